// Copyright (c) 2024, Tri Dao.
// Splitting the different head dimensions to different files to speed up compilation.
// This file is auto-generated. See "generate_kernels.py"
#include "namespace_config.h"
#include "flash_bwd_launch_template.h"

namespace FLASH_NAMESPACE {

template<>
void run_mha_bwd_<cutlass::half_t, 96, false>(Flash_bwd_params &params, cudaStream_t stream) {
    run_mha_bwd_hdim96<cutlass::half_t, false>(params, stream);
}

} // namespace FLASH_NAMESPACE

// ===== COMPILED SASS (sm_90a) =====

	.target	sm_90a

	.elftype	@"ET_EXEC"


//--------------------- .note.nv.tkinfo           --------------------------
	.section	.note.nv.tkinfo,"",@"SHT_NOTE"
	.sectionflags	@"SHF_NOTE_NV_TKINFO"
	.tkinfo
        /*0018*/ 	.word	0x00000002
        /*0030*/ 	.string	""
        /*0030*/ 	.string	"ptxas"
        /*0030*/ 	.string	"Cuda compilation tools, release 13.0, V13.0.88"
        /*0030*/ 	.string	"Build cuda_13.0.r13.0/compiler.36424714_0"
        /*0030*/ 	.string	"-arch sm_90a -m 64 "



//--------------------- .note.nv.cuinfo           --------------------------
	.section	.note.nv.cuinfo,"",@"SHT_NOTE"
	.sectionflags	@"SHF_NOTE_NV_CUINFO"
        /*0018*/ 	.short	0x0002
        /*001a*/ 	.short	0x005a
        /*001c*/ 	.short	0x0082
	.zero		2


//--------------------- .nv.info                  --------------------------
	.section	.nv.info,"",@"SHT_CUDA_INFO"
	.align	4


	//----- nvinfo : EIATTR_REGCOUNT
	.align		4
        /*0000*/ 	.byte	0x04, 0x2f
        /*0002*/ 	.short	(.L_12 - .L_11)
	.align		4
.L_11:
        /*0004*/ 	.word	index@(_ZN5flash25flash_bwd_dot_do_o_kernelILb1E23Flash_bwd_kernel_traitsILi96ELi64ELi128ELi8ELi2ELi4ELi4ELb0ELb0EN7cutlass6half_tE19Flash_kernel_traitsILi96ELi64ELi128ELi8ES3_EEEEvNS_16Flash_bwd_paramsE)
        /*0008*/ 	.word	0x0000002d


	//----- nvinfo : EIATTR_FRAME_SIZE
	.align		4
.L_12:
        /*000c*/ 	.byte	0x04, 0x11
        /*000e*/ 	.short	(.L_14 - .L_13)
	.align		4
.L_13:
        /*0010*/ 	.word	index@(_ZN5flash25flash_bwd_dot_do_o_kernelILb1E23Flash_bwd_kernel_traitsILi96ELi64ELi128ELi8ELi2ELi4ELi4ELb0ELb0EN7cutlass6half_tE19Flash_kernel_traitsILi96ELi64ELi128ELi8ES3_EEEEvNS_16Flash_bwd_paramsE)
        /*0014*/ 	.word	0x00000000


	//----- nvinfo : EIATTR_REGCOUNT
	.align		4
.L_14:
        /*0018*/ 	.byte	0x04, 0x2f
        /*001a*/ 	.short	(.L_16 - .L_15)
	.align		4
.L_15:
        /*001c*/ 	.word	index@(_ZN5flash25flash_bwd_dot_do_o_kernelILb0E23Flash_bwd_kernel_traitsILi96ELi64ELi128ELi8ELi2ELi4ELi4ELb0ELb0EN7cutlass6half_tE19Flash_kernel_traitsILi96ELi64ELi128ELi8ES3_EEEEvNS_16Flash_bwd_paramsE)
        /*0020*/ 	.word	0x0000002b


	//----- nvinfo : EIATTR_FRAME_SIZE
	.align		4
.L_16:
        /*0024*/ 	.byte	0x04, 0x11
        /*0026*/ 	.short	(.L_18 - .L_17)
	.align		4
.L_17:
        /*0028*/ 	.word	index@(_ZN5flash25flash_bwd_dot_do_o_kernelILb0E23Flash_bwd_kernel_traitsILi96ELi64ELi128ELi8ELi2ELi4ELi4ELb0ELb0EN7cutlass6half_tE19Flash_kernel_traitsILi96ELi64ELi128ELi8ES3_EEEEvNS_16Flash_bwd_paramsE)
        /*002c*/ 	.word	0x00000000


	//----- nvinfo : EIATTR_REGCOUNT
	.align		4
.L_18:
        /*0030*/ 	.byte	0x04, 0x2f
        /*0032*/ 	.short	(.L_20 - .L_19)
	.align		4
.L_19:
        /*0034*/ 	.word	index@(_ZN5flash44flash_bwd_dq_dk_dv_loop_seqk_parallel_kernelI23Flash_bwd_kernel_traitsILi96ELi64ELi128ELi8ELi2ELi4ELi4ELb0ELb0EN7cutlass6half_tE19Flash_kernel_traitsILi96ELi64ELi128ELi8ES3_EELb0ELb0ELb1ELb1ELb0ELb0ELb1EEEvNS_16Flash_bwd_paramsE)
        /*0038*/ 	.word	0x000000ff


	//----- nvinfo : EIATTR_FRAME_SIZE
	.align		4
.L_20:
        /*003c*/ 	.byte	0x04, 0x11
        /*003e*/ 	.short	(.L_22 - .L_21)
	.align		4
.L_21:
        /*0040*/ 	.word	index@(_ZN5flash44flash_bwd_dq_dk_dv_loop_seqk_parallel_kernelI23Flash_bwd_kernel_traitsILi96ELi64ELi128ELi8ELi2ELi4ELi4ELb0ELb0EN7cutlass6half_tE19Flash_kernel_traitsILi96ELi64ELi128ELi8ES3_EELb0ELb0ELb1ELb1ELb0ELb0ELb1EEEvNS_16Flash_bwd_paramsE)
        /*0044*/ 	.word	0x00000008


	//----- nvinfo : EIATTR_REGCOUNT
	.align		4
.L_22:
        /*0048*/ 	.byte	0x04, 0x2f
        /*004a*/ 	.short	(.L_24 - .L_23)
	.align		4
.L_23:
        /*004c*/ 	.word	index@(_ZN5flash44flash_bwd_dq_dk_dv_loop_seqk_parallel_kernelI23Flash_bwd_kernel_traitsILi96ELi64ELi128ELi8ELi2ELi4ELi4ELb0ELb0EN7cutlass6half_tE19Flash_kernel_traitsILi96ELi64ELi128ELi8ES3_EELb1ELb0ELb1ELb1ELb0ELb0ELb0EEEvNS_16Flash_bwd_paramsE)
        /*0050*/ 	.word	0x000000ff


	//----- nvinfo : EIATTR_FRAME_SIZE
	.align		4
.L_24:
        /*0054*/ 	.byte	0x04, 0x11
        /*0056*/ 	.short	(.L_26 - .L_25)
	.align		4
.L_25:
        /*0058*/ 	.word	index@(_ZN5flash44flash_bwd_dq_dk_dv_loop_seqk_parallel_kernelI23Flash_bwd_kernel_traitsILi96ELi64ELi128ELi8ELi2ELi4ELi4ELb0ELb0EN7cutlass6half_tE19Flash_kernel_traitsILi96ELi64ELi128ELi8ES3_EELb1ELb0ELb1ELb1ELb0ELb0ELb0EEEvNS_16Flash_bwd_paramsE)
        /*005c*/ 	.word	0x00000000


	//----- nvinfo : EIATTR_REGCOUNT
	.align		4
.L_26:
        /*0060*/ 	.byte	0x04, 0x2f
        /*0062*/ 	.short	(.L_28 - .L_27)
	.align		4
.L_27:
        /*0064*/ 	.word	index@(_ZN5flash44flash_bwd_dq_dk_dv_loop_seqk_parallel_kernelI23Flash_bwd_kernel_traitsILi96ELi64ELi128ELi8ELi2ELi4ELi4ELb0ELb0EN7cutlass6half_tE19Flash_kernel_traitsILi96ELi64ELi128ELi8ES3_EELb0ELb0ELb1ELb0ELb0ELb1ELb1EEEvNS_16Flash_bwd_paramsE)
        /*0068*/ 	.word	0x000000ff


	//----- nvinfo : EIATTR_FRAME_SIZE
	.align		4
.L_28:
        /*006c*/ 	.byte	0x04, 0x11
        /*006e*/ 	.short	(.L_30 - .L_29)
	.align		4
.L_29:
        /*0070*/ 	.word	index@(_ZN5flash44flash_bwd_dq_dk_dv_loop_seqk_parallel_kernelI23Flash_bwd_kernel_traitsILi96ELi64ELi128ELi8ELi2ELi4ELi4ELb0ELb0EN7cutlass6half_tE19Flash_kernel_traitsILi96ELi64ELi128ELi8ES3_EELb0ELb0ELb1ELb0ELb0ELb1ELb1EEEvNS_16Flash_bwd_paramsE)
        /*0074*/ 	.word	0x00000008


	//----- nvinfo : EIATTR_REGCOUNT
	.align		4
.L_30:
        /*0078*/ 	.byte	0x04, 0x2f
        /*007a*/ 	.short	(.L_32 - .L_31)
	.align		4
.L_31:
        /*007c*/ 	.word	index@(_ZN5flash44flash_bwd_dq_dk_dv_loop_seqk_parallel_kernelI23Flash_bwd_kernel_traitsILi96ELi64ELi128ELi8ELi2ELi4ELi4ELb0ELb0EN7cutlass6half_tE19Flash_kernel_traitsILi96ELi64ELi128ELi8ES3_EELb1ELb0ELb1ELb0ELb0ELb1ELb0EEEvNS_16Flash_bwd_paramsE)
        /*0080*/ 	.word	0x000000ff


	//----- nvinfo : EIATTR_FRAME_SIZE
	.align		4
.L_32:
        /*0084*/ 	.byte	0x04, 0x11
        /*0086*/ 	.short	(.L_34 - .L_33)
	.align		4
.L_33:
        /*0088*/ 	.word	index@(_ZN5flash44flash_bwd_dq_dk_dv_loop_seqk_parallel_kernelI23Flash_bwd_kernel_traitsILi96ELi64ELi128ELi8ELi2ELi4ELi4ELb0ELb0EN7cutlass6half_tE19Flash_kernel_traitsILi96ELi64ELi128ELi8ES3_EELb1ELb0ELb1ELb0ELb0ELb1ELb0EEEvNS_16Flash_bwd_paramsE)
        /*008c*/ 	.word	0x00000000


	//----- nvinfo : EIATTR_REGCOUNT
	.align		4
.L_34:
        /*0090*/ 	.byte	0x04, 0x2f
        /*0092*/ 	.short	(.L_36 - .L_35)
	.align		4
.L_35:
        /*0094*/ 	.word	index@(_ZN5flash44flash_bwd_dq_dk_dv_loop_seqk_parallel_kernelI23Flash_bwd_kernel_traitsILi96ELi64ELi128ELi8ELi2ELi4ELi4ELb0ELb0EN7cutlass6half_tE19Flash_kernel_traitsILi96ELi64ELi128ELi8ES3_EELb0ELb0ELb0ELb1ELb0ELb0ELb1EEEvNS_16Flash_bwd_paramsE)
        /*0098*/ 	.word	0x000000ff


	//----- nvinfo : EIATTR_FRAME_SIZE
	.align		4
.L_36:
        /*009c*/ 	.byte	0x04, 0x11
        /*009e*/ 	.short	(.L_38 - .L_37)
	.align		4
.L_37:
        /*00a0*/ 	.word	index@(_ZN5flash44flash_bwd_dq_dk_dv_loop_seqk_parallel_kernelI23Flash_bwd_kernel_traitsILi96ELi64ELi128ELi8ELi2ELi4ELi4ELb0ELb0EN7cutlass6half_tE19Flash_kernel_traitsILi96ELi64ELi128ELi8ES3_EELb0ELb0ELb0ELb1ELb0ELb0ELb1EEEvNS_16Flash_bwd_paramsE)
        /*00a4*/ 	.word	0x00000008


	//----- nvinfo : EIATTR_REGCOUNT
	.align		4
.L_38:
        /*00a8*/ 	.byte	0x04, 0x2f
        /*00aa*/ 	.short	(.L_40 - .L_39)
	.align		4
.L_39:
        /*00ac*/ 	.word	index@(_ZN5flash44flash_bwd_dq_dk_dv_loop_seqk_parallel_kernelI23Flash_bwd_kernel_traitsILi96ELi64ELi128ELi8ELi2ELi4ELi4ELb0ELb0EN7cutlass6half_tE19Flash_kernel_traitsILi96ELi64ELi128ELi8ES3_EELb1ELb0ELb0ELb1ELb0ELb0ELb0EEEvNS_16Flash_bwd_paramsE)
        /*00b0*/ 	.word	0x000000ff


	//----- nvinfo : EIATTR_FRAME_SIZE
	.align		4
.L_40:
        /*00b4*/ 	.byte	0x04, 0x11
        /*00b6*/ 	.short	(.L_42 - .L_41)
	.align		4
.L_41:
        /*00b8*/ 	.word	index@(_ZN5flash44flash_bwd_dq_dk_dv_loop_seqk_parallel_kernelI23Flash_bwd_kernel_traitsILi96ELi64ELi128ELi8ELi2ELi4ELi4ELb0ELb0EN7cutlass6half_tE19Flash_kernel_traitsILi96ELi64ELi128ELi8ES3_EELb1ELb0ELb0ELb1ELb0ELb0ELb0EEEvNS_16Flash_bwd_paramsE)
        /*00bc*/ 	.word	0x00000000


	//----- nvinfo : EIATTR_REGCOUNT
	.align		4
.L_42:
        /*00c0*/ 	.byte	0x04, 0x2f
        /*00c2*/ 	.short	(.L_44 - .L_43)
	.align		4
.L_43:
        /*00c4*/ 	.word	index@(_ZN5flash44flash_bwd_dq_dk_dv_loop_seqk_parallel_kernelI23Flash_bwd_kernel_traitsILi96ELi64ELi128ELi8ELi2ELi4ELi4ELb0ELb0EN7cutlass6half_tE19Flash_kernel_traitsILi96ELi64ELi128ELi8ES3_EELb0ELb0ELb0ELb0ELb1ELb1ELb1EEEvNS_16Flash_bwd_paramsE)
        /*00c8*/ 	.word	0x000000ff


	//----- nvinfo : EIATTR_FRAME_SIZE
	.align		4
.L_44:
        /*00cc*/ 	.byte	0x04, 0x11
        /*00ce*/ 	.short	(.L_46 - .L_45)
	.align		4
.L_45:
        /*00d0*/ 	.word	index@(_ZN5flash44flash_bwd_dq_dk_dv_loop_seqk_parallel_kernelI23Flash_bwd_kernel_traitsILi96ELi64ELi128ELi8ELi2ELi4ELi4ELb0ELb0EN7cutlass6half_tE19Flash_kernel_traitsILi96ELi64ELi128ELi8ES3_EELb0ELb0ELb0ELb0ELb1ELb1ELb1EEEvNS_16Flash_bwd_paramsE)
        /*00d4*/ 	.word	0x00000008


	//----- nvinfo : EIATTR_REGCOUNT
	.align		4
.L_46:
        /*00d8*/ 	.byte	0x04, 0x2f
        /*00da*/ 	.short	(.L_48 - .L_47)
	.align		4
.L_47:
        /*00dc*/ 	.word	index@(_ZN5flash44flash_bwd_dq_dk_dv_loop_seqk_parallel_kernelI23Flash_bwd_kernel_traitsILi96ELi64ELi128ELi8ELi2ELi4ELi4ELb0ELb0EN7cutlass6half_tE19Flash_kernel_traitsILi96ELi64ELi128ELi8ES3_EELb1ELb0ELb0ELb0ELb1ELb1ELb0EEEvNS_16Flash_bwd_paramsE)
        /*00e0*/ 	.word	0x000000ff


	//----- nvinfo : EIATTR_FRAME_SIZE
	.align		4
.L_48:
        /*00e4*/ 	.byte	0x04, 0x11
        /*00e6*/ 	.short	(.L_50 - .L_49)
	.align		4
.L_49:
        /*00e8*/ 	.word	index@(_ZN5flash44flash_bwd_dq_dk_dv_loop_seqk_parallel_kernelI23Flash_bwd_kernel_traitsILi96ELi64ELi128ELi8ELi2ELi4ELi4ELb0ELb0EN7cutlass6half_tE19Flash_kernel_traitsILi96ELi64ELi128ELi8ES3_EELb1ELb0ELb0ELb0ELb1ELb1ELb0EEEvNS_16Flash_bwd_paramsE)
        /*00ec*/ 	.word	0x00000000


	//----- nvinfo : EIATTR_REGCOUNT
	.align		4
.L_50:
        /*00f0*/ 	.byte	0x04, 0x2f
        /*00f2*/ 	.short	(.L_52 - .L_51)
	.align		4
.L_51:
        /*00f4*/ 	.word	index@(_ZN5flash44flash_bwd_dq_dk_dv_loop_seqk_parallel_kernelI23Flash_bwd_kernel_traitsILi96ELi64ELi128ELi8ELi2ELi4ELi4ELb0ELb0EN7cutlass6half_tE19Flash_kernel_traitsILi96ELi64ELi128ELi8ES3_EELb0ELb0ELb1ELb0ELb0ELb0ELb1EEEvNS_16Flash_bwd_paramsE)
        /*00f8*/ 	.word	0x000000ff


	//----- nvinfo : EIATTR_FRAME_SIZE
	.align		4
.L_52:
        /*00fc*/ 	.byte	0x04, 0x11
        /*00fe*/ 	.short	(.L_54 - .L_53)
	.align		4
.L_53:
        /*0100*/ 	.word	index@(_ZN5flash44flash_bwd_dq_dk_dv_loop_seqk_parallel_kernelI23Flash_bwd_kernel_traitsILi96ELi64ELi128ELi8ELi2ELi4ELi4ELb0ELb0EN7cutlass6half_tE19Flash_kernel_traitsILi96ELi64ELi128ELi8ES3_EELb0ELb0ELb1ELb0ELb0ELb0ELb1EEEvNS_16Flash_bwd_paramsE)
        /*0104*/ 	.word	0x00000000


	//----- nvinfo : EIATTR_REGCOUNT
	.align		4
.L_54:
        /*0108*/ 	.byte	0x04, 0x2f
        /*010a*/ 	.short	(.L_56 - .L_55)
	.align		4
.L_55:
        /*010c*/ 	.word	index@(_ZN5flash44flash_bwd_dq_dk_dv_loop_seqk_parallel_kernelI23Flash_bwd_kernel_traitsILi96ELi64ELi128ELi8ELi2ELi4ELi4ELb0ELb0EN7cutlass6half_tE19Flash_kernel_traitsILi96ELi64ELi128ELi8ES3_EELb1ELb0ELb1ELb0ELb0ELb0ELb0EEEvNS_16Flash_bwd_paramsE)
        /*0110*/ 	.word	0x000000ff


	//----- nvinfo : EIATTR_FRAME_SIZE
	.align		4
.L_56:
        /*0114*/ 	.byte	0x04, 0x11
        /*0116*/ 	.short	(.L_58 - .L_57)
	.align		4
.L_57:
        /*0118*/ 	.word	index@(_ZN5flash44flash_bwd_dq_dk_dv_loop_seqk_parallel_kernelI23Flash_bwd_kernel_traitsILi96ELi64ELi128ELi8ELi2ELi4ELi4ELb0ELb0EN7cutlass6half_tE19Flash_kernel_traitsILi96ELi64ELi128ELi8ES3_EELb1ELb0ELb1ELb0ELb0ELb0ELb0EEEvNS_16Flash_bwd_paramsE)
        /*011c*/ 	.word	0x00000000


	//----- nvinfo : EIATTR_REGCOUNT
	.align		4
.L_58:
        /*0120*/ 	.byte	0x04, 0x2f
        /*0122*/ 	.short	(.L_60 - .L_59)
	.align		4
.L_59:
        /*0124*/ 	.word	index@(_ZN5flash44flash_bwd_dq_dk_dv_loop_seqk_parallel_kernelI23Flash_bwd_kernel_traitsILi96ELi64ELi128ELi8ELi2ELi4ELi4ELb0ELb0EN7cutlass6half_tE19Flash_kernel_traitsILi96ELi64ELi128ELi8ES3_EELb0ELb0ELb0ELb0ELb0ELb0ELb1EEEvNS_16Flash_bwd_paramsE)
        /*0128*/ 	.word	0x000000ff


	//----- nvinfo : EIATTR_FRAME_SIZE
	.align		4
.L_60:
        /*012c*/ 	.byte	0x04, 0x11
        /*012e*/ 	.short	(.L_62 - .L_61)
	.align		4
.L_61:
        /*0130*/ 	.word	index@(_ZN5flash44flash_bwd_dq_dk_dv_loop_seqk_parallel_kernelI23Flash_bwd_kernel_traitsILi96ELi64ELi128ELi8ELi2ELi4ELi4ELb0ELb0EN7cutlass6half_tE19Flash_kernel_traitsILi96ELi64ELi128ELi8ES3_EELb0ELb0ELb0ELb0ELb0ELb0ELb1EEEvNS_16Flash_bwd_paramsE)
        /*0134*/ 	.word	0x00000008


	//----- nvinfo : EIATTR_REGCOUNT
	.align		4
.L_62:
        /*0138*/ 	.byte	0x04, 0x2f
        /*013a*/ 	.short	(.L_64 - .L_63)
	.align		4
.L_63:
        /*013c*/ 	.word	index@(_ZN5flash44flash_bwd_dq_dk_dv_loop_seqk_parallel_kernelI23Flash_bwd_kernel_traitsILi96ELi64ELi128ELi8ELi2ELi4ELi4ELb0ELb0EN7cutlass6half_tE19Flash_kernel_traitsILi96ELi64ELi128ELi8ES3_EELb1ELb0ELb0ELb0ELb0ELb0ELb0EEEvNS_16Flash_bwd_paramsE)
        /*0140*/ 	.word	0x000000fe


	//----- nvinfo : EIATTR_FRAME_SIZE
	.align		4
.L_64:
        /*0144*/ 	.byte	0x04, 0x11
        /*0146*/ 	.short	(.L_66 - .L_65)
	.align		4
.L_65:
        /*0148*/ 	.word	index@(_ZN5flash44flash_bwd_dq_dk_dv_loop_seqk_parallel_kernelI23Flash_bwd_kernel_traitsILi96ELi64ELi128ELi8ELi2ELi4ELi4ELb0ELb0EN7cutlass6half_tE19Flash_kernel_traitsILi96ELi64ELi128ELi8ES3_EELb1ELb0ELb0ELb0ELb0ELb0ELb0EEEvNS_16Flash_bwd_paramsE)
        /*014c*/ 	.word	0x00000000


	//----- nvinfo : EIATTR_REGCOUNT
	.align		4
.L_66:
        /*0150*/ 	.byte	0x04, 0x2f
        /*0152*/ 	.short	(.L_68 - .L_67)
	.align		4
.L_67:
        /*0154*/ 	.word	index@(_ZN5flash44flash_bwd_dq_dk_dv_loop_seqk_parallel_kernelI23Flash_bwd_kernel_traitsILi96ELi64ELi128ELi8ELi2ELi4ELi4ELb0ELb0EN7cutlass6half_tE19Flash_kernel_traitsILi96ELi64ELi128ELi8ES3_EELb0ELb0ELb0ELb0ELb0ELb1ELb1EEEvNS_16Flash_bwd_paramsE)
        /*0158*/ 	.word	0x000000ff


	//----- nvinfo : EIATTR_FRAME_SIZE
	.align		4
.L_68:
        /*015c*/ 	.byte	0x04, 0x11
        /*015e*/ 	.short	(.L_70 - .L_69)
	.align		4
.L_69:
        /*0160*/ 	.word	index@(_ZN5flash44flash_bwd_dq_dk_dv_loop_seqk_parallel_kernelI23Flash_bwd_kernel_traitsILi96ELi64ELi128ELi8ELi2ELi4ELi4ELb0ELb0EN7cutlass6half_tE19Flash_kernel_traitsILi96ELi64ELi128ELi8ES3_EELb0ELb0ELb0ELb0ELb0ELb1ELb1EEEvNS_16Flash_bwd_paramsE)
        /*0164*/ 	.word	0x00000008


	//----- nvinfo : EIATTR_REGCOUNT
	.align		4
.L_70:
        /*0168*/ 	.byte	0x04, 0x2f
        /*016a*/ 	.short	(.L_72 - .L_71)
	.align		4
.L_71:
        /*016c*/ 	.word	index@(_ZN5flash44flash_bwd_dq_dk_dv_loop_seqk_parallel_kernelI23Flash_bwd_kernel_traitsILi96ELi64ELi128ELi8ELi2ELi4ELi4ELb0ELb0EN7cutlass6half_tE19Flash_kernel_traitsILi96ELi64ELi128ELi8ES3_EELb1ELb0ELb0ELb0ELb0ELb1ELb0EEEvNS_16Flash_bwd_paramsE)
        /*0170*/ 	.word	0x000000ff


	//----- nvinfo : EIATTR_FRAME_SIZE
	.align		4
.L_72:
        /*0174*/ 	.byte	0x04, 0x11
        /*0176*/ 	.short	(.L_74 - .L_73)
	.align		4
.L_73:
        /*0178*/ 	.word	index@(_ZN5flash44flash_bwd_dq_dk_dv_loop_seqk_parallel_kernelI23Flash_bwd_kernel_traitsILi96ELi64ELi128ELi8ELi2ELi4ELi4ELb0ELb0EN7cutlass6half_tE19Flash_kernel_traitsILi96ELi64ELi128ELi8ES3_EELb1ELb0ELb0ELb0ELb0ELb1ELb0EEEvNS_16Flash_bwd_paramsE)
        /*017c*/ 	.word	0x00000000


	//----- nvinfo : EIATTR_REGCOUNT
	.align		4
.L_74:
        /*0180*/ 	.byte	0x04, 0x2f
        /*0182*/ 	.short	(.L_76 - .L_75)
	.align		4
.L_75:
        /*0184*/ 	.word	index@(_ZN5flash27flash_bwd_convert_dq_kernelI23Flash_bwd_kernel_traitsILi96ELi64ELi128ELi8ELi2ELi4ELi4ELb0ELb0EN7cutlass6half_tE19Flash_kernel_traitsILi96ELi64ELi128ELi8ES3_EEEEvNS_16Flash_bwd_paramsEi)
        /*0188*/ 	.word	0x00000038


	//----- nvinfo : EIATTR_FRAME_SIZE
	.align		4
.L_76:
        /*018c*/ 	.byte	0x04, 0x11
        /*018e*/ 	.short	(.L_78 - .L_77)
	.align		4
.L_77:
        /*0190*/ 	.word	index@(_ZN5flash27flash_bwd_convert_dq_kernelI23Flash_bwd_kernel_traitsILi96ELi64ELi128ELi8ELi2ELi4ELi4ELb0ELb0EN7cutlass6half_tE19Flash_kernel_traitsILi96ELi64ELi128ELi8ES3_EEEEvNS_16Flash_bwd_paramsEi)
        /*0194*/ 	.word	0x00000000


	//----- nvinfo : EIATTR_REGCOUNT
	.align		4
.L_78:
        /*0198*/ 	.byte	0x04, 0x2f
        /*019a*/ 	.short	(.L_80 - .L_79)
	.align		4
.L_79:
        /*019c*/ 	.word	index@(_ZN5flash25flash_bwd_dot_do_o_kernelILb1E23Flash_bwd_kernel_traitsILi96ELi64ELi128ELi8ELi2ELi4ELi4ELb1ELb0EN7cutlass6half_tE19Flash_kernel_traitsILi96ELi64ELi128ELi8ES3_EEEEvNS_16Flash_bwd_paramsE)
        /*01a0*/ 	.word	0x0000002d


	//----- nvinfo : EIATTR_FRAME_SIZE
	.align		4
.L_80:
        /*01a4*/ 	.byte	0x04, 0x11
        /*01a6*/ 	.short	(.L_82 - .L_81)
	.align		4
.L_81:
        /*01a8*/ 	.word	index@(_ZN5flash25flash_bwd_dot_do_o_kernelILb1E23Flash_bwd_kernel_traitsILi96ELi64ELi128ELi8ELi2ELi4ELi4ELb1ELb0EN7cutlass6half_tE19Flash_kernel_traitsILi96ELi64ELi128ELi8ES3_EEEEvNS_16Flash_bwd_paramsE)
        /*01ac*/ 	.word	0x00000000


	//----- nvinfo : EIATTR_REGCOUNT
	.align		4
.L_82:
        /*01b0*/ 	.byte	0x04, 0x2f
        /*01b2*/ 	.short	(.L_84 - .L_83)
	.align		4
.L_83:
        /*01b4*/ 	.word	index@(_ZN5flash25flash_bwd_dot_do_o_kernelILb0E23Flash_bwd_kernel_traitsILi96ELi64ELi128ELi8ELi2ELi4ELi4ELb1ELb0EN7cutlass6half_tE19Flash_kernel_traitsILi96ELi64ELi128ELi8ES3_EEEEvNS_16Flash_bwd_paramsE)
        /*01b8*/ 	.word	0x0000002b


	//----- nvinfo : EIATTR_FRAME_SIZE
	.align		4
.L_84:
        /*01bc*/ 	.byte	0x04, 0x11
        /*01be*/ 	.short	(.L_86 - .L_85)
	.align		4
.L_85:
        /*01c0*/ 	.word	index@(_ZN5flash25flash_bwd_dot_do_o_kernelILb0E23Flash_bwd_kernel_traitsILi96ELi64ELi128ELi8ELi2ELi4ELi4ELb1ELb0EN7cutlass6half_tE19Flash_kernel_traitsILi96ELi64ELi128ELi8ES3_EEEEvNS_16Flash_bwd_paramsE)
        /*01c4*/ 	.word	0x00000000


	//----- nvinfo : EIATTR_REGCOUNT
	.align		4
.L_86:
        /*01c8*/ 	.byte	0x04, 0x2f
        /*01ca*/ 	.short	(.L_88 - .L_87)
	.align		4
.L_87:
        /*01cc*/ 	.word	index@(_ZN5flash44flash_bwd_dq_dk_dv_loop_seqk_parallel_kernelI23Flash_bwd_kernel_traitsILi96ELi64ELi128ELi8ELi2ELi4ELi4ELb1ELb0EN7cutlass6half_tE19Flash_kernel_traitsILi96ELi64ELi128ELi8ES3_EELb0ELb0ELb1ELb1ELb0ELb0ELb1EEEvNS_16Flash_bwd_paramsE)
        /*01d0*/ 	.word	0x000000ff


	//----- nvinfo : EIATTR_FRAME_SIZE
	.align		4
.L_88:
        /*01d4*/ 	.byte	0x04, 0x11
        /*01d6*/ 	.short	(.L_90 - .L_89)
	.align		4
.L_89:
        /*01d8*/ 	.word	index@(_ZN5flash44flash_bwd_dq_dk_dv_loop_seqk_parallel_kernelI23Flash_bwd_kernel_traitsILi96ELi64ELi128ELi8ELi2ELi4ELi4ELb1ELb0EN7cutlass6half_tE19Flash_kernel_traitsILi96ELi64ELi128ELi8ES3_EELb0ELb0ELb1ELb1ELb0ELb0ELb1EEEvNS_16Flash_bwd_paramsE)
        /*01dc*/ 	.word	0x000000c0


	//----- nvinfo : EIATTR_REGCOUNT
	.align		4
.L_90:
        /*01e0*/ 	.byte	0x04, 0x2f
        /*01e2*/ 	.short	(.L_92 - .L_91)
	.align		4
.L_91:
        /*01e4*/ 	.word	index@(_ZN5flash44flash_bwd_dq_dk_dv_loop_seqk_parallel_kernelI23Flash_bwd_kernel_traitsILi96ELi64ELi128ELi8ELi2ELi4ELi4ELb1ELb0EN7cutlass6half_tE19Flash_kernel_traitsILi96ELi64ELi128ELi8ES3_EELb1ELb0ELb1ELb1ELb0ELb0ELb0EEEvNS_16Flash_bwd_paramsE)
        /*01e8*/ 	.word	0x000000ff


	//----- nvinfo : EIATTR_FRAME_SIZE
	.align		4
.L_92:
        /*01ec*/ 	.byte	0x04, 0x11
        /*01ee*/ 	.short	(.L_94 - .L_93)
	.align		4
.L_93:
        /*01f0*/ 	.word	index@(_ZN5flash44flash_bwd_dq_dk_dv_loop_seqk_parallel_kernelI23Flash_bwd_kernel_traitsILi96ELi64ELi128ELi8ELi2ELi4ELi4ELb1ELb0EN7cutlass6half_tE19Flash_kernel_traitsILi96ELi64ELi128ELi8ES3_EELb1ELb0ELb1ELb1ELb0ELb0ELb0EEEvNS_16Flash_bwd_paramsE)
        /*01f4*/ 	.word	0x00000040


	//----- nvinfo : EIATTR_REGCOUNT
	.align		4
.L_94:
        /*01f8*/ 	.byte	0x04, 0x2f
        /*01fa*/ 	.short	(.L_96 - .L_95)
	.align		4
.L_95:
        /*01fc*/ 	.word	index@(_ZN5flash44flash_bwd_dq_dk_dv_loop_seqk_parallel_kernelI23Flash_bwd_kernel_traitsILi96ELi64ELi128ELi8ELi2ELi4ELi4ELb1ELb0EN7cutlass6half_tE19Flash_kernel_traitsILi96ELi64ELi128ELi8ES3_EELb0ELb0ELb1ELb0ELb0ELb1ELb1EEEvNS_16Flash_bwd_paramsE)
        /*0200*/ 	.word	0x000000ff


	//----- nvinfo : EIATTR_FRAME_SIZE
	.align		4
.L_96:
        /*0204*/ 	.byte	0x04, 0x11
        /*0206*/ 	.short	(.L_98 - .L_97)
	.align		4
.L_97:
        /*0208*/ 	.word	index@(_ZN5flash44flash_bwd_dq_dk_dv_loop_seqk_parallel_kernelI23Flash_bwd_kernel_traitsILi96ELi64ELi128ELi8ELi2ELi4ELi4ELb1ELb0EN7cutlass6half_tE19Flash_kernel_traitsILi96ELi64ELi128ELi8ES3_EELb0ELb0ELb1ELb0ELb0ELb1ELb1EEEvNS_16Flash_bwd_paramsE)
        /*020c*/ 	.word	0x000000b0


	//----- nvinfo : EIATTR_REGCOUNT
	.align		4
.L_98:
        /*0210*/ 	.byte	0x04, 0x2f
        /*0212*/ 	.short	(.L_100 - .L_99)
	.align		4
.L_99:
        /*0214*/ 	.word	index@(_ZN5flash44flash_bwd_dq_dk_dv_loop_seqk_parallel_kernelI23Flash_bwd_kernel_traitsILi96ELi64ELi128ELi8ELi2ELi4ELi4ELb1ELb0EN7cutlass6half_tE19Flash_kernel_traitsILi96ELi64ELi128ELi8ES3_EELb1ELb0ELb1ELb0ELb0ELb1ELb0EEEvNS_16Flash_bwd_paramsE)
        /*0218*/ 	.word	0x000000ff


	//----- nvinfo : EIATTR_FRAME_SIZE
	.align		4
.L_100:
        /*021c*/ 	.byte	0x04, 0x11
        /*021e*/ 	.short	(.L_102 - .L_101)
	.align		4
.L_101:
        /*0220*/ 	.word	index@(_ZN5flash44flash_bwd_dq_dk_dv_loop_seqk_parallel_kernelI23Flash_bwd_kernel_traitsILi96ELi64ELi128ELi8ELi2ELi4ELi4ELb1ELb0EN7cutlass6half_tE19Flash_kernel_traitsILi96ELi64ELi128ELi8ES3_EELb1ELb0ELb1ELb0ELb0ELb1ELb0EEEvNS_16Flash_bwd_paramsE)
        /*0224*/ 	.word	0x00000030


	//----- nvinfo : EIATTR_REGCOUNT
	.align		4
.L_102:
        /*0228*/ 	.byte	0x04, 0x2f
        /*022a*/ 	.short	(.L_104 - .L_103)
	.align		4
.L_103:
        /*022c*/ 	.word	index@(_ZN5flash44flash_bwd_dq_dk_dv_loop_seqk_parallel_kernelI23Flash_bwd_kernel_traitsILi96ELi64ELi128ELi8ELi2ELi4ELi4ELb1ELb0EN7cutlass6half_tE19Flash_kernel_traitsILi96ELi64ELi128ELi8ES3_EELb0ELb0ELb0ELb1ELb0ELb0ELb1EEEvNS_16Flash_bwd_paramsE)
        /*0230*/ 	.word	0x000000ff


	//----- nvinfo : EIATTR_FRAME_SIZE
	.align		4
.L_104:
        /*0234*/ 	.byte	0x04, 0x11
        /*0236*/ 	.short	(.L_106 - .L_105)
	.align		4
.L_105:
        /*0238*/ 	.word	index@(_ZN5flash44flash_bwd_dq_dk_dv_loop_seqk_parallel_kernelI23Flash_bwd_kernel_traitsILi96ELi64ELi128ELi8ELi2ELi4ELi4ELb1ELb0EN7cutlass6half_tE19Flash_kernel_traitsILi96ELi64ELi128ELi8ES3_EELb0ELb0ELb0ELb1ELb0ELb0ELb1EEEvNS_16Flash_bwd_paramsE)
        /*023c*/ 	.word	0x000000c0


	//----- nvinfo : EIATTR_REGCOUNT
	.align		4
.L_106:
        /*0240*/ 	.byte	0x04, 0x2f
        /*0242*/ 	.short	(.L_108 - .L_107)
	.align		4
.L_107:
        /*0244*/ 	.word	index@(_ZN5flash44flash_bwd_dq_dk_dv_loop_seqk_parallel_kernelI23Flash_bwd_kernel_traitsILi96ELi64ELi128ELi8ELi2ELi4ELi4ELb1ELb0EN7cutlass6half_tE19Flash_kernel_traitsILi96ELi64ELi128ELi8ES3_EELb1ELb0ELb0ELb1ELb0ELb0ELb0EEEvNS_16Flash_bwd_paramsE)
        /*0248*/ 	.word	0x000000ff


	//----- nvinfo : EIATTR_FRAME_SIZE
	.align		4
.L_108:
        /*024c*/ 	.byte	0x04, 0x11
        /*024e*/ 	.short	(.L_110 - .L_109)
	.align		4
.L_109:
        /*0250*/ 	.word	index@(_ZN5flash44flash_bwd_dq_dk_dv_loop_seqk_parallel_kernelI23Flash_bwd_kernel_traitsILi96ELi64ELi128ELi8ELi2ELi4ELi4ELb1ELb0EN7cutlass6half_tE19Flash_kernel_traitsILi96ELi64ELi128ELi8ES3_EELb1ELb0ELb0ELb1ELb0ELb0ELb0EEEvNS_16Flash_bwd_paramsE)
        /*0254*/ 	.word	0x00000060


	//----- nvinfo : EIATTR_REGCOUNT
	.align		4
.L_110:
        /*0258*/ 	.byte	0x04, 0x2f
        /*025a*/ 	.short	(.L_112 - .L_111)
	.align		4
.L_111:
        /*025c*/ 	.word	index@(_ZN5flash44flash_bwd_dq_dk_dv_loop_seqk_parallel_kernelI23Flash_bwd_kernel_traitsILi96ELi64ELi128ELi8ELi2ELi4ELi4ELb1ELb0EN7cutlass6half_tE19Flash_kernel_traitsILi96ELi64ELi128ELi8ES3_EELb0ELb0ELb0ELb0ELb1ELb1ELb1EEEvNS_16Flash_bwd_paramsE)
        /*0260*/ 	.word	0x000000ff


	//----- nvinfo : EIATTR_FRAME_SIZE
	.align		4
.L_112:
        /*0264*/ 	.byte	0x04, 0x11
        /*0266*/ 	.short	(.L_114 - .L_113)
	.align		4
.L_113:
        /*0268*/ 	.word	index@(_ZN5flash44flash_bwd_dq_dk_dv_loop_seqk_parallel_kernelI23Flash_bwd_kernel_traitsILi96ELi64ELi128ELi8ELi2ELi4ELi4ELb1ELb0EN7cutlass6half_tE19Flash_kernel_traitsILi96ELi64ELi128ELi8ES3_EELb0ELb0ELb0ELb0ELb1ELb1ELb1EEEvNS_16Flash_bwd_paramsE)
        /*026c*/ 	.word	0x000000a0


	//----- nvinfo : EIATTR_REGCOUNT
	.align		4
.L_114:
        /*0270*/ 	.byte	0x04, 0x2f
        /*0272*/ 	.short	(.L_116 - .L_115)
	.align		4
.L_115:
        /*0274*/ 	.word	index@(_ZN5flash44flash_bwd_dq_dk_dv_loop_seqk_parallel_kernelI23Flash_bwd_kernel_traitsILi96ELi64ELi128ELi8ELi2ELi4ELi4ELb1ELb0EN7cutlass6half_tE19Flash_kernel_traitsILi96ELi64ELi128ELi8ES3_EELb1ELb0ELb0ELb0ELb1ELb1ELb0EEEvNS_16Flash_bwd_paramsE)
        /*0278*/ 	.word	0x000000ff


	//----- nvinfo : EIATTR_FRAME_SIZE
	.align		4
.L_116:
        /*027c*/ 	.byte	0x04, 0x11
        /*027e*/ 	.short	(.L_118 - .L_117)
	.align		4
.L_117:
        /*0280*/ 	.word	index@(_ZN5flash44flash_bwd_dq_dk_dv_loop_seqk_parallel_kernelI23Flash_bwd_kernel_traitsILi96ELi64ELi128ELi8ELi2ELi4ELi4ELb1ELb0EN7cutlass6half_tE19Flash_kernel_traitsILi96ELi64ELi128ELi8ES3_EELb1ELb0ELb0ELb0ELb1ELb1ELb0EEEvNS_16Flash_bwd_paramsE)
        /*0284*/ 	.word	0x00000038


	//----- nvinfo : EIATTR_REGCOUNT
	.align		4
.L_118:
        /*0288*/ 	.byte	0x04, 0x2f
        /*028a*/ 	.short	(.L_120 - .L_119)
	.align		4
.L_119:
        /*028c*/ 	.word	index@(_ZN5flash44flash_bwd_dq_dk_dv_loop_seqk_parallel_kernelI23Flash_bwd_kernel_traitsILi96ELi64ELi128ELi8ELi2ELi4ELi4ELb1ELb0EN7cutlass6half_tE19Flash_kernel_traitsILi96ELi64ELi128ELi8ES3_EELb0ELb0ELb1ELb0ELb0ELb0ELb1EEEvNS_16Flash_bwd_paramsE)
        /*0290*/ 	.word	0x000000ff


	//----- nvinfo : EIATTR_FRAME_SIZE
	.align		4
.L_120:
        /*0294*/ 	.byte	0x04, 0x11
        /*0296*/ 	.short	(.L_122 - .L_121)
	.align		4
.L_121:
        /*0298*/ 	.word	index@(_ZN5flash44flash_bwd_dq_dk_dv_loop_seqk_parallel_kernelI23Flash_bwd_kernel_traitsILi96ELi64ELi128ELi8ELi2ELi4ELi4ELb1ELb0EN7cutlass6half_tE19Flash_kernel_traitsILi96ELi64ELi128ELi8ES3_EELb0ELb0ELb1ELb0ELb0ELb0ELb1EEEvNS_16Flash_bwd_paramsE)
        /*029c*/ 	.word	0x000000b8


	//----- nvinfo : EIATTR_REGCOUNT
	.align		4
.L_122:
        /*02a0*/ 	.byte	0x04, 0x2f
        /*02a2*/ 	.short	(.L_124 - .L_123)
	.align		4
.L_123:
        /*02a4*/ 	.word	index@(_ZN5flash44flash_bwd_dq_dk_dv_loop_seqk_parallel_kernelI23Flash_bwd_kernel_traitsILi96ELi64ELi128ELi8ELi2ELi4ELi4ELb1ELb0EN7cutlass6half_tE19Flash_kernel_traitsILi96ELi64ELi128ELi8ES3_EELb1ELb0ELb1ELb0ELb0ELb0ELb0EEEvNS_16Flash_bwd_paramsE)
        /*02a8*/ 	.word	0x000000ff


	//----- nvinfo : EIATTR_FRAME_SIZE
	.align		4
.L_124:
        /*02ac*/ 	.byte	0x04, 0x11
        /*02ae*/ 	.short	(.L_126 - .L_125)
	.align		4
.L_125:
        /*02b0*/ 	.word	index@(_ZN5flash44flash_bwd_dq_dk_dv_loop_seqk_parallel_kernelI23Flash_bwd_kernel_traitsILi96ELi64ELi128ELi8ELi2ELi4ELi4ELb1ELb0EN7cutlass6half_tE19Flash_kernel_traitsILi96ELi64ELi128ELi8ES3_EELb1ELb0ELb1ELb0ELb0ELb0ELb0EEEvNS_16Flash_bwd_paramsE)
        /*02b4*/ 	.word	0x00000038


	//----- nvinfo : EIATTR_REGCOUNT
	.align		4
.L_126:
        /*02b8*/ 	.byte	0x04, 0x2f
        /*02ba*/ 	.short	(.L_128 - .L_127)
	.align		4
.L_127:
        /*02bc*/ 	.word	index@(_ZN5flash44flash_bwd_dq_dk_dv_loop_seqk_parallel_kernelI23Flash_bwd_kernel_traitsILi96ELi64ELi128ELi8ELi2ELi4ELi4ELb1ELb0EN7cutlass6half_tE19Flash_kernel_traitsILi96ELi64ELi128ELi8ES3_EELb0ELb0ELb0ELb0ELb0ELb0ELb1EEEvNS_16Flash_bwd_paramsE)
        /*02c0*/ 	.word	0x000000ff


	//----- nvinfo : EIATTR_FRAME_SIZE
	.align		4
.L_128:
        /*02c4*/ 	.byte	0x04, 0x11
        /*02c6*/ 	.short	(.L_130 - .L_129)
	.align		4
.L_129:
        /*02c8*/ 	.word	index@(_ZN5flash44flash_bwd_dq_dk_dv_loop_seqk_parallel_kernelI23Flash_bwd_kernel_traitsILi96ELi64ELi128ELi8ELi2ELi4ELi4ELb1ELb0EN7cutlass6half_tE19Flash_kernel_traitsILi96ELi64ELi128ELi8ES3_EELb0ELb0ELb0ELb0ELb0ELb0ELb1EEEvNS_16Flash_bwd_paramsE)
        /*02cc*/ 	.word	0x000000c0


	//----- nvinfo : EIATTR_REGCOUNT
	.align		4
.L_130:
        /*02d0*/ 	.byte	0x04, 0x2f
        /*02d2*/ 	.short	(.L_132 - .L_131)
	.align		4
.L_131:
        /*02d4*/ 	.word	index@(_ZN5flash44flash_bwd_dq_dk_dv_loop_seqk_parallel_kernelI23Flash_bwd_kernel_traitsILi96ELi64ELi128ELi8ELi2ELi4ELi4ELb1ELb0EN7cutlass6half_tE19Flash_kernel_traitsILi96ELi64ELi128ELi8ES3_EELb1ELb0ELb0ELb0ELb0ELb0ELb0EEEvNS_16Flash_bwd_paramsE)
        /*02d8*/ 	.word	0x000000ff


	//----- nvinfo : EIATTR_FRAME_SIZE
	.align		4
.L_132:
        /*02dc*/ 	.byte	0x04, 0x11
        /*02de*/ 	.short	(.L_134 - .L_133)
	.align		4
.L_133:
        /*02e0*/ 	.word	index@(_ZN5flash44flash_bwd_dq_dk_dv_loop_seqk_parallel_kernelI23Flash_bwd_kernel_traitsILi96ELi64ELi128ELi8ELi2ELi4ELi4ELb1ELb0EN7cutlass6half_tE19Flash_kernel_traitsILi96ELi64ELi128ELi8ES3_EELb1ELb0ELb0ELb0ELb0ELb0ELb0EEEvNS_16Flash_bwd_paramsE)
        /*02e4*/ 	.word	0x00000040


	//----- nvinfo : EIATTR_REGCOUNT
	.align		4
.L_134:
        /*02e8*/ 	.byte	0x04, 0x2f
        /*02ea*/ 	.short	(.L_136 - .L_135)
	.align		4
.L_135:
        /*02ec*/ 	.word	index@(_ZN5flash44flash_bwd_dq_dk_dv_loop_seqk_parallel_kernelI23Flash_bwd_kernel_traitsILi96ELi64ELi128ELi8ELi2ELi4ELi4ELb1ELb0EN7cutlass6half_tE19Flash_kernel_traitsILi96ELi64ELi128ELi8ES3_EELb0ELb0ELb0ELb0ELb0ELb1ELb1EEEvNS_16Flash_bwd_paramsE)
        /*02f0*/ 	.word	0x000000ff


	//----- nvinfo : EIATTR_FRAME_SIZE
	.align		4
.L_136:
        /*02f4*/ 	.byte	0x04, 0x11
        /*02f6*/ 	.short	(.L_138 - .L_137)
	.align		4
.L_137:
        /*02f8*/ 	.word	index@(_ZN5flash44flash_bwd_dq_dk_dv_loop_seqk_parallel_kernelI23Flash_bwd_kernel_traitsILi96ELi64ELi128ELi8ELi2ELi4ELi4ELb1ELb0EN7cutlass6half_tE19Flash_kernel_traitsILi96ELi64ELi128ELi8ES3_EELb0ELb0ELb0ELb0ELb0ELb1ELb1EEEvNS_16Flash_bwd_paramsE)
        /*02fc*/ 	.word	0x000000b0


	//----- nvinfo : EIATTR_REGCOUNT
	.align		4
.L_138:
        /*0300*/ 	.byte	0x04, 0x2f
        /*0302*/ 	.short	(.L_140 - .L_139)
	.align		4
.L_139:
        /*0304*/ 	.word	index@(_ZN5flash44flash_bwd_dq_dk_dv_loop_seqk_parallel_kernelI23Flash_bwd_kernel_traitsILi96ELi64ELi128ELi8ELi2ELi4ELi4ELb1ELb0EN7cutlass6half_tE19Flash_kernel_traitsILi96ELi64ELi128ELi8ES3_EELb1ELb0ELb0ELb0ELb0ELb1ELb0EEEvNS_16Flash_bwd_paramsE)
        /*0308*/ 	.word	0x000000ff


	//----- nvinfo : EIATTR_FRAME_SIZE
	.align		4
.L_140:
        /*030c*/ 	.byte	0x04, 0x11
        /*030e*/ 	.short	(.L_142 - .L_141)
	.align		4
.L_141:
        /*0310*/ 	.word	index@(_ZN5flash44flash_bwd_dq_dk_dv_loop_seqk_parallel_kernelI23Flash_bwd_kernel_traitsILi96ELi64ELi128ELi8ELi2ELi4ELi4ELb1ELb0EN7cutlass6half_tE19Flash_kernel_traitsILi96ELi64ELi128ELi8ES3_EELb1ELb0ELb0ELb0ELb0ELb1ELb0EEEvNS_16Flash_bwd_paramsE)
        /*0314*/ 	.word	0x00000030


	//----- nvinfo : EIATTR_REGCOUNT
	.align		4
.L_142:
        /*0318*/ 	.byte	0x04, 0x2f
        /*031a*/ 	.short	(.L_144 - .L_143)
	.align		4
.L_143:
        /*031c*/ 	.word	index@(_ZN5flash27flash_bwd_convert_dq_kernelI23Flash_bwd_kernel_traitsILi96ELi64ELi128ELi8ELi2ELi4ELi4ELb1ELb0EN7cutlass6half_tE19Flash_kernel_traitsILi96ELi64ELi128ELi8ES3_EEEEvNS_16Flash_bwd_paramsEi)
        /*0320*/ 	.word	0x00000038


	//----- nvinfo : EIATTR_FRAME_SIZE
	.align		4
.L_144:
        /*0324*/ 	.byte	0x04, 0x11
        /*0326*/ 	.short	(.L_146 - .L_145)
	.align		4
.L_145:
        /*0328*/ 	.word	index@(_ZN5flash27flash_bwd_convert_dq_kernelI23Flash_bwd_kernel_traitsILi96ELi64ELi128ELi8ELi2ELi4ELi4ELb1ELb0EN7cutlass6half_tE19Flash_kernel_traitsILi96ELi64ELi128ELi8ES3_EEEEvNS_16Flash_bwd_paramsEi)
        /*032c*/ 	.word	0x00000000


	//----- nvinfo : EIATTR_REGCOUNT
	.align		4
.L_146:
        /*0330*/ 	.byte	0x04, 0x2f
        /*0332*/ 	.short	(.L_148 - .L_147)
	.align		4
.L_147:
        /*0334*/ 	.word	index@(_ZN5flash44flash_bwd_dq_dk_dv_loop_seqk_parallel_kernelI23Flash_bwd_kernel_traitsILi96ELi64ELi128ELi8ELi2ELi4ELi4ELb1ELb0EN7cutlass6half_tE19Flash_kernel_traitsILi96ELi64ELi128ELi8ES3_EELb0ELb0ELb1ELb1ELb0ELb0ELb0EEEvNS_16Flash_bwd_paramsE)
        /*0338*/ 	.word	0x000000ff


	//----- nvinfo : EIATTR_FRAME_SIZE
	.align		4
.L_148:
        /*033c*/ 	.byte	0x04, 0x11
        /*033e*/ 	.short	(.L_150 - .L_149)
	.align		4
.L_149:
        /*0340*/ 	.word	index@(_ZN5flash44flash_bwd_dq_dk_dv_loop_seqk_parallel_kernelI23Flash_bwd_kernel_traitsILi96ELi64ELi128ELi8ELi2ELi4ELi4ELb1ELb0EN7cutlass6half_tE19Flash_kernel_traitsILi96ELi64ELi128ELi8ES3_EELb0ELb0ELb1ELb1ELb0ELb0ELb0EEEvNS_16Flash_bwd_paramsE)
        /*0344*/ 	.word	0x00000038


	//----- nvinfo : EIATTR_REGCOUNT
	.align		4
.L_150:
        /*0348*/ 	.byte	0x04, 0x2f
        /*034a*/ 	.short	(.L_152 - .L_151)
	.align		4
.L_151:
        /*034c*/ 	.word	index@(_ZN5flash44flash_bwd_dq_dk_dv_loop_seqk_parallel_kernelI23Flash_bwd_kernel_traitsILi96ELi64ELi128ELi8ELi2ELi4ELi4ELb1ELb0EN7cutlass6half_tE19Flash_kernel_traitsILi96ELi64ELi128ELi8ES3_EELb0ELb0ELb1ELb0ELb0ELb1ELb0EEEvNS_16Flash_bwd_paramsE)
        /*0350*/ 	.word	0x000000ff


	//----- nvinfo : EIATTR_FRAME_SIZE
	.align		4
.L_152:
        /*0354*/ 	.byte	0x04, 0x11
        /*0356*/ 	.short	(.L_154 - .L_153)
	.align		4
.L_153:
        /*0358*/ 	.word	index@(_ZN5flash44flash_bwd_dq_dk_dv_loop_seqk_parallel_kernelI23Flash_bwd_kernel_traitsILi96ELi64ELi128ELi8ELi2ELi4ELi4ELb1ELb0EN7cutlass6half_tE19Flash_kernel_traitsILi96ELi64ELi128ELi8ES3_EELb0ELb0ELb1ELb0ELb0ELb1ELb0EEEvNS_16Flash_bwd_paramsE)
        /*035c*/ 	.word	0x00000030


	//----- nvinfo : EIATTR_REGCOUNT
	.align		4
.L_154:
        /*0360*/ 	.byte	0x04, 0x2f
        /*0362*/ 	.short	(.L_156 - .L_155)
	.align		4
.L_155:
        /*0364*/ 	.word	index@(_ZN5flash44flash_bwd_dq_dk_dv_loop_seqk_parallel_kernelI23Flash_bwd_kernel_traitsILi96ELi64ELi128ELi8ELi2ELi4ELi4ELb1ELb0EN7cutlass6half_tE19Flash_kernel_traitsILi96ELi64ELi128ELi8ES3_EELb0ELb0ELb0ELb1ELb0ELb0ELb0EEEvNS_16Flash_bwd_paramsE)
        /*0368*/ 	.word	0x000000ff


	//----- nvinfo : EIATTR_FRAME_SIZE
	.align		4
.L_156:
        /*036c*/ 	.byte	0x04, 0x11
        /*036e*/ 	.short	(.L_158 - .L_157)
	.align		4
.L_157:
        /*0370*/ 	.word	index@(_ZN5flash44flash_bwd_dq_dk_dv_loop_seqk_parallel_kernelI23Flash_bwd_kernel_traitsILi96ELi64ELi128ELi8ELi2ELi4ELi4ELb1ELb0EN7cutlass6half_tE19Flash_kernel_traitsILi96ELi64ELi128ELi8ES3_EELb0ELb0ELb0ELb1ELb0ELb0ELb0EEEvNS_16Flash_bwd_paramsE)
        /*0374*/ 	.word	0x00000048


	//----- nvinfo : EIATTR_REGCOUNT
	.align		4
.L_158:
        /*0378*/ 	.byte	0x04, 0x2f
        /*037a*/ 	.short	(.L_160 - .L_159)
	.align		4
.L_159:
        /*037c*/ 	.word	index@(_ZN5flash44flash_bwd_dq_dk_dv_loop_seqk_parallel_kernelI23Flash_bwd_kernel_traitsILi96ELi64ELi128ELi8ELi2ELi4ELi4ELb1ELb0EN7cutlass6half_tE19Flash_kernel_traitsILi96ELi64ELi128ELi8ES3_EELb0ELb0ELb0ELb0ELb1ELb1ELb0EEEvNS_16Flash_bwd_paramsE)
        /*0380*/ 	.word	0x000000ff


	//----- nvinfo : EIATTR_FRAME_SIZE
	.align		4
.L_160:
        /*0384*/ 	.byte	0x04, 0x11
        /*0386*/ 	.short	(.L_162 - .L_161)
	.align		4
.L_161:
        /*0388*/ 	.word	index@(_ZN5flash44flash_bwd_dq_dk_dv_loop_seqk_parallel_kernelI23Flash_bwd_kernel_traitsILi96ELi64ELi128ELi8ELi2ELi4ELi4ELb1ELb0EN7cutlass6half_tE19Flash_kernel_traitsILi96ELi64ELi128ELi8ES3_EELb0ELb0ELb0ELb0ELb1ELb1ELb0EEEvNS_16Flash_bwd_paramsE)
        /*038c*/ 	.word	0x00000028


	//----- nvinfo : EIATTR_REGCOUNT
	.align		4
.L_162:
        /*0390*/ 	.byte	0x04, 0x2f
        /*0392*/ 	.short	(.L_164 - .L_163)
	.align		4
.L_163:
        /*0394*/ 	.word	index@(_ZN5flash44flash_bwd_dq_dk_dv_loop_seqk_parallel_kernelI23Flash_bwd_kernel_traitsILi96ELi64ELi128ELi8ELi2ELi4ELi4ELb1ELb0EN7cutlass6half_tE19Flash_kernel_traitsILi96ELi64ELi128ELi8ES3_EELb0ELb0ELb1ELb0ELb0ELb0ELb0EEEvNS_16Flash_bwd_paramsE)
        /*0398*/ 	.word	0x000000ff


	//----- nvinfo : EIATTR_FRAME_SIZE
	.align		4
.L_164:
        /*039c*/ 	.byte	0x04, 0x11
        /*039e*/ 	.short	(.L_166 - .L_165)
	.align		4
.L_165:
        /*03a0*/ 	.word	index@(_ZN5flash44flash_bwd_dq_dk_dv_loop_seqk_parallel_kernelI23Flash_bwd_kernel_traitsILi96ELi64ELi128ELi8ELi2ELi4ELi4ELb1ELb0EN7cutlass6half_tE19Flash_kernel_traitsILi96ELi64ELi128ELi8ES3_EELb0ELb0ELb1ELb0ELb0ELb0ELb0EEEvNS_16Flash_bwd_paramsE)
        /*03a4*/ 	.word	0x00000038


	//----- nvinfo : EIATTR_REGCOUNT
	.align		4
.L_166:
        /*03a8*/ 	.byte	0x04, 0x2f
        /*03aa*/ 	.short	(.L_168 - .L_167)
	.align		4
.L_167:
        /*03ac*/ 	.word	index@(_ZN5flash44flash_bwd_dq_dk_dv_loop_seqk_parallel_kernelI23Flash_bwd_kernel_traitsILi96ELi64ELi128ELi8ELi2ELi4ELi4ELb1ELb0EN7cutlass6half_tE19Flash_kernel_traitsILi96ELi64ELi128ELi8ES3_EELb0ELb0ELb0ELb0ELb0ELb0ELb0EEEvNS_16Flash_bwd_paramsE)
        /*03b0*/ 	.word	0x000000ff


	//----- nvinfo : EIATTR_FRAME_SIZE
	.align		4
.L_168:
        /*03b4*/ 	.byte	0x04, 0x11
        /*03b6*/ 	.short	(.L_170 - .L_169)
	.align		4
.L_169:
        /*03b8*/ 	.word	index@(_ZN5flash44flash_bwd_dq_dk_dv_loop_seqk_parallel_kernelI23Flash_bwd_kernel_traitsILi96ELi64ELi128ELi8ELi2ELi4ELi4ELb1ELb0EN7cutlass6half_tE19Flash_kernel_traitsILi96ELi64ELi128ELi8ES3_EELb0ELb0ELb0ELb0ELb0ELb0ELb0EEEvNS_16Flash_bwd_paramsE)
        /*03bc*/ 	.word	0x00000040


	//----- nvinfo : EIATTR_REGCOUNT
	.align		4
.L_170:
        /*03c0*/ 	.byte	0x04, 0x2f
        /*03c2*/ 	.short	(.L_172 - .L_171)
	.align		4
.L_171:
        /*03c4*/ 	.word	index@(_ZN5flash44flash_bwd_dq_dk_dv_loop_seqk_parallel_kernelI23Flash_bwd_kernel_traitsILi96ELi64ELi128ELi8ELi2ELi4ELi4ELb1ELb0EN7cutlass6half_tE19Flash_kernel_traitsILi96ELi64ELi128ELi8ES3_EELb0ELb0ELb0ELb0ELb0ELb1ELb0EEEvNS_16Flash_bwd_paramsE)
        /*03c8*/ 	.word	0x000000ff


	//----- nvinfo : EIATTR_FRAME_SIZE
	.align		4
.L_172:
        /*03cc*/ 	.byte	0x04, 0x11
        /*03ce*/ 	.short	(.L_174 - .L_173)
	.align		4
.L_173:
        /*03d0*/ 	.word	index@(_ZN5flash44flash_bwd_dq_dk_dv_loop_seqk_parallel_kernelI23Flash_bwd_kernel_traitsILi96ELi64ELi128ELi8ELi2ELi4ELi4ELb1ELb0EN7cutlass6half_tE19Flash_kernel_traitsILi96ELi64ELi128ELi8ES3_EELb0ELb0ELb0ELb0ELb0ELb1ELb0EEEvNS_16Flash_bwd_paramsE)
        /*03d4*/ 	.word	0x00000030


	//----- nvinfo : EIATTR_MIN_STACK_SIZE
	.align		4
.L_174:
        /*03d8*/ 	.byte	0x04, 0x12
        /*03da*/ 	.short	(.L_176 - .L_175)
	.align		4
.L_175:
        /*03dc*/ 	.word	index@(_ZN5flash44flash_bwd_dq_dk_dv_loop_seqk_parallel_kernelI23Flash_bwd_kernel_traitsILi96ELi64ELi128ELi8ELi2ELi4ELi4ELb1ELb0EN7cutlass6half_tE19Flash_kernel_traitsILi96ELi64ELi128ELi8ES3_EELb0ELb0ELb0ELb0ELb0ELb1ELb0EEEvNS_16Flash_bwd_paramsE)
        /*03e0*/ 	.word	0x00000030


	//----- nvinfo : EIATTR_MIN_STACK_SIZE
	.align		4
.L_176:
        /*03e4*/ 	.byte	0x04, 0x12
        /*03e6*/ 	.short	(.L_178 - .L_177)
	.align		4
.L_177:
        /*03e8*/ 	.word	index@(_ZN5flash44flash_bwd_dq_dk_dv_loop_seqk_parallel_kernelI23Flash_bwd_kernel_traitsILi96ELi64ELi128ELi8ELi2ELi4ELi4ELb1ELb0EN7cutlass6half_tE19Flash_kernel_traitsILi96ELi64ELi128ELi8ES3_EELb0ELb0ELb0ELb0ELb0ELb0ELb0EEEvNS_16Flash_bwd_paramsE)
        /*03ec*/ 	.word	0x00000040


	//----- nvinfo : EIATTR_MIN_STACK_SIZE
	.align		4
.L_178:
        /*03f0*/ 	.byte	0x04, 0x12
        /*03f2*/ 	.short	(.L_180 - .L_179)
	.align		4
.L_179:
        /*03f4*/ 	.word	index@(_ZN5flash44flash_bwd_dq_dk_dv_loop_seqk_parallel_kernelI23Flash_bwd_kernel_traitsILi96ELi64ELi128ELi8ELi2ELi4ELi4ELb1ELb0EN7cutlass6half_tE19Flash_kernel_traitsILi96ELi64ELi128ELi8ES3_EELb0ELb0ELb1ELb0ELb0ELb0ELb0EEEvNS_16Flash_bwd_paramsE)
        /*03f8*/ 	.word	0x00000038


	//----- nvinfo : EIATTR_MIN_STACK_SIZE
	.align		4
.L_180:
        /*03fc*/ 	.byte	0x04, 0x12
        /*03fe*/ 	.short	(.L_182 - .L_181)
	.align		4
.L_181:
        /*0400*/ 	.word	index@(_ZN5flash44flash_bwd_dq_dk_dv_loop_seqk_parallel_kernelI23Flash_bwd_kernel_traitsILi96ELi64ELi128ELi8ELi2ELi4ELi4ELb1ELb0EN7cutlass6half_tE19Flash_kernel_traitsILi96ELi64ELi128ELi8ES3_EELb0ELb0ELb0ELb0ELb1ELb1ELb0EEEvNS_16Flash_bwd_paramsE)
        /*0404*/ 	.word	0x00000028


	//----- nvinfo : EIATTR_MIN_STACK_SIZE
	.align		4
.L_182:
        /*0408*/ 	.byte	0x04, 0x12
        /*040a*/ 	.short	(.L_184 - .L_183)
	.align		4
.L_183:
        /*040c*/ 	.word	index@(_ZN5flash44flash_bwd_dq_dk_dv_loop_seqk_parallel_kernelI23Flash_bwd_kernel_traitsILi96ELi64ELi128ELi8ELi2ELi4ELi4ELb1ELb0EN7cutlass6half_tE19Flash_kernel_traitsILi96ELi64ELi128ELi8ES3_EELb0ELb0ELb0ELb1ELb0ELb0ELb0EEEvNS_16Flash_bwd_paramsE)
        /*0410*/ 	.word	0x00000048


	//----- nvinfo : EIATTR_MIN_STACK_SIZE
	.align		4
.L_184:
        /*0414*/ 	.byte	0x04, 0x12
        /*0416*/ 	.short	(.L_186 - .L_185)
	.align		4
.L_185:
        /*0418*/ 	.word	index@(_ZN5flash44flash_bwd_dq_dk_dv_loop_seqk_parallel_kernelI23Flash_bwd_kernel_traitsILi96ELi64ELi128ELi8ELi2ELi4ELi4ELb1ELb0EN7cutlass6half_tE19Flash_kernel_traitsILi96ELi64ELi128ELi8ES3_EELb0ELb0ELb1ELb0ELb0ELb1ELb0EEEvNS_16Flash_bwd_paramsE)
        /*041c*/ 	.word	0x00000030


	//----- nvinfo : EIATTR_MIN_STACK_SIZE
	.align		4
.L_186:
        /*0420*/ 	.byte	0x04, 0x12
        /*0422*/ 	.short	(.L_188 - .L_187)
	.align		4
.L_187:
        /*0424*/ 	.word	index@(_ZN5flash44flash_bwd_dq_dk_dv_loop_seqk_parallel_kernelI23Flash_bwd_kernel_traitsILi96ELi64ELi128ELi8ELi2ELi4ELi4ELb1ELb0EN7cutlass6half_tE19Flash_kernel_traitsILi96ELi64ELi128ELi8ES3_EELb0ELb0ELb1ELb1ELb0ELb0ELb0EEEvNS_16Flash_bwd_paramsE)
        /*0428*/ 	.word	0x00000038


	//----- nvinfo : EIATTR_MIN_STACK_SIZE
	.align		4
.L_188:
        /*042c*/ 	.byte	0x04, 0x12
        /*042e*/ 	.short	(.L_190 - .L_189)
	.align		4
.L_189:
        /*0430*/ 	.word	index@(_ZN5flash27flash_bwd_convert_dq_kernelI23Flash_bwd_kernel_traitsILi96ELi64ELi128ELi8ELi2ELi4ELi4ELb1ELb0EN7cutlass6half_tE19Flash_kernel_traitsILi96ELi64ELi128ELi8ES3_EEEEvNS_16Flash_bwd_paramsEi)
        /*0434*/ 	.word	0x00000000


	//----- nvinfo : EIATTR_MIN_STACK_SIZE
	.align		4
.L_190:
        /*0438*/ 	.byte	0x04, 0x12
        /*043a*/ 	.short	(.L_192 - .L_191)
	.align		4
.L_191:
        /*043c*/ 	.word	index@(_ZN5flash44flash_bwd_dq_dk_dv_loop_seqk_parallel_kernelI23Flash_bwd_kernel_traitsILi96ELi64ELi128ELi8ELi2ELi4ELi4ELb1ELb0EN7cutlass6half_tE19Flash_kernel_traitsILi96ELi64ELi128ELi8ES3_EELb1ELb0ELb0ELb0ELb0ELb1ELb0EEEvNS_16Flash_bwd_paramsE)
        /*0440*/ 	.word	0x00000030


	//----- nvinfo : EIATTR_MIN_STACK_SIZE
	.align		4
.L_192:
        /*0444*/ 	.byte	0x04, 0x12
        /*0446*/ 	.short	(.L_194 - .L_193)
	.align		4
.L_193:
        /*0448*/ 	.word	index@(_ZN5flash44flash_bwd_dq_dk_dv_loop_seqk_parallel_kernelI23Flash_bwd_kernel_traitsILi96ELi64ELi128ELi8ELi2ELi4ELi4ELb1ELb0EN7cutlass6half_tE19Flash_kernel_traitsILi96ELi64ELi128ELi8ES3_EELb0ELb0ELb0ELb0ELb0ELb1ELb1EEEvNS_16Flash_bwd_paramsE)
        /*044c*/ 	.word	0x000000b0


	//----- nvinfo : EIATTR_MIN_STACK_SIZE
	.align		4
.L_194:
        /*0450*/ 	.byte	0x04, 0x12
        /*0452*/ 	.short	(.L_196 - .L_195)
	.align		4
.L_195:
        /*0454*/ 	.word	index@(_ZN5flash44flash_bwd_dq_dk_dv_loop_seqk_parallel_kernelI23Flash_bwd_kernel_traitsILi96ELi64ELi128ELi8ELi2ELi4ELi4ELb1ELb0EN7cutlass6half_tE19Flash_kernel_traitsILi96ELi64ELi128ELi8ES3_EELb1ELb0ELb0ELb0ELb0ELb0ELb0EEEvNS_16Flash_bwd_paramsE)
        /*0458*/ 	.word	0x00000040


	//----- nvinfo : EIATTR_MIN_STACK_SIZE
	.align		4
.L_196:
        /*045c*/ 	.byte	0x04, 0x12
        /*045e*/ 	.short	(.L_198 - .L_197)
	.align		4
.L_197:
        /*0460*/ 	.word	index@(_ZN5flash44flash_bwd_dq_dk_dv_loop_seqk_parallel_kernelI23Flash_bwd_kernel_traitsILi96ELi64ELi128ELi8ELi2ELi4ELi4ELb1ELb0EN7cutlass6half_tE19Flash_kernel_traitsILi96ELi64ELi128ELi8ES3_EELb0ELb0ELb0ELb0ELb0ELb0ELb1EEEvNS_16Flash_bwd_paramsE)
        /*0464*/ 	.word	0x000000c0


	//----- nvinfo : EIATTR_MIN_STACK_SIZE
	.align		4
.L_198:
        /*0468*/ 	.byte	0x04, 0x12
        /*046a*/ 	.short	(.L_200 - .L_199)
	.align		4
.L_199:
        /*046c*/ 	.word	index@(_ZN5flash44flash_bwd_dq_dk_dv_loop_seqk_parallel_kernelI23Flash_bwd_kernel_traitsILi96ELi64ELi128ELi8ELi2ELi4ELi4ELb1ELb0EN7cutlass6half_tE19Flash_kernel_traitsILi96ELi64ELi128ELi8ES3_EELb1ELb0ELb1ELb0ELb0ELb0ELb0EEEvNS_16Flash_bwd_paramsE)
        /*0470*/ 	.word	0x00000038


	//----- nvinfo : EIATTR_MIN_STACK_SIZE
	.align		4
.L_200:
        /*0474*/ 	.byte	0x04, 0x12
        /*0476*/ 	.short	(.L_202 - .L_201)
	.align		4
.L_201:
        /*0478*/ 	.word	index@(_ZN5flash44flash_bwd_dq_dk_dv_loop_seqk_parallel_kernelI23Flash_bwd_kernel_traitsILi96ELi64ELi128ELi8ELi2ELi4ELi4ELb1ELb0EN7cutlass6half_tE19Flash_kernel_traitsILi96ELi64ELi128ELi8ES3_EELb0ELb0ELb1ELb0ELb0ELb0ELb1EEEvNS_16Flash_bwd_paramsE)
        /*047c*/ 	.word	0x000000b8


	//----- nvinfo : EIATTR_MIN_STACK_SIZE
	.align		4
.L_202:
        /*0480*/ 	.byte	0x04, 0x12
        /*0482*/ 	.short	(.L_204 - .L_203)
	.align		4
.L_203:
        /*0484*/ 	.word	index@(_ZN5flash44flash_bwd_dq_dk_dv_loop_seqk_parallel_kernelI23Flash_bwd_kernel_traitsILi96ELi64ELi128ELi8ELi2ELi4ELi4ELb1ELb0EN7cutlass6half_tE19Flash_kernel_traitsILi96ELi64ELi128ELi8ES3_EELb1ELb0ELb0ELb0ELb1ELb1ELb0EEEvNS_16Flash_bwd_paramsE)
        /*0488*/ 	.word	0x00000038


	//----- nvinfo : EIATTR_MIN_STACK_SIZE
	.align		4
.L_204:
        /*048c*/ 	.byte	0x04, 0x12
        /*048e*/ 	.short	(.L_206 - .L_205)
	.align		4
.L_205:
        /*0490*/ 	.word	index@(_ZN5flash44flash_bwd_dq_dk_dv_loop_seqk_parallel_kernelI23Flash_bwd_kernel_traitsILi96ELi64ELi128ELi8ELi2ELi4ELi4ELb1ELb0EN7cutlass6half_tE19Flash_kernel_traitsILi96ELi64ELi128ELi8ES3_EELb0ELb0ELb0ELb0ELb1ELb1ELb1EEEvNS_16Flash_bwd_paramsE)
        /*0494*/ 	.word	0x000000a0


	//----- nvinfo : EIATTR_MIN_STACK_SIZE
	.align		4
.L_206:
        /*0498*/ 	.byte	0x04, 0x12
        /*049a*/ 	.short	(.L_208 - .L_207)
	.align		4
.L_207:
        /*049c*/ 	.word	index@(_ZN5flash44flash_bwd_dq_dk_dv_loop_seqk_parallel_kernelI23Flash_bwd_kernel_traitsILi96ELi64ELi128ELi8ELi2ELi4ELi4ELb1ELb0EN7cutlass6half_tE19Flash_kernel_traitsILi96ELi64ELi128ELi8ES3_EELb1ELb0ELb0ELb1ELb0ELb0ELb0EEEvNS_16Flash_bwd_paramsE)
        /*04a0*/ 	.word	0x00000060


	//----- nvinfo : EIATTR_MIN_STACK_SIZE
	.align		4
.L_208:
        /*04a4*/ 	.byte	0x04, 0x12
        /*04a6*/ 	.short	(.L_210 - .L_209)
	.align		4
.L_209:
        /*04a8*/ 	.word	index@(_ZN5flash44flash_bwd_dq_dk_dv_loop_seqk_parallel_kernelI23Flash_bwd_kernel_traitsILi96ELi64ELi128ELi8ELi2ELi4ELi4ELb1ELb0EN7cutlass6half_tE19Flash_kernel_traitsILi96ELi64ELi128ELi8ES3_EELb0ELb0ELb0ELb1ELb0ELb0ELb1EEEvNS_16Flash_bwd_paramsE)
        /*04ac*/ 	.word	0x000000c0


	//----- nvinfo : EIATTR_MIN_STACK_SIZE
	.align		4
.L_210:
        /*04b0*/ 	.byte	0x04, 0x12
        /*04b2*/ 	.short	(.L_212 - .L_211)
	.align		4
.L_211:
        /*04b4*/ 	.word	index@(_ZN5flash44flash_bwd_dq_dk_dv_loop_seqk_parallel_kernelI23Flash_bwd_kernel_traitsILi96ELi64ELi128ELi8ELi2ELi4ELi4ELb1ELb0EN7cutlass6half_tE19Flash_kernel_traitsILi96ELi64ELi128ELi8ES3_EELb1ELb0ELb1ELb0ELb0ELb1ELb0EEEvNS_16Flash_bwd_paramsE)
        /*04b8*/ 	.word	0x00000030


	//----- nvinfo : EIATTR_MIN_STACK_SIZE
	.align		4
.L_212:
        /*04bc*/ 	.byte	0x04, 0x12
        /*04be*/ 	.short	(.L_214 - .L_213)
	.align		4
.L_213:
        /*04c0*/ 	.word	index@(_ZN5flash44flash_bwd_dq_dk_dv_loop_seqk_parallel_kernelI23Flash_bwd_kernel_traitsILi96ELi64ELi128ELi8ELi2ELi4ELi4ELb1ELb0EN7cutlass6half_tE19Flash_kernel_traitsILi96ELi64ELi128ELi8ES3_EELb0ELb0ELb1ELb0ELb0ELb1ELb1EEEvNS_16Flash_bwd_paramsE)
        /*04c4*/ 	.word	0x000000b0


	//----- nvinfo : EIATTR_MIN_STACK_SIZE
	.align		4
.L_214:
        /*04c8*/ 	.byte	0x04, 0x12
        /*04ca*/ 	.short	(.L_216 - .L_215)
	.align		4
.L_215:
        /*04cc*/ 	.word	index@(_ZN5flash44flash_bwd_dq_dk_dv_loop_seqk_parallel_kernelI23Flash_bwd_kernel_traitsILi96ELi64ELi128ELi8ELi2ELi4ELi4ELb1ELb0EN7cutlass6half_tE19Flash_kernel_traitsILi96ELi64ELi128ELi8ES3_EELb1ELb0ELb1ELb1ELb0ELb0ELb0EEEvNS_16Flash_bwd_paramsE)
        /*04d0*/ 	.word	0x00000040


	//----- nvinfo : EIATTR_MIN_STACK_SIZE
	.align		4
.L_216:
        /*04d4*/ 	.byte	0x04, 0x12
        /*04d6*/ 	.short	(.L_218 - .L_217)
	.align		4
.L_217:
        /*04d8*/ 	.word	index@(_ZN5flash44flash_bwd_dq_dk_dv_loop_seqk_parallel_kernelI23Flash_bwd_kernel_traitsILi96ELi64ELi128ELi8ELi2ELi4ELi4ELb1ELb0EN7cutlass6half_tE19Flash_kernel_traitsILi96ELi64ELi128ELi8ES3_EELb0ELb0ELb1ELb1ELb0ELb0ELb1EEEvNS_16Flash_bwd_paramsE)
        /*04dc*/ 	.word	0x000000c0


	//----- nvinfo : EIATTR_MIN_STACK_SIZE
	.align		4
.L_218:
        /*04e0*/ 	.byte	0x04, 0x12
        /*04e2*/ 	.short	(.L_220 - .L_219)
	.align		4
.L_219:
        /*04e4*/ 	.word	index@(_ZN5flash25flash_bwd_dot_do_o_kernelILb0E23Flash_bwd_kernel_traitsILi96ELi64ELi128ELi8ELi2ELi4ELi4ELb1ELb0EN7cutlass6half_tE19Flash_kernel_traitsILi96ELi64ELi128ELi8ES3_EEEEvNS_16Flash_bwd_paramsE)
        /*04e8*/ 	.word	0x00000000


	//----- nvinfo : EIATTR_MIN_STACK_SIZE
	.align		4
.L_220:
        /*04ec*/ 	.byte	0x04, 0x12
        /*04ee*/ 	.short	(.L_222 - .L_221)
	.align		4
.L_221:
        /*04f0*/ 	.word	index@(_ZN5flash25flash_bwd_dot_do_o_kernelILb1E23Flash_bwd_kernel_traitsILi96ELi64ELi128ELi8ELi2ELi4ELi4ELb1ELb0EN7cutlass6half_tE19Flash_kernel_traitsILi96ELi64ELi128ELi8ES3_EEEEvNS_16Flash_bwd_paramsE)
        /*04f4*/ 	.word	0x00000000


	//----- nvinfo : EIATTR_MIN_STACK_SIZE
	.align		4
.L_222:
        /*04f8*/ 	.byte	0x04, 0x12
        /*04fa*/ 	.short	(.L_224 - .L_223)
	.align		4
.L_223:
        /*04fc*/ 	.word	index@(_ZN5flash27flash_bwd_convert_dq_kernelI23Flash_bwd_kernel_traitsILi96ELi64ELi128ELi8ELi2ELi4ELi4ELb0ELb0EN7cutlass6half_tE19Flash_kernel_traitsILi96ELi64ELi128ELi8ES3_EEEEvNS_16Flash_bwd_paramsEi)
        /*0500*/ 	.word	0x00000000


	//----- nvinfo : EIATTR_MIN_STACK_SIZE
	.align		4
.L_224:
        /*0504*/ 	.byte	0x04, 0x12
        /*0506*/ 	.short	(.L_226 - .L_225)
	.align		4
.L_225:
        /*0508*/ 	.word	index@(_ZN5flash44flash_bwd_dq_dk_dv_loop_seqk_parallel_kernelI23Flash_bwd_kernel_traitsILi96ELi64ELi128ELi8ELi2ELi4ELi4ELb0ELb0EN7cutlass6half_tE19Flash_kernel_traitsILi96ELi64ELi128ELi8ES3_EELb1ELb0ELb0ELb0ELb0ELb1ELb0EEEvNS_16Flash_bwd_paramsE)
        /*050c*/ 	.word	0x00000000


	//----- nvinfo : EIATTR_MIN_STACK_SIZE
	.align		4
.L_226:
        /*0510*/ 	.byte	0x04, 0x12
        /*0512*/ 	.short	(.L_228 - .L_227)
	.align		4
.L_227:
        /*0514*/ 	.word	index@(_ZN5flash44flash_bwd_dq_dk_dv_loop_seqk_parallel_kernelI23Flash_bwd_kernel_traitsILi96ELi64ELi128ELi8ELi2ELi4ELi4ELb0ELb0EN7cutlass6half_tE19Flash_kernel_traitsILi96ELi64ELi128ELi8ES3_EELb0ELb0ELb0ELb0ELb0ELb1ELb1EEEvNS_16Flash_bwd_paramsE)
        /*0518*/ 	.word	0x00000008


	//----- nvinfo : EIATTR_MIN_STACK_SIZE
	.align		4
.L_228:
        /*051c*/ 	.byte	0x04, 0x12
        /*051e*/ 	.short	(.L_230 - .L_229)
	.align		4
.L_229:
        /*0520*/ 	.word	index@(_ZN5flash44flash_bwd_dq_dk_dv_loop_seqk_parallel_kernelI23Flash_bwd_kernel_traitsILi96ELi64ELi128ELi8ELi2ELi4ELi4ELb0ELb0EN7cutlass6half_tE19Flash_kernel_traitsILi96ELi64ELi128ELi8ES3_EELb1ELb0ELb0ELb0ELb0ELb0ELb0EEEvNS_16Flash_bwd_paramsE)
        /*0524*/ 	.word	0x00000000


	//----- nvinfo : EIATTR_MIN_STACK_SIZE
	.align		4
.L_230:
        /*0528*/ 	.byte	0x04, 0x12
        /*052a*/ 	.short	(.L_232 - .L_231)
	.align		4
.L_231:
        /*052c*/ 	.word	index@(_ZN5flash44flash_bwd_dq_dk_dv_loop_seqk_parallel_kernelI23Flash_bwd_kernel_traitsILi96ELi64ELi128ELi8ELi2ELi4ELi4ELb0ELb0EN7cutlass6half_tE19Flash_kernel_traitsILi96ELi64ELi128ELi8ES3_EELb0ELb0ELb0ELb0ELb0ELb0ELb1EEEvNS_16Flash_bwd_paramsE)
        /*0530*/ 	.word	0x00000008


	//----- nvinfo : EIATTR_MIN_STACK_SIZE
	.align		4
.L_232:
        /*0534*/ 	.byte	0x04, 0x12
        /*0536*/ 	.short	(.L_234 - .L_233)
	.align		4
.L_233:
        /*0538*/ 	.word	index@(_ZN5flash44flash_bwd_dq_dk_dv_loop_seqk_parallel_kernelI23Flash_bwd_kernel_traitsILi96ELi64ELi128ELi8ELi2ELi4ELi4ELb0ELb0EN7cutlass6half_tE19Flash_kernel_traitsILi96ELi64ELi128ELi8ES3_EELb1ELb0ELb1ELb0ELb0ELb0ELb0EEEvNS_16Flash_bwd_paramsE)
        /*053c*/ 	.word	0x00000000


	//----- nvinfo : EIATTR_MIN_STACK_SIZE
	.align		4
.L_234:
        /*0540*/ 	.byte	0x04, 0x12
        /*0542*/ 	.short	(.L_236 - .L_235)
	.align		4
.L_235:
        /*0544*/ 	.word	index@(_ZN5flash44flash_bwd_dq_dk_dv_loop_seqk_parallel_kernelI23Flash_bwd_kernel_traitsILi96ELi64ELi128ELi8ELi2ELi4ELi4ELb0ELb0EN7cutlass6half_tE19Flash_kernel_traitsILi96ELi64ELi128ELi8ES3_EELb0ELb0ELb1ELb0ELb0ELb0ELb1EEEvNS_16Flash_bwd_paramsE)
        /*0548*/ 	.word	0x00000000


	//----- nvinfo : EIATTR_MIN_STACK_SIZE
	.align		4
.L_236:
        /*054c*/ 	.byte	0x04, 0x12
        /*054e*/ 	.short	(.L_238 - .L_237)
	.align		4
.L_237:
        /*0550*/ 	.word	index@(_ZN5flash44flash_bwd_dq_dk_dv_loop_seqk_parallel_kernelI23Flash_bwd_kernel_traitsILi96ELi64ELi128ELi8ELi2ELi4ELi4ELb0ELb0EN7cutlass6half_tE19Flash_kernel_traitsILi96ELi64ELi128ELi8ES3_EELb1ELb0ELb0ELb0ELb1ELb1ELb0EEEvNS_16Flash_bwd_paramsE)
        /*0554*/ 	.word	0x00000000


	//----- nvinfo : EIATTR_MIN_STACK_SIZE
	.align		4
.L_238:
        /*0558*/ 	.byte	0x04, 0x12
        /*055a*/ 	.short	(.L_240 - .L_239)
	.align		4
.L_239:
        /*055c*/ 	.word	index@(_ZN5flash44flash_bwd_dq_dk_dv_loop_seqk_parallel_kernelI23Flash_bwd_kernel_traitsILi96ELi64ELi128ELi8ELi2ELi4ELi4ELb0ELb0EN7cutlass6half_tE19Flash_kernel_traitsILi96ELi64ELi128ELi8ES3_EELb0ELb0ELb0ELb0ELb1ELb1ELb1EEEvNS_16Flash_bwd_paramsE)
        /*0560*/ 	.word	0x00000008


	//----- nvinfo : EIATTR_MIN_STACK_SIZE
	.align		4
.L_240:
        /*0564*/ 	.byte	0x04, 0x12
        /*0566*/ 	.short	(.L_242 - .L_241)
	.align		4
.L_241:
        /*0568*/ 	.word	index@(_ZN5flash44flash_bwd_dq_dk_dv_loop_seqk_parallel_kernelI23Flash_bwd_kernel_traitsILi96ELi64ELi128ELi8ELi2ELi4ELi4ELb0ELb0EN7cutlass6half_tE19Flash_kernel_traitsILi96ELi64ELi128ELi8ES3_EELb1ELb0ELb0ELb1ELb0ELb0ELb0EEEvNS_16Flash_bwd_paramsE)
        /*056c*/ 	.word	0x00000000


	//----- nvinfo : EIATTR_MIN_STACK_SIZE
	.align		4
.L_242:
        /*0570*/ 	.byte	0x04, 0x12
        /*0572*/ 	.short	(.L_244 - .L_243)
	.align		4
.L_243:
        /*0574*/ 	.word	index@(_ZN5flash44flash_bwd_dq_dk_dv_loop_seqk_parallel_kernelI23Flash_bwd_kernel_traitsILi96ELi64ELi128ELi8ELi2ELi4ELi4ELb0ELb0EN7cutlass6half_tE19Flash_kernel_traitsILi96ELi64ELi128ELi8ES3_EELb0ELb0ELb0ELb1ELb0ELb0ELb1EEEvNS_16Flash_bwd_paramsE)
        /*0578*/ 	.word	0x00000008


	//----- nvinfo : EIATTR_MIN_STACK_SIZE
	.align		4
.L_244:
        /*057c*/ 	.byte	0x04, 0x12
        /*057e*/ 	.short	(.L_246 - .L_245)
	.align		4
.L_245:
        /*0580*/ 	.word	index@(_ZN5flash44flash_bwd_dq_dk_dv_loop_seqk_parallel_kernelI23Flash_bwd_kernel_traitsILi96ELi64ELi128ELi8ELi2ELi4ELi4ELb0ELb0EN7cutlass6half_tE19Flash_kernel_traitsILi96ELi64ELi128ELi8ES3_EELb1ELb0ELb1ELb0ELb0ELb1ELb0EEEvNS_16Flash_bwd_paramsE)
        /*0584*/ 	.word	0x00000000


	//----- nvinfo : EIATTR_MIN_STACK_SIZE
	.align		4
.L_246:
        /*0588*/ 	.byte	0x04, 0x12
        /*058a*/ 	.short	(.L_248 - .L_247)
	.align		4
.L_247:
        /*058c*/ 	.word	index@(_ZN5flash44flash_bwd_dq_dk_dv_loop_seqk_parallel_kernelI23Flash_bwd_kernel_traitsILi96ELi64ELi128ELi8ELi2ELi4ELi4ELb0ELb0EN7cutlass6half_tE19Flash_kernel_traitsILi96ELi64ELi128ELi8ES3_EELb0ELb0ELb1ELb0ELb0ELb1ELb1EEEvNS_16Flash_bwd_paramsE)
        /*0590*/ 	.word	0x00000008


	//----- nvinfo : EIATTR_MIN_STACK_SIZE
	.align		4
.L_248:
        /*0594*/ 	.byte	0x04, 0x12
        /*0596*/ 	.short	(.L_250 - .L_249)
	.align		4
.L_249:
        /*0598*/ 	.word	index@(_ZN5flash44flash_bwd_dq_dk_dv_loop_seqk_parallel_kernelI23Flash_bwd_kernel_traitsILi96ELi64ELi128ELi8ELi2ELi4ELi4ELb0ELb0EN7cutlass6half_tE19Flash_kernel_traitsILi96ELi64ELi128ELi8ES3_EELb1ELb0ELb1ELb1ELb0ELb0ELb0EEEvNS_16Flash_bwd_paramsE)
        /*059c*/ 	.word	0x00000000


	//----- nvinfo : EIATTR_MIN_STACK_SIZE
	.align		4
.L_250:
        /*05a0*/ 	.byte	0x04, 0x12
        /*05a2*/ 	.short	(.L_252 - .L_251)
	.align		4
.L_251:
        /*05a4*/ 	.word	index@(_ZN5flash44flash_bwd_dq_dk_dv_loop_seqk_parallel_kernelI23Flash_bwd_kernel_traitsILi96ELi64ELi128ELi8ELi2ELi4ELi4ELb0ELb0EN7cutlass6half_tE19Flash_kernel_traitsILi96ELi64ELi128ELi8ES3_EELb0ELb0ELb1ELb1ELb0ELb0ELb1EEEvNS_16Flash_bwd_paramsE)
        /*05a8*/ 	.word	0x00000008


	//----- nvinfo : EIATTR_MIN_STACK_SIZE
	.align		4
.L_252:
        /*05ac*/ 	.byte	0x04, 0x12
        /*05ae*/ 	.short	(.L_254 - .L_253)
	.align		4
.L_253:
        /*05b0*/ 	.word	index@(_ZN5flash25flash_bwd_dot_do_o_kernelILb0E23Flash_bwd_kernel_traitsILi96ELi64ELi128ELi8ELi2ELi4ELi4ELb0ELb0EN7cutlass6half_tE19Flash_kernel_traitsILi96ELi64ELi128ELi8ES3_EEEEvNS_16Flash_bwd_paramsE)
        /*05b4*/ 	.word	0x00000000


	//----- nvinfo : EIATTR_MIN_STACK_SIZE
	.align		4
.L_254:
        /*05b8*/ 	.byte	0x04, 0x12
        /*05ba*/ 	.short	(.L_256 - .L_255)
	.align		4
.L_255:
        /*05bc*/ 	.word	index@(_ZN5flash25flash_bwd_dot_do_o_kernelILb1E23Flash_bwd_kernel_traitsILi96ELi64ELi128ELi8ELi2ELi4ELi4ELb0ELb0EN7cutlass6half_tE19Flash_kernel_traitsILi96ELi64ELi128ELi8ES3_EEEEvNS_16Flash_bwd_paramsE)
        /*05c0*/ 	.word	0x00000000
.L_256:


//--------------------- .nv.compat                --------------------------
	.section	.nv.compat,"",@"SHT_CUDA_COMPAT_INFO"
	.align	4
        /*0000*/ 	.byte	0x02, 0x09, 0x01, 0x00, 0x02, 0x02, 0x01, 0x00, 0x02, 0x05, 0x05, 0x00, 0x03, 0x07, 0x01, 0x01
        /*0010*/ 	.byte	0x02, 0x03, 0x00, 0x00, 0x02, 0x06, 0x01, 0x00, 0x04, 0x0b, 0x08, 0x00, 0x00, 0x00, 0x00, 0x00
        /*0020*/ 	.byte	0x00, 0x00, 0x00, 0x00


//--------------------- .nv.info._ZN5flash44flash_bwd_dq_dk_dv_loop_seqk_parallel_kernelI23Flash_bwd_kernel_traitsILi96ELi64ELi128ELi8ELi2ELi4ELi4ELb1ELb0EN7cutlass6half_tE19Flash_kernel_traitsILi96ELi64ELi128ELi8ES3_EELb0ELb0ELb0ELb0ELb0ELb1ELb0EEEvNS_16Flash_bwd_paramsE --------------------------
	.section	.nv.info._ZN5flash44flash_bwd_dq_dk_dv_loop_seqk_parallel_kernelI23Flash_bwd_kernel_traitsILi96ELi64ELi128ELi8ELi2ELi4ELi4ELb1ELb0EN7cutlass6half_tE19Flash_kernel_traitsILi96ELi64ELi128ELi8ES3_EELb0ELb0ELb0ELb0ELb0ELb1ELb0EEEvNS_16Flash_bwd_paramsE,"",@"SHT_CUDA_INFO"
	.sectionflags	@""
	.align	4


	//----- nvinfo : EIATTR_CUDA_API_VERSION
	.align		4
        /*0000*/ 	.byte	0x04, 0x37
        /*0002*/ 	.short	(.L_258 - .L_257)
.L_257:
        /*0004*/ 	.word	0x00000082


	//----- nvinfo : EIATTR_KPARAM_INFO
	.align		4
.L_258:
        /*0008*/ 	.byte	0x04, 0x17
        /*000a*/ 	.short	(.L_260 - .L_259)
.L_259:
        /*000c*/ 	.word	0x00000000
        /*0010*/ 	.short	0x0000
        /*0012*/ 	.short	0x0000
        /*0014*/ 	.byte	0x00, 0xf0, 0x01, 0x0a


	//----- nvinfo : EIATTR_SPARSE_MMA_MASK
	.align		4
.L_260:
        /*0018*/ 	.byte	0x03, 0x50
        /*001a*/ 	.short	0x0000


	//----- nvinfo : EIATTR_MAXREG_COUNT
	.align		4
        /*001c*/ 	.byte	0x03, 0x1b
        /*001e*/ 	.short	0x00ff


	//----- nvinfo : EIATTR_NUM_BARRIERS
	.align		4
        /*0020*/ 	.byte	0x02, 0x4c
        /*0022*/ 	.byte	0x01
	.zero		1


	//----- nvinfo : EIATTR_ANNOTATIONS
	.align		4
        /*0024*/ 	.byte	0x04, 0x55
        /*0026*/ 	.short	(.L_262 - .L_261)


	//   ....[0]....
.L_261:
        /*0028*/ 	.word	0x00000001
        /*002c*/ 	.byte	0xa0, 0x00, 0x00, 0x00, 0x01, 0x00, 0x00, 0x00, 0xc0, 0x03, 0x00, 0x00, 0x01, 0x00, 0x00, 0x00
        /* <DEDUP_REMOVED lines=12> */
        /*00fc*/ 	.byte	0x60, 0x80, 0x00, 0x00


	//----- nvinfo : EIATTR_MERCURY_ISA_VERSION
	.align		4
.L_262:
        /*0100*/ 	.byte	0x03, 0x5f
        /*0102*/ 	.short	0x0101


	//----- nvinfo : EIATTR_EXIT_INSTR_OFFSETS
	.align		4
        /*0104*/ 	.byte	0x04, 0x1c
        /*0106*/ 	.short	(.L_264 - .L_263)


	//   ....[0]....
.L_263:
        /*0108*/ 	.word	0x000000c0


	//   ....[1]....
        /*010c*/ 	.word	0x000080e0


	//----- nvinfo : EIATTR_CRS_STACK_SIZE
	.align		4
.L_264:
        /*0110*/ 	.byte	0x04, 0x1e
        /*0112*/ 	.short	(.L_266 - .L_265)
.L_265:
        /*0114*/ 	.word	0x00000000


	//----- nvinfo : EIATTR_CBANK_PARAM_SIZE
	.align		4
.L_266:
        /*0118*/ 	.byte	0x03, 0x19
        /*011a*/ 	.short	0x0280


	//----- nvinfo : EIATTR_PARAM_CBANK
	.align		4
        /*011c*/ 	.byte	0x04, 0x0a
        /*011e*/ 	.short	(.L_268 - .L_267)
	.align		4
.L_267:
        /*0120*/ 	.word	index@(.nv.constant0._ZN5flash44flash_bwd_dq_dk_dv_loop_seqk_parallel_kernelI23Flash_bwd_kernel_traitsILi96ELi64ELi128ELi8ELi2ELi4ELi4ELb1ELb0EN7cutlass6half_tE19Flash_kernel_traitsILi96ELi64ELi128ELi8ES3_EELb0ELb0ELb0ELb0ELb0ELb1ELb0EEEvNS_16Flash_bwd_paramsE)
        /*0124*/ 	.short	0x0210
        /*0126*/ 	.short	0x0280


	//----- nvinfo : EIATTR_SW_WAR
	.align		4
.L_268:
        /*0128*/ 	.byte	0x04, 0x36
        /*012a*/ 	.short	(.L_270 - .L_269)
.L_269:
        /*012c*/ 	.word	0x00000008
.L_270:


//--------------------- .nv.info._ZN5flash44flash_bwd_dq_dk_dv_loop_seqk_parallel_kernelI23Flash_bwd_kernel_traitsILi96ELi64ELi128ELi8ELi2ELi4ELi4ELb1ELb0EN7cutlass6half_tE19Flash_kernel_traitsILi96ELi64ELi128ELi8ES3_EELb0ELb0ELb0ELb0ELb0ELb0ELb0EEEvNS_16Flash_bwd_paramsE --------------------------
	.section	.nv.info._ZN5flash44flash_bwd_dq_dk_dv_loop_seqk_parallel_kernelI23Flash_bwd_kernel_traitsILi96ELi64ELi128ELi8ELi2ELi4ELi4ELb1ELb0EN7cutlass6half_tE19Flash_kernel_traitsILi96ELi64ELi128ELi8ES3_EELb0ELb0ELb0ELb0ELb0ELb0ELb0EEEvNS_16Flash_bwd_paramsE,"",@"SHT_CUDA_INFO"
	.sectionflags	@""
	.align	4


	//----- nvinfo : EIATTR_CUDA_API_VERSION
	.align		4
        /*0000*/ 	.byte	0x04, 0x37
        /*0002*/ 	.short	(.L_272 - .L_271)
.L_271:
        /*0004*/ 	.word	0x00000082


	//----- nvinfo : EIATTR_KPARAM_INFO
	.align		4
.L_272:
        /*0008*/ 	.byte	0x04, 0x17
        /*000a*/ 	.short	(.L_274 - .L_273)
.L_273:
        /*000c*/ 	.word	0x00000000
        /*0010*/ 	.short	0x0000
        /*0012*/ 	.short	0x0000
        /*0014*/ 	.byte	0x00, 0xf0, 0x01, 0x0a


	//----- nvinfo : EIATTR_SPARSE_MMA_MASK
	.align		4
.L_274:
        /*0018*/ 	.byte	0x03, 0x50
        /*001a*/ 	.short	0x0000


	//----- nvinfo : EIATTR_MAXREG_COUNT
	.align		4
        /*001c*/ 	.byte	0x03, 0x1b
        /*001e*/ 	.short	0x00ff


	//----- nvinfo : EIATTR_NUM_BARRIERS
	.align		4
        /*0020*/ 	.byte	0x02, 0x4c
        /*0022*/ 	.byte	0x01
	.zero		1


	//----- nvinfo : EIATTR_ANNOTATIONS
	.align		4
        /*0024*/ 	.byte	0x04, 0x55
        /*0026*/ 	.short	(.L_276 - .L_275)


	//   ....[0]....
.L_275:
        /* <DEDUP_REMOVED lines=26> */


	//----- nvinfo : EIATTR_MERCURY_ISA_VERSION
	.align		4
.L_276:
        /*01b0*/ 	.byte	0x03, 0x5f
        /*01b2*/ 	.short	0x0101


	//----- nvinfo : EIATTR_EXIT_INSTR_OFFSETS
	.align		4
        /*01b4*/ 	.byte	0x04, 0x1c
        /*01b6*/ 	.short	(.L_278 - .L_277)


	//   ....[0]....
.L_277:
        /*01b8*/ 	.word	0x000000a0


	//   ....[1]....
        /*01bc*/ 	.word	0x00009320


	//----- nvinfo : EIATTR_CRS_STACK_SIZE
	.align		4
.L_278:
        /*01c0*/ 	.byte	0x04, 0x1e
        /*01c2*/ 	.short	(.L_280 - .L_279)
.L_279:
        /*01c4*/ 	.word	0x00000000


	//----- nvinfo : EIATTR_CBANK_PARAM_SIZE
	.align		4
.L_280:
        /*01c8*/ 	.byte	0x03, 0x19
        /*01ca*/ 	.short	0x0280


	//----- nvinfo : EIATTR_PARAM_CBANK
	.align		4
        /*01cc*/ 	.byte	0x04, 0x0a
        /*01ce*/ 	.short	(.L_282 - .L_281)
	.align		4
.L_281:
        /*01d0*/ 	.word	index@(.nv.constant0._ZN5flash44flash_bwd_dq_dk_dv_loop_seqk_parallel_kernelI23Flash_bwd_kernel_traitsILi96ELi64ELi128ELi8ELi2ELi4ELi4ELb1ELb0EN7cutlass6half_tE19Flash_kernel_traitsILi96ELi64ELi128ELi8ES3_EELb0ELb0ELb0ELb0ELb0ELb0ELb0EEEvNS_16Flash_bwd_paramsE)
        /*01d4*/ 	.short	0x0210
        /*01d6*/ 	.short	0x0280


	//----- nvinfo : EIATTR_SW_WAR
	.align		4
.L_282:
        /*01d8*/ 	.byte	0x04, 0x36
        /*01da*/ 	.short	(.L_284 - .L_283)
.L_283:
        /*01dc*/ 	.word	0x00000008
.L_284:


//--------------------- .nv.info._ZN5flash44flash_bwd_dq_dk_dv_loop_seqk_parallel_kernelI23Flash_bwd_kernel_traitsILi96ELi64ELi128ELi8ELi2ELi4ELi4ELb1ELb0EN7cutlass6half_tE19Flash_kernel_traitsILi96ELi64ELi128ELi8ES3_EELb0ELb0ELb1ELb0ELb0ELb0ELb0EEEvNS_16Flash_bwd_paramsE --------------------------
	.section	.nv.info._ZN5flash44flash_bwd_dq_dk_dv_loop_seqk_parallel_kernelI23Flash_bwd_kernel_traitsILi96ELi64ELi128ELi8ELi2ELi4ELi4ELb1ELb0EN7cutlass6half_tE19Flash_kernel_traitsILi96ELi64ELi128ELi8ES3_EELb0ELb0ELb1ELb0ELb0ELb0ELb0EEEvNS_16Flash_bwd_paramsE,"",@"SHT_CUDA_INFO"
	.sectionflags	@""
	.align	4


	//----- nvinfo : EIATTR_CUDA_API_VERSION
	.align		4
        /*0000*/ 	.byte	0x04, 0x37
        /*0002*/ 	.short	(.L_286 - .L_285)
.L_285:
        /*0004*/ 	.word	0x00000082


	//----- nvinfo : EIATTR_KPARAM_INFO
	.align		4
.L_286:
        /*0008*/ 	.byte	0x04, 0x17
        /*000a*/ 	.short	(.L_288 - .L_287)
.L_287:
        /*000c*/ 	.word	0x00000000
        /*0010*/ 	.short	0x0000
        /*0012*/ 	.short	0x0000
        /*0014*/ 	.byte	0x00, 0xf0, 0x01, 0x0a


	//----- nvinfo : EIATTR_SPARSE_MMA_MASK
	.align		4
.L_288:
        /*0018*/ 	.byte	0x03, 0x50
        /*001a*/ 	.short	0x0000


	//----- nvinfo : EIATTR_MAXREG_COUNT
	.align		4
        /*001c*/ 	.byte	0x03, 0x1b
        /*001e*/ 	.short	0x00ff


	//----- nvinfo : EIATTR_NUM_BARRIERS
	.align		4
        /*0020*/ 	.byte	0x02, 0x4c
        /*0022*/ 	.byte	0x01
	.zero		1


	//----- nvinfo : EIATTR_ANNOTATIONS
	.align		4
        /*0024*/ 	.byte	0x04, 0x55
        /*0026*/ 	.short	(.L_290 - .L_289)


	//   ....[0]....
.L_289:
        /* <DEDUP_REMOVED lines=23> */
        /*018c*/ 	.byte	0x20, 0x81, 0x00, 0x00, 0x01, 0x00, 0x00, 0x00, 0x10, 0x95, 0x00, 0x00


	//----- nvinfo : EIATTR_MERCURY_ISA_VERSION
	.align		4
.L_290:
        /*0198*/ 	.byte	0x03, 0x5f
        /*019a*/ 	.short	0x0101


	//----- nvinfo : EIATTR_EXIT_INSTR_OFFSETS
	.align		4
        /*019c*/ 	.byte	0x04, 0x1c
        /*019e*/ 	.short	(.L_292 - .L_291)


	//   ....[0]....
.L_291:
        /*01a0*/ 	.word	0x000000c0


	//   ....[1]....
        /*01a4*/ 	.word	0x00009590


	//----- nvinfo : EIATTR_CRS_STACK_SIZE
	.align		4
.L_292:
        /*01a8*/ 	.byte	0x04, 0x1e
        /*01aa*/ 	.short	(.L_294 - .L_293)
.L_293:
        /*01ac*/ 	.word	0x00000000


	//----- nvinfo : EIATTR_CBANK_PARAM_SIZE
	.align		4
.L_294:
        /*01b0*/ 	.byte	0x03, 0x19
        /*01b2*/ 	.short	0x0280


	//----- nvinfo : EIATTR_PARAM_CBANK
	.align		4
        /*01b4*/ 	.byte	0x04, 0x0a
        /*01b6*/ 	.short	(.L_296 - .L_295)
	.align		4
.L_295:
        /*01b8*/ 	.word	index@(.nv.constant0._ZN5flash44flash_bwd_dq_dk_dv_loop_seqk_parallel_kernelI23Flash_bwd_kernel_traitsILi96ELi64ELi128ELi8ELi2ELi4ELi4ELb1ELb0EN7cutlass6half_tE19Flash_kernel_traitsILi96ELi64ELi128ELi8ES3_EELb0ELb0ELb1ELb0ELb0ELb0ELb0EEEvNS_16Flash_bwd_paramsE)
        /*01bc*/ 	.short	0x0210
        /*01be*/ 	.short	0x0280


	//----- nvinfo : EIATTR_SW_WAR
	.align		4
.L_296:
        /*01c0*/ 	.byte	0x04, 0x36
        /*01c2*/ 	.short	(.L_298 - .L_297)
.L_297:
        /*01c4*/ 	.word	0x00000008
.L_298:


//--------------------- .nv.info._ZN5flash44flash_bwd_dq_dk_dv_loop_seqk_parallel_kernelI23Flash_bwd_kernel_traitsILi96ELi64ELi128ELi8ELi2ELi4ELi4ELb1ELb0EN7cutlass6half_tE19Flash_kernel_traitsILi96ELi64ELi128ELi8ES3_EELb0ELb0ELb0ELb0ELb1ELb1ELb0EEEvNS_16Flash_bwd_paramsE --------------------------
	.section	.nv.info._ZN5flash44flash_bwd_dq_dk_dv_loop_seqk_parallel_kernelI23Flash_bwd_kernel_traitsILi96ELi64ELi128ELi8ELi2ELi4ELi4ELb1ELb0EN7cutlass6half_tE19Flash_kernel_traitsILi96ELi64ELi128ELi8ES3_EELb0ELb0ELb0ELb0ELb1ELb1ELb0EEEvNS_16Flash_bwd_paramsE,"",@"SHT_CUDA_INFO"
	.sectionflags	@""
	.align	4


	//----- nvinfo : EIATTR_CUDA_API_VERSION
	.align		4
        /*0000*/ 	.byte	0x04, 0x37
        /*0002*/ 	.short	(.L_300 - .L_299)
.L_299:
        /*0004*/ 	.word	0x00000082


	//----- nvinfo : EIATTR_KPARAM_INFO
	.align		4
.L_300:
        /*0008*/ 	.byte	0x04, 0x17
        /*000a*/ 	.short	(.L_302 - .L_301)
.L_301:
        /*000c*/ 	.word	0x00000000
        /*0010*/ 	.short	0x0000
        /*0012*/ 	.short	0x0000
        /*0014*/ 	.byte	0x00, 0xf0, 0x01, 0x0a


	//----- nvinfo : EIATTR_SPARSE_MMA_MASK
	.align		4
.L_302:
        /*0018*/ 	.byte	0x03, 0x50
        /*001a*/ 	.short	0x0000


	//----- nvinfo : EIATTR_MAXREG_COUNT
	.align		4
        /*001c*/ 	.byte	0x03, 0x1b
        /*001e*/ 	.short	0x00ff


	//----- nvinfo : EIATTR_NUM_BARRIERS
	.align		4
        /*0020*/ 	.byte	0x02, 0x4c
        /*0022*/ 	.byte	0x01
	.zero		1


	//----- nvinfo : EIATTR_ANNOTATIONS
	.align		4
        /*0024*/ 	.byte	0x04, 0x55
        /*0026*/ 	.short	(.L_304 - .L_303)


	//   ....[0]....
.L_303:
        /* <DEDUP_REMOVED lines=12> */


	//----- nvinfo : EIATTR_MERCURY_ISA_VERSION
	.align		4
.L_304:
        /*00d0*/ 	.byte	0x03, 0x5f
        /*00d2*/ 	.short	0x0101


	//----- nvinfo : EIATTR_EXIT_INSTR_OFFSETS
	.align		4
        /*00d4*/ 	.byte	0x04, 0x1c
        /*00d6*/ 	.short	(.L_306 - .L_305)


	//   ....[0]....
.L_305:
        /*00d8*/ 	.word	0x000000a0


	//   ....[1]....
        /*00dc*/ 	.word	0x000061c0


	//----- nvinfo : EIATTR_CBANK_PARAM_SIZE
	.align		4
.L_306:
        /*00e0*/ 	.byte	0x03, 0x19
        /*00e2*/ 	.short	0x0280


	//----- nvinfo : EIATTR_PARAM_CBANK
	.align		4
        /*00e4*/ 	.byte	0x04, 0x0a
        /*00e6*/ 	.short	(.L_308 - .L_307)
	.align		4
.L_307:
        /*00e8*/ 	.word	index@(.nv.constant0._ZN5flash44flash_bwd_dq_dk_dv_loop_seqk_parallel_kernelI23Flash_bwd_kernel_traitsILi96ELi64ELi128ELi8ELi2ELi4ELi4ELb1ELb0EN7cutlass6half_tE19Flash_kernel_traitsILi96ELi64ELi128ELi8ES3_EELb0ELb0ELb0ELb0ELb1ELb1ELb0EEEvNS_16Flash_bwd_paramsE)
        /*00ec*/ 	.short	0x0210
        /*00ee*/ 	.short	0x0280


	//----- nvinfo : EIATTR_SW_WAR
	.align		4
.L_308:
        /*00f0*/ 	.byte	0x04, 0x36
        /*00f2*/ 	.short	(.L_310 - .L_309)
.L_309:
        /*00f4*/ 	.word	0x00000008
.L_310:


//--------------------- .nv.info._ZN5flash44flash_bwd_dq_dk_dv_loop_seqk_parallel_kernelI23Flash_bwd_kernel_traitsILi96ELi64ELi128ELi8ELi2ELi4ELi4ELb1ELb0EN7cutlass6half_tE19Flash_kernel_traitsILi96ELi64ELi128ELi8ES3_EELb0ELb0ELb0ELb1ELb0ELb0ELb0EEEvNS_16Flash_bwd_paramsE --------------------------
	.section	.nv.info._ZN5flash44flash_bwd_dq_dk_dv_loop_seqk_parallel_kernelI23Flash_bwd_kernel_traitsILi96ELi64ELi128ELi8ELi2ELi4ELi4ELb1ELb0EN7cutlass6half_tE19Flash_kernel_traitsILi96ELi64ELi128ELi8ES3_EELb0ELb0ELb0ELb1ELb0ELb0ELb0EEEvNS_16Flash_bwd_paramsE,"",@"SHT_CUDA_INFO"
	.sectionflags	@""
	.align	4


	//----- nvinfo : EIATTR_CUDA_API_VERSION
	.align		4
        /*0000*/ 	.byte	0x04, 0x37
        /*0002*/ 	.short	(.L_312 - .L_311)
.L_311:
        /*0004*/ 	.word	0x00000082


	//----- nvinfo : EIATTR_KPARAM_INFO
	.align		4
.L_312:
        /*0008*/ 	.byte	0x04, 0x17
        /*000a*/ 	.short	(.L_314 - .L_313)
.L_313:
        /*000c*/ 	.word	0x00000000
        /*0010*/ 	.short	0x0000
        /*0012*/ 	.short	0x0000
        /*0014*/ 	.byte	0x00, 0xf0, 0x01, 0x0a


	//----- nvinfo : EIATTR_SPARSE_MMA_MASK
	.align		4
.L_314:
        /*0018*/ 	.byte	0x03, 0x50
        /*001a*/ 	.short	0x0000


	//----- nvinfo : EIATTR_MAXREG_COUNT
	.align		4
        /*001c*/ 	.byte	0x03, 0x1b
        /*001e*/ 	.short	0x00ff


	//----- nvinfo : EIATTR_NUM_BARRIERS
	.align		4
        /*0020*/ 	.byte	0x02, 0x4c
        /*0022*/ 	.byte	0x01
	.zero		1


	//----- nvinfo : EIATTR_ANNOTATIONS
	.align		4
        /*0024*/ 	.byte	0x04, 0x55
        /*0026*/ 	.short	(.L_316 - .L_315)


	//   ....[0]....
.L_315:
        /* <DEDUP_REMOVED lines=28> */


	//----- nvinfo : EIATTR_MERCURY_ISA_VERSION
	.align		4
.L_316:
        /*01d8*/ 	.byte	0x03, 0x5f
        /*01da*/ 	.short	0x0101


	//----- nvinfo : EIATTR_EXIT_INSTR_OFFSETS
	.align		4
        /*01dc*/ 	.byte	0x04, 0x1c
        /*01de*/ 	.short	(.L_318 - .L_317)


	//   ....[0]....
.L_317:
        /*01e0*/ 	.word	0x000000c0


	//   ....[1]....
        /*01e4*/ 	.word	0x00009ad0


	//----- nvinfo : EIATTR_CRS_STACK_SIZE
	.align		4
.L_318:
        /*01e8*/ 	.byte	0x04, 0x1e
        /*01ea*/ 	.short	(.L_320 - .L_319)
.L_319:
        /*01ec*/ 	.word	0x00000000


	//----- nvinfo : EIATTR_CBANK_PARAM_SIZE
	.align		4
.L_320:
        /*01f0*/ 	.byte	0x03, 0x19
        /*01f2*/ 	.short	0x0280


	//----- nvinfo : EIATTR_PARAM_CBANK
	.align		4
        /*01f4*/ 	.byte	0x04, 0x0a
        /*01f6*/ 	.short	(.L_322 - .L_321)
	.align		4
.L_321:
        /*01f8*/ 	.word	index@(.nv.constant0._ZN5flash44flash_bwd_dq_dk_dv_loop_seqk_parallel_kernelI23Flash_bwd_kernel_traitsILi96ELi64ELi128ELi8ELi2ELi4ELi4ELb1ELb0EN7cutlass6half_tE19Flash_kernel_traitsILi96ELi64ELi128ELi8ES3_EELb0ELb0ELb0ELb1ELb0ELb0ELb0EEEvNS_16Flash_bwd_paramsE)
        /*01fc*/ 	.short	0x0210
        /*01fe*/ 	.short	0x0280


	//----- nvinfo : EIATTR_SW_WAR
	.align		4
.L_322:
        /*0200*/ 	.byte	0x04, 0x36
        /*0202*/ 	.short	(.L_324 - .L_323)
.L_323:
        /*0204*/ 	.word	0x00000008
.L_324:


//--------------------- .nv.info._ZN5flash44flash_bwd_dq_dk_dv_loop_seqk_parallel_kernelI23Flash_bwd_kernel_traitsILi96ELi64ELi128ELi8ELi2ELi4ELi4ELb1ELb0EN7cutlass6half_tE19Flash_kernel_traitsILi96ELi64ELi128ELi8ES3_EELb0ELb0ELb1ELb0ELb0ELb1ELb0EEEvNS_16Flash_bwd_paramsE --------------------------
	.section	.nv.info._ZN5flash44flash_bwd_dq_dk_dv_loop_seqk_parallel_kernelI23Flash_bwd_kernel_traitsILi96ELi64ELi128ELi8ELi2ELi4ELi4ELb1ELb0EN7cutlass6half_tE19Flash_kernel_traitsILi96ELi64ELi128ELi8ES3_EELb0ELb0ELb1ELb0ELb0ELb1ELb0EEEvNS_16Flash_bwd_paramsE,"",@"SHT_CUDA_INFO"
	.sectionflags	@""
	.align	4


	//----- nvinfo : EIATTR_CUDA_API_VERSION
	.align		4
        /*0000*/ 	.byte	0x04, 0x37
        /*0002*/ 	.short	(.L_326 - .L_325)
.L_325:
        /*0004*/ 	.word	0x00000082


	//----- nvinfo : EIATTR_KPARAM_INFO
	.align		4
.L_326:
        /*0008*/ 	.byte	0x04, 0x17
        /*000a*/ 	.short	(.L_328 - .L_327)
.L_327:
        /*000c*/ 	.word	0x00000000
        /*0010*/ 	.short	0x0000
        /*0012*/ 	.short	0x0000
        /*0014*/ 	.byte	0x00, 0xf0, 0x01, 0x0a


	//----- nvinfo : EIATTR_SPARSE_MMA_MASK
	.align		4
.L_328:
        /*0018*/ 	.byte	0x03, 0x50
        /*001a*/ 	.short	0x0000


	//----- nvinfo : EIATTR_MAXREG_COUNT
	.align		4
        /*001c*/ 	.byte	0x03, 0x1b
        /*001e*/ 	.short	0x00ff


	//----- nvinfo : EIATTR_NUM_BARRIERS
	.align		4
        /*0020*/ 	.byte	0x02, 0x4c
        /*0022*/ 	.byte	0x01
	.zero		1


	//----- nvinfo : EIATTR_ANNOTATIONS
	.align		4
        /*0024*/ 	.byte	0x04, 0x55
        /*0026*/ 	.short	(.L_330 - .L_329)


	//   ....[0]....
.L_329:
        /* <DEDUP_REMOVED lines=15> */


	//----- nvinfo : EIATTR_MERCURY_ISA_VERSION
	.align		4
.L_330:
        /*0100*/ 	.byte	0x03, 0x5f
        /*0102*/ 	.short	0x0101


	//----- nvinfo : EIATTR_EXIT_INSTR_OFFSETS
	.align		4
        /*0104*/ 	.byte	0x04, 0x1c
        /*0106*/ 	.short	(.L_332 - .L_331)


	//   ....[0]....
.L_331:
        /*0108*/ 	.word	0x000000c0


	//   ....[1]....
        /*010c*/ 	.word	0x000084a0


	//----- nvinfo : EIATTR_CRS_STACK_SIZE
	.align		4
.L_332:
        /*0110*/ 	.byte	0x04, 0x1e
        /*0112*/ 	.short	(.L_334 - .L_333)
.L_333:
        /*0114*/ 	.word	0x00000000


	//----- nvinfo : EIATTR_CBANK_PARAM_SIZE
	.align		4
.L_334:
        /*0118*/ 	.byte	0x03, 0x19
        /*011a*/ 	.short	0x0280


	//----- nvinfo : EIATTR_PARAM_CBANK
	.align		4
        /*011c*/ 	.byte	0x04, 0x0a
        /*011e*/ 	.short	(.L_336 - .L_335)
	.align		4
.L_335:
        /*0120*/ 	.word	index@(.nv.constant0._ZN5flash44flash_bwd_dq_dk_dv_loop_seqk_parallel_kernelI23Flash_bwd_kernel_traitsILi96ELi64ELi128ELi8ELi2ELi4ELi4ELb1ELb0EN7cutlass6half_tE19Flash_kernel_traitsILi96ELi64ELi128ELi8ES3_EELb0ELb0ELb1ELb0ELb0ELb1ELb0EEEvNS_16Flash_bwd_paramsE)
        /*0124*/ 	.short	0x0210
        /*0126*/ 	.short	0x0280


	//----- nvinfo : EIATTR_SW_WAR
	.align		4
.L_336:
        /*0128*/ 	.byte	0x04, 0x36
        /*012a*/ 	.short	(.L_338 - .L_337)
.L_337:
        /*012c*/ 	.word	0x00000008
.L_338:


//--------------------- .nv.info._ZN5flash44flash_bwd_dq_dk_dv_loop_seqk_parallel_kernelI23Flash_bwd_kernel_traitsILi96ELi64ELi128ELi8ELi2ELi4ELi4ELb1ELb0EN7cutlass6half_tE19Flash_kernel_traitsILi96ELi64ELi128ELi8ES3_EELb0ELb0ELb1ELb1ELb0ELb0ELb0EEEvNS_16Flash_bwd_paramsE --------------------------
	.section	.nv.info._ZN5flash44flash_bwd_dq_dk_dv_loop_seqk_parallel_kernelI23Flash_bwd_kernel_traitsILi96ELi64ELi128ELi8ELi2ELi4ELi4ELb1ELb0EN7cutlass6half_tE19Flash_kernel_traitsILi96ELi64ELi128ELi8ES3_EELb0ELb0ELb1ELb1ELb0ELb0ELb0EEEvNS_16Flash_bwd_paramsE,"",@"SHT_CUDA_INFO"
	.sectionflags	@""
	.align	4


	//----- nvinfo : EIATTR_CUDA_API_VERSION
	.align		4
        /*0000*/ 	.byte	0x04, 0x37
        /*0002*/ 	.short	(.L_340 - .L_339)
.L_339:
        /*0004*/ 	.word	0x00000082


	//----- nvinfo : EIATTR_KPARAM_INFO
	.align		4
.L_340:
        /*0008*/ 	.byte	0x04, 0x17
        /*000a*/ 	.short	(.L_342 - .L_341)
.L_341:
        /*000c*/ 	.word	0x00000000
        /*0010*/ 	.short	0x0000
        /*0012*/ 	.short	0x0000
        /*0014*/ 	.byte	0x00, 0xf0, 0x01, 0x0a


	//----- nvinfo : EIATTR_SPARSE_MMA_MASK
	.align		4
.L_342:
        /*0018*/ 	.byte	0x03, 0x50
        /*001a*/ 	.short	0x0000


	//----- nvinfo : EIATTR_MAXREG_COUNT
	.align		4
        /*001c*/ 	.byte	0x03, 0x1b
        /*001e*/ 	.short	0x00ff


	//----- nvinfo : EIATTR_NUM_BARRIERS
	.align		4
        /*0020*/ 	.byte	0x02, 0x4c
        /*0022*/ 	.byte	0x01
	.zero		1


	//----- nvinfo : EIATTR_ANNOTATIONS
	.align		4
        /*0024*/ 	.byte	0x04, 0x55
        /*0026*/ 	.short	(.L_344 - .L_343)


	//   ....[0]....
.L_343:
        /* <DEDUP_REMOVED lines=25> */


	//----- nvinfo : EIATTR_MERCURY_ISA_VERSION
	.align		4
.L_344:
        /*01a8*/ 	.byte	0x03, 0x5f
        /*01aa*/ 	.short	0x0101


	//----- nvinfo : EIATTR_EXIT_INSTR_OFFSETS
	.align		4
        /*01ac*/ 	.byte	0x04, 0x1c
        /*01ae*/ 	.short	(.L_346 - .L_345)


	//   ....[0]....
.L_345:
        /*01b0*/ 	.word	0x000000c0


	//   ....[1]....
        /*01b4*/ 	.word	0x00009df0


	//----- nvinfo : EIATTR_CRS_STACK_SIZE
	.align		4
.L_346:
        /*01b8*/ 	.byte	0x04, 0x1e
        /*01ba*/ 	.short	(.L_348 - .L_347)
.L_347:
        /*01bc*/ 	.word	0x00000000


	//----- nvinfo : EIATTR_CBANK_PARAM_SIZE
	.align		4
.L_348:
        /*01c0*/ 	.byte	0x03, 0x19
        /*01c2*/ 	.short	0x0280


	//----- nvinfo : EIATTR_PARAM_CBANK
	.align		4
        /*01c4*/ 	.byte	0x04, 0x0a
        /*01c6*/ 	.short	(.L_350 - .L_349)
	.align		4
.L_349:
        /*01c8*/ 	.word	index@(.nv.constant0._ZN5flash44flash_bwd_dq_dk_dv_loop_seqk_parallel_kernelI23Flash_bwd_kernel_traitsILi96ELi64ELi128ELi8ELi2ELi4ELi4ELb1ELb0EN7cutlass6half_tE19Flash_kernel_traitsILi96ELi64ELi128ELi8ES3_EELb0ELb0ELb1ELb1ELb0ELb0ELb0EEEvNS_16Flash_bwd_paramsE)
        /*01cc*/ 	.short	0x0210
        /*01ce*/ 	.short	0x0280


	//----- nvinfo : EIATTR_SW_WAR
	.align		4
.L_350:
        /*01d0*/ 	.byte	0x04, 0x36
        /*01d2*/ 	.short	(.L_352 - .L_351)
.L_351:
        /*01d4*/ 	.word	0x00000008
.L_352:


//--------------------- .nv.info._ZN5flash27flash_bwd_convert_dq_kernelI23Flash_bwd_kernel_traitsILi96ELi64ELi128ELi8ELi2ELi4ELi4ELb1ELb0EN7cutlass6half_tE19Flash_kernel_traitsILi96ELi64ELi128ELi8ES3_EEEEvNS_16Flash_bwd_paramsEi --------------------------
	.section	.nv.info._ZN5flash27flash_bwd_convert_dq_kernelI23Flash_bwd_kernel_traitsILi96ELi64ELi128ELi8ELi2ELi4ELi4ELb1ELb0EN7cutlass6half_tE19Flash_kernel_traitsILi96ELi64ELi128ELi8ES3_EEEEvNS_16Flash_bwd_paramsEi,"",@"SHT_CUDA_INFO"
	.sectionflags	@""
	.align	4


	//----- nvinfo : EIATTR_CUDA_API_VERSION
	.align		4
        /*0000*/ 	.byte	0x04, 0x37
        /*0002*/ 	.short	(.L_354 - .L_353)
.L_353:
        /*0004*/ 	.word	0x00000082


	//----- nvinfo : EIATTR_KPARAM_INFO
	.align		4
.L_354:
        /*0008*/ 	.byte	0x04, 0x17
        /*000a*/ 	.short	(.L_356 - .L_355)
.L_355:
        /*000c*/ 	.word	0x00000000
        /*0010*/ 	.short	0x0001
        /*0012*/ 	.short	0x0280
        /*0014*/ 	.byte	0x00, 0xf0, 0x11, 0x00


	//----- nvinfo : EIATTR_KPARAM_INFO
	.align		4
.L_356:
        /*0018*/ 	.byte	0x04, 0x17
        /*001a*/ 	.short	(.L_358 - .L_357)
.L_357:
        /*001c*/ 	.word	0x00000000
        /*0020*/ 	.short	0x0000
        /*0022*/ 	.short	0x0000
        /*0024*/ 	.byte	0x00, 0xf0, 0x01, 0x0a


	//----- nvinfo : EIATTR_SPARSE_MMA_MASK
	.align		4
.L_358:
        /*0028*/ 	.byte	0x03, 0x50
        /*002a*/ 	.short	0x0000


	//----- nvinfo : EIATTR_MAXREG_COUNT
	.align		4
        /*002c*/ 	.byte	0x03, 0x1b
        /*002e*/ 	.short	0x00ff


	//----- nvinfo : EIATTR_NUM_BARRIERS
	.align		4
        /*0030*/ 	.byte	0x02, 0x4c
        /*0032*/ 	.byte	0x01
	.zero		1


	//----- nvinfo : EIATTR_MERCURY_ISA_VERSION
	.align		4
        /*0034*/ 	.byte	0x03, 0x5f
        /*0036*/ 	.short	0x0101


	//----- nvinfo : EIATTR_EXIT_INSTR_OFFSETS
	.align		4
        /*0038*/ 	.byte	0x04, 0x1c
        /*003a*/ 	.short	(.L_360 - .L_359)


	//   ....[0]....
.L_359:
        /*003c*/ 	.word	0x00000160


	//   ....[1]....
        /*0040*/ 	.word	0x00001550


	//   ....[2]....
        /*0044*/ 	.word	0x000017b0


	//   ....[3]....
        /*0048*/ 	.word	0x000017e0


	//----- nvinfo : EIATTR_CBANK_PARAM_SIZE
	.align		4
.L_360:
        /*004c*/ 	.byte	0x03, 0x19
        /*004e*/ 	.short	0x0284


	//----- nvinfo : EIATTR_PARAM_CBANK
	.align		4
        /*0050*/ 	.byte	0x04, 0x0a
        /*0052*/ 	.short	(.L_362 - .L_361)
	.align		4
.L_361:
        /*0054*/ 	.word	index@(.nv.constant0._ZN5flash27flash_bwd_convert_dq_kernelI23Flash_bwd_kernel_traitsILi96ELi64ELi128ELi8ELi2ELi4ELi4ELb1ELb0EN7cutlass6half_tE19Flash_kernel_traitsILi96ELi64ELi128ELi8ES3_EEEEvNS_16Flash_bwd_paramsEi)
        /*0058*/ 	.short	0x0210
        /*005a*/ 	.short	0x0284


	//----- nvinfo : EIATTR_SW_WAR
	.align		4
.L_362:
        /*005c*/ 	.byte	0x04, 0x36
        /*005e*/ 	.short	(.L_364 - .L_363)
.L_363:
        /*0060*/ 	.word	0x00000008
.L_364:


//--------------------- .nv.info._ZN5flash44flash_bwd_dq_dk_dv_loop_seqk_parallel_kernelI23Flash_bwd_kernel_traitsILi96ELi64ELi128ELi8ELi2ELi4ELi4ELb1ELb0EN7cutlass6half_tE19Flash_kernel_traitsILi96ELi64ELi128ELi8ES3_EELb1ELb0ELb0ELb0ELb0ELb1ELb0EEEvNS_16Flash_bwd_paramsE --------------------------
	.section	.nv.info._ZN5flash44flash_bwd_dq_dk_dv_loop_seqk_parallel_kernelI23Flash_bwd_kernel_traitsILi96ELi64ELi128ELi8ELi2ELi4ELi4ELb1ELb0EN7cutlass6half_tE19Flash_kernel_traitsILi96ELi64ELi128ELi8ES3_EELb1ELb0ELb0ELb0ELb0ELb1ELb0EEEvNS_16Flash_bwd_paramsE,"",@"SHT_CUDA_INFO"
	.sectionflags	@""
	.align	4


	//----- nvinfo : EIATTR_CUDA_API_VERSION
	.align		4
        /*0000*/ 	.byte	0x04, 0x37
        /*0002*/ 	.short	(.L_366 - .L_365)
.L_365:
        /*0004*/ 	.word	0x00000082


	//----- nvinfo : EIATTR_KPARAM_INFO
	.align		4
.L_366:
        /*0008*/ 	.byte	0x04, 0x17
        /*000a*/ 	.short	(.L_368 - .L_367)
.L_367:
        /*000c*/ 	.word	0x00000000
        /*0010*/ 	.short	0x0000
        /*0012*/ 	.short	0x0000
        /*0014*/ 	.byte	0x00, 0xf0, 0x01, 0x0a


	//----- nvinfo : EIATTR_SPARSE_MMA_MASK
	.align		4
.L_368:
        /*0018*/ 	.byte	0x03, 0x50
        /*001a*/ 	.short	0x0000


	//----- nvinfo : EIATTR_MAXREG_COUNT
	.align		4
        /*001c*/ 	.byte	0x03, 0x1b
        /*001e*/ 	.short	0x00ff


	//----- nvinfo : EIATTR_NUM_BARRIERS
	.align		4
        /*0020*/ 	.byte	0x02, 0x4c
        /*0022*/ 	.byte	0x01
	.zero		1


	//----- nvinfo : EIATTR_ANNOTATIONS
	.align		4
        /*0024*/ 	.byte	0x04, 0x55
        /*0026*/ 	.short	(.L_370 - .L_369)


	//   ....[0]....
.L_369:
        /* <DEDUP_REMOVED lines=14> */


	//----- nvinfo : EIATTR_MERCURY_ISA_VERSION
	.align		4
.L_370:
        /*00f0*/ 	.byte	0x03, 0x5f
        /*00f2*/ 	.short	0x0101


	//----- nvinfo : EIATTR_EXIT_INSTR_OFFSETS
	.align		4
        /*00f4*/ 	.byte	0x04, 0x1c
        /*00f6*/ 	.short	(.L_372 - .L_371)


	//   ....[0]....
.L_371:
        /*00f8*/ 	.word	0x000000c0


	//   ....[1]....
        /*00fc*/ 	.word	0x00009470


	//----- nvinfo : EIATTR_CRS_STACK_SIZE
	.align		4
.L_372:
        /*0100*/ 	.byte	0x04, 0x1e
        /*0102*/ 	.short	(.L_374 - .L_373)
.L_373:
        /*0104*/ 	.word	0x00000000


	//----- nvinfo : EIATTR_CBANK_PARAM_SIZE
	.align		4
.L_374:
        /*0108*/ 	.byte	0x03, 0x19
        /*010a*/ 	.short	0x0280


	//----- nvinfo : EIATTR_PARAM_CBANK
	.align		4
        /*010c*/ 	.byte	0x04, 0x0a
        /*010e*/ 	.short	(.L_376 - .L_375)
	.align		4
.L_375:
        /*0110*/ 	.word	index@(.nv.constant0._ZN5flash44flash_bwd_dq_dk_dv_loop_seqk_parallel_kernelI23Flash_bwd_kernel_traitsILi96ELi64ELi128ELi8ELi2ELi4ELi4ELb1ELb0EN7cutlass6half_tE19Flash_kernel_traitsILi96ELi64ELi128ELi8ES3_EELb1ELb0ELb0ELb0ELb0ELb1ELb0EEEvNS_16Flash_bwd_paramsE)
        /*0114*/ 	.short	0x0210
        /*0116*/ 	.short	0x0280


	//----- nvinfo : EIATTR_SW_WAR
	.align		4
.L_376:
        /*0118*/ 	.byte	0x04, 0x36
        /*011a*/ 	.short	(.L_378 - .L_377)
.L_377:
        /*011c*/ 	.word	0x00000008
.L_378:


//--------------------- .nv.info._ZN5flash44flash_bwd_dq_dk_dv_loop_seqk_parallel_kernelI23Flash_bwd_kernel_traitsILi96ELi64ELi128ELi8ELi2ELi4ELi4ELb1ELb0EN7cutlass6half_tE19Flash_kernel_traitsILi96ELi64ELi128ELi8ES3_EELb0ELb0ELb0ELb0ELb0ELb1ELb1EEEvNS_16Flash_bwd_paramsE --------------------------
	.section	.nv.info._ZN5flash44flash_bwd_dq_dk_dv_loop_seqk_parallel_kernelI23Flash_bwd_kernel_traitsILi96ELi64ELi128ELi8ELi2ELi4ELi4ELb1ELb0EN7cutlass6half_tE19Flash_kernel_traitsILi96ELi64ELi128ELi8ES3_EELb0ELb0ELb0ELb0ELb0ELb1ELb1EEEvNS_16Flash_bwd_paramsE,"",@"SHT_CUDA_INFO"
	.sectionflags	@""
	.align	4


	//----- nvinfo : EIATTR_CUDA_API_VERSION
	.align		4
        /*0000*/ 	.byte	0x04, 0x37
        /*0002*/ 	.short	(.L_380 - .L_379)
.L_379:
        /*0004*/ 	.word	0x00000082


	//----- nvinfo : EIATTR_KPARAM_INFO
	.align		4
.L_380:
        /*0008*/ 	.byte	0x04, 0x17
        /*000a*/ 	.short	(.L_382 - .L_381)
.L_381:
        /*000c*/ 	.word	0x00000000
        /*0010*/ 	.short	0x0000
        /*0012*/ 	.short	0x0000
        /*0014*/ 	.byte	0x00, 0xf0, 0x01, 0x0a


	//----- nvinfo : EIATTR_SPARSE_MMA_MASK
	.align		4
.L_382:
        /*0018*/ 	.byte	0x03, 0x50
        /*001a*/ 	.short	0x0000


	//----- nvinfo : EIATTR_MAXREG_COUNT
	.align		4
        /*001c*/ 	.byte	0x03, 0x1b
        /*001e*/ 	.short	0x00ff


	//----- nvinfo : EIATTR_NUM_BARRIERS
	.align		4
        /*0020*/ 	.byte	0x02, 0x4c
        /*0022*/ 	.byte	0x01
	.zero		1


	//----- nvinfo : EIATTR_ANNOTATIONS
	.align		4
        /*0024*/ 	.byte	0x04, 0x55
        /*0026*/ 	.short	(.L_384 - .L_383)


	//   ....[0]....
.L_383:
        /* <DEDUP_REMOVED lines=51> */


	//----- nvinfo : EIATTR_MERCURY_ISA_VERSION
	.align		4
.L_384:
        /*0340*/ 	.byte	0x03, 0x5f
        /*0342*/ 	.short	0x0101


	//----- nvinfo : EIATTR_EXIT_INSTR_OFFSETS
	.align		4
        /*0344*/ 	.byte	0x04, 0x1c
        /*0346*/ 	.short	(.L_386 - .L_385)


	//   ....[0]....
.L_385:
        /*0348*/ 	.word	0x000000c0


	//   ....[1]....
        /*034c*/ 	.word	0x00009280


	//----- nvinfo : EIATTR_CRS_STACK_SIZE
	.align		4
.L_386:
        /*0350*/ 	.byte	0x04, 0x1e
        /*0352*/ 	.short	(.L_388 - .L_387)
.L_387:
        /*0354*/ 	.word	0x00000000


	//----- nvinfo : EIATTR_CBANK_PARAM_SIZE
	.align		4
.L_388:
        /*0358*/ 	.byte	0x03, 0x19
        /*035a*/ 	.short	0x0280


	//----- nvinfo : EIATTR_PARAM_CBANK
	.align		4
        /*035c*/ 	.byte	0x04, 0x0a
        /*035e*/ 	.short	(.L_390 - .L_389)
	.align		4
.L_389:
        /*0360*/ 	.word	index@(.nv.constant0._ZN5flash44flash_bwd_dq_dk_dv_loop_seqk_parallel_kernelI23Flash_bwd_kernel_traitsILi96ELi64ELi128ELi8ELi2ELi4ELi4ELb1ELb0EN7cutlass6half_tE19Flash_kernel_traitsILi96ELi64ELi128ELi8ES3_EELb0ELb0ELb0ELb0ELb0ELb1ELb1EEEvNS_16Flash_bwd_paramsE)
        /*0364*/ 	.short	0x0210
        /*0366*/ 	.short	0x0280


	//----- nvinfo : EIATTR_SW_WAR
	.align		4
.L_390:
        /*0368*/ 	.byte	0x04, 0x36
        /*036a*/ 	.short	(.L_392 - .L_391)
.L_391:
        /*036c*/ 	.word	0x00000008
.L_392:


//--------------------- .nv.info._ZN5flash44flash_bwd_dq_dk_dv_loop_seqk_parallel_kernelI23Flash_bwd_kernel_traitsILi96ELi64ELi128ELi8ELi2ELi4ELi4ELb1ELb0EN7cutlass6half_tE19Flash_kernel_traitsILi96ELi64ELi128ELi8ES3_EELb1ELb0ELb0ELb0ELb0ELb0ELb0EEEvNS_16Flash_bwd_paramsE --------------------------
	.section	.nv.info._ZN5flash44flash_bwd_dq_dk_dv_loop_seqk_parallel_kernelI23Flash_bwd_kernel_traitsILi96ELi64ELi128ELi8ELi2ELi4ELi4ELb1ELb0EN7cutlass6half_tE19Flash_kernel_traitsILi96ELi64ELi128ELi8ES3_EELb1ELb0ELb0ELb0ELb0ELb0ELb0EEEvNS_16Flash_bwd_paramsE,"",@"SHT_CUDA_INFO"
	.sectionflags	@""
	.align	4


	//----- nvinfo : EIATTR_CUDA_API_VERSION
	.align		4
        /*0000*/ 	.byte	0x04, 0x37
        /*0002*/ 	.short	(.L_394 - .L_393)
.L_393:
        /*0004*/ 	.word	0x00000082


	//----- nvinfo : EIATTR_KPARAM_INFO
	.align		4
.L_394:
        /*0008*/ 	.byte	0x04, 0x17
        /*000a*/ 	.short	(.L_396 - .L_395)
.L_395:
        /*000c*/ 	.word	0x00000000
        /*0010*/ 	.short	0x0000
        /*0012*/ 	.short	0x0000
        /*0014*/ 	.byte	0x00, 0xf0, 0x01, 0x0a


	//----- nvinfo : EIATTR_SPARSE_MMA_MASK
	.align		4
.L_396:
        /*0018*/ 	.byte	0x03, 0x50
        /*001a*/ 	.short	0x0000


	//----- nvinfo : EIATTR_MAXREG_COUNT
	.align		4
        /*001c*/ 	.byte	0x03, 0x1b
        /*001e*/ 	.short	0x00ff


	//----- nvinfo : EIATTR_NUM_BARRIERS
	.align		4
        /*0020*/ 	.byte	0x02, 0x4c
        /*0022*/ 	.byte	0x01
	.zero		1


	//----- nvinfo : EIATTR_ANNOTATIONS
	.align		4
        /*0024*/ 	.byte	0x04, 0x55
        /*0026*/ 	.short	(.L_398 - .L_397)


	//   ....[0]....
.L_397:
        /* <DEDUP_REMOVED lines=25> */


	//----- nvinfo : EIATTR_MERCURY_ISA_VERSION
	.align		4
.L_398:
        /*01a0*/ 	.byte	0x03, 0x5f
        /*01a2*/ 	.short	0x0101


	//----- nvinfo : EIATTR_EXIT_INSTR_OFFSETS
	.align		4
        /*01a4*/ 	.byte	0x04, 0x1c
        /*01a6*/ 	.short	(.L_400 - .L_399)


	//   ....[0]....
.L_399:
        /*01a8*/ 	.word	0x000000c0


	//   ....[1]....
        /*01ac*/ 	.word	0x0000a660


	//----- nvinfo : EIATTR_CRS_STACK_SIZE
	.align		4
.L_400:
        /*01b0*/ 	.byte	0x04, 0x1e
        /*01b2*/ 	.short	(.L_402 - .L_401)
.L_401:
        /*01b4*/ 	.word	0x00000000


	//----- nvinfo : EIATTR_CBANK_PARAM_SIZE
	.align		4
.L_402:
        /*01b8*/ 	.byte	0x03, 0x19
        /*01ba*/ 	.short	0x0280


	//----- nvinfo : EIATTR_PARAM_CBANK
	.align		4
        /*01bc*/ 	.byte	0x04, 0x0a
        /*01be*/ 	.short	(.L_404 - .L_403)
	.align		4
.L_403:
        /*01c0*/ 	.word	index@(.nv.constant0._ZN5flash44flash_bwd_dq_dk_dv_loop_seqk_parallel_kernelI23Flash_bwd_kernel_traitsILi96ELi64ELi128ELi8ELi2ELi4ELi4ELb1ELb0EN7cutlass6half_tE19Flash_kernel_traitsILi96ELi64ELi128ELi8ES3_EELb1ELb0ELb0ELb0ELb0ELb0ELb0EEEvNS_16Flash_bwd_paramsE)
        /*01c4*/ 	.short	0x0210
        /*01c6*/ 	.short	0x0280


	//----- nvinfo : EIATTR_SW_WAR
	.align		4
.L_404:
        /*01c8*/ 	.byte	0x04, 0x36
        /*01ca*/ 	.short	(.L_406 - .L_405)
.L_405:
        /*01cc*/ 	.word	0x00000008
.L_406:


//--------------------- .nv.info._ZN5flash44flash_bwd_dq_dk_dv_loop_seqk_parallel_kernelI23Flash_bwd_kernel_traitsILi96ELi64ELi128ELi8ELi2ELi4ELi4ELb1ELb0EN7cutlass6half_tE19Flash_kernel_traitsILi96ELi64ELi128ELi8ES3_EELb0ELb0ELb0ELb0ELb0ELb0ELb1EEEvNS_16Flash_bwd_paramsE --------------------------
	.section	.nv.info._ZN5flash44flash_bwd_dq_dk_dv_loop_seqk_parallel_kernelI23Flash_bwd_kernel_traitsILi96ELi64ELi128ELi8ELi2ELi4ELi4ELb1ELb0EN7cutlass6half_tE19Flash_kernel_traitsILi96ELi64ELi128ELi8ES3_EELb0ELb0ELb0ELb0ELb0ELb0ELb1EEEvNS_16Flash_bwd_paramsE,"",@"SHT_CUDA_INFO"
	.sectionflags	@""
	.align	4


	//----- nvinfo : EIATTR_CUDA_API_VERSION
	.align		4
        /*0000*/ 	.byte	0x04, 0x37
        /*0002*/ 	.short	(.L_408 - .L_407)
.L_407:
        /*0004*/ 	.word	0x00000082


	//----- nvinfo : EIATTR_KPARAM_INFO
	.align		4
.L_408:
        /*0008*/ 	.byte	0x04, 0x17
        /*000a*/ 	.short	(.L_410 - .L_409)
.L_409:
        /*000c*/ 	.word	0x00000000
        /*0010*/ 	.short	0x0000
        /*0012*/ 	.short	0x0000
        /*0014*/ 	.byte	0x00, 0xf0, 0x01, 0x0a


	//----- nvinfo : EIATTR_SPARSE_MMA_MASK
	.align		4
.L_410:
        /*0018*/ 	.byte	0x03, 0x50
        /*001a*/ 	.short	0x0000


	//----- nvinfo : EIATTR_MAXREG_COUNT
	.align		4
        /*001c*/ 	.byte	0x03, 0x1b
        /*001e*/ 	.short	0x00ff


	//----- nvinfo : EIATTR_NUM_BARRIERS
	.align		4
        /*0020*/ 	.byte	0x02, 0x4c
        /*0022*/ 	.byte	0x01
	.zero		1


	//----- nvinfo : EIATTR_ANNOTATIONS
	.align		4
        /*0024*/ 	.byte	0x04, 0x55
        /*0026*/ 	.short	(.L_412 - .L_411)


	//   ....[0]....
.L_411:
        /* <DEDUP_REMOVED lines=65> */


	//----- nvinfo : EIATTR_MERCURY_ISA_VERSION
	.align		4
.L_412:
        /*0420*/ 	.byte	0x03, 0x5f
        /*0422*/ 	.short	0x0101


	//----- nvinfo : EIATTR_EXIT_INSTR_OFFSETS
	.align		4
        /*0424*/ 	.byte	0x04, 0x1c
        /*0426*/ 	.short	(.L_414 - .L_413)


	//   ....[0]....
.L_413:
        /*0428*/ 	.word	0x000000c0


	//   ....[1]....
        /*042c*/ 	.word	0x0000a320


	//----- nvinfo : EIATTR_CRS_STACK_SIZE
	.align		4
.L_414:
        /*0430*/ 	.byte	0x04, 0x1e
        /*0432*/ 	.short	(.L_416 - .L_415)
.L_415:
        /*0434*/ 	.word	0x00000000


	//----- nvinfo : EIATTR_CBANK_PARAM_SIZE
	.align		4
.L_416:
        /*0438*/ 	.byte	0x03, 0x19
        /*043a*/ 	.short	0x0280


	//----- nvinfo : EIATTR_PARAM_CBANK
	.align		4
        /*043c*/ 	.byte	0x04, 0x0a
        /*043e*/ 	.short	(.L_418 - .L_417)
	.align		4
.L_417:
        /*0440*/ 	.word	index@(.nv.constant0._ZN5flash44flash_bwd_dq_dk_dv_loop_seqk_parallel_kernelI23Flash_bwd_kernel_traitsILi96ELi64ELi128ELi8ELi2ELi4ELi4ELb1ELb0EN7cutlass6half_tE19Flash_kernel_traitsILi96ELi64ELi128ELi8ES3_EELb0ELb0ELb0ELb0ELb0ELb0ELb1EEEvNS_16Flash_bwd_paramsE)
        /*0444*/ 	.short	0x0210
        /*0446*/ 	.short	0x0280


	//----- nvinfo : EIATTR_SW_WAR
	.align		4
.L_418:
        /*0448*/ 	.byte	0x04, 0x36
        /*044a*/ 	.short	(.L_420 - .L_419)
.L_419:
        /*044c*/ 	.word	0x00000008
.L_420:


//--------------------- .nv.info._ZN5flash44flash_bwd_dq_dk_dv_loop_seqk_parallel_kernelI23Flash_bwd_kernel_traitsILi96ELi64ELi128ELi8ELi2ELi4ELi4ELb1ELb0EN7cutlass6half_tE19Flash_kernel_traitsILi96ELi64ELi128ELi8ES3_EELb1ELb0ELb1ELb0ELb0ELb0ELb0EEEvNS_16Flash_bwd_paramsE --------------------------
	.section	.nv.info._ZN5flash44flash_bwd_dq_dk_dv_loop_seqk_parallel_kernelI23Flash_bwd_kernel_traitsILi96ELi64ELi128ELi8ELi2ELi4ELi4ELb1ELb0EN7cutlass6half_tE19Flash_kernel_traitsILi96ELi64ELi128ELi8ES3_EELb1ELb0ELb1ELb0ELb0ELb0ELb0EEEvNS_16Flash_bwd_paramsE,"",@"SHT_CUDA_INFO"
	.sectionflags	@""
	.align	4


	//----- nvinfo : EIATTR_CUDA_API_VERSION
	.align		4
        /*0000*/ 	.byte	0x04, 0x37
        /*0002*/ 	.short	(.L_422 - .L_421)
.L_421:
        /*0004*/ 	.word	0x00000082


	//----- nvinfo : EIATTR_KPARAM_INFO
	.align		4
.L_422:
        /*0008*/ 	.byte	0x04, 0x17
        /*000a*/ 	.short	(.L_424 - .L_423)
.L_423:
        /*000c*/ 	.word	0x00000000
        /*0010*/ 	.short	0x0000
        /*0012*/ 	.short	0x0000
        /*0014*/ 	.byte	0x00, 0xf0, 0x01, 0x0a


	//----- nvinfo : EIATTR_SPARSE_MMA_MASK
	.align		4
.L_424:
        /*0018*/ 	.byte	0x03, 0x50
        /*001a*/ 	.short	0x0000


	//----- nvinfo : EIATTR_MAXREG_COUNT
	.align		4
        /*001c*/ 	.byte	0x03, 0x1b
        /*001e*/ 	.short	0x00ff


	//----- nvinfo : EIATTR_NUM_BARRIERS
	.align		4
        /*0020*/ 	.byte	0x02, 0x4c
        /*0022*/ 	.byte	0x01
	.zero		1


	//----- nvinfo : EIATTR_ANNOTATIONS
	.align		4
        /*0024*/ 	.byte	0x04, 0x55
        /*0026*/ 	.short	(.L_426 - .L_425)


	//   ....[0]....
.L_425:
        /* <DEDUP_REMOVED lines=26> */


	//----- nvinfo : EIATTR_MERCURY_ISA_VERSION
	.align		4
.L_426:
        /*01b0*/ 	.byte	0x03, 0x5f
        /*01b2*/ 	.short	0x0101


	//----- nvinfo : EIATTR_EXIT_INSTR_OFFSETS
	.align		4
        /*01b4*/ 	.byte	0x04, 0x1c
        /*01b6*/ 	.short	(.L_428 - .L_427)


	//   ....[0]....
.L_427:
        /*01b8*/ 	.word	0x000000c0


	//   ....[1]....
        /*01bc*/ 	.word	0x0000aaf0


	//----- nvinfo : EIATTR_CRS_STACK_SIZE
	.align		4
.L_428:
        /*01c0*/ 	.byte	0x04, 0x1e
        /*01c2*/ 	.short	(.L_430 - .L_429)
.L_429:
        /*01c4*/ 	.word	0x00000000


	//----- nvinfo : EIATTR_CBANK_PARAM_SIZE
	.align		4
.L_430:
        /*01c8*/ 	.byte	0x03, 0x19
        /*01ca*/ 	.short	0x0280


	//----- nvinfo : EIATTR_PARAM_CBANK
	.align		4
        /*01cc*/ 	.byte	0x04, 0x0a
        /*01ce*/ 	.short	(.L_432 - .L_431)
	.align		4
.L_431:
        /*01d0*/ 	.word	index@(.nv.constant0._ZN5flash44flash_bwd_dq_dk_dv_loop_seqk_parallel_kernelI23Flash_bwd_kernel_traitsILi96ELi64ELi128ELi8ELi2ELi4ELi4ELb1ELb0EN7cutlass6half_tE19Flash_kernel_traitsILi96ELi64ELi128ELi8ES3_EELb1ELb0ELb1ELb0ELb0ELb0ELb0EEEvNS_16Flash_bwd_paramsE)
        /*01d4*/ 	.short	0x0210
        /*01d6*/ 	.short	0x0280


	//----- nvinfo : EIATTR_SW_WAR
	.align		4
.L_432:
        /*01d8*/ 	.byte	0x04, 0x36
        /*01da*/ 	.short	(.L_434 - .L_433)
.L_433:
        /*01dc*/ 	.word	0x00000008
.L_434:


//--------------------- .nv.info._ZN5flash44flash_bwd_dq_dk_dv_loop_seqk_parallel_kernelI23Flash_bwd_kernel_traitsILi96ELi64ELi128ELi8ELi2ELi4ELi4ELb1ELb0EN7cutlass6half_tE19Flash_kernel_traitsILi96ELi64ELi128ELi8ES3_EELb0ELb0ELb1ELb0ELb0ELb0ELb1EEEvNS_16Flash_bwd_paramsE --------------------------
	.section	.nv.info._ZN5flash44flash_bwd_dq_dk_dv_loop_seqk_parallel_kernelI23Flash_bwd_kernel_traitsILi96ELi64ELi128ELi8ELi2ELi4ELi4ELb1ELb0EN7cutlass6half_tE19Flash_kernel_traitsILi96ELi64ELi128ELi8ES3_EELb0ELb0ELb1ELb0ELb0ELb0ELb1EEEvNS_16Flash_bwd_paramsE,"",@"SHT_CUDA_INFO"
	.sectionflags	@""
	.align	4


	//----- nvinfo : EIATTR_CUDA_API_VERSION
	.align		4
        /*0000*/ 	.byte	0x04, 0x37
        /*0002*/ 	.short	(.L_436 - .L_435)
.L_435:
        /*0004*/ 	.word	0x00000082


	//----- nvinfo : EIATTR_KPARAM_INFO
	.align		4
.L_436:
        /*0008*/ 	.byte	0x04, 0x17
        /*000a*/ 	.short	(.L_438 - .L_437)
.L_437:
        /*000c*/ 	.word	0x00000000
        /*0010*/ 	.short	0x0000
        /*0012*/ 	.short	0x0000
        /*0014*/ 	.byte	0x00, 0xf0, 0x01, 0x0a


	//----- nvinfo : EIATTR_SPARSE_MMA_MASK
	.align		4
.L_438:
        /*0018*/ 	.byte	0x03, 0x50
        /*001a*/ 	.short	0x0000


	//----- nvinfo : EIATTR_MAXREG_COUNT
	.align		4
        /*001c*/ 	.byte	0x03, 0x1b
        /*001e*/ 	.short	0x00ff


	//----- nvinfo : EIATTR_NUM_BARRIERS
	.align		4
        /*0020*/ 	.byte	0x02, 0x4c
        /*0022*/ 	.byte	0x01
	.zero		1


	//----- nvinfo : EIATTR_ANNOTATIONS
	.align		4
        /*0024*/ 	.byte	0x04, 0x55
        /*0026*/ 	.short	(.L_440 - .L_439)


	//   ....[0]....
.L_439:
        /* <DEDUP_REMOVED lines=59> */


	//----- nvinfo : EIATTR_MERCURY_ISA_VERSION
	.align		4
.L_440:
        /*03c8*/ 	.byte	0x03, 0x5f
        /*03ca*/ 	.short	0x0101


	//----- nvinfo : EIATTR_EXIT_INSTR_OFFSETS
	.align		4
        /*03cc*/ 	.byte	0x04, 0x1c
        /*03ce*/ 	.short	(.L_442 - .L_441)


	//   ....[0]....
.L_441:
        /*03d0*/ 	.word	0x000000c0


	//   ....[1]....
        /*03d4*/ 	.word	0x0000a580


	//----- nvinfo : EIATTR_CRS_STACK_SIZE
	.align		4
.L_442:
        /*03d8*/ 	.byte	0x04, 0x1e
        /*03da*/ 	.short	(.L_444 - .L_443)
.L_443:
        /*03dc*/ 	.word	0x00000000


	//----- nvinfo : EIATTR_CBANK_PARAM_SIZE
	.align		4
.L_444:
        /*03e0*/ 	.byte	0x03, 0x19
        /*03e2*/ 	.short	0x0280


	//----- nvinfo : EIATTR_PARAM_CBANK
	.align		4
        /*03e4*/ 	.byte	0x04, 0x0a
        /*03e6*/ 	.short	(.L_446 - .L_445)
	.align		4
.L_445:
        /*03e8*/ 	.word	index@(.nv.constant0._ZN5flash44flash_bwd_dq_dk_dv_loop_seqk_parallel_kernelI23Flash_bwd_kernel_traitsILi96ELi64ELi128ELi8ELi2ELi4ELi4ELb1ELb0EN7cutlass6half_tE19Flash_kernel_traitsILi96ELi64ELi128ELi8ES3_EELb0ELb0ELb1ELb0ELb0ELb0ELb1EEEvNS_16Flash_bwd_paramsE)
        /*03ec*/ 	.short	0x0210
        /*03ee*/ 	.short	0x0280


	//----- nvinfo : EIATTR_SW_WAR
	.align		4
.L_446:
        /*03f0*/ 	.byte	0x04, 0x36
        /*03f2*/ 	.short	(.L_448 - .L_447)
.L_447:
        /*03f4*/ 	.word	0x00000008
.L_448:


//--------------------- .nv.info._ZN5flash44flash_bwd_dq_dk_dv_loop_seqk_parallel_kernelI23Flash_bwd_kernel_traitsILi96ELi64ELi128ELi8ELi2ELi4ELi4ELb1ELb0EN7cutlass6half_tE19Flash_kernel_traitsILi96ELi64ELi128ELi8ES3_EELb1ELb0ELb0ELb0ELb1ELb1ELb0EEEvNS_16Flash_bwd_paramsE --------------------------
	.section	.nv.info._ZN5flash44flash_bwd_dq_dk_dv_loop_seqk_parallel_kernelI23Flash_bwd_kernel_traitsILi96ELi64ELi128ELi8ELi2ELi4ELi4ELb1ELb0EN7cutlass6half_tE19Flash_kernel_traitsILi96ELi64ELi128ELi8ES3_EELb1ELb0ELb0ELb0ELb1ELb1ELb0EEEvNS_16Flash_bwd_paramsE,"",@"SHT_CUDA_INFO"
	.sectionflags	@""
	.align	4


	//----- nvinfo : EIATTR_CUDA_API_VERSION
	.align		4
        /*0000*/ 	.byte	0x04, 0x37
        /*0002*/ 	.short	(.L_450 - .L_449)
.L_449:
        /*0004*/ 	.word	0x00000082


	//----- nvinfo : EIATTR_KPARAM_INFO
	.align		4
.L_450:
        /*0008*/ 	.byte	0x04, 0x17
        /*000a*/ 	.short	(.L_452 - .L_451)
.L_451:
        /*000c*/ 	.word	0x00000000
        /*0010*/ 	.short	0x0000
        /*0012*/ 	.short	0x0000
        /*0014*/ 	.byte	0x00, 0xf0, 0x01, 0x0a


	//----- nvinfo : EIATTR_SPARSE_MMA_MASK
	.align		4
.L_452:
        /*0018*/ 	.byte	0x03, 0x50
        /*001a*/ 	.short	0x0000


	//----- nvinfo : EIATTR_MAXREG_COUNT
	.align		4
        /*001c*/ 	.byte	0x03, 0x1b
        /*001e*/ 	.short	0x00ff


	//----- nvinfo : EIATTR_NUM_BARRIERS
	.align		4
        /*0020*/ 	.byte	0x02, 0x4c
        /*0022*/ 	.byte	0x01
	.zero		1


	//----- nvinfo : EIATTR_ANNOTATIONS
	.align		4
        /*0024*/ 	.byte	0x04, 0x55
        /*0026*/ 	.short	(.L_454 - .L_453)


	//   ....[0]....
.L_453:
        /* <DEDUP_REMOVED lines=18> */


	//----- nvinfo : EIATTR_MERCURY_ISA_VERSION
	.align		4
.L_454:
        /*0138*/ 	.byte	0x03, 0x5f
        /*013a*/ 	.short	0x0101


	//----- nvinfo : EIATTR_EXIT_INSTR_OFFSETS
	.align		4
        /*013c*/ 	.byte	0x04, 0x1c
        /*013e*/ 	.short	(.L_456 - .L_455)


	//   ....[0]....
.L_455:
        /*0140*/ 	.word	0x000000a0


	//   ....[1]....
        /*0144*/ 	.word	0x00007720


	//----- nvinfo : EIATTR_CBANK_PARAM_SIZE
	.align		4
.L_456:
        /*0148*/ 	.byte	0x03, 0x19
        /*014a*/ 	.short	0x0280


	//----- nvinfo : EIATTR_PARAM_CBANK
	.align		4
        /*014c*/ 	.byte	0x04, 0x0a
        /*014e*/ 	.short	(.L_458 - .L_457)
	.align		4
.L_457:
        /*0150*/ 	.word	index@(.nv.constant0._ZN5flash44flash_bwd_dq_dk_dv_loop_seqk_parallel_kernelI23Flash_bwd_kernel_traitsILi96ELi64ELi128ELi8ELi2ELi4ELi4ELb1ELb0EN7cutlass6half_tE19Flash_kernel_traitsILi96ELi64ELi128ELi8ES3_EELb1ELb0ELb0ELb0ELb1ELb1ELb0EEEvNS_16Flash_bwd_paramsE)
        /*0154*/ 	.short	0x0210
        /*0156*/ 	.short	0x0280


	//----- nvinfo : EIATTR_SW_WAR
	.align		4
.L_458:
        /*0158*/ 	.byte	0x04, 0x36
        /*015a*/ 	.short	(.L_460 - .L_459)
.L_459:
        /*015c*/ 	.word	0x00000008
.L_460:


//--------------------- .nv.info._ZN5flash44flash_bwd_dq_dk_dv_loop_seqk_parallel_kernelI23Flash_bwd_kernel_traitsILi96ELi64ELi128ELi8ELi2ELi4ELi4ELb1ELb0EN7cutlass6half_tE19Flash_kernel_traitsILi96ELi64ELi128ELi8ES3_EELb0ELb0ELb0ELb0ELb1ELb1ELb1EEEvNS_16Flash_bwd_paramsE --------------------------
	.section	.nv.info._ZN5flash44flash_bwd_dq_dk_dv_loop_seqk_parallel_kernelI23Flash_bwd_kernel_traitsILi96ELi64ELi128ELi8ELi2ELi4ELi4ELb1ELb0EN7cutlass6half_tE19Flash_kernel_traitsILi96ELi64ELi128ELi8ES3_EELb0ELb0ELb0ELb0ELb1ELb1ELb1EEEvNS_16Flash_bwd_paramsE,"",@"SHT_CUDA_INFO"
	.sectionflags	@""
	.align	4


	//----- nvinfo : EIATTR_CUDA_API_VERSION
	.align		4
        /*0000*/ 	.byte	0x04, 0x37
        /*0002*/ 	.short	(.L_462 - .L_461)
.L_461:
        /*0004*/ 	.word	0x00000082


	//----- nvinfo : EIATTR_KPARAM_INFO
	.align		4
.L_462:
        /*0008*/ 	.byte	0x04, 0x17
        /*000a*/ 	.short	(.L_464 - .L_463)
.L_463:
        /*000c*/ 	.word	0x00000000
        /*0010*/ 	.short	0x0000
        /*0012*/ 	.short	0x0000
        /*0014*/ 	.byte	0x00, 0xf0, 0x01, 0x0a


	//----- nvinfo : EIATTR_SPARSE_MMA_MASK
	.align		4
.L_464:
        /*0018*/ 	.byte	0x03, 0x50
        /*001a*/ 	.short	0x0000


	//----- nvinfo : EIATTR_MAXREG_COUNT
	.align		4
        /*001c*/ 	.byte	0x03, 0x1b
        /*001e*/ 	.short	0x00ff


	//----- nvinfo : EIATTR_NUM_BARRIERS
	.align		4
        /*0020*/ 	.byte	0x02, 0x4c
        /*0022*/ 	.byte	0x01
	.zero		1


	//----- nvinfo : EIATTR_ANNOTATIONS
	.align		4
        /*0024*/ 	.byte	0x04, 0x55
        /*0026*/ 	.short	(.L_466 - .L_465)


	//   ....[0]....
.L_465:
        /* <DEDUP_REMOVED lines=47> */


	//----- nvinfo : EIATTR_MERCURY_ISA_VERSION
	.align		4
.L_466:
        /*0308*/ 	.byte	0x03, 0x5f
        /*030a*/ 	.short	0x0101


	//----- nvinfo : EIATTR_EXIT_INSTR_OFFSETS
	.align		4
        /*030c*/ 	.byte	0x04, 0x1c
        /*030e*/ 	.short	(.L_468 - .L_467)


	//   ....[0]....
.L_467:
        /*0310*/ 	.word	0x000000a0


	//   ....[1]....
        /*0314*/ 	.word	0x00007060


	//----- nvinfo : EIATTR_CBANK_PARAM_SIZE
	.align		4
.L_468:
        /*0318*/ 	.byte	0x03, 0x19
        /*031a*/ 	.short	0x0280


	//----- nvinfo : EIATTR_PARAM_CBANK
	.align		4
        /*031c*/ 	.byte	0x04, 0x0a
        /*031e*/ 	.short	(.L_470 - .L_469)
	.align		4
.L_469:
        /*0320*/ 	.word	index@(.nv.constant0._ZN5flash44flash_bwd_dq_dk_dv_loop_seqk_parallel_kernelI23Flash_bwd_kernel_traitsILi96ELi64ELi128ELi8ELi2ELi4ELi4ELb1ELb0EN7cutlass6half_tE19Flash_kernel_traitsILi96ELi64ELi128ELi8ES3_EELb0ELb0ELb0ELb0ELb1ELb1ELb1EEEvNS_16Flash_bwd_paramsE)
        /*0324*/ 	.short	0x0210
        /*0326*/ 	.short	0x0280


	//----- nvinfo : EIATTR_SW_WAR
	.align		4
.L_470:
        /*0328*/ 	.byte	0x04, 0x36
        /*032a*/ 	.short	(.L_472 - .L_471)
.L_471:
        /*032c*/ 	.word	0x00000008
.L_472:


//--------------------- .nv.info._ZN5flash44flash_bwd_dq_dk_dv_loop_seqk_parallel_kernelI23Flash_bwd_kernel_traitsILi96ELi64ELi128ELi8ELi2ELi4ELi4ELb1ELb0EN7cutlass6half_tE19Flash_kernel_traitsILi96ELi64ELi128ELi8ES3_EELb1ELb0ELb0ELb1ELb0ELb0ELb0EEEvNS_16Flash_bwd_paramsE --------------------------
	.section	.nv.info._ZN5flash44flash_bwd_dq_dk_dv_loop_seqk_parallel_kernelI23Flash_bwd_kernel_traitsILi96ELi64ELi128ELi8ELi2ELi4ELi4ELb1ELb0EN7cutlass6half_tE19Flash_kernel_traitsILi96ELi64ELi128ELi8ES3_EELb1ELb0ELb0ELb1ELb0ELb0ELb0EEEvNS_16Flash_bwd_paramsE,"",@"SHT_CUDA_INFO"
	.sectionflags	@""
	.align	4


	//----- nvinfo : EIATTR_CUDA_API_VERSION
	.align		4
        /*0000*/ 	.byte	0x04, 0x37
        /*0002*/ 	.short	(.L_474 - .L_473)
.L_473:
        /*0004*/ 	.word	0x00000082


	//----- nvinfo : EIATTR_KPARAM_INFO
	.align		4
.L_474:
        /*0008*/ 	.byte	0x04, 0x17
        /*000a*/ 	.short	(.L_476 - .L_475)
.L_475:
        /*000c*/ 	.word	0x00000000
        /*0010*/ 	.short	0x0000
        /*0012*/ 	.short	0x0000
        /*0014*/ 	.byte	0x00, 0xf0, 0x01, 0x0a


	//----- nvinfo : EIATTR_SPARSE_MMA_MASK
	.align		4
.L_476:
        /*0018*/ 	.byte	0x03, 0x50
        /*001a*/ 	.short	0x0000


	//----- nvinfo : EIATTR_MAXREG_COUNT
	.align		4
        /*001c*/ 	.byte	0x03, 0x1b
        /*001e*/ 	.short	0x00ff


	//----- nvinfo : EIATTR_NUM_BARRIERS
	.align		4
        /*0020*/ 	.byte	0x02, 0x4c
        /*0022*/ 	.byte	0x01
	.zero		1


	//----- nvinfo : EIATTR_ANNOTATIONS
	.align		4
        /*0024*/ 	.byte	0x04, 0x55
        /*0026*/ 	.short	(.L_478 - .L_477)


	//   ....[0]....
.L_477:
        /* <DEDUP_REMOVED lines=40> */


	//----- nvinfo : EIATTR_MERCURY_ISA_VERSION
	.align		4
.L_478:
        /*0290*/ 	.byte	0x03, 0x5f
        /*0292*/ 	.short	0x0101


	//----- nvinfo : EIATTR_EXIT_INSTR_OFFSETS
	.align		4
        /*0294*/ 	.byte	0x04, 0x1c
        /*0296*/ 	.short	(.L_480 - .L_479)


	//   ....[0]....
.L_479:
        /*0298*/ 	.word	0x000000c0


	//   ....[1]....
        /*029c*/ 	.word	0x0000b060


	//----- nvinfo : EIATTR_CRS_STACK_SIZE
	.align		4
.L_480:
        /*02a0*/ 	.byte	0x04, 0x1e
        /*02a2*/ 	.short	(.L_482 - .L_481)
.L_481:
        /*02a4*/ 	.word	0x00000000


	//----- nvinfo : EIATTR_CBANK_PARAM_SIZE
	.align		4
.L_482:
        /*02a8*/ 	.byte	0x03, 0x19
        /*02aa*/ 	.short	0x0280


	//----- nvinfo : EIATTR_PARAM_CBANK
	.align		4
        /*02ac*/ 	.byte	0x04, 0x0a
        /*02ae*/ 	.short	(.L_484 - .L_483)
	.align		4
.L_483:
        /*02b0*/ 	.word	index@(.nv.constant0._ZN5flash44flash_bwd_dq_dk_dv_loop_seqk_parallel_kernelI23Flash_bwd_kernel_traitsILi96ELi64ELi128ELi8ELi2ELi4ELi4ELb1ELb0EN7cutlass6half_tE19Flash_kernel_traitsILi96ELi64ELi128ELi8ES3_EELb1ELb0ELb0ELb1ELb0ELb0ELb0EEEvNS_16Flash_bwd_paramsE)
        /*02b4*/ 	.short	0x0210
        /*02b6*/ 	.short	0x0280


	//----- nvinfo : EIATTR_SW_WAR
	.align		4
.L_484:
        /*02b8*/ 	.byte	0x04, 0x36
        /*02ba*/ 	.short	(.L_486 - .L_485)
.L_485:
        /*02bc*/ 	.word	0x00000008
.L_486:


//--------------------- .nv.info._ZN5flash44flash_bwd_dq_dk_dv_loop_seqk_parallel_kernelI23Flash_bwd_kernel_traitsILi96ELi64ELi128ELi8ELi2ELi4ELi4ELb1ELb0EN7cutlass6half_tE19Flash_kernel_traitsILi96ELi64ELi128ELi8ES3_EELb0ELb0ELb0ELb1ELb0ELb0ELb1EEEvNS_16Flash_bwd_paramsE --------------------------
	.section	.nv.info._ZN5flash44flash_bwd_dq_dk_dv_loop_seqk_parallel_kernelI23Flash_bwd_kernel_traitsILi96ELi64ELi128ELi8ELi2ELi4ELi4ELb1ELb0EN7cutlass6half_tE19Flash_kernel_traitsILi96ELi64ELi128ELi8ES3_EELb0ELb0ELb0ELb1ELb0ELb0ELb1EEEvNS_16Flash_bwd_paramsE,"",@"SHT_CUDA_INFO"
	.sectionflags	@""
	.align	4


	//----- nvinfo : EIATTR_CUDA_API_VERSION
	.align		4
        /*0000*/ 	.byte	0x04, 0x37
        /*0002*/ 	.short	(.L_488 - .L_487)
.L_487:
        /*0004*/ 	.word	0x00000082


	//----- nvinfo : EIATTR_KPARAM_INFO
	.align		4
.L_488:
        /*0008*/ 	.byte	0x04, 0x17
        /*000a*/ 	.short	(.L_490 - .L_489)
.L_489:
        /*000c*/ 	.word	0x00000000
        /*0010*/ 	.short	0x0000
        /*0012*/ 	.short	0x0000
        /*0014*/ 	.byte	0x00, 0xf0, 0x01, 0x0a


	//----- nvinfo : EIATTR_SPARSE_MMA_MASK
	.align		4
.L_490:
        /*0018*/ 	.byte	0x03, 0x50
        /*001a*/ 	.short	0x0000


	//----- nvinfo : EIATTR_MAXREG_COUNT
	.align		4
        /*001c*/ 	.byte	0x03, 0x1b
        /*001e*/ 	.short	0x00ff


	//----- nvinfo : EIATTR_NUM_BARRIERS
	.align		4
        /*0020*/ 	.byte	0x02, 0x4c
        /*0022*/ 	.byte	0x01
	.zero		1


	//----- nvinfo : EIATTR_ANNOTATIONS
	.align		4
        /*0024*/ 	.byte	0x04, 0x55
        /*0026*/ 	.short	(.L_492 - .L_491)


	//   ....[0]....
.L_491:
        /* <DEDUP_REMOVED lines=61> */


	//----- nvinfo : EIATTR_MERCURY_ISA_VERSION
	.align		4
.L_492:
        /*03e0*/ 	.byte	0x03, 0x5f
        /*03e2*/ 	.short	0x0101


	//----- nvinfo : EIATTR_EXIT_INSTR_OFFSETS
	.align		4
        /*03e4*/ 	.byte	0x04, 0x1c
        /*03e6*/ 	.short	(.L_494 - .L_493)


	//   ....[0]....
.L_493:
        /*03e8*/ 	.word	0x000000c0


	//   ....[1]....
        /*03ec*/ 	.word	0x0000a910


	//----- nvinfo : EIATTR_CRS_STACK_SIZE
	.align		4
.L_494:
        /*03f0*/ 	.byte	0x04, 0x1e
        /*03f2*/ 	.short	(.L_496 - .L_495)
.L_495:
        /*03f4*/ 	.word	0x00000000


	//----- nvinfo : EIATTR_CBANK_PARAM_SIZE
	.align		4
.L_496:
        /*03f8*/ 	.byte	0x03, 0x19
        /*03fa*/ 	.short	0x0280


	//----- nvinfo : EIATTR_PARAM_CBANK
	.align		4
        /*03fc*/ 	.byte	0x04, 0x0a
        /*03fe*/ 	.short	(.L_498 - .L_497)
	.align		4
.L_497:
        /*0400*/ 	.word	index@(.nv.constant0._ZN5flash44flash_bwd_dq_dk_dv_loop_seqk_parallel_kernelI23Flash_bwd_kernel_traitsILi96ELi64ELi128ELi8ELi2ELi4ELi4ELb1ELb0EN7cutlass6half_tE19Flash_kernel_traitsILi96ELi64ELi128ELi8ES3_EELb0ELb0ELb0ELb1ELb0ELb0ELb1EEEvNS_16Flash_bwd_paramsE)
        /*0404*/ 	.short	0x0210
        /*0406*/ 	.short	0x0280


	//----- nvinfo : EIATTR_SW_WAR
	.align		4
.L_498:
        /*0408*/ 	.byte	0x04, 0x36
        /*040a*/ 	.short	(.L_500 - .L_499)
.L_499:
        /*040c*/ 	.word	0x00000008
.L_500:


//--------------------- .nv.info._ZN5flash44flash_bwd_dq_dk_dv_loop_seqk_parallel_kernelI23Flash_bwd_kernel_traitsILi96ELi64ELi128ELi8ELi2ELi4ELi4ELb1ELb0EN7cutlass6half_tE19Flash_kernel_traitsILi96ELi64ELi128ELi8ES3_EELb1ELb0ELb1ELb0ELb0ELb1ELb0EEEvNS_16Flash_bwd_paramsE --------------------------
	.section	.nv.info._ZN5flash44flash_bwd_dq_dk_dv_loop_seqk_parallel_kernelI23Flash_bwd_kernel_traitsILi96ELi64ELi128ELi8ELi2ELi4ELi4ELb1ELb0EN7cutlass6half_tE19Flash_kernel_traitsILi96ELi64ELi128ELi8ES3_EELb1ELb0ELb1ELb0ELb0ELb1ELb0EEEvNS_16Flash_bwd_paramsE,"",@"SHT_CUDA_INFO"
	.sectionflags	@""
	.align	4


	//----- nvinfo : EIATTR_CUDA_API_VERSION
	.align		4
        /*0000*/ 	.byte	0x04, 0x37
        /*0002*/ 	.short	(.L_502 - .L_501)
.L_501:
        /*0004*/ 	.word	0x00000082


	//----- nvinfo : EIATTR_KPARAM_INFO
	.align		4
.L_502:
        /*0008*/ 	.byte	0x04, 0x17
        /*000a*/ 	.short	(.L_504 - .L_503)
.L_503:
        /*000c*/ 	.word	0x00000000
        /*0010*/ 	.short	0x0000
        /*0012*/ 	.short	0x0000
        /*0014*/ 	.byte	0x00, 0xf0, 0x01, 0x0a


	//----- nvinfo : EIATTR_SPARSE_MMA_MASK
	.align		4
.L_504:
        /*0018*/ 	.byte	0x03, 0x50
        /*001a*/ 	.short	0x0000


	//----- nvinfo : EIATTR_MAXREG_COUNT
	.align		4
        /*001c*/ 	.byte	0x03, 0x1b
        /*001e*/ 	.short	0x00ff


	//----- nvinfo : EIATTR_NUM_BARRIERS
	.align		4
        /*0020*/ 	.byte	0x02, 0x4c
        /*0022*/ 	.byte	0x01
	.zero		1


	//----- nvinfo : EIATTR_ANNOTATIONS
	.align		4
        /*0024*/ 	.byte	0x04, 0x55
        /*0026*/ 	.short	(.L_506 - .L_505)


	//   ....[0]....
.L_505:
        /* <DEDUP_REMOVED lines=13> */


	//----- nvinfo : EIATTR_MERCURY_ISA_VERSION
	.align		4
.L_506:
        /*00e8*/ 	.byte	0x03, 0x5f
        /*00ea*/ 	.short	0x0101


	//----- nvinfo : EIATTR_EXIT_INSTR_OFFSETS
	.align		4
        /*00ec*/ 	.byte	0x04, 0x1c
        /*00ee*/ 	.short	(.L_508 - .L_507)


	//   ....[0]....
.L_507:
        /*00f0*/ 	.word	0x000000c0


	//   ....[1]....
        /*00f4*/ 	.word	0x00009940


	//----- nvinfo : EIATTR_CRS_STACK_SIZE
	.align		4
.L_508:
        /*00f8*/ 	.byte	0x04, 0x1e
        /*00fa*/ 	.short	(.L_510 - .L_509)
.L_509:
        /*00fc*/ 	.word	0x00000000


	//----- nvinfo : EIATTR_CBANK_PARAM_SIZE
	.align		4
.L_510:
        /*0100*/ 	.byte	0x03, 0x19
        /*0102*/ 	.short	0x0280


	//----- nvinfo : EIATTR_PARAM_CBANK
	.align		4
        /*0104*/ 	.byte	0x04, 0x0a
        /*0106*/ 	.short	(.L_512 - .L_511)
	.align		4
.L_511:
        /*0108*/ 	.word	index@(.nv.constant0._ZN5flash44flash_bwd_dq_dk_dv_loop_seqk_parallel_kernelI23Flash_bwd_kernel_traitsILi96ELi64ELi128ELi8ELi2ELi4ELi4ELb1ELb0EN7cutlass6half_tE19Flash_kernel_traitsILi96ELi64ELi128ELi8ES3_EELb1ELb0ELb1ELb0ELb0ELb1ELb0EEEvNS_16Flash_bwd_paramsE)
        /*010c*/ 	.short	0x0210
        /*010e*/ 	.short	0x0280


	//----- nvinfo : EIATTR_SW_WAR
	.align		4
.L_512:
        /*0110*/ 	.byte	0x04, 0x36
        /*0112*/ 	.short	(.L_514 - .L_513)
.L_513:
        /*0114*/ 	.word	0x00000008
.L_514:


//--------------------- .nv.info._ZN5flash44flash_bwd_dq_dk_dv_loop_seqk_parallel_kernelI23Flash_bwd_kernel_traitsILi96ELi64ELi128ELi8ELi2ELi4ELi4ELb1ELb0EN7cutlass6half_tE19Flash_kernel_traitsILi96ELi64ELi128ELi8ES3_EELb0ELb0ELb1ELb0ELb0ELb1ELb1EEEvNS_16Flash_bwd_paramsE --------------------------
	.section	.nv.info._ZN5flash44flash_bwd_dq_dk_dv_loop_seqk_parallel_kernelI23Flash_bwd_kernel_traitsILi96ELi64ELi128ELi8ELi2ELi4ELi4ELb1ELb0EN7cutlass6half_tE19Flash_kernel_traitsILi96ELi64ELi128ELi8ES3_EELb0ELb0ELb1ELb0ELb0ELb1ELb1EEEvNS_16Flash_bwd_paramsE,"",@"SHT_CUDA_INFO"
	.sectionflags	@""
	.align	4


	//----- nvinfo : EIATTR_CUDA_API_VERSION
	.align		4
        /*0000*/ 	.byte	0x04, 0x37
        /*0002*/ 	.short	(.L_516 - .L_515)
.L_515:
        /*0004*/ 	.word	0x00000082


	//----- nvinfo : EIATTR_KPARAM_INFO
	.align		4
.L_516:
        /*0008*/ 	.byte	0x04, 0x17
        /*000a*/ 	.short	(.L_518 - .L_517)
.L_517:
        /*000c*/ 	.word	0x00000000
        /*0010*/ 	.short	0x0000
        /*0012*/ 	.short	0x0000
        /*0014*/ 	.byte	0x00, 0xf0, 0x01, 0x0a


	//----- nvinfo : EIATTR_SPARSE_MMA_MASK
	.align		4
.L_518:
        /*0018*/ 	.byte	0x03, 0x50
        /*001a*/ 	.short	0x0000


	//----- nvinfo : EIATTR_MAXREG_COUNT
	.align		4
        /*001c*/ 	.byte	0x03, 0x1b
        /*001e*/ 	.short	0x00ff


	//----- nvinfo : EIATTR_NUM_BARRIERS
	.align		4
        /*0020*/ 	.byte	0x02, 0x4c
        /*0022*/ 	.byte	0x01
	.zero		1


	//----- nvinfo : EIATTR_ANNOTATIONS
	.align		4
        /*0024*/ 	.byte	0x04, 0x55
        /*0026*/ 	.short	(.L_520 - .L_519)


	//   ....[0]....
.L_519:
        /* <DEDUP_REMOVED lines=49> */


	//----- nvinfo : EIATTR_MERCURY_ISA_VERSION
	.align		4
.L_520:
        /*0320*/ 	.byte	0x03, 0x5f
        /*0322*/ 	.short	0x0101


	//----- nvinfo : EIATTR_EXIT_INSTR_OFFSETS
	.align		4
        /*0324*/ 	.byte	0x04, 0x1c
        /*0326*/ 	.short	(.L_522 - .L_521)


	//   ....[0]....
.L_521:
        /*0328*/ 	.word	0x000000c0


	//   ....[1]....
        /*032c*/ 	.word	0x00009530


	//----- nvinfo : EIATTR_CRS_STACK_SIZE
	.align		4
.L_522:
        /*0330*/ 	.byte	0x04, 0x1e
        /*0332*/ 	.short	(.L_524 - .L_523)
.L_523:
        /*0334*/ 	.word	0x00000000


	//----- nvinfo : EIATTR_CBANK_PARAM_SIZE
	.align		4
.L_524:
        /*0338*/ 	.byte	0x03, 0x19
        /*033a*/ 	.short	0x0280


	//----- nvinfo : EIATTR_PARAM_CBANK
	.align		4
        /*033c*/ 	.byte	0x04, 0x0a
        /*033e*/ 	.short	(.L_526 - .L_525)
	.align		4
.L_525:
        /*0340*/ 	.word	index@(.nv.constant0._ZN5flash44flash_bwd_dq_dk_dv_loop_seqk_parallel_kernelI23Flash_bwd_kernel_traitsILi96ELi64ELi128ELi8ELi2ELi4ELi4ELb1ELb0EN7cutlass6half_tE19Flash_kernel_traitsILi96ELi64ELi128ELi8ES3_EELb0ELb0ELb1ELb0ELb0ELb1ELb1EEEvNS_16Flash_bwd_paramsE)
        /*0344*/ 	.short	0x0210
        /*0346*/ 	.short	0x0280


	//----- nvinfo : EIATTR_SW_WAR
	.align		4
.L_526:
        /*0348*/ 	.byte	0x04, 0x36
        /*034a*/ 	.short	(.L_528 - .L_527)
.L_527:
        /*034c*/ 	.word	0x00000008
.L_528:


//--------------------- .nv.info._ZN5flash44flash_bwd_dq_dk_dv_loop_seqk_parallel_kernelI23Flash_bwd_kernel_traitsILi96ELi64ELi128ELi8ELi2ELi4ELi4ELb1ELb0EN7cutlass6half_tE19Flash_kernel_traitsILi96ELi64ELi128ELi8ES3_EELb1ELb0ELb1ELb1ELb0ELb0ELb0EEEvNS_16Flash_bwd_paramsE --------------------------
	.section	.nv.info._ZN5flash44flash_bwd_dq_dk_dv_loop_seqk_parallel_kernelI23Flash_bwd_kernel_traitsILi96ELi64ELi128ELi8ELi2ELi4ELi4ELb1ELb0EN7cutlass6half_tE19Flash_kernel_traitsILi96ELi64ELi128ELi8ES3_EELb1ELb0ELb1ELb1ELb0ELb0ELb0EEEvNS_16Flash_bwd_paramsE,"",@"SHT_CUDA_INFO"
	.sectionflags	@""
	.align	4


	//----- nvinfo : EIATTR_CUDA_API_VERSION
	.align		4
        /*0000*/ 	.byte	0x04, 0x37
        /*0002*/ 	.short	(.L_530 - .L_529)
.L_529:
        /*0004*/ 	.word	0x00000082


	//----- nvinfo : EIATTR_KPARAM_INFO
	.align		4
.L_530:
        /*0008*/ 	.byte	0x04, 0x17
        /*000a*/ 	.short	(.L_532 - .L_531)
.L_531:
        /*000c*/ 	.word	0x00000000
        /*0010*/ 	.short	0x0000
        /*0012*/ 	.short	0x0000
        /*0014*/ 	.byte	0x00, 0xf0, 0x01, 0x0a


	//----- nvinfo : EIATTR_SPARSE_MMA_MASK
	.align		4
.L_532:
        /*0018*/ 	.byte	0x03, 0x50
        /*001a*/ 	.short	0x0000


	//----- nvinfo : EIATTR_MAXREG_COUNT
	.align		4
        /*001c*/ 	.byte	0x03, 0x1b
        /*001e*/ 	.short	0x00ff


	//----- nvinfo : EIATTR_NUM_BARRIERS
	.align		4
        /*0020*/ 	.byte	0x02, 0x4c
        /*0022*/ 	.byte	0x01
	.zero		1


	//----- nvinfo : EIATTR_ANNOTATIONS
	.align		4
        /*0024*/ 	.byte	0x04, 0x55
        /*0026*/ 	.short	(.L_534 - .L_533)


	//   ....[0]....
.L_533:
        /* <DEDUP_REMOVED lines=26> */


	//----- nvinfo : EIATTR_MERCURY_ISA_VERSION
	.align		4
.L_534:
        /*01b8*/ 	.byte	0x03, 0x5f
        /*01ba*/ 	.short	0x0101


	//----- nvinfo : EIATTR_EXIT_INSTR_OFFSETS
	.align		4
        /*01bc*/ 	.byte	0x04, 0x1c
        /*01be*/ 	.short	(.L_536 - .L_535)


	//   ....[0]....
.L_535:
        /*01c0*/ 	.word	0x000000c0


	//   ....[1]....
        /*01c4*/ 	.word	0x0000b150


	//----- nvinfo : EIATTR_CRS_STACK_SIZE
	.align		4
.L_536:
        /*01c8*/ 	.byte	0x04, 0x1e
        /*01ca*/ 	.short	(.L_538 - .L_537)
.L_537:
        /*01cc*/ 	.word	0x00000000


	//----- nvinfo : EIATTR_CBANK_PARAM_SIZE
	.align		4
.L_538:
        /*01d0*/ 	.byte	0x03, 0x19
        /*01d2*/ 	.short	0x0280


	//----- nvinfo : EIATTR_PARAM_CBANK
	.align		4
        /*01d4*/ 	.byte	0x04, 0x0a
        /*01d6*/ 	.short	(.L_540 - .L_539)
	.align		4
.L_539:
        /*01d8*/ 	.word	index@(.nv.constant0._ZN5flash44flash_bwd_dq_dk_dv_loop_seqk_parallel_kernelI23Flash_bwd_kernel_traitsILi96ELi64ELi128ELi8ELi2ELi4ELi4ELb1ELb0EN7cutlass6half_tE19Flash_kernel_traitsILi96ELi64ELi128ELi8ES3_EELb1ELb0ELb1ELb1ELb0ELb0ELb0EEEvNS_16Flash_bwd_paramsE)
        /*01dc*/ 	.short	0x0210
        /*01de*/ 	.short	0x0280


	//----- nvinfo : EIATTR_SW_WAR
	.align		4
.L_540:
        /*01e0*/ 	.byte	0x04, 0x36
        /*01e2*/ 	.short	(.L_542 - .L_541)
.L_541:
        /*01e4*/ 	.word	0x00000008
.L_542:


//--------------------- .nv.info._ZN5flash44flash_bwd_dq_dk_dv_loop_seqk_parallel_kernelI23Flash_bwd_kernel_traitsILi96ELi64ELi128ELi8ELi2ELi4ELi4ELb1ELb0EN7cutlass6half_tE19Flash_kernel_traitsILi96ELi64ELi128ELi8ES3_EELb0ELb0ELb1ELb1ELb0ELb0ELb1EEEvNS_16Flash_bwd_paramsE --------------------------
	.section	.nv.info._ZN5flash44flash_bwd_dq_dk_dv_loop_seqk_parallel_kernelI23Flash_bwd_kernel_traitsILi96ELi64ELi128ELi8ELi2ELi4ELi4ELb1ELb0EN7cutlass6half_tE19Flash_kernel_traitsILi96ELi64ELi128ELi8ES3_EELb0ELb0ELb1ELb1ELb0ELb0ELb1EEEvNS_16Flash_bwd_paramsE,"",@"SHT_CUDA_INFO"
	.sectionflags	@""
	.align	4


	//----- nvinfo : EIATTR_CUDA_API_VERSION
	.align		4
        /*0000*/ 	.byte	0x04, 0x37
        /*0002*/ 	.short	(.L_544 - .L_543)
.L_543:
        /*0004*/ 	.word	0x00000082


	//----- nvinfo : EIATTR_KPARAM_INFO
	.align		4
.L_544:
        /*0008*/ 	.byte	0x04, 0x17
        /*000a*/ 	.short	(.L_546 - .L_545)
.L_545:
        /*000c*/ 	.word	0x00000000
        /*0010*/ 	.short	0x0000
        /*0012*/ 	.short	0x0000
        /*0014*/ 	.byte	0x00, 0xf0, 0x01, 0x0a


	//----- nvinfo : EIATTR_SPARSE_MMA_MASK
	.align		4
.L_546:
        /*0018*/ 	.byte	0x03, 0x50
        /*001a*/ 	.short	0x0000


	//----- nvinfo : EIATTR_MAXREG_COUNT
	.align		4
        /*001c*/ 	.byte	0x03, 0x1b
        /*001e*/ 	.short	0x00ff


	//----- nvinfo : EIATTR_NUM_BARRIERS
	.align		4
        /*0020*/ 	.byte	0x02, 0x4c
        /*0022*/ 	.byte	0x01
	.zero		1


	//----- nvinfo : EIATTR_ANNOTATIONS
	.align		4
        /*0024*/ 	.byte	0x04, 0x55
        /*0026*/ 	.short	(.L_548 - .L_547)


	//   ....[0]....
.L_547:
        /* <DEDUP_REMOVED lines=60> */


	//----- nvinfo : EIATTR_MERCURY_ISA_VERSION
	.align		4
.L_548:
        /*03d8*/ 	.byte	0x03, 0x5f
        /*03da*/ 	.short	0x0101


	//----- nvinfo : EIATTR_EXIT_INSTR_OFFSETS
	.align		4
        /*03dc*/ 	.byte	0x04, 0x1c
        /*03de*/ 	.short	(.L_550 - .L_549)


	//   ....[0]....
.L_549:
        /*03e0*/ 	.word	0x000000c0


	//   ....[1]....
        /*03e4*/ 	.word	0x0000ac00


	//----- nvinfo : EIATTR_CRS_STACK_SIZE
	.align		4
.L_550:
        /*03e8*/ 	.byte	0x04, 0x1e
        /*03ea*/ 	.short	(.L_552 - .L_551)
.L_551:
        /*03ec*/ 	.word	0x00000000


	//----- nvinfo : EIATTR_CBANK_PARAM_SIZE
	.align		4
.L_552:
        /*03f0*/ 	.byte	0x03, 0x19
        /*03f2*/ 	.short	0x0280


	//----- nvinfo : EIATTR_PARAM_CBANK
	.align		4
        /*03f4*/ 	.byte	0x04, 0x0a
        /*03f6*/ 	.short	(.L_554 - .L_553)
	.align		4
.L_553:
        /*03f8*/ 	.word	index@(.nv.constant0._ZN5flash44flash_bwd_dq_dk_dv_loop_seqk_parallel_kernelI23Flash_bwd_kernel_traitsILi96ELi64ELi128ELi8ELi2ELi4ELi4ELb1ELb0EN7cutlass6half_tE19Flash_kernel_traitsILi96ELi64ELi128ELi8ES3_EELb0ELb0ELb1ELb1ELb0ELb0ELb1EEEvNS_16Flash_bwd_paramsE)
        /*03fc*/ 	.short	0x0210
        /*03fe*/ 	.short	0x0280


	//----- nvinfo : EIATTR_SW_WAR
	.align		4
.L_554:
        /*0400*/ 	.byte	0x04, 0x36
        /*0402*/ 	.short	(.L_556 - .L_555)
.L_555:
        /*0404*/ 	.word	0x00000008
.L_556:


//--------------------- .nv.info._ZN5flash25flash_bwd_dot_do_o_kernelILb0E23Flash_bwd_kernel_traitsILi96ELi64ELi128ELi8ELi2ELi4ELi4ELb1ELb0EN7cutlass6half_tE19Flash_kernel_traitsILi96ELi64ELi128ELi8ES3_EEEEvNS_16Flash_bwd_paramsE --------------------------
	.section	.nv.info._ZN5flash25flash_bwd_dot_do_o_kernelILb0E23Flash_bwd_kernel_traitsILi96ELi64ELi128ELi8ELi2ELi4ELi4ELb1ELb0EN7cutlass6half_tE19Flash_kernel_traitsILi96ELi64ELi128ELi8ES3_EEEEvNS_16Flash_bwd_paramsE,"",@"SHT_CUDA_INFO"
	.sectionflags	@""
	.align	4


	//----- nvinfo : EIATTR_CUDA_API_VERSION
	.align		4
        /*0000*/ 	.byte	0x04, 0x37
        /*0002*/ 	.short	(.L_558 - .L_557)
.L_557:
        /*0004*/ 	.word	0x00000082


	//----- nvinfo : EIATTR_KPARAM_INFO
	.align		4
.L_558:
        /*0008*/ 	.byte	0x04, 0x17
        /*000a*/ 	.short	(.L_560 - .L_559)
.L_559:
        /*000c*/ 	.word	0x00000000
        /*0010*/ 	.short	0x0000
        /*0012*/ 	.short	0x0000
        /*0014*/ 	.byte	0x00, 0xf0, 0x01, 0x0a


	//----- nvinfo : EIATTR_SPARSE_MMA_MASK
	.align		4
.L_560:
        /*0018*/ 	.byte	0x03, 0x50
        /*001a*/ 	.short	0x0000


	//----- nvinfo : EIATTR_MAXREG_COUNT
	.align		4
        /*001c*/ 	.byte	0x03, 0x1b
        /*001e*/ 	.short	0x00ff


	//----- nvinfo : EIATTR_MERCURY_ISA_VERSION
	.align		4
        /*0020*/ 	.byte	0x03, 0x5f
        /*0022*/ 	.short	0x0101


	//----- nvinfo : EIATTR_COOP_GROUP_MASK_REGIDS
	.align		4
        /*0024*/ 	.byte	0x04, 0x29
        /*0026*/ 	.short	(.L_562 - .L_561)


	//   ....[0]....
.L_561:
        /*0028*/ 	.word	0xffffffff


	//   ....[1]....
        /*002c*/ 	.word	0xffffffff


	//----- nvinfo : EIATTR_COOP_GROUP_INSTR_OFFSETS
	.align		4
.L_562:
        /*0030*/ 	.byte	0x04, 0x28
        /*0032*/ 	.short	(.L_564 - .L_563)


	//   ....[0]....
.L_563:
        /*0034*/ 	.word	0x00000e40


	//   ....[1]....
        /*0038*/ 	.word	0x00000e60


	//----- nvinfo : EIATTR_EXIT_INSTR_OFFSETS
	.align		4
.L_564:
        /*003c*/ 	.byte	0x04, 0x1c
        /*003e*/ 	.short	(.L_566 - .L_565)


	//   ....[0]....
.L_565:
        /*0040*/ 	.word	0x00000100


	//   ....[1]....
        /*0044*/ 	.word	0x00000e90


	//   ....[2]....
        /*0048*/ 	.word	0x00000f00


	//----- nvinfo : EIATTR_CRS_STACK_SIZE
	.align		4
.L_566:
        /*004c*/ 	.byte	0x04, 0x1e
        /*004e*/ 	.short	(.L_568 - .L_567)
.L_567:
        /*0050*/ 	.word	0x00000000


	//----- nvinfo : EIATTR_CBANK_PARAM_SIZE
	.align		4
.L_568:
        /*0054*/ 	.byte	0x03, 0x19
        /*0056*/ 	.short	0x0280


	//----- nvinfo : EIATTR_PARAM_CBANK
	.align		4
        /*0058*/ 	.byte	0x04, 0x0a
        /*005a*/ 	.short	(.L_570 - .L_569)
	.align		4
.L_569:
        /*005c*/ 	.word	index@(.nv.constant0._ZN5flash25flash_bwd_dot_do_o_kernelILb0E23Flash_bwd_kernel_traitsILi96ELi64ELi128ELi8ELi2ELi4ELi4ELb1ELb0EN7cutlass6half_tE19Flash_kernel_traitsILi96ELi64ELi128ELi8ES3_EEEEvNS_16Flash_bwd_paramsE)
        /*0060*/ 	.short	0x0210
        /*0062*/ 	.short	0x0280


	//----- nvinfo : EIATTR_SW_WAR
	.align		4
.L_570:
        /*0064*/ 	.byte	0x04, 0x36
        /*0066*/ 	.short	(.L_572 - .L_571)
.L_571:
        /*0068*/ 	.word	0x00000008
.L_572:


//--------------------- .nv.info._ZN5flash25flash_bwd_dot_do_o_kernelILb1E23Flash_bwd_kernel_traitsILi96ELi64ELi128ELi8ELi2ELi4ELi4ELb1ELb0EN7cutlass6half_tE19Flash_kernel_traitsILi96ELi64ELi128ELi8ES3_EEEEvNS_16Flash_bwd_paramsE --------------------------
	.section	.nv.info._ZN5flash25flash_bwd_dot_do_o_kernelILb1E23Flash_bwd_kernel_traitsILi96ELi64ELi128ELi8ELi2ELi4ELi4ELb1ELb0EN7cutlass6half_tE19Flash_kernel_traitsILi96ELi64ELi128ELi8ES3_EEEEvNS_16Flash_bwd_paramsE,"",@"SHT_CUDA_INFO"
	.sectionflags	@""
	.align	4


	//----- nvinfo : EIATTR_CUDA_API_VERSION
	.align		4
        /*0000*/ 	.byte	0x04, 0x37
        /*0002*/ 	.short	(.L_574 - .L_573)
.L_573:
        /*0004*/ 	.word	0x00000082


	//----- nvinfo : EIATTR_KPARAM_INFO
	.align		4
.L_574:
        /*0008*/ 	.byte	0x04, 0x17
        /*000a*/ 	.short	(.L_576 - .L_575)
.L_575:
        /*000c*/ 	.word	0x00000000
        /*0010*/ 	.short	0x0000
        /*0012*/ 	.short	0x0000
        /*0014*/ 	.byte	0x00, 0xf0, 0x01, 0x0a


	//----- nvinfo : EIATTR_SPARSE_MMA_MASK
	.align		4
.L_576:
        /*0018*/ 	.byte	0x03, 0x50
        /*001a*/ 	.short	0x0000


	//----- nvinfo : EIATTR_MAXREG_COUNT
	.align		4
        /*001c*/ 	.byte	0x03, 0x1b
        /*001e*/ 	.short	0x00ff


	//----- nvinfo : EIATTR_MERCURY_ISA_VERSION
	.align		4
        /*0020*/ 	.byte	0x03, 0x5f
        /*0022*/ 	.short	0x0101


	//----- nvinfo : EIATTR_COOP_GROUP_MASK_REGIDS
	.align		4
        /*0024*/ 	.byte	0x04, 0x29
        /*0026*/ 	.short	(.L_578 - .L_577)


	//   ....[0]....
.L_577:
        /*0028*/ 	.word	0xffffffff


	//   ....[1]....
        /*002c*/ 	.word	0xffffffff


	//----- nvinfo : EIATTR_COOP_GROUP_INSTR_OFFSETS
	.align		4
.L_578:
        /*0030*/ 	.byte	0x04, 0x28
        /*0032*/ 	.short	(.L_580 - .L_579)


	//   ....[0]....
.L_579:
        /*0034*/ 	.word	0x00001110


	//   ....[1]....
        /*0038*/ 	.word	0x00001150


	//----- nvinfo : EIATTR_EXIT_INSTR_OFFSETS
	.align		4
.L_580:
        /*003c*/ 	.byte	0x04, 0x1c
        /*003e*/ 	.short	(.L_582 - .L_581)


	//   ....[0]....
.L_581:
        /*0040*/ 	.word	0x00000100


	//   ....[1]....
        /*0044*/ 	.word	0x00001200


	//----- nvinfo : EIATTR_CRS_STACK_SIZE
	.align		4
.L_582:
        /*0048*/ 	.byte	0x04, 0x1e
        /*004a*/ 	.short	(.L_584 - .L_583)
.L_583:
        /*004c*/ 	.word	0x00000000


	//----- nvinfo : EIATTR_CBANK_PARAM_SIZE
	.align		4
.L_584:
        /*0050*/ 	.byte	0x03, 0x19
        /*0052*/ 	.short	0x0280


	//----- nvinfo : EIATTR_PARAM_CBANK
	.align		4
        /*0054*/ 	.byte	0x04, 0x0a
        /*0056*/ 	.short	(.L_586 - .L_585)
	.align		4
.L_585:
        /*0058*/ 	.word	index@(.nv.constant0._ZN5flash25flash_bwd_dot_do_o_kernelILb1E23Flash_bwd_kernel_traitsILi96ELi64ELi128ELi8ELi2ELi4ELi4ELb1ELb0EN7cutlass6half_tE19Flash_kernel_traitsILi96ELi64ELi128ELi8ES3_EEEEvNS_16Flash_bwd_paramsE)
        /*005c*/ 	.short	0x0210
        /*005e*/ 	.short	0x0280


	//----- nvinfo : EIATTR_SW_WAR
	.align		4
.L_586:
        /*0060*/ 	.byte	0x04, 0x36
        /*0062*/ 	.short	(.L_588 - .L_587)
.L_587:
        /*0064*/ 	.word	0x00000008
.L_588:


//--------------------- .nv.info._ZN5flash27flash_bwd_convert_dq_kernelI23Flash_bwd_kernel_traitsILi96ELi64ELi128ELi8ELi2ELi4ELi4ELb0ELb0EN7cutlass6half_tE19Flash_kernel_traitsILi96ELi64ELi128ELi8ES3_EEEEvNS_16Flash_bwd_paramsEi --------------------------
	.section	.nv.info._ZN5flash27flash_bwd_convert_dq_kernelI23Flash_bwd_kernel_traitsILi96ELi64ELi128ELi8ELi2ELi4ELi4ELb0ELb0EN7cutlass6half_tE19Flash_kernel_traitsILi96ELi64ELi128ELi8ES3_EEEEvNS_16Flash_bwd_paramsEi,"",@"SHT_CUDA_INFO"
	.sectionflags	@""
	.align	4


	//----- nvinfo : EIATTR_CUDA_API_VERSION
	.align		4
        /*0000*/ 	.byte	0x04, 0x37
        /*0002*/ 	.short	(.L_590 - .L_589)
.L_589:
        /*0004*/ 	.word	0x00000082


	//----- nvinfo : EIATTR_KPARAM_INFO
	.align		4
.L_590:
        /*0008*/ 	.byte	0x04, 0x17
        /*000a*/ 	.short	(.L_592 - .L_591)
.L_591:
        /*000c*/ 	.word	0x00000000
        /*0010*/ 	.short	0x0001
        /*0012*/ 	.short	0x0280
        /*0014*/ 	.byte	0x00, 0xf0, 0x11, 0x00


	//----- nvinfo : EIATTR_KPARAM_INFO
	.align		4
.L_592:
        /*0018*/ 	.byte	0x04, 0x17
        /*001a*/ 	.short	(.L_594 - .L_593)
.L_593:
        /*001c*/ 	.word	0x00000000
        /*0020*/ 	.short	0x0000
        /*0022*/ 	.short	0x0000
        /*0024*/ 	.byte	0x00, 0xf0, 0x01, 0x0a


	//----- nvinfo : EIATTR_SPARSE_MMA_MASK
	.align		4
.L_594:
        /*0028*/ 	.byte	0x03, 0x50
        /*002a*/ 	.short	0x0000


	//----- nvinfo : EIATTR_MAXREG_COUNT
	.align		4
        /*002c*/ 	.byte	0x03, 0x1b
        /*002e*/ 	.short	0x00ff


	//----- nvinfo : EIATTR_NUM_BARRIERS
	.align		4
        /*0030*/ 	.byte	0x02, 0x4c
        /*0032*/ 	.byte	0x01
	.zero		1


	//----- nvinfo : EIATTR_MERCURY_ISA_VERSION
	.align		4
        /*0034*/ 	.byte	0x03, 0x5f
        /*0036*/ 	.short	0x0101


	//----- nvinfo : EIATTR_EXIT_INSTR_OFFSETS
	.align		4
        /*0038*/ 	.byte	0x04, 0x1c
        /*003a*/ 	.short	(.L_596 - .L_595)


	//   ....[0]....
.L_595:
        /*003c*/ 	.word	0x00000160


	//   ....[1]....
        /*0040*/ 	.word	0x00001550


	//   ....[2]....
        /*0044*/ 	.word	0x000017b0


	//   ....[3]....
        /*0048*/ 	.word	0x000017e0


	//----- nvinfo : EIATTR_CBANK_PARAM_SIZE
	.align		4
.L_596:
        /*004c*/ 	.byte	0x03, 0x19
        /*004e*/ 	.short	0x0284


	//----- nvinfo : EIATTR_PARAM_CBANK
	.align		4
        /*0050*/ 	.byte	0x04, 0x0a
        /*0052*/ 	.short	(.L_598 - .L_597)
	.align		4
.L_597:
        /*0054*/ 	.word	index@(.nv.constant0._ZN5flash27flash_bwd_convert_dq_kernelI23Flash_bwd_kernel_traitsILi96ELi64ELi128ELi8ELi2ELi4ELi4ELb0ELb0EN7cutlass6half_tE19Flash_kernel_traitsILi96ELi64ELi128ELi8ES3_EEEEvNS_16Flash_bwd_paramsEi)
        /*0058*/ 	.short	0x0210
        /*005a*/ 	.short	0x0284


	//----- nvinfo : EIATTR_SW_WAR
	.align		4
.L_598:
        /*005c*/ 	.byte	0x04, 0x36
        /*005e*/ 	.short	(.L_600 - .L_599)
.L_599:
        /*0060*/ 	.word	0x00000008
.L_600:


//--------------------- .nv.info._ZN5flash44flash_bwd_dq_dk_dv_loop_seqk_parallel_kernelI23Flash_bwd_kernel_traitsILi96ELi64ELi128ELi8ELi2ELi4ELi4ELb0ELb0EN7cutlass6half_tE19Flash_kernel_traitsILi96ELi64ELi128ELi8ES3_EELb1ELb0ELb0ELb0ELb0ELb1ELb0EEEvNS_16Flash_bwd_paramsE --------------------------
	.section	.nv.info._ZN5flash44flash_bwd_dq_dk_dv_loop_seqk_parallel_kernelI23Flash_bwd_kernel_traitsILi96ELi64ELi128ELi8ELi2ELi4ELi4ELb0ELb0EN7cutlass6half_tE19Flash_kernel_traitsILi96ELi64ELi128ELi8ES3_EELb1ELb0ELb0ELb0ELb0ELb1ELb0EEEvNS_16Flash_bwd_paramsE,"",@"SHT_CUDA_INFO"
	.sectionflags	@""
	.align	4


	//----- nvinfo : EIATTR_CUDA_API_VERSION
	.align		4
        /*0000*/ 	.byte	0x04, 0x37
        /*0002*/ 	.short	(.L_602 - .L_601)
.L_601:
        /*0004*/ 	.word	0x00000082


	//----- nvinfo : EIATTR_KPARAM_INFO
	.align		4
.L_602:
        /*0008*/ 	.byte	0x04, 0x17
        /*000a*/ 	.short	(.L_604 - .L_603)
.L_603:
        /*000c*/ 	.word	0x00000000
        /*0010*/ 	.short	0x0000
        /*0012*/ 	.short	0x0000
        /*0014*/ 	.byte	0x00, 0xf0, 0x01, 0x0a


	//----- nvinfo : EIATTR_SPARSE_MMA_MASK
	.align		4
.L_604:
        /*0018*/ 	.byte	0x03, 0x50
        /*001a*/ 	.short	0x0000


	//----- nvinfo : EIATTR_MAXREG_COUNT
	.align		4
        /*001c*/ 	.byte	0x03, 0x1b
        /*001e*/ 	.short	0x00ff


	//----- nvinfo : EIATTR_NUM_BARRIERS
	.align		4
        /*0020*/ 	.byte	0x02, 0x4c
        /*0022*/ 	.byte	0x01
	.zero		1


	//----- nvinfo : EIATTR_MERCURY_ISA_VERSION
	.align		4
        /*0024*/ 	.byte	0x03, 0x5f
        /*0026*/ 	.short	0x0101


	//----- nvinfo : EIATTR_EXIT_INSTR_OFFSETS
	.align		4
        /*0028*/ 	.byte	0x04, 0x1c
        /*002a*/ 	.short	(.L_606 - .L_605)


	//   ....[0]....
.L_605:
        /*002c*/ 	.word	0x00000080


	//   ....[1]....
        /*0030*/ 	.word	0x00008960


	//----- nvinfo : EIATTR_CRS_STACK_SIZE
	.align		4
.L_606:
        /*0034*/ 	.byte	0x04, 0x1e
        /*0036*/ 	.short	(.L_608 - .L_607)
.L_607:
        /*0038*/ 	.word	0x00000000


	//----- nvinfo : EIATTR_CBANK_PARAM_SIZE
	.align		4
.L_608:
        /*003c*/ 	.byte	0x03, 0x19
        /*003e*/ 	.short	0x0280


	//----- nvinfo : EIATTR_PARAM_CBANK
	.align		4
        /*0040*/ 	.byte	0x04, 0x0a
        /*0042*/ 	.short	(.L_610 - .L_609)
	.align		4
.L_609:
        /*0044*/ 	.word	index@(.nv.constant0._ZN5flash44flash_bwd_dq_dk_dv_loop_seqk_parallel_kernelI23Flash_bwd_kernel_traitsILi96ELi64ELi128ELi8ELi2ELi4ELi4ELb0ELb0EN7cutlass6half_tE19Flash_kernel_traitsILi96ELi64ELi128ELi8ES3_EELb1ELb0ELb0ELb0ELb0ELb1ELb0EEEvNS_16Flash_bwd_paramsE)
        /*0048*/ 	.short	0x0210
        /*004a*/ 	.short	0x0280


	//----- nvinfo : EIATTR_SW_WAR
	.align		4
.L_610:
        /*004c*/ 	.byte	0x04, 0x36
        /*004e*/ 	.short	(.L_612 - .L_611)
.L_611:
        /*0050*/ 	.word	0x00000008
.L_612:


//--------------------- .nv.info._ZN5flash44flash_bwd_dq_dk_dv_loop_seqk_parallel_kernelI23Flash_bwd_kernel_traitsILi96ELi64ELi128ELi8ELi2ELi4ELi4ELb0ELb0EN7cutlass6half_tE19Flash_kernel_traitsILi96ELi64ELi128ELi8ES3_EELb0ELb0ELb0ELb0ELb0ELb1ELb1EEEvNS_16Flash_bwd_paramsE --------------------------
	.section	.nv.info._ZN5flash44flash_bwd_dq_dk_dv_loop_seqk_parallel_kernelI23Flash_bwd_kernel_traitsILi96ELi64ELi128ELi8ELi2ELi4ELi4ELb0ELb0EN7cutlass6half_tE19Flash_kernel_traitsILi96ELi64ELi128ELi8ES3_EELb0ELb0ELb0ELb0ELb0ELb1ELb1EEEvNS_16Flash_bwd_paramsE,"",@"SHT_CUDA_INFO"
	.sectionflags	@""
	.align	4


	//----- nvinfo : EIATTR_CUDA_API_VERSION
	.align		4
        /*0000*/ 	.byte	0x04, 0x37
        /*0002*/ 	.short	(.L_614 - .L_613)
.L_613:
        /*0004*/ 	.word	0x00000082


	//----- nvinfo : EIATTR_KPARAM_INFO
	.align		4
.L_614:
        /*0008*/ 	.byte	0x04, 0x17
        /*000a*/ 	.short	(.L_616 - .L_615)
.L_615:
        /*000c*/ 	.word	0x00000000
        /*0010*/ 	.short	0x0000
        /*0012*/ 	.short	0x0000
        /*0014*/ 	.byte	0x00, 0xf0, 0x01, 0x0a


	//----- nvinfo : EIATTR_SPARSE_MMA_MASK
	.align		4
.L_616:
        /*0018*/ 	.byte	0x03, 0x50
        /*001a*/ 	.short	0x0000


	//----- nvinfo : EIATTR_MAXREG_COUNT
	.align		4
        /*001c*/ 	.byte	0x03, 0x1b
        /*001e*/ 	.short	0x00ff


	//----- nvinfo : EIATTR_NUM_BARRIERS
	.align		4
        /*0020*/ 	.byte	0x02, 0x4c
        /*0022*/ 	.byte	0x01
	.zero		1


	//----- nvinfo : EIATTR_ANNOTATIONS
	.align		4
        /*0024*/ 	.byte	0x04, 0x55
        /*0026*/ 	.short	(.L_618 - .L_617)


	//   ....[0]....
.L_617:
        /*0028*/ 	.word	0x00000001
        /*002c*/ 	.byte	0xa0, 0x00, 0x00, 0x00, 0x01, 0x00, 0x00, 0x00, 0x70, 0x05, 0x00, 0x00, 0x01, 0x00, 0x00, 0x00
        /*003c*/ 	.byte	0x20, 0x1a, 0x00, 0x00, 0x01, 0x00, 0x00, 0x00, 0x60, 0x8a, 0x00, 0x00


	//----- nvinfo : EIATTR_MERCURY_ISA_VERSION
	.align		4
.L_618:
        /*0048*/ 	.byte	0x03, 0x5f
        /*004a*/ 	.short	0x0101


	//----- nvinfo : EIATTR_EXIT_INSTR_OFFSETS
	.align		4
        /*004c*/ 	.byte	0x04, 0x1c
        /*004e*/ 	.short	(.L_620 - .L_619)


	//   ....[0]....
.L_619:
        /*0050*/ 	.word	0x000000c0


	//   ....[1]....
        /*0054*/ 	.word	0x00008ae0


	//----- nvinfo : EIATTR_CRS_STACK_SIZE
	.align		4
.L_620:
        /*0058*/ 	.byte	0x04, 0x1e
        /*005a*/ 	.short	(.L_622 - .L_621)
.L_621:
        /*005c*/ 	.word	0x00000000


	//----- nvinfo : EIATTR_CBANK_PARAM_SIZE
	.align		4
.L_622:
        /*0060*/ 	.byte	0x03, 0x19
        /*0062*/ 	.short	0x0280


	//----- nvinfo : EIATTR_PARAM_CBANK
	.align		4
        /*0064*/ 	.byte	0x04, 0x0a
        /*0066*/ 	.short	(.L_624 - .L_623)
	.align		4
.L_623:
        /*0068*/ 	.word	index@(.nv.constant0._ZN5flash44flash_bwd_dq_dk_dv_loop_seqk_parallel_kernelI23Flash_bwd_kernel_traitsILi96ELi64ELi128ELi8ELi2ELi4ELi4ELb0ELb0EN7cutlass6half_tE19Flash_kernel_traitsILi96ELi64ELi128ELi8ES3_EELb0ELb0ELb0ELb0ELb0ELb1ELb1EEEvNS_16Flash_bwd_paramsE)
        /*006c*/ 	.short	0x0210
        /*006e*/ 	.short	0x0280


	//----- nvinfo : EIATTR_SW_WAR
	.align		4
.L_624:
        /*0070*/ 	.byte	0x04, 0x36
        /*0072*/ 	.short	(.L_626 - .L_625)
.L_625:
        /*0074*/ 	.word	0x00000008
.L_626:


//--------------------- .nv.info._ZN5flash44flash_bwd_dq_dk_dv_loop_seqk_parallel_kernelI23Flash_bwd_kernel_traitsILi96ELi64ELi128ELi8ELi2ELi4ELi4ELb0ELb0EN7cutlass6half_tE19Flash_kernel_traitsILi96ELi64ELi128ELi8ES3_EELb1ELb0ELb0ELb0ELb0ELb0ELb0EEEvNS_16Flash_bwd_paramsE --------------------------
	.section	.nv.info._ZN5flash44flash_bwd_dq_dk_dv_loop_seqk_parallel_kernelI23Flash_bwd_kernel_traitsILi96ELi64ELi128ELi8ELi2ELi4ELi4ELb0ELb0EN7cutlass6half_tE19Flash_kernel_traitsILi96ELi64ELi128ELi8ES3_EELb1ELb0ELb0ELb0ELb0ELb0ELb0EEEvNS_16Flash_bwd_paramsE,"",@"SHT_CUDA_INFO"
	.sectionflags	@""
	.align	4


	//----- nvinfo : EIATTR_CUDA_API_VERSION
	.align		4
        /*0000*/ 	.byte	0x04, 0x37
        /*0002*/ 	.short	(.L_628 - .L_627)
.L_627:
        /*0004*/ 	.word	0x00000082


	//----- nvinfo : EIATTR_KPARAM_INFO
	.align		4
.L_628:
        /*0008*/ 	.byte	0x04, 0x17
        /*000a*/ 	.short	(.L_630 - .L_629)
.L_629:
        /*000c*/ 	.word	0x00000000
        /*0010*/ 	.short	0x0000
        /*0012*/ 	.short	0x0000
        /*0014*/ 	.byte	0x00, 0xf0, 0x01, 0x0a


	//----- nvinfo : EIATTR_SPARSE_MMA_MASK
	.align		4
.L_630:
        /*0018*/ 	.byte	0x03, 0x50
        /*001a*/ 	.short	0x0000


	//----- nvinfo : EIATTR_MAXREG_COUNT
	.align		4
        /*001c*/ 	.byte	0x03, 0x1b
        /*001e*/ 	.short	0x00ff


	//----- nvinfo : EIATTR_NUM_BARRIERS
	.align		4
        /*0020*/ 	.byte	0x02, 0x4c
        /*0022*/ 	.byte	0x01
	.zero		1


	//----- nvinfo : EIATTR_MERCURY_ISA_VERSION
	.align		4
        /*0024*/ 	.byte	0x03, 0x5f
        /*0026*/ 	.short	0x0101


	//----- nvinfo : EIATTR_EXIT_INSTR_OFFSETS
	.align		4
        /*0028*/ 	.byte	0x04, 0x1c
        /*002a*/ 	.short	(.L_632 - .L_631)


	//   ....[0]....
.L_631:
        /*002c*/ 	.word	0x00000080


	//   ....[1]....
        /*0030*/ 	.word	0x00009a90


	//----- nvinfo : EIATTR_CRS_STACK_SIZE
	.align		4
.L_632:
        /*0034*/ 	.byte	0x04, 0x1e
        /*0036*/ 	.short	(.L_634 - .L_633)
.L_633:
        /*0038*/ 	.word	0x00000000


	//----- nvinfo : EIATTR_CBANK_PARAM_SIZE
	.align		4
.L_634:
        /*003c*/ 	.byte	0x03, 0x19
        /*003e*/ 	.short	0x0280


	//----- nvinfo : EIATTR_PARAM_CBANK
	.align		4
        /*0040*/ 	.byte	0x04, 0x0a
        /*0042*/ 	.short	(.L_636 - .L_635)
	.align		4
.L_635:
        /*0044*/ 	.word	index@(.nv.constant0._ZN5flash44flash_bwd_dq_dk_dv_loop_seqk_parallel_kernelI23Flash_bwd_kernel_traitsILi96ELi64ELi128ELi8ELi2ELi4ELi4ELb0ELb0EN7cutlass6half_tE19Flash_kernel_traitsILi96ELi64ELi128ELi8ES3_EELb1ELb0ELb0ELb0ELb0ELb0ELb0EEEvNS_16Flash_bwd_paramsE)
        /*0048*/ 	.short	0x0210
        /*004a*/ 	.short	0x0280


	//----- nvinfo : EIATTR_SW_WAR
	.align		4
.L_636:
        /*004c*/ 	.byte	0x04, 0x36
        /*004e*/ 	.short	(.L_638 - .L_637)
.L_637:
        /*0050*/ 	.word	0x00000008
.L_638:


//--------------------- .nv.info._ZN5flash44flash_bwd_dq_dk_dv_loop_seqk_parallel_kernelI23Flash_bwd_kernel_traitsILi96ELi64ELi128ELi8ELi2ELi4ELi4ELb0ELb0EN7cutlass6half_tE19Flash_kernel_traitsILi96ELi64ELi128ELi8ES3_EELb0ELb0ELb0ELb0ELb0ELb0ELb1EEEvNS_16Flash_bwd_paramsE --------------------------
	.section	.nv.info._ZN5flash44flash_bwd_dq_dk_dv_loop_seqk_parallel_kernelI23Flash_bwd_kernel_traitsILi96ELi64ELi128ELi8ELi2ELi4ELi4ELb0ELb0EN7cutlass6half_tE19Flash_kernel_traitsILi96ELi64ELi128ELi8ES3_EELb0ELb0ELb0ELb0ELb0ELb0ELb1EEEvNS_16Flash_bwd_paramsE,"",@"SHT_CUDA_INFO"
	.sectionflags	@""
	.align	4


	//----- nvinfo : EIATTR_CUDA_API_VERSION
	.align		4
        /*0000*/ 	.byte	0x04, 0x37
        /*0002*/ 	.short	(.L_640 - .L_639)
.L_639:
        /*0004*/ 	.word	0x00000082


	//----- nvinfo : EIATTR_KPARAM_INFO
	.align		4
.L_640:
        /*0008*/ 	.byte	0x04, 0x17
        /*000a*/ 	.short	(.L_642 - .L_641)
.L_641:
        /*000c*/ 	.word	0x00000000
        /*0010*/ 	.short	0x0000
        /*0012*/ 	.short	0x0000
        /*0014*/ 	.byte	0x00, 0xf0, 0x01, 0x0a


	//----- nvinfo : EIATTR_SPARSE_MMA_MASK
	.align		4
.L_642:
        /*0018*/ 	.byte	0x03, 0x50
        /*001a*/ 	.short	0x0000


	//----- nvinfo : EIATTR_MAXREG_COUNT
	.align		4
        /*001c*/ 	.byte	0x03, 0x1b
        /*001e*/ 	.short	0x00ff


	//----- nvinfo : EIATTR_NUM_BARRIERS
	.align		4
        /*0020*/ 	.byte	0x02, 0x4c
        /*0022*/ 	.byte	0x01
	.zero		1


	//----- nvinfo : EIATTR_ANNOTATIONS
	.align		4
        /*0024*/ 	.byte	0x04, 0x55
        /*0026*/ 	.short	(.L_644 - .L_643)


	//   ....[0]....
.L_643:
        /*0028*/ 	.word	0x00000001
        /*002c*/ 	.byte	0xa0, 0x00, 0x00, 0x00, 0x01, 0x00, 0x00, 0x00, 0xc0, 0x9a, 0x00, 0x00


	//----- nvinfo : EIATTR_MERCURY_ISA_VERSION
	.align		4
.L_644:
        /*0038*/ 	.byte	0x03, 0x5f
        /*003a*/ 	.short	0x0101


	//----- nvinfo : EIATTR_EXIT_INSTR_OFFSETS
	.align		4
        /*003c*/ 	.byte	0x04, 0x1c
        /*003e*/ 	.short	(.L_646 - .L_645)


	//   ....[0]....
.L_645:
        /*0040*/ 	.word	0x000000c0


	//   ....[1]....
        /*0044*/ 	.word	0x00009b40


	//----- nvinfo : EIATTR_CRS_STACK_SIZE
	.align		4
.L_646:
        /*0048*/ 	.byte	0x04, 0x1e
        /*004a*/ 	.short	(.L_648 - .L_647)
.L_647:
        /*004c*/ 	.word	0x00000000


	//----- nvinfo : EIATTR_CBANK_PARAM_SIZE
	.align		4
.L_648:
        /*0050*/ 	.byte	0x03, 0x19
        /*0052*/ 	.short	0x0280


	//----- nvinfo : EIATTR_PARAM_CBANK
	.align		4
        /*0054*/ 	.byte	0x04, 0x0a
        /*0056*/ 	.short	(.L_650 - .L_649)
	.align		4
.L_649:
        /*0058*/ 	.word	index@(.nv.constant0._ZN5flash44flash_bwd_dq_dk_dv_loop_seqk_parallel_kernelI23Flash_bwd_kernel_traitsILi96ELi64ELi128ELi8ELi2ELi4ELi4ELb0ELb0EN7cutlass6half_tE19Flash_kernel_traitsILi96ELi64ELi128ELi8ES3_EELb0ELb0ELb0ELb0ELb0ELb0ELb1EEEvNS_16Flash_bwd_paramsE)
        /*005c*/ 	.short	0x0210
        /*005e*/ 	.short	0x0280


	//----- nvinfo : EIATTR_SW_WAR
	.align		4
.L_650:
        /*0060*/ 	.byte	0x04, 0x36
        /*0062*/ 	.short	(.L_652 - .L_651)
.L_651:
        /*0064*/ 	.word	0x00000008
.L_652:


//--------------------- .nv.info._ZN5flash44flash_bwd_dq_dk_dv_loop_seqk_parallel_kernelI23Flash_bwd_kernel_traitsILi96ELi64ELi128ELi8ELi2ELi4ELi4ELb0ELb0EN7cutlass6half_tE19Flash_kernel_traitsILi96ELi64ELi128ELi8ES3_EELb1ELb0ELb1ELb0ELb0ELb0ELb0EEEvNS_16Flash_bwd_paramsE --------------------------
	.section	.nv.info._ZN5flash44flash_bwd_dq_dk_dv_loop_seqk_parallel_kernelI23Flash_bwd_kernel_traitsILi96ELi64ELi128ELi8ELi2ELi4ELi4ELb0ELb0EN7cutlass6half_tE19Flash_kernel_traitsILi96ELi64ELi128ELi8ES3_EELb1ELb0ELb1ELb0ELb0ELb0ELb0EEEvNS_16Flash_bwd_paramsE,"",@"SHT_CUDA_INFO"
	.sectionflags	@""
	.align	4


	//----- nvinfo : EIATTR_CUDA_API_VERSION
	.align		4
        /*0000*/ 	.byte	0x04, 0x37
        /*0002*/ 	.short	(.L_654 - .L_653)
.L_653:
        /*0004*/ 	.word	0x00000082


	//----- nvinfo : EIATTR_KPARAM_INFO
	.align		4
.L_654:
        /*0008*/ 	.byte	0x04, 0x17
        /*000a*/ 	.short	(.L_656 - .L_655)
.L_655:
        /*000c*/ 	.word	0x00000000
        /*0010*/ 	.short	0x0000
        /*0012*/ 	.short	0x0000
        /*0014*/ 	.byte	0x00, 0xf0, 0x01, 0x0a


	//----- nvinfo : EIATTR_SPARSE_MMA_MASK
	.align		4
.L_656:
        /*0018*/ 	.byte	0x03, 0x50
        /*001a*/ 	.short	0x0000


	//----- nvinfo : EIATTR_MAXREG_COUNT
	.align		4
        /*001c*/ 	.byte	0x03, 0x1b
        /*001e*/ 	.short	0x00ff


	//----- nvinfo : EIATTR_NUM_BARRIERS
	.align		4
        /*0020*/ 	.byte	0x02, 0x4c
        /*0022*/ 	.byte	0x01
	.zero		1


	//----- nvinfo : EIATTR_MERCURY_ISA_VERSION
	.align		4
        /*0024*/ 	.byte	0x03, 0x5f
        /*0026*/ 	.short	0x0101


	//----- nvinfo : EIATTR_EXIT_INSTR_OFFSETS
	.align		4
        /*0028*/ 	.byte	0x04, 0x1c
        /*002a*/ 	.short	(.L_658 - .L_657)


	//   ....[0]....
.L_657:
        /*002c*/ 	.word	0x000000a0


	//   ....[1]....
        /*0030*/ 	.word	0x0000a590


	//----- nvinfo : EIATTR_CRS_STACK_SIZE
	.align		4
.L_658:
        /*0034*/ 	.byte	0x04, 0x1e
        /*0036*/ 	.short	(.L_660 - .L_659)
.L_659:
        /*0038*/ 	.word	0x00000000


	//----- nvinfo : EIATTR_CBANK_PARAM_SIZE
	.align		4
.L_660:
        /*003c*/ 	.byte	0x03, 0x19
        /*003e*/ 	.short	0x0280


	//----- nvinfo : EIATTR_PARAM_CBANK
	.align		4
        /*0040*/ 	.byte	0x04, 0x0a
        /*0042*/ 	.short	(.L_662 - .L_661)
	.align		4
.L_661:
        /*0044*/ 	.word	index@(.nv.constant0._ZN5flash44flash_bwd_dq_dk_dv_loop_seqk_parallel_kernelI23Flash_bwd_kernel_traitsILi96ELi64ELi128ELi8ELi2ELi4ELi4ELb0ELb0EN7cutlass6half_tE19Flash_kernel_traitsILi96ELi64ELi128ELi8ES3_EELb1ELb0ELb1ELb0ELb0ELb0ELb0EEEvNS_16Flash_bwd_paramsE)
        /*0048*/ 	.short	0x0210
        /*004a*/ 	.short	0x0280


	//----- nvinfo : EIATTR_SW_WAR
	.align		4
.L_662:
        /*004c*/ 	.byte	0x04, 0x36
        /*004e*/ 	.short	(.L_664 - .L_663)
.L_663:
        /*0050*/ 	.word	0x00000008
.L_664:


//--------------------- .nv.info._ZN5flash44flash_bwd_dq_dk_dv_loop_seqk_parallel_kernelI23Flash_bwd_kernel_traitsILi96ELi64ELi128ELi8ELi2ELi4ELi4ELb0ELb0EN7cutlass6half_tE19Flash_kernel_traitsILi96ELi64ELi128ELi8ES3_EELb0ELb0ELb1ELb0ELb0ELb0ELb1EEEvNS_16Flash_bwd_paramsE --------------------------
	.section	.nv.info._ZN5flash44flash_bwd_dq_dk_dv_loop_seqk_parallel_kernelI23Flash_bwd_kernel_traitsILi96ELi64ELi128ELi8ELi2ELi4ELi4ELb0ELb0EN7cutlass6half_tE19Flash_kernel_traitsILi96ELi64ELi128ELi8ES3_EELb0ELb0ELb1ELb0ELb0ELb0ELb1EEEvNS_16Flash_bwd_paramsE,"",@"SHT_CUDA_INFO"
	.sectionflags	@""
	.align	4


	//----- nvinfo : EIATTR_CUDA_API_VERSION
	.align		4
        /*0000*/ 	.byte	0x04, 0x37
        /*0002*/ 	.short	(.L_666 - .L_665)
.L_665:
        /*0004*/ 	.word	0x00000082


	//----- nvinfo : EIATTR_KPARAM_INFO
	.align		4
.L_666:
        /*0008*/ 	.byte	0x04, 0x17
        /*000a*/ 	.short	(.L_668 - .L_667)
.L_667:
        /*000c*/ 	.word	0x00000000
        /*0010*/ 	.short	0x0000
        /*0012*/ 	.short	0x0000
        /*0014*/ 	.byte	0x00, 0xf0, 0x01, 0x0a


	//----- nvinfo : EIATTR_SPARSE_MMA_MASK
	.align		4
.L_668:
        /*0018*/ 	.byte	0x03, 0x50
        /*001a*/ 	.short	0x0000


	//----- nvinfo : EIATTR_MAXREG_COUNT
	.align		4
        /*001c*/ 	.byte	0x03, 0x1b
        /*001e*/ 	.short	0x00ff


	//----- nvinfo : EIATTR_NUM_BARRIERS
	.align		4
        /*0020*/ 	.byte	0x02, 0x4c
        /*0022*/ 	.byte	0x01
	.zero		1


	//----- nvinfo : EIATTR_MERCURY_ISA_VERSION
	.align		4
        /*0024*/ 	.byte	0x03, 0x5f
        /*0026*/ 	.short	0x0101


	//----- nvinfo : EIATTR_EXIT_INSTR_OFFSETS
	.align		4
        /*0028*/ 	.byte	0x04, 0x1c
        /*002a*/ 	.short	(.L_670 - .L_669)


	//   ....[0]....
.L_669:
        /*002c*/ 	.word	0x000000a0


	//   ....[1]....
        /*0030*/ 	.word	0x00009ee0


	//----- nvinfo : EIATTR_CRS_STACK_SIZE
	.align		4
.L_670:
        /*0034*/ 	.byte	0x04, 0x1e
        /*0036*/ 	.short	(.L_672 - .L_671)
.L_671:
        /*0038*/ 	.word	0x00000000


	//----- nvinfo : EIATTR_CBANK_PARAM_SIZE
	.align		4
.L_672:
        /*003c*/ 	.byte	0x03, 0x19
        /*003e*/ 	.short	0x0280


	//----- nvinfo : EIATTR_PARAM_CBANK
	.align		4
        /*0040*/ 	.byte	0x04, 0x0a
        /*0042*/ 	.short	(.L_674 - .L_673)
	.align		4
.L_673:
        /*0044*/ 	.word	index@(.nv.constant0._ZN5flash44flash_bwd_dq_dk_dv_loop_seqk_parallel_kernelI23Flash_bwd_kernel_traitsILi96ELi64ELi128ELi8ELi2ELi4ELi4ELb0ELb0EN7cutlass6half_tE19Flash_kernel_traitsILi96ELi64ELi128ELi8ES3_EELb0ELb0ELb1ELb0ELb0ELb0ELb1EEEvNS_16Flash_bwd_paramsE)
        /*0048*/ 	.short	0x0210
        /*004a*/ 	.short	0x0280


	//----- nvinfo : EIATTR_SW_WAR
	.align		4
.L_674:
        /*004c*/ 	.byte	0x04, 0x36
        /*004e*/ 	.short	(.L_676 - .L_675)
.L_675:
        /*0050*/ 	.word	0x00000008
.L_676:


//--------------------- .nv.info._ZN5flash44flash_bwd_dq_dk_dv_loop_seqk_parallel_kernelI23Flash_bwd_kernel_traitsILi96ELi64ELi128ELi8ELi2ELi4ELi4ELb0ELb0EN7cutlass6half_tE19Flash_kernel_traitsILi96ELi64ELi128ELi8ES3_EELb1ELb0ELb0ELb0ELb1ELb1ELb0EEEvNS_16Flash_bwd_paramsE --------------------------
	.section	.nv.info._ZN5flash44flash_bwd_dq_dk_dv_loop_seqk_parallel_kernelI23Flash_bwd_kernel_traitsILi96ELi64ELi128ELi8ELi2ELi4ELi4ELb0ELb0EN7cutlass6half_tE19Flash_kernel_traitsILi96ELi64ELi128ELi8ES3_EELb1ELb0ELb0ELb0ELb1ELb1ELb0EEEvNS_16Flash_bwd_paramsE,"",@"SHT_CUDA_INFO"
	.sectionflags	@""
	.align	4


	//----- nvinfo : EIATTR_CUDA_API_VERSION
	.align		4
        /*0000*/ 	.byte	0x04, 0x37
        /*0002*/ 	.short	(.L_678 - .L_677)
.L_677:
        /*0004*/ 	.word	0x00000082


	//----- nvinfo : EIATTR_KPARAM_INFO
	.align		4
.L_678:
        /*0008*/ 	.byte	0x04, 0x17
        /*000a*/ 	.short	(.L_680 - .L_679)
.L_679:
        /*000c*/ 	.word	0x00000000
        /*0010*/ 	.short	0x0000
        /*0012*/ 	.short	0x0000
        /*0014*/ 	.byte	0x00, 0xf0, 0x01, 0x0a


	//----- nvinfo : EIATTR_SPARSE_MMA_MASK
	.align		4
.L_680:
        /*0018*/ 	.byte	0x03, 0x50
        /*001a*/ 	.short	0x0000


	//----- nvinfo : EIATTR_MAXREG_COUNT
	.align		4
        /*001c*/ 	.byte	0x03, 0x1b
        /*001e*/ 	.short	0x00ff


	//----- nvinfo : EIATTR_NUM_BARRIERS
	.align		4
        /*0020*/ 	.byte	0x02, 0x4c
        /*0022*/ 	.byte	0x01
	.zero		1


	//----- nvinfo : EIATTR_MERCURY_ISA_VERSION
	.align		4
        /*0024*/ 	.byte	0x03, 0x5f
        /*0026*/ 	.short	0x0101


	//----- nvinfo : EIATTR_EXIT_INSTR_OFFSETS
	.align		4
        /*0028*/ 	.byte	0x04, 0x1c
        /*002a*/ 	.short	(.L_682 - .L_681)


	//   ....[0]....
.L_681:
        /*002c*/ 	.word	0x00000090


	//   ....[1]....
        /*0030*/ 	.word	0x00007300


	//----- nvinfo : EIATTR_CBANK_PARAM_SIZE
	.align		4
.L_682:
        /*0034*/ 	.byte	0x03, 0x19
        /*0036*/ 	.short	0x0280


	//----- nvinfo : EIATTR_PARAM_CBANK
	.align		4
        /*0038*/ 	.byte	0x04, 0x0a
        /*003a*/ 	.short	(.L_684 - .L_683)
	.align		4
.L_683:
        /*003c*/ 	.word	index@(.nv.constant0._ZN5flash44flash_bwd_dq_dk_dv_loop_seqk_parallel_kernelI23Flash_bwd_kernel_traitsILi96ELi64ELi128ELi8ELi2ELi4ELi4ELb0ELb0EN7cutlass6half_tE19Flash_kernel_traitsILi96ELi64ELi128ELi8ES3_EELb1ELb0ELb0ELb0ELb1ELb1ELb0EEEvNS_16Flash_bwd_paramsE)
        /*0040*/ 	.short	0x0210
        /*0042*/ 	.short	0x0280


	//----- nvinfo : EIATTR_SW_WAR
	.align		4
.L_684:
        /*0044*/ 	.byte	0x04, 0x36
        /*0046*/ 	.short	(.L_686 - .L_685)
.L_685:
        /*0048*/ 	.word	0x00000008
.L_686:


//--------------------- .nv.info._ZN5flash44flash_bwd_dq_dk_dv_loop_seqk_parallel_kernelI23Flash_bwd_kernel_traitsILi96ELi64ELi128ELi8ELi2ELi4ELi4ELb0ELb0EN7cutlass6half_tE19Flash_kernel_traitsILi96ELi64ELi128ELi8ES3_EELb0ELb0ELb0ELb0ELb1ELb1ELb1EEEvNS_16Flash_bwd_paramsE --------------------------
	.section	.nv.info._ZN5flash44flash_bwd_dq_dk_dv_loop_seqk_parallel_kernelI23Flash_bwd_kernel_traitsILi96ELi64ELi128ELi8ELi2ELi4ELi4ELb0ELb0EN7cutlass6half_tE19Flash_kernel_traitsILi96ELi64ELi128ELi8ES3_EELb0ELb0ELb0ELb0ELb1ELb1ELb1EEEvNS_16Flash_bwd_paramsE,"",@"SHT_CUDA_INFO"
	.sectionflags	@""
	.align	4


	//----- nvinfo : EIATTR_CUDA_API_VERSION
	.align		4
        /*0000*/ 	.byte	0x04, 0x37
        /*0002*/ 	.short	(.L_688 - .L_687)
.L_687:
        /*0004*/ 	.word	0x00000082


	//----- nvinfo : EIATTR_KPARAM_INFO
	.align		4
.L_688:
        /*0008*/ 	.byte	0x04, 0x17
        /*000a*/ 	.short	(.L_690 - .L_689)
.L_689:
        /*000c*/ 	.word	0x00000000
        /*0010*/ 	.short	0x0000
        /*0012*/ 	.short	0x0000
        /*0014*/ 	.byte	0x00, 0xf0, 0x01, 0x0a


	//----- nvinfo : EIATTR_SPARSE_MMA_MASK
	.align		4
.L_690:
        /*0018*/ 	.byte	0x03, 0x50
        /*001a*/ 	.short	0x0000


	//----- nvinfo : EIATTR_MAXREG_COUNT
	.align		4
        /*001c*/ 	.byte	0x03, 0x1b
        /*001e*/ 	.short	0x00ff


	//----- nvinfo : EIATTR_NUM_BARRIERS
	.align		4
        /*0020*/ 	.byte	0x02, 0x4c
        /*0022*/ 	.byte	0x01
	.zero		1


	//----- nvinfo : EIATTR_ANNOTATIONS
	.align		4
        /*0024*/ 	.byte	0x04, 0x55
        /*0026*/ 	.short	(.L_692 - .L_691)


	//   ....[0]....
.L_691:
        /*0028*/ 	.word	0x00000001
        /*002c*/ 	.byte	0xd0, 0x03, 0x00, 0x00, 0x01, 0x00, 0x00, 0x00, 0x10, 0x12, 0x00, 0x00, 0x01, 0x00, 0x00, 0x00
        /*003c*/ 	.byte	0x30, 0x12, 0x00, 0x00, 0x01, 0x00, 0x00, 0x00, 0xc0, 0x17, 0x00, 0x00, 0x01, 0x00, 0x00, 0x00
        /*004c*/ 	.byte	0xe0, 0x5a, 0x00, 0x00


	//----- nvinfo : EIATTR_MERCURY_ISA_VERSION
	.align		4
.L_692:
        /*0050*/ 	.byte	0x03, 0x5f
        /*0052*/ 	.short	0x0101


	//----- nvinfo : EIATTR_EXIT_INSTR_OFFSETS
	.align		4
        /*0054*/ 	.byte	0x04, 0x1c
        /*0056*/ 	.short	(.L_694 - .L_693)


	//   ....[0]....
.L_693:
        /*0058*/ 	.word	0x000000a0


	//   ....[1]....
        /*005c*/ 	.word	0x00006990


	//----- nvinfo : EIATTR_CBANK_PARAM_SIZE
	.align		4
.L_694:
        /*0060*/ 	.byte	0x03, 0x19
        /*0062*/ 	.short	0x0280


	//----- nvinfo : EIATTR_PARAM_CBANK
	.align		4
        /*0064*/ 	.byte	0x04, 0x0a
        /*0066*/ 	.short	(.L_696 - .L_695)
	.align		4
.L_695:
        /*0068*/ 	.word	index@(.nv.constant0._ZN5flash44flash_bwd_dq_dk_dv_loop_seqk_parallel_kernelI23Flash_bwd_kernel_traitsILi96ELi64ELi128ELi8ELi2ELi4ELi4ELb0ELb0EN7cutlass6half_tE19Flash_kernel_traitsILi96ELi64ELi128ELi8ES3_EELb0ELb0ELb0ELb0ELb1ELb1ELb1EEEvNS_16Flash_bwd_paramsE)
        /*006c*/ 	.short	0x0210
        /*006e*/ 	.short	0x0280


	//----- nvinfo : EIATTR_SW_WAR
	.align		4
.L_696:
        /*0070*/ 	.byte	0x04, 0x36
        /*0072*/ 	.short	(.L_698 - .L_697)
.L_697:
        /*0074*/ 	.word	0x00000008
.L_698:


//--------------------- .nv.info._ZN5flash44flash_bwd_dq_dk_dv_loop_seqk_parallel_kernelI23Flash_bwd_kernel_traitsILi96ELi64ELi128ELi8ELi2ELi4ELi4ELb0ELb0EN7cutlass6half_tE19Flash_kernel_traitsILi96ELi64ELi128ELi8ES3_EELb1ELb0ELb0ELb1ELb0ELb0ELb0EEEvNS_16Flash_bwd_paramsE --------------------------
	.section	.nv.info._ZN5flash44flash_bwd_dq_dk_dv_loop_seqk_parallel_kernelI23Flash_bwd_kernel_traitsILi96ELi64ELi128ELi8ELi2ELi4ELi4ELb0ELb0EN7cutlass6half_tE19Flash_kernel_traitsILi96ELi64ELi128ELi8ES3_EELb1ELb0ELb0ELb1ELb0ELb0ELb0EEEvNS_16Flash_bwd_paramsE,"",@"SHT_CUDA_INFO"
	.sectionflags	@""
	.align	4


	//----- nvinfo : EIATTR_CUDA_API_VERSION
	.align		4
        /*0000*/ 	.byte	0x04, 0x37
        /*0002*/ 	.short	(.L_700 - .L_699)
.L_699:
        /*0004*/ 	.word	0x00000082


	//----- nvinfo : EIATTR_KPARAM_INFO
	.align		4
.L_700:
        /*0008*/ 	.byte	0x04, 0x17
        /*000a*/ 	.short	(.L_702 - .L_701)
.L_701:
        /*000c*/ 	.word	0x00000000
        /*0010*/ 	.short	0x0000
        /*0012*/ 	.short	0x0000
        /*0014*/ 	.byte	0x00, 0xf0, 0x01, 0x0a


	//----- nvinfo : EIATTR_SPARSE_MMA_MASK
	.align		4
.L_702:
        /*0018*/ 	.byte	0x03, 0x50
        /*001a*/ 	.short	0x0000


	//----- nvinfo : EIATTR_MAXREG_COUNT
	.align		4
        /*001c*/ 	.byte	0x03, 0x1b
        /*001e*/ 	.short	0x00ff


	//----- nvinfo : EIATTR_NUM_BARRIERS
	.align		4
        /*0020*/ 	.byte	0x02, 0x4c
        /*0022*/ 	.byte	0x01
	.zero		1


	//----- nvinfo : EIATTR_MERCURY_ISA_VERSION
	.align		4
        /*0024*/ 	.byte	0x03, 0x5f
        /*0026*/ 	.short	0x0101


	//----- nvinfo : EIATTR_EXIT_INSTR_OFFSETS
	.align		4
        /*0028*/ 	.byte	0x04, 0x1c
        /*002a*/ 	.short	(.L_704 - .L_703)


	//   ....[0]....
.L_703:
        /*002c*/ 	.word	0x000000a0


	//   ....[1]....
        /*0030*/ 	.word	0x0000ab00


	//----- nvinfo : EIATTR_CRS_STACK_SIZE
	.align		4
.L_704:
        /*0034*/ 	.byte	0x04, 0x1e
        /*0036*/ 	.short	(.L_706 - .L_705)
.L_705:
        /*0038*/ 	.word	0x00000000


	//----- nvinfo : EIATTR_CBANK_PARAM_SIZE
	.align		4
.L_706:
        /*003c*/ 	.byte	0x03, 0x19
        /*003e*/ 	.short	0x0280


	//----- nvinfo : EIATTR_PARAM_CBANK
	.align		4
        /*0040*/ 	.byte	0x04, 0x0a
        /*0042*/ 	.short	(.L_708 - .L_707)
	.align		4
.L_707:
        /*0044*/ 	.word	index@(.nv.constant0._ZN5flash44flash_bwd_dq_dk_dv_loop_seqk_parallel_kernelI23Flash_bwd_kernel_traitsILi96ELi64ELi128ELi8ELi2ELi4ELi4ELb0ELb0EN7cutlass6half_tE19Flash_kernel_traitsILi96ELi64ELi128ELi8ES3_EELb1ELb0ELb0ELb1ELb0ELb0ELb0EEEvNS_16Flash_bwd_paramsE)
        /*0048*/ 	.short	0x0210
        /*004a*/ 	.short	0x0280


	//----- nvinfo : EIATTR_SW_WAR
	.align		4
.L_708:
        /*004c*/ 	.byte	0x04, 0x36
        /*004e*/ 	.short	(.L_710 - .L_709)
.L_709:
        /*0050*/ 	.word	0x00000008
.L_710:


//--------------------- .nv.info._ZN5flash44flash_bwd_dq_dk_dv_loop_seqk_parallel_kernelI23Flash_bwd_kernel_traitsILi96ELi64ELi128ELi8ELi2ELi4ELi4ELb0ELb0EN7cutlass6half_tE19Flash_kernel_traitsILi96ELi64ELi128ELi8ES3_EELb0ELb0ELb0ELb1ELb0ELb0ELb1EEEvNS_16Flash_bwd_paramsE --------------------------
	.section	.nv.info._ZN5flash44flash_bwd_dq_dk_dv_loop_seqk_parallel_kernelI23Flash_bwd_kernel_traitsILi96ELi64ELi128ELi8ELi2ELi4ELi4ELb0ELb0EN7cutlass6half_tE19Flash_kernel_traitsILi96ELi64ELi128ELi8ES3_EELb0ELb0ELb0ELb1ELb0ELb0ELb1EEEvNS_16Flash_bwd_paramsE,"",@"SHT_CUDA_INFO"
	.sectionflags	@""
	.align	4


	//----- nvinfo : EIATTR_CUDA_API_VERSION
	.align		4
        /*0000*/ 	.byte	0x04, 0x37
        /*0002*/ 	.short	(.L_712 - .L_711)
.L_711:
        /*0004*/ 	.word	0x00000082


	//----- nvinfo : EIATTR_KPARAM_INFO
	.align		4
.L_712:
        /*0008*/ 	.byte	0x04, 0x17
        /*000a*/ 	.short	(.L_714 - .L_713)
.L_713:
        /*000c*/ 	.word	0x00000000
        /*0010*/ 	.short	0x0000
        /*0012*/ 	.short	0x0000
        /*0014*/ 	.byte	0x00, 0xf0, 0x01, 0x0a


	//----- nvinfo : EIATTR_SPARSE_MMA_MASK
	.align		4
.L_714:
        /*0018*/ 	.byte	0x03, 0x50
        /*001a*/ 	.short	0x0000


	//----- nvinfo : EIATTR_MAXREG_COUNT
	.align		4
        /*001c*/ 	.byte	0x03, 0x1b
        /*001e*/ 	.short	0x00ff


	//----- nvinfo : EIATTR_NUM_BARRIERS
	.align		4
        /*0020*/ 	.byte	0x02, 0x4c
        /*0022*/ 	.byte	0x01
	.zero		1


	//----- nvinfo : EIATTR_ANNOTATIONS
	.align		4
        /*0024*/ 	.byte	0x04, 0x55
        /*0026*/ 	.short	(.L_716 - .L_715)


	//   ....[0]....
.L_715:
        /*0028*/ 	.word	0x00000001
        /*002c*/ 	.byte	0xa0, 0x00, 0x00, 0x00, 0x01, 0x00, 0x00, 0x00, 0xc0, 0x07, 0x00, 0x00, 0x01, 0x00, 0x00, 0x00
        /*003c*/ 	.byte	0x80, 0x25, 0x00, 0x00, 0x01, 0x00, 0x00, 0x00, 0xf0, 0xa0, 0x00, 0x00


	//----- nvinfo : EIATTR_MERCURY_ISA_VERSION
	.align		4
.L_716:
        /*0048*/ 	.byte	0x03, 0x5f
        /*004a*/ 	.short	0x0101


	//----- nvinfo : EIATTR_EXIT_INSTR_OFFSETS
	.align		4
        /*004c*/ 	.byte	0x04, 0x1c
        /*004e*/ 	.short	(.L_718 - .L_717)


	//   ....[0]....
.L_717:
        /*0050*/ 	.word	0x000000c0


	//   ....[1]....
        /*0054*/ 	.word	0x0000a170


	//----- nvinfo : EIATTR_CRS_STACK_SIZE
	.align		4
.L_718:
        /*0058*/ 	.byte	0x04, 0x1e
        /*005a*/ 	.short	(.L_720 - .L_719)
.L_719:
        /*005c*/ 	.word	0x00000000


	//----- nvinfo : EIATTR_CBANK_PARAM_SIZE
	.align		4
.L_720:
        /*0060*/ 	.byte	0x03, 0x19
        /*0062*/ 	.short	0x0280


	//----- nvinfo : EIATTR_PARAM_CBANK
	.align		4
        /*0064*/ 	.byte	0x04, 0x0a
        /*0066*/ 	.short	(.L_722 - .L_721)
	.align		4
.L_721:
        /*0068*/ 	.word	index@(.nv.constant0._ZN5flash44flash_bwd_dq_dk_dv_loop_seqk_parallel_kernelI23Flash_bwd_kernel_traitsILi96ELi64ELi128ELi8ELi2ELi4ELi4ELb0ELb0EN7cutlass6half_tE19Flash_kernel_traitsILi96ELi64ELi128ELi8ES3_EELb0ELb0ELb0ELb1ELb0ELb0ELb1EEEvNS_16Flash_bwd_paramsE)
        /*006c*/ 	.short	0x0210
        /*006e*/ 	.short	0x0280


	//----- nvinfo : EIATTR_SW_WAR
	.align		4
.L_722:
        /*0070*/ 	.byte	0x04, 0x36
        /*0072*/ 	.short	(.L_724 - .L_723)
.L_723:
        /*0074*/ 	.word	0x00000008
.L_724:


//--------------------- .nv.info._ZN5flash44flash_bwd_dq_dk_dv_loop_seqk_parallel_kernelI23Flash_bwd_kernel_traitsILi96ELi64ELi128ELi8ELi2ELi4ELi4ELb0ELb0EN7cutlass6half_tE19Flash_kernel_traitsILi96ELi64ELi128ELi8ES3_EELb1ELb0ELb1ELb0ELb0ELb1ELb0EEEvNS_16Flash_bwd_paramsE --------------------------
	.section	.nv.info._ZN5flash44flash_bwd_dq_dk_dv_loop_seqk_parallel_kernelI23Flash_bwd_kernel_traitsILi96ELi64ELi128ELi8ELi2ELi4ELi4ELb0ELb0EN7cutlass6half_tE19Flash_kernel_traitsILi96ELi64ELi128ELi8ES3_EELb1ELb0ELb1ELb0ELb0ELb1ELb0EEEvNS_16Flash_bwd_paramsE,"",@"SHT_CUDA_INFO"
	.sectionflags	@""
	.align	4


	//----- nvinfo : EIATTR_CUDA_API_VERSION
	.align		4
        /*0000*/ 	.byte	0x04, 0x37
        /*0002*/ 	.short	(.L_726 - .L_725)
.L_725:
        /*0004*/ 	.word	0x00000082


	//----- nvinfo : EIATTR_KPARAM_INFO
	.align		4
.L_726:
        /*0008*/ 	.byte	0x04, 0x17
        /*000a*/ 	.short	(.L_728 - .L_727)
.L_727:
        /*000c*/ 	.word	0x00000000
        /*0010*/ 	.short	0x0000
        /*0012*/ 	.short	0x0000
        /*0014*/ 	.byte	0x00, 0xf0, 0x01, 0x0a


	//----- nvinfo : EIATTR_SPARSE_MMA_MASK
	.align		4
.L_728:
        /*0018*/ 	.byte	0x03, 0x50
        /*001a*/ 	.short	0x0000


	//----- nvinfo : EIATTR_MAXREG_COUNT
	.align		4
        /*001c*/ 	.byte	0x03, 0x1b
        /*001e*/ 	.short	0x00ff


	//----- nvinfo : EIATTR_NUM_BARRIERS
	.align		4
        /*0020*/ 	.byte	0x02, 0x4c
        /*0022*/ 	.byte	0x01
	.zero		1


	//----- nvinfo : EIATTR_MERCURY_ISA_VERSION
	.align		4
        /*0024*/ 	.byte	0x03, 0x5f
        /*0026*/ 	.short	0x0101


	//----- nvinfo : EIATTR_EXIT_INSTR_OFFSETS
	.align		4
        /*0028*/ 	.byte	0x04, 0x1c
        /*002a*/ 	.short	(.L_730 - .L_729)


	//   ....[0]....
.L_729:
        /*002c*/ 	.word	0x000000a0


	//   ....[1]....
        /*0030*/ 	.word	0x00009580


	//----- nvinfo : EIATTR_CRS_STACK_SIZE
	.align		4
.L_730:
        /*0034*/ 	.byte	0x04, 0x1e
        /*0036*/ 	.short	(.L_732 - .L_731)
.L_731:
        /*0038*/ 	.word	0x00000000


	//----- nvinfo : EIATTR_CBANK_PARAM_SIZE
	.align		4
.L_732:
        /*003c*/ 	.byte	0x03, 0x19
        /*003e*/ 	.short	0x0280


	//----- nvinfo : EIATTR_PARAM_CBANK
	.align		4
        /*0040*/ 	.byte	0x04, 0x0a
        /*0042*/ 	.short	(.L_734 - .L_733)
	.align		4
.L_733:
        /*0044*/ 	.word	index@(.nv.constant0._ZN5flash44flash_bwd_dq_dk_dv_loop_seqk_parallel_kernelI23Flash_bwd_kernel_traitsILi96ELi64ELi128ELi8ELi2ELi4ELi4ELb0ELb0EN7cutlass6half_tE19Flash_kernel_traitsILi96ELi64ELi128ELi8ES3_EELb1ELb0ELb1ELb0ELb0ELb1ELb0EEEvNS_16Flash_bwd_paramsE)
        /*0048*/ 	.short	0x0210
        /*004a*/ 	.short	0x0280


	//----- nvinfo : EIATTR_SW_WAR
	.align		4
.L_734:
        /*004c*/ 	.byte	0x04, 0x36
        /*004e*/ 	.short	(.L_736 - .L_735)
.L_735:
        /*0050*/ 	.word	0x00000008
.L_736:


//--------------------- .nv.info._ZN5flash44flash_bwd_dq_dk_dv_loop_seqk_parallel_kernelI23Flash_bwd_kernel_traitsILi96ELi64ELi128ELi8ELi2ELi4ELi4ELb0ELb0EN7cutlass6half_tE19Flash_kernel_traitsILi96ELi64ELi128ELi8ES3_EELb0ELb0ELb1ELb0ELb0ELb1ELb1EEEvNS_16Flash_bwd_paramsE --------------------------
	.section	.nv.info._ZN5flash44flash_bwd_dq_dk_dv_loop_seqk_parallel_kernelI23Flash_bwd_kernel_traitsILi96ELi64ELi128ELi8ELi2ELi4ELi4ELb0ELb0EN7cutlass6half_tE19Flash_kernel_traitsILi96ELi64ELi128ELi8ES3_EELb0ELb0ELb1ELb0ELb0ELb1ELb1EEEvNS_16Flash_bwd_paramsE,"",@"SHT_CUDA_INFO"
	.sectionflags	@""
	.align	4


	//----- nvinfo : EIATTR_CUDA_API_VERSION
	.align		4
        /*0000*/ 	.byte	0x04, 0x37
        /*0002*/ 	.short	(.L_738 - .L_737)
.L_737:
        /*0004*/ 	.word	0x00000082


	//----- nvinfo : EIATTR_KPARAM_INFO
	.align		4
.L_738:
        /*0008*/ 	.byte	0x04, 0x17
        /*000a*/ 	.short	(.L_740 - .L_739)
.L_739:
        /*000c*/ 	.word	0x00000000
        /*0010*/ 	.short	0x0000
        /*0012*/ 	.short	0x0000
        /*0014*/ 	.byte	0x00, 0xf0, 0x01, 0x0a


	//----- nvinfo : EIATTR_SPARSE_MMA_MASK
	.align		4
.L_740:
        /*0018*/ 	.byte	0x03, 0x50
        /*001a*/ 	.short	0x0000


	//----- nvinfo : EIATTR_MAXREG_COUNT
	.align		4
        /*001c*/ 	.byte	0x03, 0x1b
        /*001e*/ 	.short	0x00ff


	//----- nvinfo : EIATTR_NUM_BARRIERS
	.align		4
        /*0020*/ 	.byte	0x02, 0x4c
        /*0022*/ 	.byte	0x01
	.zero		1


	//----- nvinfo : EIATTR_ANNOTATIONS
	.align		4
        /*0024*/ 	.byte	0x04, 0x55
        /*0026*/ 	.short	(.L_742 - .L_741)


	//   ....[0]....
.L_741:
        /*0028*/ 	.word	0x00000001
        /*002c*/ 	.byte	0xa0, 0x00, 0x00, 0x00, 0x01, 0x00, 0x00, 0x00, 0x20, 0x8e, 0x00, 0x00


	//----- nvinfo : EIATTR_MERCURY_ISA_VERSION
	.align		4
.L_742:
        /*0038*/ 	.byte	0x03, 0x5f
        /*003a*/ 	.short	0x0101


	//----- nvinfo : EIATTR_EXIT_INSTR_OFFSETS
	.align		4
        /*003c*/ 	.byte	0x04, 0x1c
        /*003e*/ 	.short	(.L_744 - .L_743)


	//   ....[0]....
.L_743:
        /*0040*/ 	.word	0x000000c0


	//   ....[1]....
        /*0044*/ 	.word	0x00008ea0


	//----- nvinfo : EIATTR_CRS_STACK_SIZE
	.align		4
.L_744:
        /*0048*/ 	.byte	0x04, 0x1e
        /*004a*/ 	.short	(.L_746 - .L_745)
.L_745:
        /*004c*/ 	.word	0x00000000


	//----- nvinfo : EIATTR_CBANK_PARAM_SIZE
	.align		4
.L_746:
        /*0050*/ 	.byte	0x03, 0x19
        /*0052*/ 	.short	0x0280


	//----- nvinfo : EIATTR_PARAM_CBANK
	.align		4
        /*0054*/ 	.byte	0x04, 0x0a
        /*0056*/ 	.short	(.L_748 - .L_747)
	.align		4
.L_747:
        /*0058*/ 	.word	index@(.nv.constant0._ZN5flash44flash_bwd_dq_dk_dv_loop_seqk_parallel_kernelI23Flash_bwd_kernel_traitsILi96ELi64ELi128ELi8ELi2ELi4ELi4ELb0ELb0EN7cutlass6half_tE19Flash_kernel_traitsILi96ELi64ELi128ELi8ES3_EELb0ELb0ELb1ELb0ELb0ELb1ELb1EEEvNS_16Flash_bwd_paramsE)
        /*005c*/ 	.short	0x0210
        /*005e*/ 	.short	0x0280


	//----- nvinfo : EIATTR_SW_WAR
	.align		4
.L_748:
        /*0060*/ 	.byte	0x04, 0x36
        /*0062*/ 	.short	(.L_750 - .L_749)
.L_749:
        /*0064*/ 	.word	0x00000008
.L_750:


//--------------------- .nv.info._ZN5flash44flash_bwd_dq_dk_dv_loop_seqk_parallel_kernelI23Flash_bwd_kernel_traitsILi96ELi64ELi128ELi8ELi2ELi4ELi4ELb0ELb0EN7cutlass6half_tE19Flash_kernel_traitsILi96ELi64ELi128ELi8ES3_EELb1ELb0ELb1ELb1ELb0ELb0ELb0EEEvNS_16Flash_bwd_paramsE --------------------------
	.section	.nv.info._ZN5flash44flash_bwd_dq_dk_dv_loop_seqk_parallel_kernelI23Flash_bwd_kernel_traitsILi96ELi64ELi128ELi8ELi2ELi4ELi4ELb0ELb0EN7cutlass6half_tE19Flash_kernel_traitsILi96ELi64ELi128ELi8ES3_EELb1ELb0ELb1ELb1ELb0ELb0ELb0EEEvNS_16Flash_bwd_paramsE,"",@"SHT_CUDA_INFO"
	.sectionflags	@""
	.align	4


	//----- nvinfo : EIATTR_CUDA_API_VERSION
	.align		4
        /*0000*/ 	.byte	0x04, 0x37
        /*0002*/ 	.short	(.L_752 - .L_751)
.L_751:
        /*0004*/ 	.word	0x00000082


	//----- nvinfo : EIATTR_KPARAM_INFO
	.align		4
.L_752:
        /*0008*/ 	.byte	0x04, 0x17
        /*000a*/ 	.short	(.L_754 - .L_753)
.L_753:
        /*000c*/ 	.word	0x00000000
        /*0010*/ 	.short	0x0000
        /*0012*/ 	.short	0x0000
        /*0014*/ 	.byte	0x00, 0xf0, 0x01, 0x0a


	//----- nvinfo : EIATTR_SPARSE_MMA_MASK
	.align		4
.L_754:
        /*0018*/ 	.byte	0x03, 0x50
        /*001a*/ 	.short	0x0000


	//----- nvinfo : EIATTR_MAXREG_COUNT
	.align		4
        /*001c*/ 	.byte	0x03, 0x1b
        /*001e*/ 	.short	0x00ff


	//----- nvinfo : EIATTR_NUM_BARRIERS
	.align		4
        /*0020*/ 	.byte	0x02, 0x4c
        /*0022*/ 	.byte	0x01
	.zero		1


	//----- nvinfo : EIATTR_MERCURY_ISA_VERSION
	.align		4
        /*0024*/ 	.byte	0x03, 0x5f
        /*0026*/ 	.short	0x0101


	//----- nvinfo : EIATTR_EXIT_INSTR_OFFSETS
	.align		4
        /*0028*/ 	.byte	0x04, 0x1c
        /*002a*/ 	.short	(.L_756 - .L_755)


	//   ....[0]....
.L_755:
        /*002c*/ 	.word	0x000000a0


	//   ....[1]....
        /*0030*/ 	.word	0x0000ae80


	//----- nvinfo : EIATTR_CRS_STACK_SIZE
	.align		4
.L_756:
        /*0034*/ 	.byte	0x04, 0x1e
        /*0036*/ 	.short	(.L_758 - .L_757)
.L_757:
        /*0038*/ 	.word	0x00000000


	//----- nvinfo : EIATTR_CBANK_PARAM_SIZE
	.align		4
.L_758:
        /*003c*/ 	.byte	0x03, 0x19
        /*003e*/ 	.short	0x0280


	//----- nvinfo : EIATTR_PARAM_CBANK
	.align		4
        /*0040*/ 	.byte	0x04, 0x0a
        /*0042*/ 	.short	(.L_760 - .L_759)
	.align		4
.L_759:
        /*0044*/ 	.word	index@(.nv.constant0._ZN5flash44flash_bwd_dq_dk_dv_loop_seqk_parallel_kernelI23Flash_bwd_kernel_traitsILi96ELi64ELi128ELi8ELi2ELi4ELi4ELb0ELb0EN7cutlass6half_tE19Flash_kernel_traitsILi96ELi64ELi128ELi8ES3_EELb1ELb0ELb1ELb1ELb0ELb0ELb0EEEvNS_16Flash_bwd_paramsE)
        /*0048*/ 	.short	0x0210
        /*004a*/ 	.short	0x0280


	//----- nvinfo : EIATTR_SW_WAR
	.align		4
.L_760:
        /*004c*/ 	.byte	0x04, 0x36
        /*004e*/ 	.short	(.L_762 - .L_761)
.L_761:
        /*0050*/ 	.word	0x00000008
.L_762:


//--------------------- .nv.info._ZN5flash44flash_bwd_dq_dk_dv_loop_seqk_parallel_kernelI23Flash_bwd_kernel_traitsILi96ELi64ELi128ELi8ELi2ELi4ELi4ELb0ELb0EN7cutlass6half_tE19Flash_kernel_traitsILi96ELi64ELi128ELi8ES3_EELb0ELb0ELb1ELb1ELb0ELb0ELb1EEEvNS_16Flash_bwd_paramsE --------------------------
	.section	.nv.info._ZN5flash44flash_bwd_dq_dk_dv_loop_seqk_parallel_kernelI23Flash_bwd_kernel_traitsILi96ELi64ELi128ELi8ELi2ELi4ELi4ELb0ELb0EN7cutlass6half_tE19Flash_kernel_traitsILi96ELi64ELi128ELi8ES3_EELb0ELb0ELb1ELb1ELb0ELb0ELb1EEEvNS_16Flash_bwd_paramsE,"",@"SHT_CUDA_INFO"
	.sectionflags	@""
	.align	4


	//----- nvinfo : EIATTR_CUDA_API_VERSION
	.align		4
        /*0000*/ 	.byte	0x04, 0x37
        /*0002*/ 	.short	(.L_764 - .L_763)
.L_763:
        /*0004*/ 	.word	0x00000082


	//----- nvinfo : EIATTR_KPARAM_INFO
	.align		4
.L_764:
        /*0008*/ 	.byte	0x04, 0x17
        /*000a*/ 	.short	(.L_766 - .L_765)
.L_765:
        /*000c*/ 	.word	0x00000000
        /*0010*/ 	.short	0x0000
        /*0012*/ 	.short	0x0000
        /*0014*/ 	.byte	0x00, 0xf0, 0x01, 0x0a


	//----- nvinfo : EIATTR_SPARSE_MMA_MASK
	.align		4
.L_766:
        /*0018*/ 	.byte	0x03, 0x50
        /*001a*/ 	.short	0x0000


	//----- nvinfo : EIATTR_MAXREG_COUNT
	.align		4
        /*001c*/ 	.byte	0x03, 0x1b
        /*001e*/ 	.short	0x00ff


	//----- nvinfo : EIATTR_NUM_BARRIERS
	.align		4
        /*0020*/ 	.byte	0x02, 0x4c
        /*0022*/ 	.byte	0x01
	.zero		1


	//----- nvinfo : EIATTR_ANNOTATIONS
	.align		4
        /*0024*/ 	.byte	0x04, 0x55
        /*0026*/ 	.short	(.L_768 - .L_767)


	//   ....[0]....
.L_767:
        /*0028*/ 	.word	0x00000001
        /*002c*/ 	.byte	0xa0, 0x00, 0x00, 0x00, 0x01, 0x00, 0x00, 0x00, 0x60, 0xa4, 0x00, 0x00


	//----- nvinfo : EIATTR_MERCURY_ISA_VERSION
	.align		4
.L_768:
        /*0038*/ 	.byte	0x03, 0x5f
        /*003a*/ 	.short	0x0101


	//----- nvinfo : EIATTR_EXIT_INSTR_OFFSETS
	.align		4
        /*003c*/ 	.byte	0x04, 0x1c
        /*003e*/ 	.short	(.L_770 - .L_769)


	//   ....[0]....
.L_769:
        /*0040*/ 	.word	0x000000c0


	//   ....[1]....
        /*0044*/ 	.word	0x0000a4e0


	//----- nvinfo : EIATTR_CRS_STACK_SIZE
	.align		4
.L_770:
        /*0048*/ 	.byte	0x04, 0x1e
        /*004a*/ 	.short	(.L_772 - .L_771)
.L_771:
        /*004c*/ 	.word	0x00000000


	//----- nvinfo : EIATTR_CBANK_PARAM_SIZE
	.align		4
.L_772:
        /*0050*/ 	.byte	0x03, 0x19
        /*0052*/ 	.short	0x0280


	//----- nvinfo : EIATTR_PARAM_CBANK
	.align		4
        /*0054*/ 	.byte	0x04, 0x0a
        /*0056*/ 	.short	(.L_774 - .L_773)
	.align		4
.L_773:
        /*0058*/ 	.word	index@(.nv.constant0._ZN5flash44flash_bwd_dq_dk_dv_loop_seqk_parallel_kernelI23Flash_bwd_kernel_traitsILi96ELi64ELi128ELi8ELi2ELi4ELi4ELb0ELb0EN7cutlass6half_tE19Flash_kernel_traitsILi96ELi64ELi128ELi8ES3_EELb0ELb0ELb1ELb1ELb0ELb0ELb1EEEvNS_16Flash_bwd_paramsE)
        /*005c*/ 	.short	0x0210
        /*005e*/ 	.short	0x0280


	//----- nvinfo : EIATTR_SW_WAR
	.align		4
.L_774:
        /*0060*/ 	.byte	0x04, 0x36
        /*0062*/ 	.short	(.L_776 - .L_775)
.L_775:
        /*0064*/ 	.word	0x00000008
.L_776:


//--------------------- .nv.info._ZN5flash25flash_bwd_dot_do_o_kernelILb0E23Flash_bwd_kernel_traitsILi96ELi64ELi128ELi8ELi2ELi4ELi4ELb0ELb0EN7cutlass6half_tE19Flash_kernel_traitsILi96ELi64ELi128ELi8ES3_EEEEvNS_16Flash_bwd_paramsE --------------------------
	.section	.nv.info._ZN5flash25flash_bwd_dot_do_o_kernelILb0E23Flash_bwd_kernel_traitsILi96ELi64ELi128ELi8ELi2ELi4ELi4ELb0ELb0EN7cutlass6half_tE19Flash_kernel_traitsILi96ELi64ELi128ELi8ES3_EEEEvNS_16Flash_bwd_paramsE,"",@"SHT_CUDA_INFO"
	.sectionflags	@""
	.align	4


	//----- nvinfo : EIATTR_CUDA_API_VERSION
	.align		4
        /*0000*/ 	.byte	0x04, 0x37
        /*0002*/ 	.short	(.L_778 - .L_777)
.L_777:
        /*0004*/ 	.word	0x00000082


	//----- nvinfo : EIATTR_KPARAM_INFO
	.align		4
.L_778:
        /*0008*/ 	.byte	0x04, 0x17
        /*000a*/ 	.short	(.L_780 - .L_779)
.L_779:
        /*000c*/ 	.word	0x00000000
        /*0010*/ 	.short	0x0000
        /*0012*/ 	.short	0x0000
        /*0014*/ 	.byte	0x00, 0xf0, 0x01, 0x0a


	//----- nvinfo : EIATTR_SPARSE_MMA_MASK
	.align		4
.L_780:
        /*0018*/ 	.byte	0x03, 0x50
        /*001a*/ 	.short	0x0000


	//----- nvinfo : EIATTR_MAXREG_COUNT
	.align		4
        /*001c*/ 	.byte	0x03, 0x1b
        /*001e*/ 	.short	0x00ff


	//----- nvinfo : EIATTR_MERCURY_ISA_VERSION
	.align		4
        /*0020*/ 	.byte	0x03, 0x5f
        /*0022*/ 	.short	0x0101


	//----- nvinfo : EIATTR_COOP_GROUP_MASK_REGIDS
	.align		4
        /*0024*/ 	.byte	0x04, 0x29
        /*0026*/ 	.short	(.L_782 - .L_781)


	//   ....[0]....
.L_781:
        /*0028*/ 	.word	0xffffffff


	//   ....[1]....
        /*002c*/ 	.word	0xffffffff


	//----- nvinfo : EIATTR_COOP_GROUP_INSTR_OFFSETS
	.align		4
.L_782:
        /*0030*/ 	.byte	0x04, 0x28
        /*0032*/ 	.short	(.L_784 - .L_783)


	//   ....[0]....
.L_783:
        /*0034*/ 	.word	0x00000e40


	//   ....[1]....
        /*0038*/ 	.word	0x00000e60


	//----- nvinfo : EIATTR_EXIT_INSTR_OFFSETS
	.align		4
.L_784:
        /*003c*/ 	.byte	0x04, 0x1c
        /*003e*/ 	.short	(.L_786 - .L_785)


	//   ....[0]....
.L_785:
        /*0040*/ 	.word	0x00000100


	//   ....[1]....
        /*0044*/ 	.word	0x00000e90


	//   ....[2]....
        /*0048*/ 	.word	0x00000f00


	//----- nvinfo : EIATTR_CRS_STACK_SIZE
	.align		4
.L_786:
        /*004c*/ 	.byte	0x04, 0x1e
        /*004e*/ 	.short	(.L_788 - .L_787)
.L_787:
        /*0050*/ 	.word	0x00000000


	//----- nvinfo : EIATTR_CBANK_PARAM_SIZE
	.align		4
.L_788:
        /*0054*/ 	.byte	0x03, 0x19
        /*0056*/ 	.short	0x0280


	//----- nvinfo : EIATTR_PARAM_CBANK
	.align		4
        /*0058*/ 	.byte	0x04, 0x0a
        /*005a*/ 	.short	(.L_790 - .L_789)
	.align		4
.L_789:
        /*005c*/ 	.word	index@(.nv.constant0._ZN5flash25flash_bwd_dot_do_o_kernelILb0E23Flash_bwd_kernel_traitsILi96ELi64ELi128ELi8ELi2ELi4ELi4ELb0ELb0EN7cutlass6half_tE19Flash_kernel_traitsILi96ELi64ELi128ELi8ES3_EEEEvNS_16Flash_bwd_paramsE)
        /*0060*/ 	.short	0x0210
        /*0062*/ 	.short	0x0280


	//----- nvinfo : EIATTR_SW_WAR
	.align		4
.L_790:
        /*0064*/ 	.byte	0x04, 0x36
        /*0066*/ 	.short	(.L_792 - .L_791)
.L_791:
        /*0068*/ 	.word	0x00000008
.L_792:


//--------------------- .nv.info._ZN5flash25flash_bwd_dot_do_o_kernelILb1E23Flash_bwd_kernel_traitsILi96ELi64ELi128ELi8ELi2ELi4ELi4ELb0ELb0EN7cutlass6half_tE19Flash_kernel_traitsILi96ELi64ELi128ELi8ES3_EEEEvNS_16Flash_bwd_paramsE --------------------------
	.section	.nv.info._ZN5flash25flash_bwd_dot_do_o_kernelILb1E23Flash_bwd_kernel_traitsILi96ELi64ELi128ELi8ELi2ELi4ELi4ELb0ELb0EN7cutlass6half_tE19Flash_kernel_traitsILi96ELi64ELi128ELi8ES3_EEEEvNS_16Flash_bwd_paramsE,"",@"SHT_CUDA_INFO"
	.sectionflags	@""
	.align	4


	//----- nvinfo : EIATTR_CUDA_API_VERSION
	.align		4
        /*0000*/ 	.byte	0x04, 0x37
        /*0002*/ 	.short	(.L_794 - .L_793)
.L_793:
        /*0004*/ 	.word	0x00000082


	//----- nvinfo : EIATTR_KPARAM_INFO
	.align		4
.L_794:
        /*0008*/ 	.byte	0x04, 0x17
        /*000a*/ 	.short	(.L_796 - .L_795)
.L_795:
        /*000c*/ 	.word	0x00000000
        /*0010*/ 	.short	0x0000
        /*0012*/ 	.short	0x0000
        /*0014*/ 	.byte	0x00, 0xf0, 0x01, 0x0a


	//----- nvinfo : EIATTR_SPARSE_MMA_MASK
	.align		4
.L_796:
        /*0018*/ 	.byte	0x03, 0x50
        /*001a*/ 	.short	0x0000


	//----- nvinfo : EIATTR_MAXREG_COUNT
	.align		4
        /*001c*/ 	.byte	0x03, 0x1b
        /*001e*/ 	.short	0x00ff


	//----- nvinfo : EIATTR_MERCURY_ISA_VERSION
	.align		4
        /*0020*/ 	.byte	0x03, 0x5f
        /*0022*/ 	.short	0x0101


	//----- nvinfo : EIATTR_COOP_GROUP_MASK_REGIDS
	.align		4
        /*0024*/ 	.byte	0x04, 0x29
        /*0026*/ 	.short	(.L_798 - .L_797)


	//   ....[0]....
.L_797:
        /*0028*/ 	.word	0xffffffff


	//   ....[1]....
        /*002c*/ 	.word	0xffffffff


	//----- nvinfo : EIATTR_COOP_GROUP_INSTR_OFFSETS
	.align		4
.L_798:
        /*0030*/ 	.byte	0x04, 0x28
        /*0032*/ 	.short	(.L_800 - .L_799)


	//   ....[0]....
.L_799:
        /*0034*/ 	.word	0x00001110


	//   ....[1]....
        /*0038*/ 	.word	0x00001150


	//----- nvinfo : EIATTR_EXIT_INSTR_OFFSETS
	.align		4
.L_800:
        /*003c*/ 	.byte	0x04, 0x1c
        /*003e*/ 	.short	(.L_802 - .L_801)


	//   ....[0]....
.L_801:
        /*0040*/ 	.word	0x00000100


	//   ....[1]....
        /*0044*/ 	.word	0x00001200


	//----- nvinfo : EIATTR_CRS_STACK_SIZE
	.align		4
.L_802:
        /*0048*/ 	.byte	0x04, 0x1e
        /*004a*/ 	.short	(.L_804 - .L_803)
.L_803:
        /*004c*/ 	.word	0x00000000


	//----- nvinfo : EIATTR_CBANK_PARAM_SIZE
	.align		4
.L_804:
        /*0050*/ 	.byte	0x03, 0x19
        /*0052*/ 	.short	0x0280


	//----- nvinfo : EIATTR_PARAM_CBANK
	.align		4
        /*0054*/ 	.byte	0x04, 0x0a
        /*0056*/ 	.short	(.L_806 - .L_805)
	.align		4
.L_805:
        /*0058*/ 	.word	index@(.nv.constant0._ZN5flash25flash_bwd_dot_do_o_kernelILb1E23Flash_bwd_kernel_traitsILi96ELi64ELi128ELi8ELi2ELi4ELi4ELb0ELb0EN7cutlass6half_tE19Flash_kernel_traitsILi96ELi64ELi128ELi8ES3_EEEEvNS_16Flash_bwd_paramsE)
        /*005c*/ 	.short	0x0210
        /*005e*/ 	.short	0x0280


	//----- nvinfo : EIATTR_SW_WAR
	.align		4
.L_806:
        /*0060*/ 	.byte	0x04, 0x36
        /*0062*/ 	.short	(.L_808 - .L_807)
.L_807:
        /*0064*/ 	.word	0x00000008
.L_808:


//--------------------- .nv.callgraph             --------------------------
	.section	.nv.callgraph,"",@"SHT_CUDA_CALLGRAPH"
	.align	4
	.sectionentsize	8
	.align		4
        /*0000*/ 	.word	0x00000000
	.align		4
        /*0004*/ 	.word	0xffffffff
	.align		4
        /*0008*/ 	.word	0x00000000
	.align		4
        /*000c*/ 	.word	0xfffffffe
	.align		4
        /*0010*/ 	.word	0x00000000
	.align		4
        /*0014*/ 	.word	0xfffffffd
	.align		4
        /*0018*/ 	.word	0x00000000
	.align		4
        /*001c*/ 	.word	0xfffffffc


//--------------------- .nv.constant4             --------------------------
	.section	.nv.constant4,"a",@progbits
	.align	8
	.align		8
.nv.constant4:
        /*0000*/ 	.dword	_ZN65_INTERNAL_d347571c_29_flash_bwd_hdim96_fp16_sm80_cu_21e1f8cb_28474cuda3std3__45__cpo5beginE
	.align		8
        /*0008*/ 	.dword	_ZN65_INTERNAL_d347571c_29_flash_bwd_hdim96_fp16_sm80_cu_21e1f8cb_28474cuda3std3__45__cpo3endE
	.align		8
        /*0010*/ 	.dword	_ZN65_INTERNAL_d347571c_29_flash_bwd_hdim96_fp16_sm80_cu_21e1f8cb_28474cuda3std3__45__cpo6cbeginE
	.align		8
        /*0018*/ 	.dword	_ZN65_INTERNAL_d347571c_29_flash_bwd_hdim96_fp16_sm80_cu_21e1f8cb_28474cuda3std3__45__cpo4cendE
	.align		8
        /*0020*/ 	.dword	_ZN65_INTERNAL_d347571c_29_flash_bwd_hdim96_fp16_sm80_cu_21e1f8cb_28474cuda3std3__467_GLOBAL__N__d347571c_29_flash_bwd_hdim96_fp16_sm80_cu_21e1f8cb_28476ignoreE
	.align		8
        /*0028*/ 	.dword	_ZN65_INTERNAL_d347571c_29_flash_bwd_hdim96_fp16_sm80_cu_21e1f8cb_28474cuda3std3__419piecewise_constructE
	.align		8
        /*0030*/ 	.dword	_ZN65_INTERNAL_d347571c_29_flash_bwd_hdim96_fp16_sm80_cu_21e1f8cb_28474cuda3std3__48in_placeE
	.align		8
        /*0038*/ 	.dword	_ZN65_INTERNAL_d347571c_29_flash_bwd_hdim96_fp16_sm80_cu_21e1f8cb_28474cuda3std6ranges3__45__cpo4swapE
	.align		8
        /*0040*/ 	.dword	_ZN65_INTERNAL_d347571c_29_flash_bwd_hdim96_fp16_sm80_cu_21e1f8cb_28474cuda3std6ranges3__45__cpo9iter_moveE
	.align		8
        /*0048*/ 	.dword	_ZN65_INTERNAL_d347571c_29_flash_bwd_hdim96_fp16_sm80_cu_21e1f8cb_28474cute7productE
	.align		8
        /*0050*/ 	.dword	_ZN65_INTERNAL_d347571c_29_flash_bwd_hdim96_fp16_sm80_cu_21e1f8cb_28474cute1_E


//--------------------- .text._ZN5flash44flash_bwd_dq_dk_dv_loop_seqk_parallel_kernelI23Flash_bwd_kernel_traitsILi96ELi64ELi128ELi8ELi2ELi4ELi4ELb1ELb0EN7cutlass6half_tE19Flash_kernel_traitsILi96ELi64ELi128ELi8ES3_EELb0ELb0ELb0ELb0ELb0ELb1ELb0EEEvNS_16Flash_bwd_paramsE --------------------------
	.section	.text._ZN5flash44flash_bwd_dq_dk_dv_loop_seqk_parallel_kernelI23Flash_bwd_kernel_traitsILi96ELi64ELi128ELi8ELi2ELi4ELi4ELb1ELb0EN7cutlass6half_tE19Flash_kernel_traitsILi96ELi64ELi128ELi8ES3_EELb0ELb0ELb0ELb0ELb0ELb1ELb0EEEvNS_16Flash_bwd_paramsE,"ax",@progbits
	.align	128
        .global         _ZN5flash44flash_bwd_dq_dk_dv_loop_seqk_parallel_kernelI23Flash_bwd_kernel_traitsILi96ELi64ELi128ELi8ELi2ELi4ELi4ELb1ELb0EN7cutlass6half_tE19Flash_kernel_traitsILi96ELi64ELi128ELi8ES3_EELb0ELb0ELb0ELb0ELb0ELb1ELb0EEEvNS_16Flash_bwd_paramsE
        .type           _ZN5flash44flash_bwd_dq_dk_dv_loop_seqk_parallel_kernelI23Flash_bwd_kernel_traitsILi96ELi64ELi128ELi8ELi2ELi4ELi4ELb1ELb0EN7cutlass6half_tE19Flash_kernel_traitsILi96ELi64ELi128ELi8ES3_EELb0ELb0ELb0ELb0ELb0ELb1ELb0EEEvNS_16Flash_bwd_paramsE,@function
        .size           _ZN5flash44flash_bwd_dq_dk_dv_loop_seqk_parallel_kernelI23Flash_bwd_kernel_traitsILi96ELi64ELi128ELi8ELi2ELi4ELi4ELb1ELb0EN7cutlass6half_tE19Flash_kernel_traitsILi96ELi64ELi128ELi8ES3_EELb0ELb0ELb0ELb0ELb0ELb1ELb0EEEvNS_16Flash_bwd_paramsE,(.L_x_1278 - _ZN5flash44flash_bwd_dq_dk_dv_loop_seqk_parallel_kernelI23Flash_bwd_kernel_traitsILi96ELi64ELi128ELi8ELi2ELi4ELi4ELb1ELb0EN7cutlass6half_tE19Flash_kernel_traitsILi96ELi64ELi128ELi8ES3_EELb0ELb0ELb0ELb0ELb0ELb1ELb0EEEvNS_16Flash_bwd_paramsE)
        .other          _ZN5flash44flash_bwd_dq_dk_dv_loop_seqk_parallel_kernelI23Flash_bwd_kernel_traitsILi96ELi64ELi128ELi8ELi2ELi4ELi4ELb1ELb0EN7cutlass6half_tE19Flash_kernel_traitsILi96ELi64ELi128ELi8ES3_EELb0ELb0ELb0ELb0ELb0ELb1ELb0EEEvNS_16Flash_bwd_paramsE,@"STO_CUDA_ENTRY STV_DEFAULT"
_ZN5flash44flash_bwd_dq_dk_dv_loop_seqk_parallel_kernelI23Flash_bwd_kernel_traitsILi96ELi64ELi128ELi8ELi2ELi4ELi4ELb1ELb0EN7cutlass6half_tE19Flash_kernel_traitsILi96ELi64ELi128ELi8ES3_EELb0ELb0ELb0ELb0ELb0ELb1ELb0EEEvNS_16Flash_bwd_paramsE:
.text._ZN5flash44flash_bwd_dq_dk_dv_loop_seqk_parallel_kernelI23Flash_bwd_kernel_traitsILi96ELi64ELi128ELi8ELi2ELi4ELi4ELb1ELb0EN7cutlass6half_tE19Flash_kernel_traitsILi96ELi64ELi128ELi8ES3_EELb0ELb0ELb0ELb0ELb0ELb1ELb0EEEvNS_16Flash_bwd_paramsE:
[----:B------:R-:W1:Y:S08]  /*0000*/  LDC R1, c[0x0][0x28] ;  /* 0x00000a00ff017b82 */ /* 0x000e700000000800 */
[----:B------:R-:W2:Y:S01]  /*0010*/  S2UR UR35, SR_CTAID.X ;  /* 0x00000000002379c3 */ /* 0x000ea20000002500 */
[----:B------:R-:W-:Y:S01]  /*0020*/  ULDC UR4, c[0x0][0x2c8] ;  /* 0x0000b20000047ab9 */ /* 0x000fe20000000800 */
[----:B-1----:R-:W-:Y:S01]  /*0030*/  VIADD R1, R1, 0xffffffd0 ;  /* 0xffffffd001017836 */ /* 0x002fe20000000000 */
[----:B------:R-:W-:-:S04]  /*0040*/  UIADD3 UR5, UR4, 0x7f, URZ ;  /* 0x0000007f04057890 */ /* 0x000fc8000fffe03f */
[----:B------:R-:W-:-:S04]  /*0050*/  USHF.R.S32.HI UR4, URZ, 0x1f, UR5 ;  /* 0x0000001f3f047899 */ /* 0x000fc80008011405 */
[----:B------:R-:W-:-:S04]  /*0060*/  ULEA.HI UR4, UR4, UR5, URZ, 0x7 ;  /* 0x0000000504047291 */ /* 0x000fc8000f8f383f */
[----:B------:R-:W-:-:S06]  /*0070*/  USHF.R.S32.HI UR6, URZ, 0x7, UR4 ;  /* 0x000000073f067899 */ /* 0x000fcc0008011404 */
[----:B------:R-:W-:Y:S01]  /*0080*/  MOV R0, UR6 ;  /* 0x0000000600007c02 */ /* 0x000fe20008000f00 */
[----:B--2---:R-:W-:-:S04]  /*0090*/  UISETP.GE.AND UP0, UPT, UR35, UR6, UPT ;  /* 0x000000062300728c */ /* 0x004fc8000bf06270 */
[----:B------:R1:W-:Y:S02]  /*00a0*/  STL [R1+0x2c], R0 ;  /* 0x00002c0001007387 */ /* 0x0003e40000100800 */
[----:B------:R-:W-:-:S13]  /*00b0*/  PLOP3.LUT P0, PT, PT, PT, UP0, 0x80, 0x0 ;  /* 0x000000000000781c */ /* 0x000fda0003f0f008 */
[----:B------:R-:W-:Y:S05]  /*00c0*/  @P0 EXIT ;  /* 0x000000000000094d */ /* 0x000fea0003800000 */
[----:B------:R-:W2:Y:S01]  /*00d0*/  S2R R21, SR_TID.X ;  /* 0x0000000000157919 */ /* 0x000ea20000002100 */
[----:B------:R-:W3:Y:S01]  /*00e0*/  S2UR UR45, SR_CTAID.Y ;  /* 0x00000000002d79c3 */ /* 0x000ee20000002600 */
[----:B------:R-:W-:Y:S01]  /*00f0*/  UMOV UR5, 0x400 ;  /* 0x0000040000057882 */ /* 0x000fe20000000000 */
[----:B------:R-:W-:Y:S01]  /*0100*/  IMAD.MOV.U32 R228, RZ, RZ, 0x20 ;  /* 0x00000020ffe47424 */ /* 0x000fe200078e00ff */
[----:B------:R-:W-:Y:S01]  /*0110*/  UMOV UR61, 0xffffd000 ;  /* 0xffffd000003d7882 */ /* 0x000fe20000000000 */
[----:B------:R-:W-:Y:S02]  /*0120*/  IMAD.MOV.U32 R231, RZ, RZ, -0x10 ;  /* 0xfffffff0ffe77424 */ /* 0x000fe400078e00ff */
[----:B------:R-:W-:Y:S02]  /*0130*/  IMAD.MOV.U32 R226, RZ, RZ, -0x40 ;  /* 0xffffffc0ffe27424 */ /* 0x000fe400078e00ff */
[----:B------:R-:W4:Y:S08]  /*0140*/  S2UR UR4, SR_CgaCtaId ;  /* 0x00000000000479c3 */ /* 0x000f300000008800 */
[----:B------:R-:W5:Y:S01]  /*0150*/  S2UR UR58, SR_CTAID.Z ;  /* 0x00000000003a79c3 */ /* 0x000f620000002700 */
[----:B---3--:R-:W-:Y:S01]  /*0160*/  USHF.L.U32 UR6, UR45, 0x7, URZ ;  /* 0x000000072d067899 */ /* 0x008fe2000800063f */
[----:B--2---:R-:W-:Y:S01]  /*0170*/  SHF.R.S32.HI R15, RZ, 0x1f, R21 ;  /* 0x0000001fff0f7819 */ /* 0x004fe20000011415 */
[----:B----4-:R-:W-:-:S03]  /*0180*/  ULEA UR4, UR4, UR5, 0x18 ;  /* 0x0000000504047291 */ /* 0x010fc6000f8ec03f */
[CC--:B------:R-:W-:Y:S02]  /*0190*/  LEA.HI R6, R15.reuse, R21.reuse, RZ, 0x5 ;  /* 0x000000150f067211 */ /* 0x0c0fe400078f28ff */
[CC--:B------:R-:W-:Y:S02]  /*01a0*/  LEA.HI R14, R15.reuse, R21.reuse, RZ, 0x4 ;  /* 0x000000150f0e7211 */ /* 0x0c0fe400078f20ff */
[----:B-1----:R-:W-:Y:S01]  /*01b0*/  LOP3.LUT R0, R6, 0xffffffe0, RZ, 0xc0, !PT ;  /* 0xffffffe006007812 */ /* 0x002fe200078ec0ff */
[----:B-----5:R-:W-:Y:S01]  /*01c0*/  USHF.R.S32.HI UR5, URZ, 0x1f, UR58 ;  /* 0x0000001f3f057899 */ /* 0x020fe2000801143a */
[----:B------:R-:W-:Y:S02]  /*01d0*/  SHF.R.S32.HI R4, RZ, 0x4, R14 ;  /* 0x00000004ff047819 */ /* 0x000fe4000001140e */
[----:B------:R-:W-:Y:S01]  /*01e0*/  LEA.HI R19, R15, R21, RZ, 0x3 ;  /* 0x000000150f137211 */ /* 0x000fe200078f18ff */
[----:B------:R-:W-:Y:S01]  /*01f0*/  IMAD.IADD R0, R21, 0x1, -R0 ;  /* 0x0000000115007824 */ /* 0x000fe200078e0a00 */
[----:B------:R-:W-:-:S02]  /*0200*/  LEA.HI R2, R14, R4, RZ, 0x1 ;  /* 0x000000040e027211 */ /* 0x000fc400078f08ff */
[----:B------:R-:W-:Y:S02]  /*0210*/  LEA.HI R13, R15, R21, RZ, 0x2 ;  /* 0x000000150f0d7211 */ /* 0x000fe400078f10ff */
[----:B------:R-:W-:Y:S02]  /*0220*/  LOP3.LUT R2, R2, 0xfffffffe, RZ, 0xc0, !PT ;  /* 0xfffffffe02027812 */ /* 0x000fe400078ec0ff */
[----:B------:R-:W-:Y:S02]  /*0230*/  SHF.R.S32.HI R3, RZ, 0x1f, R0 ;  /* 0x0000001fff037819 */ /* 0x000fe40000011400 */
[----:B------:R-:W-:Y:S01]  /*0240*/  SHF.R.S32.HI R5, RZ, 0x3, R19 ;  /* 0x00000003ff057819 */ /* 0x000fe20000011413 */
[----:B------:R-:W-:Y:S01]  /*0250*/  IMAD.IADD R17, R4, 0x1, -R2 ;  /* 0x0000000104117824 */ /* 0x000fe200078e0a02 */
[----:B------:R-:W-:Y:S02]  /*0260*/  LEA.HI R22, R3, R0, RZ, 0x2 ;  /* 0x0000000003167211 */ /* 0x000fe400078f10ff */
[--C-:B------:R-:W-:Y:S01]  /*0270*/  SHF.R.S32.HI R0, RZ, 0x5, R6.reuse ;  /* 0x00000005ff007819 */ /* 0x100fe20000011406 */
[----:B------:R-:W-:Y:S01]  /*0280*/  IMAD.SHL.U32 R5, R5, 0x40, RZ ;  /* 0x0000004005057824 */ /* 0x000fe200078e00ff */
[----:B------:R-:W-:-:S02]  /*0290*/  SHF.R.S32.HI R2, RZ, 0x1f, R6 ;  /* 0x0000001fff027819 */ /* 0x000fc40000011406 */
[----:B------:R-:W-:Y:S02]  /*02a0*/  LOP3.LUT R4, R19, 0xfffffff8, RZ, 0xc0, !PT ;  /* 0xfffffff813047812 */ /* 0x000fe400078ec0ff */
[----:B------:R-:W-:Y:S02]  /*02b0*/  LOP3.LUT R7, R13, 0xfffffffc, RZ, 0xc0, !PT ;  /* 0xfffffffc0d077812 */ /* 0x000fe400078ec0ff */
[----:B------:R-:W-:Y:S01]  /*02c0*/  SHF.R.S32.HI R252, RZ, 0x2, R13 ;  /* 0x00000002fffc7819 */ /* 0x000fe2000001140d */
[C---:B------:R-:W-:Y:S01]  /*02d0*/  IMAD.IADD R9, R21.reuse, 0x1, -R4 ;  /* 0x0000000115097824 */ /* 0x040fe200078e0a04 */
[-C--:B------:R-:W-:Y:S01]  /*02e0*/  LEA.HI R3, R6, R0.reuse, RZ, 0x1 ;  /* 0x0000000006037211 */ /* 0x080fe200078f08ff */
[----:B------:R-:W-:Y:S01]  /*02f0*/  IMAD.IADD R11, R21, 0x1, -R7 ;  /* 0x00000001150b7824 */ /* 0x000fe200078e0a07 */
[----:B------:R-:W-:Y:S02]  /*0300*/  LEA.HI R2, R2, R0, RZ, 0x2 ;  /* 0x0000000002027211 */ /* 0x000fe400078f10ff */
[----:B------:R-:W-:Y:S01]  /*0310*/  LEA.HI R6, R13, R252, RZ, 0x1 ;  /* 0x000000fc0d067211 */ /* 0x000fe200078f08ff */
[----:B------:R-:W-:Y:S01]  /*0320*/  IMAD.SHL.U32 R24, R11, 0x8, RZ ;  /* 0x000000080b187824 */ /* 0x000fe200078e00ff */
[----:B------:R-:W-:-:S02]  /*0330*/  LOP3.LUT R4, R3, 0xfffffffe, RZ, 0xc0, !PT ;  /* 0xfffffffe03047812 */ /* 0x000fc400078ec0ff */
[----:B------:R-:W-:Y:S02]  /*0340*/  LOP3.LUT R3, R2, 0xfffffffc, RZ, 0xc0, !PT ;  /* 0xfffffffc02037812 */ /* 0x000fe400078ec0ff */
[----:B------:R-:W-:Y:S01]  /*0350*/  LOP3.LUT R6, R6, 0x7fffffe, RZ, 0xc0, !PT ;  /* 0x07fffffe06067812 */ /* 0x000fe200078ec0ff */
[C---:B------:R-:W-:Y:S01]  /*0360*/  IMAD.IADD R20, R0.reuse, 0x1, -R4 ;  /* 0x0000000100147824 */ /* 0x040fe200078e0a04 */
[----:B------:R-:W-:Y:S01]  /*0370*/  LOP3.LUT R2, R5, 0xc0, RZ, 0xc0, !PT ;  /* 0x000000c005027812 */ /* 0x000fe200078ec0ff */
[----:B------:R-:W-:Y:S01]  /*0380*/  IMAD.IADD R12, R0, 0x1, -R3 ;  /* 0x00000001000c7824 */ /* 0x000fe200078e0a03 */
[----:B------:R-:W-:Y:S01]  /*0390*/  LEA.HI R10, R9, R9, RZ, 0x1 ;  /* 0x00000009090a7211 */ /* 0x000fe200078f08ff */
[----:B------:R-:W-:Y:S01]  /*03a0*/  IMAD.IADD R5, R252, 0x1, -R6 ;  /* 0x00000001fc057824 */ /* 0x000fe200078e0a06 */
[----:B------:R-:W-:Y:S01]  /*03b0*/  SHF.R.U32.HI R3, RZ, 0x3, R2 ;  /* 0x00000003ff037819 */ /* 0x000fe20000011602 */
[----:B------:R-:W-:Y:S01]  /*03c0*/  STL [R1+0x20], R24 ;  /* 0x0000201801007387 */ /* 0x000fe20000100800 */
[----:B------:R-:W-:Y:S01]  /*03d0*/  LOP3.LUT R2, R2, 0x18, R24, 0xf8, !PT ;  /* 0x0000001802027812 */ /* 0x000fe200078ef818 */
[----:B------:R-:W-:Y:S01]  /*03e0*/  IMAD R7, R0, 0x8, R5 ;  /* 0x0000000800077824 */ /* 0x000fe200078e0205 */
[----:B------:R-:W-:-:S02]  /*03f0*/  LEA.HI R8, R15, R21, RZ, 0x6 ;  /* 0x000000150f087211 */ /* 0x000fc400078f30ff */
[----:B------:R-:W-:Y:S02]  /*0400*/  LOP3.LUT R6, R2, R3, RZ, 0x3c, !PT ;  /* 0x0000000302067212 */ /* 0x000fe400078e3cff */
[----:B------:R-:W-:Y:S02]  /*0410*/  LOP3.LUT R0, R14, 0xfffffff0, RZ, 0xc0, !PT ;  /* 0xfffffff00e007812 */ /* 0x000fe400078ec0ff */
[----:B------:R-:W-:Y:S01]  /*0420*/  LOP3.LUT R2, R10, 0x3fffffe, RZ, 0xc0, !PT ;  /* 0x03fffffe0a027812 */ /* 0x000fe200078ec0ff */
[----:B------:R-:W-:Y:S01]  /*0430*/  IMAD.U32 R6, R7, 0x20, R6 ;  /* 0x0000002007067824 */ /* 0x000fe200078e0006 */
[----:B------:R-:W-:Y:S01]  /*0440*/  SHF.R.S32.HI R8, RZ, 0x6, R8 ;  /* 0x00000006ff087819 */ /* 0x000fe20000011408 */
[----:B------:R-:W-:Y:S01]  /*0450*/  IMAD.IADD R0, R21, 0x1, -R0 ;  /* 0x0000000115007824 */ /* 0x000fe200078e0a00 */
[----:B------:R-:W-:Y:S01]  /*0460*/  SHF.R.S32.HI R4, RZ, 0x1f, R13 ;  /* 0x0000001fff047819 */ /* 0x000fe2000001140d */
[----:B------:R-:W-:Y:S01]  /*0470*/  IMAD.IADD R5, R9, 0x1, -R2 ;  /* 0x0000000109057824 */ /* 0x000fe200078e0a02 */
[----:B------:R1:W-:Y:S01]  /*0480*/  STL [R1+0x8], R6 ;  /* 0x0000080601007387 */ /* 0x0003e20000100800 */
[----:B------:R-:W-:Y:S01]  /*0490*/  IMAD R3, R8, 0x4, R17 ;  /* 0x0000000408037824 */ /* 0x000fe200078e0211 */
[----:B------:R-:W-:-:S02]  /*04a0*/  LEA.HI R4, R4, R252, RZ, 0x3 ;  /* 0x000000fc04047211 */ /* 0x000fc400078f18ff */
[-C--:B------:R-:W-:Y:S01]  /*04b0*/  LEA.HI R2, R0, R0.reuse, RZ, 0x1 ;  /* 0x0000000000027211 */ /* 0x080fe200078f08ff */
[----:B------:R-:W-:Y:S01]  /*04c0*/  IMAD R222, R3, 0x8, R5 ;  /* 0x0000000803de7824 */ /* 0x000fe200078e0205 */
[----:B------:R-:W-:Y:S02]  /*04d0*/  SHF.R.S32.HI R7, RZ, 0x1f, R0 ;  /* 0x0000001fff077819 */ /* 0x000fe40000011400 */
[----:B------:R-:W-:Y:S02]  /*04e0*/  LOP3.LUT R3, R4, 0xfffffff8, RZ, 0xc0, !PT ;  /* 0xfffffff804037812 */ /* 0x000fe400078ec0ff */
[--C-:B------:R-:W-:Y:S02]  /*04f0*/  SHF.R.S32.HI R5, RZ, 0x1, R2.reuse ;  /* 0x00000001ff057819 */ /* 0x100fe40000011402 */
[----:B------:R-:W-:Y:S02]  /*0500*/  SHF.R.S32.HI R4, RZ, 0x1f, R2 ;  /* 0x0000001fff047819 */ /* 0x000fe40000011402 */
[----:B------:R-:W-:-:S02]  /*0510*/  LEA.HI R7, R7, R0, RZ, 0x3 ;  /* 0x0000000007077211 */ /* 0x000fc400078f18ff */
[----:B------:R-:W-:-:S04]  /*0520*/  LEA.HI R4, R4, R5, RZ, 0x2 ;  /* 0x0000000504047211 */ /* 0x000fc800078f10ff */
[----:B------:R-:W-:Y:S02]  /*0530*/  LOP3.LUT R4, R4, 0xfffffffc, RZ, 0xc0, !PT ;  /* 0xfffffffc04047812 */ /* 0x000fe400078ec0ff */
[----:B-1----:R-:W-:Y:S01]  /*0540*/  LOP3.LUT R6, R2, 0x7fffffe, RZ, 0xc0, !PT ;  /* 0x07fffffe02067812 */ /* 0x002fe200078ec0ff */
[----:B------:R-:W-:Y:S01]  /*0550*/  IMAD.IADD R2, R252, 0x1, -R3 ;  /* 0x00000001fc027824 */ /* 0x000fe200078e0a03 */
[----:B------:R-:W-:Y:S01]  /*0560*/  LOP3.LUT R3, R7, 0xfffffff8, RZ, 0xc0, !PT ;  /* 0xfffffff807037812 */ /* 0x000fe200078ec0ff */
[----:B------:R-:W-:Y:S02]  /*0570*/  IMAD.IADD R14, R5, 0x1, -R4 ;  /* 0x00000001050e7824 */ /* 0x000fe400078e0a04 */
[----:B------:R-:W-:Y:S01]  /*0580*/  IMAD.IADD R18, R0, 0x1, -R6 ;  /* 0x0000000100127824 */ /* 0x000fe200078e0a06 */
[----:B------:R-:W-:Y:S01]  /*0590*/  LOP3.LUT R6, R2, 0x1, RZ, 0xc0, !PT ;  /* 0x0000000102067812 */ /* 0x000fe200078ec0ff */
[----:B------:R-:W-:Y:S01]  /*05a0*/  IMAD.IADD R16, R0, 0x1, -R3 ;  /* 0x0000000100107824 */ /* 0x000fe200078e0a03 */
[----:B------:R-:W-:Y:S01]  /*05b0*/  LEA.HI R0, R15, R21, RZ, 0x7 ;  /* 0x000000150f007211 */ /* 0x000fe200078f38ff */
[----:B------:R-:W-:Y:S01]  /*05c0*/  IMAD.SHL.U32 R21, R21, 0x2, RZ ;  /* 0x0000000215157824 */ /* 0x000fe200078e00ff */
[----:B------:R-:W-:Y:S01]  /*05d0*/  ISETP.NE.U32.AND P5, PT, R6, 0x1, PT ;  /* 0x000000010600780c */ /* 0x000fe20003fa5070 */
[----:B------:R-:W-:Y:S01]  /*05e0*/  IMAD.SHL.U32 R6, R8, 0x20, RZ ;  /* 0x0000002008067824 */ /* 0x000fe200078e00ff */
[----:B------:R-:W-:Y:S01]  /*05f0*/  SHF.R.S32.HI R13, RZ, 0x7, R0 ;  /* 0x00000007ff0d7819 */ /* 0x000fe20000011400 */
[----:B------:R-:W-:Y:S01]  /*0600*/  IMAD.SHL.U32 R3, R9, 0x40, RZ ;  /* 0x0000004009037824 */ /* 0x000fe200078e00ff */
[----:B------:R-:W-:Y:S01]  /*0610*/  SHF.R.S32.HI R0, RZ, 0x1, R10 ;  /* 0x00000001ff007819 */ /* 0x000fe2000001140a */
[----:B------:R-:W-:Y:S01]  /*0620*/  IMAD.SHL.U32 R9, R11, 0x2, RZ ;  /* 0x000000020b097824 */ /* 0x000fe200078e00ff */
[----:B------:R-:W-:Y:S01]  /*0630*/  LOP3.LUT R4, R6, 0x6, R21, 0xf8, !PT ;  /* 0x0000000606047812 */ /* 0x000fe200078ef815 */
[----:B------:R-:W-:Y:S01]  /*0640*/  IMAD.SHL.U32 R5, R12, 0x10, RZ ;  /* 0x000000100c057824 */ /* 0x000fe200078e00ff */
[----:B------:R-:W-:-:S02]  /*0650*/  LEA.HI R11, R2, R2, RZ, 0x1 ;  /* 0x00000002020b7211 */ /* 0x000fc400078f08ff */
[----:B------:R-:W-:Y:S01]  /*0660*/  LOP3.LUT P6, RZ, R0, 0x2, RZ, 0xc0, !PT ;  /* 0x0000000200ff7812 */ /* 0x000fe200078cc0ff */
[----:B------:R1:W-:Y:S01]  /*0670*/  STL [R1+0x1c], R4 ;  /* 0x00001c0401007387 */ /* 0x0003e20000100800 */
[----:B------:R-:W-:Y:S02]  /*0680*/  LOP3.LUT R8, R3, 0x1c0, RZ, 0xc0, !PT ;  /* 0x000001c003087812 */ /* 0x000fe400078ec0ff */
[----:B------:R-:W-:Y:S02]  /*0690*/  LOP3.LUT P4, RZ, R2, 0x2, RZ, 0xc0, !PT ;  /* 0x0000000202ff7812 */ /* 0x000fe4000788c0ff */
[----:B------:R-:W-:Y:S02]  /*06a0*/  SHF.R.S32.HI R3, RZ, 0x3, R7 ;  /* 0x00000003ff037819 */ /* 0x000fe40000011407 */
[----:B------:R-:W-:Y:S02]  /*06b0*/  R2P PR, R16, 0x6 ;  /* 0x0000000610007804 */ /* 0x000fe40000000000 */
[----:B------:R-:W-:Y:S01]  /*06c0*/  SEL R231, R231, 0x10, !P5 ;  /* 0x00000010e7e77807 */ /* 0x000fe20006800000 */
[----:B------:R-:W-:Y:S01]  /*06d0*/  IMAD R18, R3, 0x8, R18 ;  /* 0x0000000803127824 */ /* 0x000fe200078e0212 */
[----:B------:R-:W-:Y:S01]  /*06e0*/  SEL R223, R228, 0xffffffe0, !P6 ;  /* 0xffffffe0e4df7807 */ /* 0x000fe20007000000 */
[----:B------:R-:W-:Y:S01]  /*06f0*/  IMAD R224, R12, 0x2, R3 ;  /* 0x000000020ce07824 */ /* 0x000fe200078e0203 */
[----:B------:R-:W-:Y:S01]  /*0700*/  SEL R225, R228, 0xffffffe0, !P1 ;  /* 0xffffffe0e4e17807 */ /* 0x000fe20004800000 */
[----:B------:R-:W-:Y:S01]  /*0710*/  IMAD R12, R12, 0x200, R9 ;  /* 0x000002000c0c7824 */ /* 0x000fe200078e0209 */
[----:B------:R-:W-:-:S02]  /*0720*/  SEL R226, R226, 0x40, P2 ;  /* 0x00000040e2e27807 */ /* 0x000fc40001000000 */
[----:B------:R-:W-:-:S04]  /*0730*/  LOP3.LUT P0, RZ, R14, 0x2, RZ, 0xc0, !PT ;  /* 0x000000020eff7812 */ /* 0x000fc8000780c0ff */
[----:B------:R-:W-:Y:S01]  /*0740*/  SEL R228, R228, 0xffffffe0, !P0 ;  /* 0xffffffe0e4e47807 */ /* 0x000fe20004000000 */
[----:B-1----:R-:W-:Y:S01]  /*0750*/  IMAD.SHL.U32 R4, R0, 0x40, RZ ;  /* 0x0000004000047824 */ /* 0x002fe200078e00ff */
[----:B------:R-:W-:-:S05]  /*0760*/  LOP3.LUT R0, R11, 0x3fffffe, RZ, 0xc0, !PT ;  /* 0x03fffffe0b007812 */ /* 0x000fca00078ec0ff */
[C---:B------:R-:W-:Y:S02]  /*0770*/  IMAD.IADD R15, R2.reuse, 0x1, -R0 ;  /* 0x00000001020f7824 */ /* 0x040fe400078e0a00 */
[----:B------:R-:W-:Y:S01]  /*0780*/  IMAD.SHL.U32 R0, R2, 0x40, RZ ;  /* 0x0000004002007824 */ /* 0x000fe200078e00ff */
[----:B------:R-:W-:Y:S01]  /*0790*/  LOP3.LUT R2, R4, 0xc0, RZ, 0xc0, !PT ;  /* 0x000000c004027812 */ /* 0x000fe200078ec0ff */
[----:B------:R-:W-:Y:S01]  /*07a0*/  IMAD R12, R15, 0x20, R12 ;  /* 0x000000200f0c7824 */ /* 0x000fe200078e020c */
[----:B------:R-:W-:Y:S02]  /*07b0*/  LOP3.LUT R4, R8, 0x30, R5, 0xf8, !PT ;  /* 0x0000003008047812 */ /* 0x000fe400078ef805 */
[----:B------:R-:W-:Y:S02]  /*07c0*/  LOP3.LUT R0, R0, 0x1c0, RZ, 0xc0, !PT ;  /* 0x000001c000007812 */ /* 0x000fe400078ec0ff */
[--C-:B------:R-:W-:Y:S02]  /*07d0*/  LOP3.LUT R10, R4, 0x8, R19.reuse, 0xf8, !PT ;  /* 0x00000008040a7812 */ /* 0x100fe400078ef813 */
[----:B------:R-:W-:-:S02]  /*07e0*/  LOP3.LUT R7, R2, 0x8, R19, 0xf8, !PT ;  /* 0x0000000802077812 */ /* 0x000fc400078ef813 */
[----:B------:R-:W-:Y:S02]  /*07f0*/  SHF.R.U32.HI R4, RZ, 0x3, R2 ;  /* 0x00000003ff047819 */ /* 0x000fe40000011602 */
[----:B------:R-:W-:Y:S02]  /*0800*/  LOP3.LUT R3, R0, 0x20, R6, 0xf8, !PT ;  /* 0x0000002000037812 */ /* 0x000fe400078ef806 */
[----:B------:R-:W-:Y:S01]  /*0810*/  SHF.R.U32.HI R2, RZ, 0x3, R0 ;  /* 0x00000003ff027819 */ /* 0x000fe20000011600 */
[----:B------:R-:W-:Y:S01]  /*0820*/  IMAD R0, R13, 0x1000, R9 ;  /* 0x000010000d007824 */ /* 0x000fe200078e0209 */
[----:B------:R-:W-:Y:S02]  /*0830*/  LOP3.LUT R4, R7, R4, RZ, 0x3c, !PT ;  /* 0x0000000407047212 */ /* 0x000fe400078e3cff */
[----:B------:R-:W-:Y:S01]  /*0840*/  LOP3.LUT R2, R3, R2, RZ, 0x3c, !PT ;  /* 0x0000000203027212 */ /* 0x000fe200078e3cff */
[----:B------:R-:W-:Y:S01]  /*0850*/  IMAD R0, R20, 0x400, R0 ;  /* 0x0000040014007824 */ /* 0x000fe200078e0200 */
[----:B------:R-:W-:Y:S01]  /*0860*/  SHF.R.U32.HI R5, RZ, 0x3, R8 ;  /* 0x00000003ff057819 */ /* 0x000fe20000011608 */
[----:B------:R-:W-:-:S02]  /*0870*/  IMAD.U32 R222, R222, 0x20, R4 ;  /* 0x00000020dede7824 */ /* 0x000fc400078e0004 */
[----:B------:R-:W-:Y:S01]  /*0880*/  IMAD.IADD R234, R2, 0x1, R0 ;  /* 0x0000000102ea7824 */ /* 0x000fe200078e0200 */
[----:B------:R-:W-:Y:S01]  /*0890*/  LOP3.LUT R5, R10, R5, RZ, 0x3c, !PT ;  /* 0x000000050a057212 */ /* 0x000fe200078e3cff */
[----:B------:R-:W-:Y:S01]  /*08a0*/  IMAD.SHL.U32 R0, R13, 0x8, RZ ;  /* 0x000000080d007824 */ /* 0x000fe200078e00ff */
[----:B------:R-:W-:Y:S01]  /*08b0*/  LEA R222, R222, UR4, 0x1 ;  /* 0x00000004dede7c11 */ /* 0x000fe2000f8e08ff */
[----:B------:R-:W-:Y:S01]  /*08c0*/  IMAD.SHL.U32 R4, R16, 0x40, RZ ;  /* 0x0000004010047824 */ /* 0x000fe200078e00ff */
[----:B------:R-:W-:Y:S01]  /*08d0*/  LEA R234, R234, UR4, 0x1 ;  /* 0x00000004eaea7c11 */ /* 0x000fe2000f8e08ff */
[----:B------:R-:W-:Y:S01]  /*08e0*/  IMAD.SHL.U32 R2, R14, 0x40, RZ ;  /* 0x000000400e027824 */ /* 0x000fe200078e00ff */
[----:B------:R-:W-:Y:S01]  /*08f0*/  LOP3.LUT R7, R0, 0x8, RZ, 0xc0, !PT ;  /* 0x0000000800077812 */ /* 0x000fe200078ec0ff */
[C---:B------:R-:W-:Y:S01]  /*0900*/  IMAD.SHL.U32 R3, R17.reuse, 0x8, RZ ;  /* 0x0000000811037824 */ /* 0x040fe200078e00ff */
[----:B------:R-:W-:Y:S01]  /*0910*/  SHF.R.S32.HI R0, RZ, 0x1, R11 ;  /* 0x00000001ff007819 */ /* 0x000fe2000001140b */
[C---:B------:R-:W-:Y:S01]  /*0920*/  IMAD.SHL.U32 R10, R17.reuse, 0x10, RZ ;  /* 0x00000010110a7824 */ /* 0x040fe200078e00ff */
[----:B------:R-:W-:Y:S01]  /*0930*/  LOP3.LUT R4, R4, 0x1c0, RZ, 0xc0, !PT ;  /* 0x000001c004047812 */ /* 0x000fe200078ec0ff */
[----:B------:R-:W-:Y:S01]  /*0940*/  IMAD R5, R17, 0x200, R5 ;  /* 0x0000020011057824 */ /* 0x000fe200078e0205 */
[C---:B------:R-:W-:Y:S01]  /*0950*/  LOP3.LUT P3, RZ, R0.reuse, 0x2, RZ, 0xc0, !PT ;  /* 0x0000000200ff7812 */ /* 0x040fe2000786c0ff */
[----:B------:R-:W-:Y:S01]  /*0960*/  IMAD.SHL.U32 R0, R0, 0x40, RZ ;  /* 0x0000004000007824 */ /* 0x000fe200078e00ff */
[----:B------:R-:W-:Y:S01]  /*0970*/  LOP3.LUT R2, R2, 0xc0, RZ, 0xc0, !PT ;  /* 0x000000c002027812 */ /* 0x000fe200078ec0ff */
[C---:B------:R-:W-:Y:S01]  /*0980*/  VIADD R233, R234.reuse, 0x20 ;  /* 0x00000020eae97836 */ /* 0x040fe20000000000 */
[----:B------:R-:W-:Y:S01]  /*0990*/  LOP3.LUT R3, R3, 0x8, RZ, 0xc0, !PT ;  /* 0x0000000803037812 */ /* 0x000fe200078ec0ff */
[----:B------:R-:W-:Y:S01]  /*09a0*/  @P4 VIADD R233, R234, 0xffffffe0 ;  /* 0xffffffe0eae94836 */ /* 0x000fe20000000000 */
[----:B------:R-:W-:Y:S01]  /*09b0*/  LOP3.LUT R0, R0, 0xc0, RZ, 0xc0, !PT ;  /* 0x000000c000007812 */ /* 0x000fe200078ec0ff */
[----:B------:R-:W-:Y:S01]  /*09c0*/  IMAD.IADD R232, R234, 0x1, R231 ;  /* 0x00000001eae87824 */ /* 0x000fe200078e02e7 */
[----:B------:R-:W-:Y:S01]  /*09d0*/  SHF.R.U32.HI R9, RZ, 0x3, R4 ;  /* 0x00000003ff097819 */ /* 0x000fe20000011604 */
[----:B------:R-:W-:Y:S01]  /*09e0*/  IMAD.IADD R223, R223, 0x1, R222 ;  /* 0x00000001dfdf7824 */ /* 0x000fe200078e02de */
[----:B------:R-:W-:Y:S01]  /*09f0*/  SHF.R.U32.HI R6, RZ, 0x3, R2 ;  /* 0x00000003ff067819 */ /* 0x000fe20000011602 */
[----:B------:R-:W-:Y:S01]  /*0a00*/  IMAD.IADD R231, R231, 0x1, R233 ;  /* 0x00000001e7e77824 */ /* 0x000fe200078e02e9 */
[----:B------:R-:W-:-:S02]  /*0a10*/  SHF.R.U32.HI R8, RZ, 0x3, R0 ;  /* 0x00000003ff087819 */ /* 0x000fc40000011600 */
[----:B------:R-:W-:Y:S02]  /*0a20*/  LOP3.LUT R10, R7, 0x10, R10, 0xf8, !PT ;  /* 0x00000010070a7812 */ /* 0x000fe400078ef80a */
[--C-:B------:R-:W-:Y:S02]  /*0a30*/  LOP3.LUT R9, R9, R4, R3.reuse, 0x1e, !PT ;  /* 0x0000000409097212 */ /* 0x100fe400078e1e03 */
[----:B------:R-:W-:Y:S02]  /*0a40*/  LOP3.LUT R3, R6, R2, R3, 0x1e, !PT ;  /* 0x0000000206037212 */ /* 0x000fe400078e1e03 */
[----:B------:R-:W-:Y:S01]  /*0a50*/  SHF.R.S32.HI R4, RZ, 0x2, R22 ;  /* 0x00000002ff047819 */ /* 0x000fe20000011416 */
[----:B------:R-:W-:Y:S01]  /*0a60*/  IMAD.U32 R224, R224, 0x200, R9 ;  /* 0x00000200e0e07824 */ /* 0x000fe200078e0009 */
[----:B------:R-:W-:Y:S01]  /*0a70*/  LOP3.LUT R8, R8, R0, R7, 0x1e, !PT ;  /* 0x0000000008087212 */ /* 0x000fe200078e1e07 */
[----:B------:R-:W-:Y:S01]  /*0a80*/  IMAD.SHL.U32 R0, R18, 0x20, RZ ;  /* 0x0000002012007824 */ /* 0x000fe200078e00ff */
[----:B------:R-:W-:Y:S01]  /*0a90*/  LOP3.LUT R2, R6, R10, R2, 0x1e, !PT ;  /* 0x0000000a06027212 */ /* 0x000fe200078e1e02 */
[----:B------:R-:W-:-:S02]  /*0aa0*/  IMAD R23, R20, 0x10, R4 ;  /* 0x0000001014177824 */ /* 0x000fc400078e0204 */
[----:B------:R-:W-:Y:S02]  /*0ab0*/  IMAD R4, R20, 0x200, R0 ;  /* 0x0000020014047824 */ /* 0x000fe400078e0200 */
[----:B------:R-:W-:Y:S01]  /*0ac0*/  IMAD.IADD R229, R0, 0x1, R2 ;  /* 0x0000000100e57824 */ /* 0x000fe200078e0202 */
[----:B------:R-:W-:Y:S01]  /*0ad0*/  STL [R1+0x28], R23 ;  /* 0x0000281701007387 */ /* 0x000fe20000100800 */
[----:B------:R-:W-:Y:S01]  /*0ae0*/  IMAD.U32 R0, RZ, RZ, UR6 ;  /* 0x00000006ff007e24 */ /* 0x000fe2000f8e00ff */
[----:B------:R-:W-:Y:S01]  /*0af0*/  USHF.R.S32.HI UR6, URZ, 0x1f, UR58 ;  /* 0x0000001f3f067899 */ /* 0x000fe2000801143a */
[----:B------:R-:W-:Y:S02]  /*0b00*/  IMAD.IADD R230, R4, 0x1, R3 ;  /* 0x0000000104e67824 */ /* 0x000fe400078e0203 */
[----:B------:R-:W-:Y:S01]  /*0b10*/  IMAD.U32 R3, RZ, RZ, UR5 ;  /* 0x00000005ff037e24 */ /* 0x000fe2000f8e00ff */
[----:B------:R-:W-:Y:S01]  /*0b20*/  USHF.R.S32.HI UR5, URZ, 0x1f, UR45 ;  /* 0x0000001f3f057899 */ /* 0x000fe2000801142d */
[----:B------:R-:W-:Y:S01]  /*0b30*/  IMAD.IADD R8, R8, 0x1, R12 ;  /* 0x0000000108087824 */ /* 0x000fe200078e020c */
[----:B------:R-:W-:Y:S01]  /*0b40*/  LEA R3, R5, UR4, 0x1 ;  /* 0x0000000405037c11 */ /* 0x000fe2000f8e08ff */
[----:B------:R-:W-:-:S02]  /*0b50*/  IMAD.U32 R0, RZ, RZ, UR6 ;  /* 0x00000006ff007e24 */ /* 0x000fc4000f8e00ff */
[----:B------:R-:W-:Y:S02]  /*0b60*/  VIADD R0, R23, 0xffffffc0 ;  /* 0xffffffc017007836 */ /* 0x000fe40000000000 */
[----:B------:R-:W-:Y:S01]  /*0b70*/  IMAD.U32 R2, RZ, RZ, UR5 ;  /* 0x00000005ff027e24 */ /* 0x000fe2000f8e00ff */
[----:B------:R-:W-:Y:S01]  /*0b80*/  UIADD3 UR5, UR4, 0xf000, URZ ;  /* 0x0000f00004057890 */ /* 0x000fe2000fffe03f */
[----:B------:R-:W-:Y:S01]  /*0b90*/  IMAD.U32 R2, RZ, RZ, UR6 ;  /* 0x00000006ff027e24 */ /* 0x000fe2000f8e00ff */
[----:B------:R-:W-:Y:S01]  /*0ba0*/  SHF.R.S32.HI R2, RZ, 0x1f, R0 ;  /* 0x0000001fff027819 */ /* 0x000fe20000011400 */
[----:B------:R-:W-:-:S03]  /*0bb0*/  UIADD3 UR6, UR4, 0x9000, URZ ;  /* 0x0000900004067890 */ /* 0x000fc6000fffe03f */
[C---:B------:R-:W-:Y:S01]  /*0bc0*/  SHF.L.U64.HI R2, R0.reuse, 0x2, R2 ;  /* 0x0000000200027819 */ /* 0x040fe20000010202 */
[----:B------:R-:W-:Y:S01]  /*0bd0*/  IMAD.SHL.U32 R0, R0, 0x4, RZ ;  /* 0x0000000400007824 */ /* 0x000fe200078e00ff */
[----:B------:R-:W-:-:S03]  /*0be0*/  LEA R224, R224, UR5, 0x1 ;  /* 0x00000005e0e07c11 */ /* 0x000fc6000f8e08ff */
[----:B------:R1:W-:Y:S02]  /*0bf0*/  STL [R1+0x18], R2 ;  /* 0x0000180201007387 */ /* 0x0003e40000100800 */
[C---:B------:R-:W-:Y:S02]  /*0c00*/  IMAD.IADD R225, R224.reuse, 0x1, R225 ;  /* 0x00000001e0e17824 */ /* 0x040fe400078e02e1 */
[----:B------:R2:W-:Y:S01]  /*0c10*/  STL [R1+0x14], R0 ;  /* 0x0000140001007387 */ /* 0x0005e20000100800 */
[--C-:B------:R-:W-:Y:S02]  /*0c20*/  IMAD.IADD R227, R224, 0x1, R226.reuse ;  /* 0x00000001e0e37824 */ /* 0x100fe400078e02e2 */
[----:B------:R-:W-:Y:S01]  /*0c30*/  IMAD.IADD R226, R225, 0x1, R226 ;  /* 0x00000001e1e27824 */ /* 0x000fe200078e02e2 */
[----:B-1----:R-:W-:Y:S01]  /*0c40*/  LEA R2, R8, UR6, 0x1 ;  /* 0x0000000608027c11 */ /* 0x002fe2000f8e08ff */
[----:B------:R-:W-:-:S04]  /*0c50*/  ULDC.64 UR6, c[0x0][0x208] ;  /* 0x0000820000067ab9 */ /* 0x000fc80000000a00 */
[C---:B--2---:R-:W-:Y:S01]  /*0c60*/  VIADD R0, R2.reuse, 0x20 ;  /* 0x0000002002007836 */ /* 0x044fe20000000000 */
[----:B------:R1:W-:Y:S01]  /*0c70*/  STL [R1], R2 ;  /* 0x0000000201007387 */ /* 0x0003e20000100800 */
[----:B------:R-:W-:-:S05]  /*0c80*/  @P3 VIADD R0, R2, 0xffffffe0 ;  /* 0xffffffe002003836 */ /* 0x000fca0000000000 */
[----:B------:R1:W-:Y:S02]  /*0c90*/  STL [R1+0x4], R0 ;  /* 0x0000040001007387 */ /* 0x0003e40000100800 */
.L_x_28:
[----:B------:R-:W-:Y:S01]  /*0ca0*/  ULDC.64 UR8, c[0x0][0x308] ;  /* 0x0000c20000087ab9 */ /* 0x000fe20000000a00 */
[----:B------:R-:W-:Y:S01]  /*0cb0*/  ULDC.64 UR10, c[0x0][0x300] ;  /* 0x0000c000000a7ab9 */ /* 0x000fe20000000a00 */
[----:B------:R-:W-:Y:S02]  /*0cc0*/  UISETP.NE.U32.AND UP3, UPT, UR8, URZ, UPT ;  /* 0x0000003f0800728c */ /* 0x000fe4000bf65070 */
[----:B------:R-:W-:Y:S02]  /*0cd0*/  UISETP.NE.U32.AND UP4, UPT, UR10, URZ, UPT ;  /* 0x0000003f0a00728c */ /* 0x000fe4000bf85070 */
[----:B------:R-:W-:Y:S02]  /*0ce0*/  UISETP.NE.AND.EX UP3, UPT, UR9, URZ, UPT, UP3 ;  /* 0x0000003f0900728c */ /* 0x000fe4000bf65330 */
[----:B------:R-:W-:Y:S02]  /*0cf0*/  UISETP.NE.AND.EX UP4, UPT, UR11, URZ, UPT, UP4 ;  /* 0x0000003f0b00728c */ /* 0x000fe4000bf85340 */
[----:B------:R-:W-:-:S02]  /*0d00*/  USHF.R.S32.HI UR59, URZ, 0x1f, UR45 ;  /* 0x0000001f3f3b7899 */ /* 0x000fc4000801142d */
[----:B------:R-:W-:Y:S01]  /*0d10*/  USHF.L.U32 UR16, UR45, 0x2, URZ ;  /* 0x000000022d107899 */ /* 0x000fe2000800063f */
[----:B------:R-:W-:Y:S01]  /*0d20*/  PLOP3.LUT P0, PT, PT, PT, UP3, 0x80, 0x0 ;  /* 0x000000000000781c */ /* 0x000fe20003f0f038 */
[----:B------:R-:W-:Y:S01]  /*0d30*/  USHF.L.U64.HI UR5, UR45, 0x2, UR59 ;  /* 0x000000022d057899 */ /* 0x000fe2000801023b */
[----:B------:R-:W-:Y:S01]  /*0d40*/  PLOP3.LUT P1, PT, PT, PT, UP4, 0x80, 0x0 ;  /* 0x000000000000781c */ /* 0x000fe20003f2f048 */
[----:B------:R-:W-:Y:S01]  /*0d50*/  ULDC.64 UR12, c[0x0][0x2f0] ;  /* 0x0000bc00000c7ab9 */ /* 0x000fe20000000a00 */
[----:B------:R-:W-:Y:S02]  /*0d60*/  @UP3 UIADD3 UR8, UP0, UR16, UR8, URZ ;  /* 0x0000000810083290 */ /* 0x000fe4000ff1e03f */
[----:B------:R-:W-:Y:S02]  /*0d70*/  @UP4 UIADD3 UR10, UP1, UR16, UR10, URZ ;  /* 0x0000000a100a4290 */ /* 0x000fe4000ff3e03f */
[----:B------:R-:W-:Y:S02]  /*0d80*/  UIADD3 UR15, UP2, UR16, UR12, URZ ;  /* 0x0000000c100f7290 */ /* 0x000fe4000ff5e03f */
[----:B------:R-:W-:Y:S01]  /*0d90*/  @UP3 UIADD3.X UR9, UR5, UR9, URZ, UP0, !UPT ;  /* 0x0000000905093290 */ /* 0x000fe200087fe43f */
[----:B-123--:R-:W-:Y:S01]  /*0da0*/  IMAD.U32 R4, RZ, RZ, UR8 ;  /* 0x00000008ff047e24 */ /* 0x00efe2000f8e00ff */
[----:B------:R-:W-:Y:S01]  /*0db0*/  UISETP.NE.U32.AND UP0, UPT, UR12, URZ, UPT ;  /* 0x0000003f0c00728c */ /* 0x000fe2000bf05070 */
[----:B------:R-:W-:Y:S01]  /*0dc0*/  IMAD.U32 R6, RZ, RZ, UR10 ;  /* 0x0000000aff067e24 */ /* 0x000fe2000f8e00ff */
[----:B------:R-:W-:-:S02]  /*0dd0*/  @UP4 UIADD3.X UR11, UR5, UR11, URZ, UP1, !UPT ;  /* 0x0000000b050b4290 */ /* 0x000fc40008ffe43f */
[----:B------:R-:W-:Y:S01]  /*0de0*/  UIADD3.X UR14, UR5, UR13, URZ, UP2, !UPT ;  /* 0x0000000d050e7290 */ /* 0x000fe200097fe43f */
[----:B------:R-:W-:Y:S01]  /*0df0*/  IMAD.U32 R5, RZ, RZ, UR9 ;  /* 0x00000009ff057e24 */ /* 0x000fe2000f8e00ff */
[----:B------:R-:W-:Y:S01]  /*0e00*/  UISETP.NE.AND.EX UP2, UPT, UR13, URZ, UPT, UP0 ;  /* 0x0000003f0d00728c */ /* 0x000fe2000bf45300 */
[----:B------:R-:W-:Y:S02]  /*0e10*/  ULDC.U8 UR17, c[0x0][0x3c2] ;  /* 0x0000f08000117ab9 */ /* 0x000fe40000000000 */
[----:B------:R-:W-:Y:S01]  /*0e20*/  ULDC.64 UR12, c[0x0][0x2f8] ;  /* 0x0000be00000c7ab9 */ /* 0x000fe20000000a00 */
[----:B------:R-:W-:Y:S01]  /*0e30*/  UISETP.NE.AND UP1, UPT, UR17, URZ, UPT ;  /* 0x0000003f1100728c */ /* 0x000fe2000bf25270 */
[----:B------:R-:W-:Y:S01]  /*0e40*/  IMAD.U32 R7, RZ, RZ, UR11 ;  /* 0x0000000bff077e24 */ /* 0x000fe2000f8e00ff */
[----:B------:R-:W-:Y:S01]  /*0e50*/  UISETP.EQ.U32.AND UP4, UPT, UR12, URZ, UPT ;  /* 0x0000003f0c00728c */ /* 0x000fe2000bf82070 */
[----:B------:R-:W-:-:S03]  /*0e60*/  PLOP3.LUT P3, PT, PT, PT, UP2, 0x80, 0x0 ;  /* 0x000000000000781c */ /* 0x000fc60003f6f028 */
[----:B------:R-:W-:Y:S01]  /*0e70*/  UISETP.EQ.OR.EX UP4, UPT, UR13, URZ, !UP1, UP4 ;  /* 0x0000003f0d00728c */ /* 0x000fe2000cf82740 */
[----:B------:R-:W2:Y:S01]  /*0e80*/  @P1 LDG.E R8, desc[UR6][R6.64] ;  /* 0x0000000606081981 */ /* 0x000ea2000c1e1900 */
[----:B------:R-:W-:-:S04]  /*0e90*/  UIADD3 UR8, UP0, UR16, UR12, URZ ;  /* 0x0000000c10087290 */ /* 0x000fc8000ff1e03f */
[----:B------:R-:W-:Y:S01]  /*0ea0*/  PLOP3.LUT P2, PT, PT, PT, UP4, 0x80, 0x0 ;  /* 0x000000000000781c */ /* 0x000fe20003f4f048 */
[----:B------:R-:W-:Y:S01]  /*0eb0*/  UIADD3.X UR5, UR5, UR13, URZ, UP0, !UPT ;  /* 0x0000000d05057290 */ /* 0x000fe200087fe43f */
[----:B------:R3:W4:Y:S02]  /*0ec0*/  @P0 LDG.E R6, desc[UR6][R4.64] ;  /* 0x0000000604060981 */ /* 0x000724000c1e1900 */
[----:B---3--:R-:W-:Y:S02]  /*0ed0*/  IMAD.U32 R4, RZ, RZ, UR15 ;  /* 0x0000000fff047e24 */ /* 0x008fe4000f8e00ff */
[----:B------:R-:W-:-:S05]  /*0ee0*/  IMAD.U32 R5, RZ, RZ, UR14 ;  /* 0x0000000eff057e24 */ /* 0x000fca000f8e00ff */
[----:B------:R-:W3:Y:S04]  /*0ef0*/  @P3 LDG.E R7, desc[UR6][R4.64] ;  /* 0x0000000604073981 */ /* 0x000ee8000c1e1900 */
[----:B-1----:R1:W5:Y:S02]  /*0f00*/  @P3 LDG.E R0, desc[UR6][R4.64+0x4] ;  /* 0x0000040604003981 */ /* 0x002364000c1e1900 */
[----:B-1----:R-:W-:Y:S01]  /*0f10*/  IMAD.U32 R4, RZ, RZ, UR8 ;  /* 0x00000008ff047e24 */ /* 0x002fe2000f8e00ff */
[----:B------:R-:W-:Y:S01]  /*0f20*/  UMOV UR34, URZ ;  /* 0x0000003f00227c82 */ /* 0x000fe20008000000 */
[----:B------:R-:W-:Y:S01]  /*0f30*/  IMAD.U32 R5, RZ, RZ, UR5 ;  /* 0x00000005ff057e24 */ /* 0x000fe2000f8e00ff */
[----:B------:R-:W-:Y:S01]  /*0f40*/  @!UP3 ULDC.64 UR8, c[0x0][0x318] ;  /* 0x0000c6000008bab9 */ /* 0x000fe20000000a00 */
[----:B------:R-:W-:-:S03]  /*0f50*/  @!UP3 ULDC UR5, c[0x0][0x2cc] ;  /* 0x0000b3000005bab9 */ /* 0x000fc60000000800 */
[----:B------:R-:W5:Y:S01]  /*0f60*/  @!P2 LDG.E R2, desc[UR6][R4.64] ;  /* 0x000000060402a981 */ /* 0x000f62000c1e1900 */
[----:B------:R-:W-:Y:S01]  /*0f70*/  @!UP3 UISETP.NE.U32.AND UP0, UPT, UR8, URZ, UPT ;  /* 0x0000003f0800b28c */ /* 0x000fe2000bf05070 */
[----:B------:R-:W-:Y:S01]  /*0f80*/  UMOV UR16, 0xffffffff ;  /* 0xffffffff00107882 */ /* 0x000fe20000000000 */
[----:B------:R-:W-:Y:S02]  /*0f90*/  UMOV UR36, 0xffffffff ;  /* 0xffffffff00247882 */ /* 0x000fe40000000000 */
[----:B------:R-:W-:Y:S02]  /*0fa0*/  @!UP3 UISETP.NE.AND.EX UP0, UPT, UR9, URZ, UPT, UP0 ;  /* 0x0000003f0900b28c */ /* 0x000fe4000bf05300 */
[----:B------:R-:W-:Y:S02]  /*0fb0*/  USHF.L.U32 UR28, UR35, 0x7, URZ ;  /* 0x00000007231c7899 */ /* 0x000fe4000800063f */
[----:B------:R-:W-:Y:S01]  /*0fc0*/  @!UP3 USEL UR9, UR5, URZ, UP0 ;  /* 0x0000003f0509b287 */ /* 0x000fe20008000000 */
[----:B------:R-:W-:Y:S01]  /*0fd0*/  ULDC UR8, c[0x0][0x2c8] ;  /* 0x0000b20000087ab9 */ /* 0x000fe20000000800 */
[----:B--2---:R-:W-:-:S02]  /*0fe0*/  @P1 R2UR UR34, R8 ;  /* 0x00000000082212ca */ /* 0x004fc400000e0000 */
[----:B----4-:R-:W-:Y:S02]  /*0ff0*/  @P0 R2UR UR10, R6 ;  /* 0x00000000060a02ca */ /* 0x010fe400000e0000 */
[----:B------:R-:W-:-:S04]  /*1000*/  ISETP.NE.U32.AND P0, PT, RZ, UR12, PT ;  /* 0x0000000cff007c0c */ /* 0x000fc8000bf05070 */
[----:B------:R-:W-:-:S07]  /*1010*/  ISETP.NE.AND.EX P0, PT, RZ, UR13, PT, P0 ;  /* 0x0000000dff007c0c */ /* 0x000fce000bf05300 */
[----:B------:R-:W-:Y:S01]  /*1020*/  @UP3 UIADD3 UR5, UR10, -UR34, URZ ;  /* 0x800000220a053290 */ /* 0x000fe2000fffe03f */
[----:B---3--:R-:W-:Y:S02]  /*1030*/  @P3 R2UR UR16, R7 ;  /* 0x00000000071032ca */ /* 0x008fe400000e0000 */
[----:B-----5:R-:W-:Y:S02]  /*1040*/  @P3 R2UR UR11, R0 ;  /* 0x00000000000b32ca */ /* 0x020fe400000e0000 */
[----:B------:R-:W-:Y:S01]  /*1050*/  @!P2 R2UR UR36, R2 ;  /* 0x000000000224a2ca */ /* 0x000fe200000e0000 */
[----:B------:R-:W-:-:S14]  /*1060*/  @!P0 BRA `(.L_x_0) ;  /* 0x0000000000188947 */ /* 0x000fdc0003800000 */
[----:B------:R-:W-:-:S13]  /*1070*/  PLOP3.LUT P0, PT, PT, PT, UP1, 0x80, 0x0 ;  /* 0x000000000000781c */ /* 0x000fda0003f0f018 */
[----:B------:R-:W2:Y:S04]  /*1080*/  @P0 LDG.E R0, desc[UR6][R4.64+0x4] ;  /* 0x0000040604000981 */ /* 0x000ea8000c1e1900 */
[----:B------:R-:W3:Y:S01]  /*1090*/  @!P0 LDG.E R4, desc[UR6][R4.64] ;  /* 0x0000000604048981 */ /* 0x000ee2000c1e1900 */
[----:B--2---:R-:W-:-:S13]  /*10a0*/  @P0 R2UR UR8, R0 ;  /* 0x00000000000802ca */ /* 0x004fda00000e0000 */
[----:B------:R-:W-:-:S07]  /*10b0*/  @UP1 UIADD3 UR8, UR8, -UR36, URZ ;  /* 0x8000002408081290 */ /* 0x000fce000fffe03f */
[----:B---3--:R-:W-:-:S15]  /*10c0*/  @!P0 R2UR UR8, R4 ;  /* 0x00000000040882ca */ /* 0x008fde00000e0000 */
.L_x_0:
[----:B------:R-:W-:Y:S02]  /*10d0*/  @!UP3 UIADD3 UR5, UR9, UR8, -UR34 ;  /* 0x000000080905b290 */ /* 0x000fe4000fffe822 */
[----:B------:R-:W-:Y:S02]  /*10e0*/  @UP2 UIADD3 UR37, UR11, -UR16, URZ ;  /* 0x800000100b252290 */ /* 0x000fe4000fffe03f */
[----:B------:R-:W-:-:S05]  /*10f0*/  UISETP.GT.AND UP0, UPT, UR5, UR28, UPT ;  /* 0x0000001c0500728c */ /* 0x000fca000bf04270 */
[----:B------:R-:W-:Y:S01]  /*1100*/  @!UP2 ULDC UR37, c[0x0][0x2c4] ;  /* 0x0000b1000025aab9 */ /* 0x000fe20000000800 */
[----:B------:R-:W-:-:S13]  /*1110*/  PLOP3.LUT P0, PT, PT, PT, UP0, 0x80, 0x0 ;  /* 0x000000000000781c */ /* 0x000fda0003f0f008 */
[----:B------:R-:W-:Y:S05]  /*1120*/  @!P0 BRA `(.L_x_1) ;  /* 0x0000006c00cc8947 */ /* 0x000fea0003800000 */
[----:B------:R-:W1:Y:S01]  /*1130*/  LDC R7, c[0x0][0x278] ;  /* 0x00009e00ff077b82 */ /* 0x000e620000000800 */
[----:B------:R-:W-:Y:S01]  /*1140*/  UISETP.NE.AND UP1, UPT, UR16, -0x1, UPT ;  /* 0xffffffff1000788c */ /* 0x000fe2000bf25270 */
[----:B------:R-:W-:Y:S01]  /*1150*/  IABS R2, UR58 ;  /* 0x0000003a00027c13 */ /* 0x000fe20008000000 */
[----:B------:R-:W-:Y:S01]  /*1160*/  ULDC.64 UR8, c[0x0][0x228] ;  /* 0x00008a0000087ab9 */ /* 0x000fe20000000a00 */
[----:B------:R-:W-:Y:S01]  /*1170*/  ULDC.64 UR10, c[0x0][0x488] ;  /* 0x00012200000a7ab9 */ /* 0x000fe20000000a00 */
[----:B------:R-:W-:Y:S02]  /*1180*/  UIMAD.WIDE.U32 UR18, UR45, UR8, URZ ;  /* 0x000000082d1272a5 */ /* 0x000fe4000f8e003f */
[----:B------:R-:W-:Y:S01]  /*1190*/  UIMAD UR8, UR59, UR8, URZ ;  /* 0x000000083b0872a4 */ /* 0x000fe2000f8e023f */
[----:B------:R-:W2:Y:S01]  /*11a0*/  S2UR UR12, SR_CTAID.X ;  /* 0x00000000000c79c3 */ /* 0x000ea20000002500 */
[----:B------:R-:W-:Y:S02]  /*11b0*/  UISETP.NE.AND UP0, UPT, UR36, -0x1, UPT ;  /* 0xffffffff2400788c */ /* 0x000fe4000bf05270 */
[----:B------:R-:W-:-:S02]  /*11c0*/  UIADD3 UR14, UR37, 0x3f, URZ ;  /* 0x0000003f250e7890 */ /* 0x000fc4000fffe03f */
[----:B------:R-:W-:Y:S02]  /*11d0*/  UIMAD UR23, UR45, UR9, UR8 ;  /* 0x000000092d1772a4 */ /* 0x000fe4000f8e0208 */
[----:B------:R-:W-:Y:S01]  /*11e0*/  USHF.R.S32.HI UR20, URZ, 0x1f, UR14 ;  /* 0x0000001f3f147899 */ /* 0x000fe2000801140e */
[----:B------:R-:W-:Y:S01]  /*11f0*/  @!UP1 ULDC.64 UR8, c[0x0][0x418] ;  /* 0x0001060000089ab9 */ /* 0x000fe20000000a00 */
[----:B------:R-:W-:Y:S01]  /*1200*/  ULDC.64 UR30, c[0x0][0x240] ;  /* 0x00009000001e7ab9 */ /* 0x000fe20000000a00 */
[----:B------:R-:W-:Y:S01]  /*1210*/  ULDC UR44, c[0x0][0x2dc] ;  /* 0x0000b700002c7ab9 */ /* 0x000fe20000000800 */
[----:B------:R-:W-:Y:S01]  /*1220*/  ULDC UR52, c[0x0][0x270] ;  /* 0x00009c0000347ab9 */ /* 0x000fe20000000800 */
[----:B------:R-:W-:Y:S01]  /*1230*/  @!UP1 UIMAD.WIDE.U32 UR38, UR45, UR8, URZ ;  /* 0x000000082d2692a5 */ /* 0x000fe2000f8e003f */
[----:B------:R-:W-:Y:S01]  /*1240*/  ULDC UR60, c[0x0][0x2d4] ;  /* 0x0000b500003c7ab9 */ /* 0x000fe20000000800 */
[----:B-1----:R-:W-:Y:S01]  /*1250*/  IABS R6, R7 ;  /* 0x0000000700067213 */ /* 0x002fe20000000000 */
[----:B------:R-:W-:Y:S01]  /*1260*/  USHF.L.U64.HI UR15, UR45, 0x7, UR59 ;  /* 0x000000072d0f7899 */ /* 0x000fe2000801023b */
[----:B------:R-:W-:Y:S01]  /*1270*/  ISETP.NE.AND P3, PT, R7, RZ, PT ;  /* 0x000000ff0700720c */ /* 0x000fe20003f65270 */
[----:B------:R-:W-:Y:S01]  /*1280*/  ULDC.U8 UR21, c[0x0][0x3d8] ;  /* 0x0000f60000157ab9 */ /* 0x000fe20000000000 */
[----:B------:R-:W1:Y:S01]  /*1290*/  I2F.RP R4, R6 ;  /* 0x0000000600047306 */ /* 0x000e620000209400 */
[----:B------:R-:W-:-:S02]  /*12a0*/  @UP0 UIADD3 UR17, UR34, UR36, URZ ;  /* 0x0000002422110290 */ /* 0x000fc4000fffe03f */
[----:B------:R-:W-:Y:S02]  /*12b0*/  UIMAD UR51, UR58, UR44, URZ ;  /* 0x0000002c3a3372a4 */ /* 0x000fe4000f8e023f */
[----:B--2---:R-:W-:Y:S02]  /*12c0*/  UIMAD.WIDE.U32 UR24, UR12, UR10, URZ ;  /* 0x0000000a0c1872a5 */ /* 0x004fe4000f8e003f */
[----:B------:R-:W-:Y:S02]  /*12d0*/  USHF.R.S32.HI UR32, URZ, 0x1f, UR60 ;  /* 0x0000001f3f207899 */ /* 0x000fe4000801143c */
[----:B------:R-:W-:Y:S02]  /*12e0*/  UIMAD UR42, UR12, UR11, UR25 ;  /* 0x0000000b0c2a72a4 */ /* 0x000fe4000f8e0219 */
[----:B------:R-:W-:Y:S01]  /*12f0*/  USHF.L.U32 UR12, UR45, 0x7, URZ ;  /* 0x000000072d0c7899 */ /* 0x000fe2000800063f */
[----:B------:R-:W-:Y:S01]  /*1300*/  @UP1 ULDC.64 UR10, c[0x0][0x420] ;  /* 0x00010800000a1ab9 */ /* 0x000fe20000000a00 */
[----:B------:R-:W-:Y:S01]  /*1310*/  UISETP.NE.AND UP3, UPT, UR21, URZ, UPT ;  /* 0x0000003f1500728c */ /* 0x000fe2000bf65270 */
[----:B-1----:R-:W1:Y:S01]  /*1320*/  MUFU.RCP R4, R4 ;  /* 0x0000000400047308 */ /* 0x002e620000001000 */
[----:B------:R-:W-:-:S02]  /*1330*/  @UP1 UIMAD.WIDE.U32 UR40, UR16, UR10, URZ ;  /* 0x0000000a102812a5 */ /* 0x000fc4000f8e003f */
[----:B------:R-:W-:Y:S02]  /*1340*/  @!UP1 UIMAD UR10, UR59, UR8, URZ ;  /* 0x000000083b0a92a4 */ /* 0x000fe4000f8e023f */
[----:B------:R-:W-:Y:S02]  /*1350*/  USEL UR27, UR12, URZ, UP2 ;  /* 0x0000003f0c1b7287 */ /* 0x000fe40009000000 */
[----:B------:R-:W-:Y:S02]  /*1360*/  @!UP1 UIMAD UR26, UR45, UR9, UR10 ;  /* 0x000000092d1a92a4 */ /* 0x000fe4000f8e020a */
[----:B------:R-:W-:Y:S02]  /*1370*/  UIMAD.WIDE.U32 UR12, UR16, UR30, URZ ;  /* 0x0000001e100c72a5 */ /* 0x000fe4000f8e003f */
[----:B------:R-:W-:Y:S02]  /*1380*/  UIMAD.WIDE UR8, UR44, UR52, URZ ;  /* 0x000000342c0872a5 */ /* 0x000fe4000f8e023f */
[----:B------:R-:W-:-:S02]  /*1390*/  ULEA.HI UR44, UR20, UR14, URZ, 0x6 ;  /* 0x0000000e142c7291 */ /* 0x000fc4000f8f303f */
[----:B------:R-:W-:Y:S01]  /*13a0*/  USEL UR29, UR15, URZ, UP2 ;  /* 0x0000003f0f1d7287 */ /* 0x000fe20009000000 */
[----:B-1----:R-:W-:Y:S01]  /*13b0*/  VIADD R4, R4, 0xffffffe ;  /* 0x0ffffffe04047836 */ /* 0x002fe20000000000 */
[----:B------:R-:W-:Y:S01]  /*13c0*/  @UP0 ULDC.64 UR20, c[0x0][0x248] ;  /* 0x0000920000140ab9 */ /* 0x000fe20000000a00 */
[----:B------:R-:W-:Y:S02]  /*13d0*/  USEL UR56, UR18, UR12, !UP1 ;  /* 0x0000000c12387287 */ /* 0x000fe4000c800000 */
[----:B------:R-:W1:Y:S01]  /*13e0*/  F2I.FTZ.U32.TRUNC.NTZ R5, R4 ;  /* 0x0000000400057305 */ /* 0x000e62000021f000 */
[----:B------:R-:W-:Y:S02]  /*13f0*/  @UP0 UIMAD.WIDE.U32 UR14, UR17, UR20, URZ ;  /* 0x00000014110e02a5 */ /* 0x000fe4000f8e003f */
[----:B------:R-:W-:Y:S02]  /*1400*/  @UP0 UIMAD UR18, UR17, UR21, URZ ;  /* 0x00000015111202a4 */ /* 0x000fe4000f8e023f */
[----:B------:R-:W-:-:S02]  /*1410*/  UIMAD UR17, UR32, UR45, URZ ;  /* 0x0000002d201172a4 */ /* 0x000fc4000f8e023f */
[----:B------:R-:W-:Y:S02]  /*1420*/  @UP1 UIMAD UR46, UR16, UR11, UR41 ;  /* 0x0000000b102e12a4 */ /* 0x000fe4000f8e0229 */
[----:B------:R-:W-:Y:S02]  /*1430*/  UIMAD UR22, UR16, UR31, URZ ;  /* 0x0000001f101672a4 */ /* 0x000fe4000f8e023f */
[----:B------:R-:W-:Y:S02]  /*1440*/  UIMAD.WIDE.U32 UR10, UR45, UR60, URZ ;  /* 0x0000003c2d0a72a5 */ /* 0x000fe4000f8e003f */
[----:B------:R-:W-:Y:S01]  /*1450*/  UIMAD UR17, UR59, UR60, UR17 ;  /* 0x0000003c3b1172a4 */ /* 0x000fe2000f8e0211 */
[----:B-1----:R-:W-:Y:S01]  /*1460*/  IMAD.MOV R0, RZ, RZ, -R5 ;  /* 0x000000ffff007224 */ /* 0x002fe200078e0a05 */
[----:B------:R-:W-:Y:S01]  /*1470*/  UIADD3 UR23, UR19, UR23, URZ ;  /* 0x0000001713177290 */ /* 0x000fe2000fffe03f */
[----:B------:R-:W-:Y:S01]  /*1480*/  IMAD.MOV.U32 R4, RZ, RZ, RZ ;  /* 0x000000ffff047224 */ /* 0x000fe200078e00ff */
[----:B------:R-:W-:Y:S01]  /*1490*/  @UP1 UIADD3 UR23, UR13, UR22, URZ ;  /* 0x000000160d171290 */ /* 0x000fe2000fffe03f */
[----:B------:R-:W-:Y:S01]  /*14a0*/  IMAD R0, R0, R6, RZ ;  /* 0x0000000600007224 */ /* 0x000fe200078e02ff */
[----:B------:R-:W-:Y:S01]  /*14b0*/  @UP0 UIADD3 UR49, UR15, UR18, URZ ;  /* 0x000000120f310290 */ /* 0x000fe2000fffe03f */
[----:B------:R-:W-:-:S02]  /*14c0*/  @UP0 UMOV UR48, UR14 ;  /* 0x0000000e00300c82 */ /* 0x000fc40008000000 */
[----:B------:R-:W-:Y:S01]  /*14d0*/  IMAD.HI.U32 R0, R5, R0, R4 ;  /* 0x0000000005007227 */ /* 0x000fe200078e0004 */
[----:B------:R-:W-:Y:S02]  /*14e0*/  UIMAD.WIDE.U32 UR12, UR8, UR10, URZ ;  /* 0x0000000a080c72a5 */ /* 0x000fe4000f8e003f */
[----:B------:R-:W-:Y:S02]  /*14f0*/  UIMAD UR15, UR9, UR10, URZ ;  /* 0x0000000a090f72a4 */ /* 0x000fe4000f8e023f */
[----:B------:R-:W-:Y:S01]  /*1500*/  UIADD3 UR14, UR11, UR17, URZ ;  /* 0x000000110b0e7290 */ /* 0x000fe2000fffe03f */
[----:B------:R-:W-:Y:S01]  /*1510*/  IMAD.HI.U32 R0, R0, R2, RZ ;  /* 0x0000000200007227 */ /* 0x000fe200078e00ff */
[----:B------:R-:W-:Y:S01]  /*1520*/  UIMAD.WIDE.U32 UR10, UR8, UR16, URZ ;  /* 0x00000010080a72a5 */ /* 0x000fe2000f8e003f */
[----:B------:R-:W-:Y:S02]  /*1530*/  ULDC UR33, c[0x0][0x2c4] ;  /* 0x0000b10000217ab9 */ /* 0x000fe40000000800 */
[----:B------:R-:W-:Y:S01]  /*1540*/  IMAD.MOV R4, RZ, RZ, -R0 ;  /* 0x000000ffff047224 */ /* 0x000fe200078e0a00 */
[----:B------:R-:W-:-:S02]  /*1550*/  UIMAD UR14, UR8, UR14, UR15 ;  /* 0x0000000e080e72a4 */ /* 0x000fc4000f8e020f */
[----:B------:R-:W-:Y:S01]  /*1560*/  @UP3 UIMAD UR15, UR45, UR33, URZ ;  /* 0x000000212d0f32a4 */ /* 0x000fe2000f8e023f */
[C---:B------:R-:W-:Y:S01]  /*1570*/  IMAD R2, R6.reuse, R4, R2 ;  /* 0x0000000406027224 */ /* 0x040fe200078e0202 */
[----:B------:R-:W-:Y:S02]  /*1580*/  USEL UR57, UR12, UR10, !UP1 ;  /* 0x0000000a0c397287 */ /* 0x000fe4000c800000 */
[----:B------:R-:W-:Y:S02]  /*1590*/  ULOP3.LUT UR12, UR44, 0xffffffc0, URZ, 0xc0, !UPT ;  /* 0xffffffc02c0c7892 */ /* 0x000fe4000f8ec03f */
[----:B------:R-:W-:Y:S01]  /*15a0*/  ISETP.GT.U32.AND P1, PT, R6, R2, PT ;  /* 0x000000020600720c */ /* 0x000fe20003f24070 */
[----:B------:R-:W-:Y:S02]  /*15b0*/  UIADD3 UR47, UR13, UR14, URZ ;  /* 0x0000000e0d2f7290 */ /* 0x000fe4000fffe03f */
[----:B------:R-:W-:Y:S02]  /*15c0*/  @UP3 USEL UR10, UR15, UR16, !UP1 ;  /* 0x000000100f0a3287 */ /* 0x000fe4000c800000 */
[----:B------:R-:W-:Y:S01]  /*15d0*/  UIADD3 UR13, UR12, -0x40, URZ ;  /* 0xffffffc00c0d7890 */ /* 0x000fe2000fffe03f */
[----:B------:R-:W-:Y:S01]  /*15e0*/  @UP3 ULDC UR17, c[0x0][0x2e4] ;  /* 0x0000b90000113ab9 */ /* 0x000fe20000000800 */
[----:B------:R-:W-:-:S02]  /*15f0*/  @!UP3 UIMAD UR14, UR45, UR52, UR58 ;  /* 0x000000342d0eb2a4 */ /* 0x000fc4000f8e023a */
[----:B------:R-:W-:Y:S02]  /*1600*/  @UP3 UIMAD UR17, UR58, UR17, UR10 ;  /* 0x000000113a1132a4 */ /* 0x000fe4000f8e020a */
[----:B------:R-:W-:Y:S02]  /*1610*/  USHF.R.S32.HI UR15, URZ, 0x1f, UR13 ;  /* 0x0000001f3f0f7899 */ /* 0x000fe4000801140d */
[-C--:B------:R-:W-:Y:S01]  /*1620*/  @!P1 IADD3 R2, R2, -R6.reuse, RZ ;  /* 0x8000000602029210 */ /* 0x080fe20007ffe0ff */
[----:B------:R-:W-:Y:S01]  /*1630*/  UIADD3 UR10, UP2, UR13, UR27, URZ ;  /* 0x0000001b0d0a7290 */ /* 0x000fe2000ff5e03f */
[----:B------:R-:W-:Y:S01]  /*1640*/  @!P1 VIADD R0, R0, 0x1 ;  /* 0x0000000100009836 */ /* 0x000fe20000000000 */
[----:B------:R-:W-:Y:S01]  /*1650*/  @!UP3 UIMAD UR17, UR14, UR33, URZ ;  /* 0x000000210e11b2a4 */ /* 0x000fe2000f8e023f */
[----:B------:R-:W-:Y:S01]  /*1660*/  ISETP.GE.U32.AND P0, PT, R2, R6, PT ;  /* 0x000000060200720c */ /* 0x000fe20003f06070 */
[----:B------:R-:W-:Y:S01]  /*1670*/  UIMAD UR12, UR9, UR16, URZ ;  /* 0x00000010090c72a4 */ /* 0x000fe2000f8e023f */
[----:B------:R-:W-:Y:S01]  /*1680*/  LOP3.LUT R2, R7, UR58, RZ, 0x3c, !PT ;  /* 0x0000003a07027c12 */ /* 0x000fe2000f8e3cff */
[----:B------:R-:W-:Y:S01]  /*1690*/  UIADD3.X UR14, UR15, UR29, URZ, UP2, !UPT ;  /* 0x0000001d0f0e7290 */ /* 0x000fe200097fe43f */
[----:B------:R-:W-:Y:S01]  /*16a0*/  PLOP3.LUT P1, PT, PT, PT, UP0, 0x80, 0x0 ;  /* 0x000000000000781c */ /* 0x000fe20003f2f008 */
[----:B------:R-:W-:Y:S01]  /*16b0*/  UIMAD UR9, UR9, UR10, URZ ;  /* 0x0000000a090972a4 */ /* 0x000fe2000f8e023f */
[----:B------:R-:W-:Y:S01]  /*16c0*/  ISETP.GE.AND P2, PT, R2, RZ, PT ;  /* 0x000000ff0200720c */ /* 0x000fe20003f46270 */
[----:B------:R-:W-:Y:S01]  /*16d0*/  @UP0 UIADD3 UR25, UR34, UR36, URZ ;  /* 0x0000002422190290 */ /* 0x000fe2000fffe03f */
[----:B------:R-:W-:Y:S01]  /*16e0*/  @UP0 ULDC.64 UR18, c[0x0][0x250] ;  /* 0x0000940000120ab9 */ /* 0x000fe20000000a00 */
[----:B------:R-:W-:-:S02]  /*16f0*/  UIMAD.WIDE.U32 UR32, UR8, UR10, URZ ;  /* 0x0000000a082072a5 */ /* 0x000fc4000f8e003f */
[----:B------:R-:W-:Y:S02]  /*1700*/  UIMAD UR10, UR8, UR14, UR9 ;  /* 0x0000000e080a72a4 */ /* 0x000fe4000f8e0209 */
[----:B------:R-:W-:Y:S01]  /*1710*/  @P0 VIADD R0, R0, 0x1 ;  /* 0x0000000100000836 */ /* 0x000fe20000000000 */
[----:B------:R-:W-:Y:S01]  /*1720*/  ULDC.U8 UR43, c[0x0][0x480] ;  /* 0x00012000002b7ab9 */ /* 0x000fe20000000000 */
[----:B------:R-:W-:Y:S01]  /*1730*/  @UP0 UIMAD.WIDE.U32 UR8, UR25, UR18, URZ ;  /* 0x00000012190802a5 */ /* 0x000fe2000f8e003f */
[----:B------:R-:W-:Y:S01]  /*1740*/  PLOP3.LUT P0, PT, PT, PT, UP3, 0x80, 0x0 ;  /* 0x000000000000781c */ /* 0x000fe20003f0f038 */
[----:B------:R-:W-:Y:S02]  /*1750*/  UISETP.NE.AND UP5, UPT, UR43, URZ, UPT ;  /* 0x0000003f2b00728c */ /* 0x000fe4000bfa5270 */
[----:B------:R-:W-:Y:S01]  /*1760*/  @UP1 UIADD3 UR47, UR11, UR12, URZ ;  /* 0x0000000c0b2f1290 */ /* 0x000fe2000fffe03f */
[----:B------:R-:W-:Y:S01]  /*1770*/  @!P2 IADD3 R0, -R0, RZ, RZ ;  /* 0x000000ff0000a210 */ /* 0x000fe20007ffe1ff */
[----:B------:R-:W-:Y:S01]  /*1780*/  @UP0 UIMAD UR11, UR25, UR19, URZ ;  /* 0x00000013190b02a4 */ /* 0x000fe2000f8e023f */
[----:B------:R-:W-:Y:S01]  /*1790*/  @!P3 LOP3.LUT R0, RZ, R7, RZ, 0x33, !PT ;  /* 0x00000007ff00b212 */ /* 0x000fe200078e33ff */
[----:B------:R-:W-:-:S02]  /*17a0*/  USEL UR54, UR42, URZ, UP5 ;  /* 0x0000003f2a367287 */ /* 0x000fc4000a800000 */
[----:B------:R-:W-:Y:S02]  /*17b0*/  USHF.R.S32.HI UR50, URZ, 0x1f, UR28 ;  /* 0x0000001f3f327899 */ /* 0x000fe4000801141c */
[----:B------:R-:W-:Y:S02]  /*17c0*/  @!UP1 UIADD3 UR46, UR39, UR26, URZ ;  /* 0x0000001a272e9290 */ /* 0x000fe4000fffe03f */
[----:B------:R-:W-:Y:S02]  /*17d0*/  USHF.R.S32.HI UR55, URZ, 0x1f, UR51 ;  /* 0x0000001f3f377899 */ /* 0x000fe40008011433 */
[----:B------:R-:W-:Y:S02]  /*17e0*/  USEL UR53, UR24, URZ, UP5 ;  /* 0x0000003f18357287 */ /* 0x000fe4000a800000 */
[----:B------:R-:W-:Y:S02]  /*17f0*/  @UP0 UIADD3 UR43, UR9, UR11, URZ ;  /* 0x0000000b092b0290 */ /* 0x000fe4000fffe03f */
[----:B------:R-:W-:Y:S01]  /*1800*/  UIADD3 UR52, UR33, UR10, URZ ;  /* 0x0000000a21347290 */ /* 0x000fe2000fffe03f */
[----:B------:R-:W-:Y:S01]  /*1810*/  @UP0 UMOV UR42, UR8 ;  /* 0x00000008002a0c82 */ /* 0x000fe20008000000 */
[----:B------:R-:W-:Y:S10]  /*1820*/  @P1 BRA `(.L_x_2) ;  /* 0x0000000000301947 */ /* 0x000ff40003800000 */
[----:B------:R-:W-:Y:S01]  /*1830*/  USHF.R.S32.HI UR8, URZ, 0x1f, UR34 ;  /* 0x0000001f3f087899 */ /* 0x000fe20008011422 */
[----:B------:R-:W-:-:S03]  /*1840*/  ULDC.64 UR20, c[0x0][0x248] ;  /* 0x0000920000147ab9 */ /* 0x000fc60000000a00 */
[----:B------:R-:W-:Y:S02]  /*1850*/  UIMAD UR10, UR8, UR20, URZ ;  /* 0x00000014080a72a4 */ /* 0x000fe4000f8e023f */
[----:B------:R-:W-:Y:S02]  /*1860*/  UIMAD.WIDE.U32 UR8, UR34, UR20, URZ ;  /* 0x00000014220872a5 */ /* 0x000fe4000f8e003f */
[----:B------:R-:W-:-:S04]  /*1870*/  UIMAD UR10, UR34, UR21, UR10 ;  /* 0x00000015220a72a4 */ /* 0x000fc8000f8e020a */
[----:B------:R-:W-:-:S03]  /*1880*/  UIADD3 UR9, UR9, UR10, URZ ;  /* 0x0000000a09097290 */ /* 0x000fc6000fffe03f */
[----:B------:R-:W-:Y:S02]  /*1890*/  ULDC.64 UR10, c[0x0][0x230] ;  /* 0x00008c00000a7ab9 */ /* 0x000fe40000000a00 */
[----:B------:R-:W-:Y:S02]  /*18a0*/  UIMAD.WIDE.U32 UR8, UR45, UR10, UR8 ;  /* 0x0000000a2d0872a5 */ /* 0x000fe4000f8e0008 */
[----:B------:R-:W-:-:S04]  /*18b0*/  UIMAD UR10, UR59, UR10, URZ ;  /* 0x0000000a3b0a72a4 */ /* 0x000fc8000f8e023f */
[----:B------:R-:W-:Y:S01]  /*18c0*/  UIMAD UR10, UR45, UR11, UR10 ;  /* 0x0000000b2d0a72a4 */ /* 0x000fe2000f8e020a */
[----:B------:R-:W-:-:S03]  /*18d0*/  UMOV UR48, UR8 ;  /* 0x0000000800307c82 */ /* 0x000fc60008000000 */
[----:B------:R-:W-:-:S12]  /*18e0*/  UIADD3 UR49, UR9, UR10, URZ ;  /* 0x0000000a09317290 */ /* 0x000fd8000fffe03f */
.L_x_2:
[----:B------:R-:W-:Y:S05]  /*18f0*/  @P1 BRA `(.L_x_3) ;  /* 0x0000000000301947 */ /* 0x000fea0003800000 */
[----:B------:R-:W-:Y:S01]  /*1900*/  USHF.R.S32.HI UR8, URZ, 0x1f, UR34 ;  /* 0x0000001f3f087899 */ /* 0x000fe20008011422 */
[----:B------:R-:W-:-:S03]  /*1910*/  ULDC.64 UR18, c[0x0][0x250] ;  /* 0x0000940000127ab9 */ /* 0x000fc60000000a00 */
[----:B------:R-:W-:Y:S02]  /*1920*/  UIMAD UR10, UR8, UR18, URZ ;  /* 0x00000012080a72a4 */ /* 0x000fe4000f8e023f */
[----:B------:R-:W-:Y:S02]  /*1930*/  UIMAD.WIDE.U32 UR8, UR34, UR18, URZ ;  /* 0x00000012220872a5 */ /* 0x000fe4000f8e003f */
[----:B------:R-:W-:-:S04]  /*1940*/  UIMAD UR10, UR34, UR19, UR10 ;  /* 0x00000013220a72a4 */ /* 0x000fc8000f8e020a */
[----:B------:R-:W-:-:S03]  /*1950*/  UIADD3 UR9, UR9, UR10, URZ ;  /* 0x0000000a09097290 */ /* 0x000fc6000fffe03f */
[----:B------:R-:W-:Y:S02]  /*1960*/  ULDC.64 UR10, c[0x0][0x238] ;  /* 0x00008e00000a7ab9 */ /* 0x000fe40000000a00 */
[----:B------:R-:W-:Y:S02]  /*1970*/  UIMAD UR12, UR59, UR10, URZ ;  /* 0x0000000a3b0c72a4 */ /* 0x000fe4000f8e023f */
[----:B------:R-:W-:Y:S02]  /*1980*/  UIMAD.WIDE.U32 UR8, UR45, UR10, UR8 ;  /* 0x0000000a2d0872a5 */ /* 0x000fe4000f8e0008 */
[----:B------:R-:W-:-:S04]  /*1990*/  UIMAD UR11, UR45, UR11, UR12 ;  /* 0x0000000b2d0b72a4 */ /* 0x000fc8000f8e020c */
[----:B------:R-:W-:Y:S01]  /*19a0*/  UIADD3 UR43, UR9, UR11, URZ ;  /* 0x0000000b092b7290 */ /* 0x000fe2000fffe03f */
[----:B------:R-:W-:-:S11]  /*19b0*/  UMOV UR42, UR8 ;  /* 0x00000008002a7c82 */ /* 0x000fd60008000000 */
.L_x_3:
[----:B------:R-:W-:Y:S01]  /*19c0*/  @UP1 UMOV UR8, UR40 ;  /* 0x0000002800081c82 */ /* 0x000fe20008000000 */
[----:B------:R-:W-:Y:S01]  /*19d0*/  @!UP1 UMOV UR8, UR38 ;  /* 0x0000002600089c82 */ /* 0x000fe20008000000 */
[----:B------:R-:W-:Y:S01]  /*19e0*/  SHF.R.S32.HI R10, RZ, 0x1f, R0 ;  /* 0x0000001fff0a7819 */ /* 0x000fe20000011400 */
[----:B------:R-:W-:Y:S06]  /*19f0*/  @!P0 BRA `(.L_x_4) ;  /* 0x00000000001c8947 */ /* 0x000fec0003800000 */
[----:B------:R-:W-:Y:S01]  /*1a00*/  @!UP1 UIMAD UR16, UR45, UR60, URZ ;  /* 0x0000003c2d1092a4 */ /* 0x000fe2000f8e023f */
[----:B------:R-:W-:Y:S01]  /*1a10*/  ULDC UR10, c[0x0][0x2c0] ;  /* 0x0000b000000a7ab9 */ /* 0x000fe20000000800 */
[----:B------:R-:W-:Y:S02]  /*1a20*/  ULDC UR9, c[0x0][0x2e4] ;  /* 0x0000b90000097ab9 */ /* 0x000fe40000000800 */
[----:B------:R-:W-:Y:S02]  /*1a30*/  ULEA UR9, UR10, UR9, 0x7 ;  /* 0x000000090a097291 */ /* 0x000fe4000f8e383f */
[----:B------:R-:W-:-:S04]  /*1a40*/  ULEA UR10, UR45, UR16, 0x7 ;  /* 0x000000102d0a7291 */ /* 0x000fc8000f8e383f */
[----:B------:R-:W-:Y:S01]  /*1a50*/  UIMAD UR10, UR9, UR58, UR10 ;  /* 0x0000003a090a72a4 */ /* 0x000fe2000f8e020a */
[----:B------:R-:W-:Y:S11]  /*1a60*/  BRA `(.L_x_5) ;  /* 0x00000000000c7947 */ /* 0x000ff60003800000 */
.L_x_4:
[----:B------:R-:W-:Y:S02]  /*1a70*/  ULDC UR9, c[0x0][0x270] ;  /* 0x00009c0000097ab9 */ /* 0x000fe40000000800 */
[----:B------:R-:W-:-:S04]  /*1a80*/  UIMAD UR10, UR45, UR9, UR58 ;  /* 0x000000092d0a72a4 */ /* 0x000fc8000f8e023a */
[----:B------:R-:W-:-:S12]  /*1a90*/  UIMAD UR10, UR10, UR60, URZ ;  /* 0x0000003c0a0a72a4 */ /* 0x000fd8000f8e023f */
.L_x_5:
[----:B------:R-:W2:Y:S04]  /*1aa0*/  LDL.64 R4, [R1+0x20] ;  /* 0x0000200001047983 */ /* 0x000ea80000100a00 */
[----:B------:R1:W2:Y:S01]  /*1ab0*/  LDL.64 R12, [R1+0x20] ;  /* 0x00002000010c7983 */ /* 0x0002a20000100a00 */
[----:B------:R-:W-:Y:S01]  /*1ac0*/  SHF.R.S32.HI R24, RZ, 0x1f, R252 ;  /* 0x0000001fff187819 */ /* 0x000fe200000114fc */
[----:B------:R-:W-:Y:S01]  /*1ad0*/  ULDC UR24, c[0x0][0x2dc] ;  /* 0x0000b70000187ab9 */ /* 0x000fe20000000800 */
[----:B------:R-:W-:Y:S01]  /*1ae0*/  IADD3 R6, P0, R252, UR13, RZ ;  /* 0x0000000dfc067c10 */ /* 0x000fe2000ff1e0ff */
[----:B------:R-:W3:Y:S01]  /*1af0*/  S2R R11, SR_TID.X ;  /* 0x00000000000b7919 */ /* 0x000ee20000002100 */
[----:B------:R-:W-:Y:S01]  /*1b00*/  ULDC UR25, c[0x0][0x270] ;  /* 0x00009c0000197ab9 */ /* 0x000fe20000000800 */
[----:B------:R-:W-:Y:S01]  /*1b10*/  USHF.R.S32.HI UR22, URZ, 0x1f, UR58 ;  /* 0x0000001f3f167899 */ /* 0x000fe2000801143a */
[----:B------:R-:W-:Y:S01]  /*1b20*/  IADD3.X R2, R24, UR15, RZ, P0, !PT ;  /* 0x0000000f18027c10 */ /* 0x000fe200087fe4ff */
[----:B------:R-:W-:Y:S01]  /*1b30*/  UIMAD UR29, UR24, UR25, URZ ;  /* 0x00000019181d72a4 */ /* 0x000fe2000f8e023f */
[----:B------:R-:W-:Y:S01]  /*1b40*/  BSSY B1, `(.L_x_1) ;  /* 0x0000651000017945 */ /* 0x000fe20003800000 */
[----:B------:R-:W-:-:S02]  /*1b50*/  UIADD3 UR38, UR13, UR10, URZ ;  /* 0x0000000a0d267290 */ /* 0x000fc4000fffe03f */
[----:B------:R-:W-:Y:S01]  /*1b60*/  IMAD R2, R2, UR30, RZ ;  /* 0x0000001e02027c24 */ /* 0x000fe2000f8e02ff */
[----:B------:R-:W-:Y:S02]  /*1b70*/  UIADD3 UR16, UR13, UR17, URZ ;  /* 0x000000110d107290 */ /* 0x000fe4000fffe03f */
[----:B------:R-:W-:Y:S01]  /*1b80*/  USHF.L.U32 UR24, UR29, 0x6, URZ ;  /* 0x000000061d187899 */ /* 0x000fe2000800063f */
[----:B------:R-:W-:Y:S01]  /*1b90*/  IMAD R2, R6, UR31, R2 ;  /* 0x0000001f06027c24 */ /* 0x000fe2000f8e0202 */
[----:B------:R-:W-:Y:S01]  /*1ba0*/  UISETP.GE.AND UP4, UPT, UR37, 0x1, UPT ;  /* 0x000000012500788c */ /* 0x000fe2000bf86270 */
[----:B------:R-:W-:Y:S01]  /*1bb0*/  ULDC.64 UR26, c[0x0][0x3e0] ;  /* 0x0000f800001a7ab9 */ /* 0x000fe20000000a00 */
[----:B------:R-:W-:Y:S01]  /*1bc0*/  ULDC.64 UR40, c[0x0][0x478] ;  /* 0x00011e0000287ab9 */ /* 0x000fe20000000a00 */
[----:B------:R-:W-:Y:S02]  /*1bd0*/  ULEA.HI.SX32 UR25, UR44, 0xffffffff, 0x1a ;  /* 0xffffffff2c197891 */ /* 0x000fe4000f8fd23f */
[----:B------:R-:W-:Y:S01]  /*1be0*/  UIMAD.WIDE UR38, UR38, 0x4, UR40 ;  /* 0x00000004262678a5 */ /* 0x000fe2000f8e0228 */
[----:B---3--:R-:W-:Y:S01]  /*1bf0*/  SHF.R.S32.HI R9, RZ, 0x1f, R11 ;  /* 0x0000001fff097819 */ /* 0x008fe2000001140b */
[----:B--2---:R-:W-:-:S05]  /*1c00*/  IMAD.MOV.U32 R12, RZ, RZ, R4 ;  /* 0x000000ffff0c7224 */ /* 0x004fca00078e0004 */
[--C-:B------:R-:W-:Y:S02]  /*1c10*/  SHF.R.S32.HI R13, RZ, 0x1f, R12.reuse ;  /* 0x0000001fff0d7819 */ /* 0x100fe4000001140c */
[----:B------:R-:W-:Y:S01]  /*1c20*/  IADD3 R4, P0, R12, UR8, RZ ;  /* 0x000000080c047c10 */ /* 0x000fe2000ff1e0ff */
[----:B------:R-:W-:Y:S02]  /*1c30*/  ULDC.64 UR8, c[0x0][0x420] ;  /* 0x0001080000087ab9 */ /* 0x000fe40000000a00 */
[----:B------:R-:W-:Y:S01]  /*1c40*/  IMAD.U32 R8, RZ, RZ, UR8 ;  /* 0x00000008ff087e24 */ /* 0x000fe2000f8e00ff */
[----:B------:R-:W-:Y:S01]  /*1c50*/  IADD3.X R5, R13, UR46, RZ, P0, !PT ;  /* 0x0000002e0d057c10 */ /* 0x000fe200087fe4ff */
[----:B------:R-:W-:Y:S01]  /*1c60*/  UIMAD UR11, UR15, UR8, URZ ;  /* 0x000000080f0b72a4 */ /* 0x000fe2000f8e023f */
[----:B------:R-:W-:Y:S01]  /*1c70*/  IMAD.WIDE.U32 R6, R6, UR30, R12 ;  /* 0x0000001e06067c25 */ /* 0x000fe2000f8e000c */
[----:B------:R1:W-:Y:S01]  /*1c80*/  STL [R1+0x24], R13 ;  /* 0x0000240d01007387 */ /* 0x0003e20000100800 */
[----:B------:R-:W-:Y:S01]  /*1c90*/  ULDC.64 UR30, c[0x0][0x2b0] ;  /* 0x0000ac00001e7ab9 */ /* 0x000fe20000000a00 */
[----:B------:R-:W-:Y:S01]  /*1ca0*/  UIMAD UR12, UR13, UR9, UR11 ;  /* 0x000000090d0c72a4 */ /* 0x000fe2000f8e020b */
[----:B------:R-:W-:Y:S01]  /*1cb0*/  IMAD.WIDE.U32 R4, R8, UR13, R4 ;  /* 0x0000000d08047c25 */ /* 0x000fe2000f8e0004 */
[----:B------:R-:W-:Y:S01]  /*1cc0*/  LEA.HI R8, R9, R11, RZ, 0x5 ;  /* 0x0000000b09087211 */ /* 0x000fe200078f28ff */
[----:B------:R-:W-:Y:S01]  /*1cd0*/  ULDC.64 UR10, c[0x0][0x428] ;  /* 0x00010a00000a7ab9 */ /* 0x000fe20000000a00 */
[----:B------:R-:W-:Y:S01]  /*1ce0*/  IADD3 R6, P0, R6, UR56, RZ ;  /* 0x0000003806067c10 */ /* 0x000fe2000ff1e0ff */
[----:B------:R-:W-:Y:S01]  /*1cf0*/  UIMAD UR14, UR22, UR10, URZ ;  /* 0x0000000a160e72a4 */ /* 0x000fe2000f8e023f */
[----:B------:R-:W-:Y:S01]  /*1d00*/  LOP3.LUT R9, R8, 0xffffffe0, RZ, 0xc0, !PT ;  /* 0xffffffe008097812 */ /* 0x000fe200078ec0ff */
[----:B------:R-:W-:Y:S01]  /*1d10*/  VIADD R5, R5, UR12 ;  /* 0x0000000c05057c36 */ /* 0x000fe20008000000 */
[----:B------:R-:W-:Y:S01]  /*1d20*/  SHF.R.S32.HI R8, RZ, 0x5, R8 ;  /* 0x00000005ff087819 */ /* 0x000fe20000011408 */
[----:B------:R-:W-:Y:S01]  /*1d30*/  ULDC.64 UR12, c[0x0][0x258] ;  /* 0x00009600000c7ab9 */ /* 0x000fe20000000a00 */
[----:B------:R-:W-:Y:S01]  /*1d40*/  IADD3.X R7, R7, UR23, R2, P0, !PT ;  /* 0x0000001707077c10 */ /* 0x000fe200087fe402 */
[----:B------:R-:W-:Y:S01]  /*1d50*/  IMAD.IADD R9, R11, 0x1, -R9 ;  /* 0x000000010b097824 */ /* 0x000fe200078e0a09 */
[----:B------:R-:W-:Y:S01]  /*1d60*/  UIMAD UR11, UR58, UR11, UR14 ;  /* 0x0000000b3a0b72a4 */ /* 0x000fe2000f8e020e */
[----:B------:R-:W-:Y:S01]  /*1d70*/  IMAD.U32 R2, RZ, RZ, UR10 ;  /* 0x0000000aff027e24 */ /* 0x000fe2000f8e00ff */
[----:B------:R-:W-:Y:S01]  /*1d80*/  UIMAD UR10, UR22, UR12, URZ ;  /* 0x0000000c160a72a4 */ /* 0x000fe2000f8e023f */
[----:B------:R-:W-:Y:S01]  /*1d90*/  IMAD R9, R8, UR29, R9 ;  /* 0x0000001d08097c24 */ /* 0x000fe2000f8e0209 */
[----:B------:R-:W-:Y:S01]  /*1da0*/  ULDC.64 UR14, c[0x0][0x210] ;  /* 0x00008400000e7ab9 */ /* 0x000fe20000000a00 */
[----:B------:R-:W-:Y:S01]  /*1db0*/  IMAD.U32 R8, RZ, RZ, UR12 ;  /* 0x0000000cff087e24 */ /* 0x000fe2000f8e00ff */
[----:B------:R-:W-:Y:S01]  /*1dc0*/  UIMAD UR13, UR58, UR13, UR10 ;  /* 0x0000000d3a0d72a4 */ /* 0x000fe2000f8e020a */
[----:B------:R-:W-:Y:S01]  /*1dd0*/  IMAD.WIDE.U32 R4, R2, UR58, R4 ;  /* 0x0000003a02047c25 */ /* 0x000fe2000f8e0004 */
[----:B------:R-:W-:Y:S01]  /*1de0*/  UIADD3 UR10, UP3, UP2, UR32, UR24, UR51 ;  /* 0x00000018200a7290 */ /* 0x000fe2000fa7e033 */
[----:B------:R-:W-:-:S02]  /*1df0*/  ULDC.64 UR22, c[0x0][0x400] ;  /* 0x0001000000167ab9 */ /* 0x000fc40000000a00 */
[----:B------:R-:W-:Y:S01]  /*1e00*/  IMAD R2, R24, UR8, RZ ;  /* 0x0000000818027c24 */ /* 0x000fe2000f8e02ff */
[----:B------:R-:W-:Y:S01]  /*1e10*/  UIADD3 UR10, UP1, UP0, UR53, UR10, UR57 ;  /* 0x0000000a350a7290 */ /* 0x000fe2000f83e039 */
[----:B------:R-:W-:Y:S01]  /*1e20*/  IMAD.WIDE.U32 R6, R8, UR58, R6 ;  /* 0x0000003a08067c25 */ /* 0x000fe2000f8e0006 */
[----:B------:R-:W-:-:S03]  /*1e30*/  UIMAD.WIDE UR16, UR16, 0x4, UR30 ;  /* 0x00000004101078a5 */ /* 0x000fc6000f8e021e */
[----:B------:R-:W-:Y:S01]  /*1e40*/  VIADD R5, R5, UR11 ;  /* 0x0000000b05057c36 */ /* 0x000fe20008000000 */
[----:B------:R-:W-:Y:S01]  /*1e50*/  USHF.R.S32.HI UR11, URZ, 0x1f, UR24 ;  /* 0x0000001f3f0b7899 */ /* 0x000fe20008011418 */
[----:B------:R-:W-:Y:S01]  /*1e60*/  IMAD R8, R252, UR9, R2 ;  /* 0x00000009fc087c24 */ /* 0x000fe2000f8e0202 */
[----:B------:R-:W-:Y:S01]  /*1e70*/  LEA R238, P0, R6, UR14, 0x1 ;  /* 0x0000000e06ee7c11 */ /* 0x000fe2000f8008ff */
[----:B------:R-:W-:Y:S01]  /*1e80*/  VIADD R2, R7, UR13 ;  /* 0x0000000d07027c36 */ /* 0x000fe20008000000 */
[----:B------:R-:W-:Y:S01]  /*1e90*/  UIADD3.X UR9, UR52, UR11, UR55, UP3, UP2 ;  /* 0x0000000b34097290 */ /* 0x000fe20009fe4437 */
[----:B------:R-:W-:-:S03]  /*1ea0*/  IMAD.WIDE.U32 R4, R252, UR8, R4 ;  /* 0x00000008fc047c25 */ /* 0x000fc6000f8e0004 */
[----:B------:R-:W-:Y:S01]  /*1eb0*/  LEA.HI.X R239, R6, UR15, R2, 0x1, P0 ;  /* 0x0000000f06ef7c11 */ /* 0x000fe200080f0c02 */
[----:B------:R-:W-:Y:S01]  /*1ec0*/  UIADD3.X UR8, UR54, UR9, UR47, UP1, UP0 ;  /* 0x0000000936087290 */ /* 0x000fe20008fe042f */
[----:B------:R-:W-:Y:S01]  /*1ed0*/  PLOP3.LUT P0, PT, PT, PT, UP4, 0x80, 0x0 ;  /* 0x000000000000781c */ /* 0x000fe20003f0f048 */
[----:B------:R-:W-:Y:S01]  /*1ee0*/  IMAD.IADD R5, R5, 0x1, R8 ;  /* 0x0000000105057824 */ /* 0x000fe200078e0208 */
[C---:B------:R-:W-:Y:S02]  /*1ef0*/  IADD3 R2, P2, R9.reuse, UR10, RZ ;  /* 0x0000000a09027c10 */ /* 0x040fe4000ff5e0ff */
[----:B------:R-:W-:Y:S02]  /*1f00*/  LEA R236, P3, R4, UR26, 0x1 ;  /* 0x0000001a04ec7c11 */ /* 0x000fe4000f8608ff */
[----:B------:R-:W-:Y:S02]  /*1f10*/  LEA R241, P1, R2, UR22, 0x2 ;  /* 0x0000001602f17c11 */ /* 0x000fe4000f8210ff */
[----:B------:R-:W-:-:S02]  /*1f20*/  LEA.HI.X.SX32 R6, R9, UR8, 0x1, P2 ;  /* 0x0000000809067c11 */ /* 0x000fc400090f0eff */
[----:B------:R-:W-:Y:S02]  /*1f30*/  LEA.HI.X R237, R4, UR27, R5, 0x1, P3 ;  /* 0x0000001b04ed7c11 */ /* 0x000fe400098f0c05 */
[----:B------:R-:W-:Y:S01]  /*1f40*/  LEA.HI.X R240, R2, UR23, R6, 0x2, P1 ;  /* 0x0000001702f07c11 */ /* 0x000fe200088f1406 */
[----:B-1----:R-:W-:Y:S06]  /*1f50*/  @!P0 BRA `(.L_x_6) ;  /* 0x0000005800148947 */ /* 0x002fec0003800000 */
[----:B------:R-:W2:Y:S01]  /*1f60*/  LDL R25, [R1+0x28] ;  /* 0x0000280001197983 */ /* 0x000ea20000100800 */
[----:B------:R-:W-:Y:S01]  /*1f70*/  UIMAD UR8, UR50, UR18, URZ ;  /* 0x00000012320872a4 */ /* 0x000fe2000f8e023f */
[----:B------:R-:W-:Y:S01]  /*1f80*/  IMAD.U32 R6, RZ, RZ, UR18 ;  /* 0x00000012ff067e24 */ /* 0x000fe2000f8e00ff */
[----:B------:R-:W-:Y:S01]  /*1f90*/  UIMAD UR14, UR35, -0x80, UR5 ;  /* 0xffffff80230e78a4 */ /* 0x000fe2000f8e0205 */
[----:B------:R-:W3:Y:S01]  /*1fa0*/  LDL R26, [R1+0x8] ;  /* 0x00000800011a7983 */ /* 0x000ee20000100800 */
[----:B------:R-:W-:Y:S01]  /*1fb0*/  UIMAD UR9, UR28, UR19, UR8 ;  /* 0x000000131c0972a4 */ /* 0x000fe2000f8e0208 */
[--C-:B------:R-:W-:Y:S01]  /*1fc0*/  IMAD.WIDE.U32 R6, R6, UR28, R12.reuse ;  /* 0x0000001c06067c25 */ /* 0x100fe2000f8e000c */
[----:B------:R-:W-:Y:S01]  /*1fd0*/  UIMAD UR8, UR50, UR20, URZ ;  /* 0x00000014320872a4 */ /* 0x000fe2000f8e023f */
[----:B------:R-:W-:Y:S02]  /*1fe0*/  ULDC.64 UR12, c[0x0][0x268] ;  /* 0x00009a00000c7ab9 */ /* 0x000fe40000000a00 */
[----:B------:R-:W-:Y:S01]  /*1ff0*/  IMAD.U32 R4, RZ, RZ, UR20 ;  /* 0x00000014ff047e24 */ /* 0x000fe2000f8e00ff */
[----:B------:R-:W-:Y:S01]  /*2000*/  UIMAD UR8, UR28, UR21, UR8 ;  /* 0x000000151c0872a4 */ /* 0x000fe2000f8e0208 */
[----:B------:R-:W-:Y:S01]  /*2010*/  VIADD R9, R252, 0x40 ;  /* 0x00000040fc097836 */ /* 0x000fe20000000000 */
[----:B------:R-:W-:Y:S01]  /*2020*/  IADD3 R8, P0, R6, UR42, RZ ;  /* 0x0000002a06087c10 */ /* 0x000fe2000ff1e0ff */
[----:B------:R-:W-:Y:S01]  /*2030*/  IMAD.U32 R2, RZ, RZ, UR9 ;  /* 0x00000009ff027e24 */ /* 0x000fe2000f8e00ff */
[----:B------:R-:W-:Y:S01]  /*2040*/  ULDC.64 UR10, c[0x0][0x260] ;  /* 0x00009800000a7ab9 */ /* 0x000fe20000000a00 */
[----:B------:R-:W-:Y:S01]  /*2050*/  IMAD.WIDE.U32 R4, R4, UR28, R12 ;  /* 0x0000001c04047c25 */ /* 0x000fe2000f8e000c */
[----:B------:R-:W-:-:S02]  /*2060*/  ISETP.GE.AND P2, PT, R9, UR14, PT ;  /* 0x0000000e09007c0c */ /* 0x000fc4000bf46270 */
[----:B------:R-:W-:Y:S01]  /*2070*/  IADD3.X R9, R7, UR43, R2, P0, !PT ;  /* 0x0000002b07097c10 */ /* 0x000fe200087fe402 */
[----:B------:R-:W-:Y:S01]  /*2080*/  IMAD.U32 R2, RZ, RZ, UR8 ;  /* 0x00000008ff027e24 */ /* 0x000fe2000f8e00ff */
[----:B------:R-:W-:Y:S01]  /*2090*/  IADD3 R6, P0, R4, UR48, RZ ;  /* 0x0000003004067c10 */ /* 0x000fe2000ff1e0ff */
[----:B------:R-:W-:-:S03]  /*20a0*/  IMAD R4, R10, UR12, RZ ;  /* 0x0000000c0a047c24 */ /* 0x000fc6000f8e02ff */
[----:B------:R-:W-:Y:S01]  /*20b0*/  IADD3.X R7, R5, UR49, R2, P0, !PT ;  /* 0x0000003105077c10 */ /* 0x000fe200087fe402 */
[----:B------:R-:W-:Y:S01]  /*20c0*/  IMAD R2, R10, UR10, RZ ;  /* 0x0000000a0a027c24 */ /* 0x000fe2000f8e02ff */
[----:B------:R-:W-:Y:S01]  /*20d0*/  UMOV UR8, UR25 ;  /* 0x0000001900087c82 */ /* 0x000fe20008000000 */
[C---:B------:R-:W-:Y:S01]  /*20e0*/  IMAD R10, R0.reuse, UR13, R4 ;  /* 0x0000000d000a7c24 */ /* 0x040fe2000f8e0204 */
[----:B------:R-:W-:Y:S01]  /*20f0*/  UIMAD UR9, UR8, -0x40, UR37 ;  /* 0xffffffc0080978a4 */ /* 0x000fe2000f8e0225 */
[----:B------:R-:W-:Y:S01]  /*2100*/  IMAD.WIDE.U32 R4, R0, UR12, R8 ;  /* 0x0000000c00047c25 */ /* 0x000fe2000f8e0008 */
[----:B------:R-:W-:Y:S01]  /*2110*/  @!P2 IADD3 R14, P0, R252, 0x40, RZ ;  /* 0x00000040fc0ea810 */ /* 0x000fe20007f1e0ff */
[----:B------:R-:W1:Y:S02]  /*2120*/  @!P2 LDC.64 R18, c[0x0][0x220] ;  /* 0x00008800ff12ab82 */ /* 0x000e640000000a00 */
[C---:B------:R-:W-:Y:S02]  /*2130*/  IMAD R8, R0.reuse, UR11, R2 ;  /* 0x0000000b00087c24 */ /* 0x040fe4000f8e0202 */
[----:B------:R-:W-:Y:S01]  /*2140*/  IMAD.WIDE.U32 R6, R0, UR10, R6 ;  /* 0x0000000a00067c25 */ /* 0x000fe2000f8e0006 */
[----:B------:R-:W-:-:S03]  /*2150*/  ISETP.GE.AND P3, PT, R252, UR14, PT ;  /* 0x0000000efc007c0c */ /* 0x000fc6000bf66270 */
[----:B------:R-:W-:-:S10]  /*2160*/  IMAD.IADD R5, R5, 0x1, R10 ;  /* 0x0000000105057824 */ /* 0x000fd400078e020a */
[----:B------:R-:W4:Y:S01]  /*2170*/  @!P3 LDC.64 R16, c[0x0][0x220] ;  /* 0x00008800ff10bb82 */ /* 0x000f220000000a00 */
[----:B------:R-:W-:Y:S02]  /*2180*/  IMAD.IADD R7, R7, 0x1, R8 ;  /* 0x0000000107077824 */ /* 0x000fe400078e0208 */
[----:B------:R-:W-:-:S05]  /*2190*/  @!P2 IMAD.MOV.U32 R8, RZ, RZ, R4 ;  /* 0x000000ffff08a224 */ /* 0x000fca00078e0004 */
[----:B------:R-:W1:Y:S01]  /*21a0*/  @!P3 LDC.64 R20, c[0x0][0x218] ;  /* 0x00008600ff14bb82 */ /* 0x000e620000000a00 */
[----:B------:R-:W-:Y:S01]  /*21b0*/  @!P2 IMAD.MOV.U32 R9, RZ, RZ, R5 ;  /* 0x000000ffff09a224 */ /* 0x000fe200078e0005 */
[----:B------:R-:W-:Y:S01]  /*21c0*/  ULEA.HI UR10, UR8, UR8, URZ, 0x1 ;  /* 0x00000008080a7291 */ /* 0x000fe2000f8f083f */
[----:B------:R-:W-:Y:S02]  /*21d0*/  @!P2 IMAD.MOV.U32 R10, RZ, RZ, R6 ;  /* 0x000000ffff0aa224 */ /* 0x000fe400078e0006 */
[----:B------:R-:W-:Y:S01]  /*21e0*/  @!P2 IMAD.MOV.U32 R11, RZ, RZ, R7 ;  /* 0x000000ffff0ba224 */ /* 0x000fe200078e0007 */
[----:B------:R-:W-:-:S04]  /*21f0*/  ULOP3.LUT UR10, UR10, 0xfffffffe, URZ, 0xc0, !UPT ;  /* 0xfffffffe0a0a7892 */ /* 0x000fc8000f8ec03f */
[----:B------:R-:W-:-:S04]  /*2200*/  UIADD3 UR10, UR8, -UR10, URZ ;  /* 0x8000000a080a7290 */ /* 0x000fc8000fffe03f */
[----:B------:R-:W-:Y:S01]  /*2210*/  UISETP.NE.AND UP0, UPT, UR10, 0x1, UPT ;  /* 0x000000010a00788c */ /* 0x000fe2000bf05270 */
[----:B------:R-:W-:Y:S02]  /*2220*/  UMOV UR11, UR16 ;  /* 0x00000010000b7c82 */ /* 0x000fe40008000000 */
[----:B------:R-:W-:Y:S01]  /*2230*/  UMOV UR10, UR17 ;  /* 0x00000011000a7c82 */ /* 0x000fe20008000000 */
[----:B------:R-:W-:Y:S02]  /*2240*/  IMAD.MOV.U32 R249, RZ, RZ, 0x7f800000 ;  /* 0x7f800000fff97424 */ /* 0x000fe400078e00ff */
[----:B------:R-:W-:Y:S02]  /*2250*/  IMAD.MOV.U32 R250, RZ, RZ, 0x7f800000 ;  /* 0x7f800000fffa7424 */ /* 0x000fe400078e00ff */
[----:B------:R-:W-:Y:S02]  /*2260*/  IMAD.MOV.U32 R247, RZ, RZ, 0x7f800000 ;  /* 0x7f800000fff77424 */ /* 0x000fe400078e00ff */
[----:B------:R-:W-:Y:S01]  /*2270*/  IMAD.MOV.U32 R248, RZ, RZ, 0x7f800000 ;  /* 0x7f800000fff87424 */ /* 0x000fe200078e00ff */
[----:B------:R-:W-:-:S02]  /*2280*/  USHF.L.U32 UR16, UR29, 0x4, URZ ;  /* 0x000000041d107899 */ /* 0x000fc4000800063f */
[----:B------:R-:W-:Y:S02]  /*2290*/  USHF.L.U32 UR15, UR29, 0x3, URZ ;  /* 0x000000031d0f7899 */ /* 0x000fe4000800063f */
[----:B------:R-:W-:Y:S01]  /*22a0*/  UIADD3 UR22, UR16, 0x40, URZ ;  /* 0x0000004010167890 */ /* 0x000fe2000fffe03f */
[----:B------:R-:W-:Y:S01]  /*22b0*/  IMAD R251, RZ, RZ, -UR24 ;  /* 0x80000018fffb7e24 */ /* 0x000fe2000f8e02ff */
[----:B------:R-:W-:Y:S01]  /*22c0*/  UIADD3 UR24, UR16, 0x20, URZ ;  /* 0x0000002010187890 */ /* 0x000fe2000fffe03f */
[----:B------:R-:W-:Y:S02]  /*22d0*/  CS2R R126, SRZ ;  /* 0x00000000007e7805 */ /* 0x000fe4000001ff00 */
[----:B------:R-:W-:Y:S02]  /*22e0*/  CS2R R124, SRZ ;  /* 0x00000000007c7805 */ /* 0x000fe4000001ff00 */
[----:B------:R-:W-:Y:S02]  /*22f0*/  CS2R R130, SRZ ;  /* 0x0000000000827805 */ /* 0x000fe4000001ff00 */
[----:B------:R-:W-:-:S02]  /*2300*/  CS2R R128, SRZ ;  /* 0x0000000000807805 */ /* 0x000fc4000001ff00 */
[----:B------:R-:W-:Y:S02]  /*2310*/  CS2R R122, SRZ ;  /* 0x00000000007a7805 */ /* 0x000fe4000001ff00 */
[----:B------:R-:W-:Y:S02]  /*2320*/  CS2R R120, SRZ ;  /* 0x0000000000787805 */ /* 0x000fe4000001ff00 */
        /* <DEDUP_REMOVED lines=37> */
[----:B------:R-:W-:Y:S01]  /*2580*/  CS2R R48, SRZ ;  /* 0x0000000000307805 */ /* 0x000fe2000001ff00 */
[----:B--2---:R-:W-:-:S05]  /*2590*/  VIADD R0, R25, 0x8 ;  /* 0x0000000819007836 */ /* 0x004fca0000000000 */
[----:B------:R-:W-:Y:S01]  /*25a0*/  ISETP.GE.AND P6, PT, R0, UR9, PT ;  /* 0x0000000900007c0c */ /* 0x000fe2000bfc6270 */
[----:B------:R-:W-:Y:S01]  /*25b0*/  @!P2 IMAD.X R0, RZ, RZ, R24, P0 ;  /* 0x000000ffff00a224 */ /* 0x000fe200000e0618 */
[----:B------:R-:W-:-:S03]  /*25c0*/  @!P2 IADD3 R12, P0, R252, 0x40, RZ ;  /* 0x00000040fc0ca810 */ /* 0x000fc60007f1e0ff */
[----:B------:R-:W-:-:S04]  /*25d0*/  @!P2 IMAD R0, R0, UR18, RZ ;  /* 0x000000120000ac24 */ /* 0x000fc8000f8e02ff */
[----:B------:R-:W-:Y:S02]  /*25e0*/  @!P2 IMAD R23, R14, UR19, R0 ;  /* 0x000000130e17ac24 */ /* 0x000fe4000f8e0200 */
[----:B------:R-:W-:Y:S01]  /*25f0*/  @!P2 IMAD.X R0, RZ, RZ, R24, P0 ;  /* 0x000000ffff00a224 */ /* 0x000fe200000e0618 */
[----:B------:R-:W-:Y:S01]  /*2600*/  PLOP3.LUT P0, PT, PT, PT, UP5, 0x80, 0x0 ;  /* 0x000000000000781c */ /* 0x000fe20003f0f058 */
[----:B------:R-:W-:-:S05]  /*2610*/  VIADD R2, R25, 0x20 ;  /* 0x0000002019027836 */ /* 0x000fca0000000000 */
[----:B------:R-:W-:Y:S01]  /*2620*/  ISETP.GE.AND P5, PT, R2, UR9, PT ;  /* 0x0000000902007c0c */ /* 0x000fe2000bfa6270 */
[----:B------:R-:W-:Y:S02]  /*2630*/  @!P3 IMAD R2, R24, UR18, RZ ;  /* 0x000000121802bc24 */ /* 0x000fe4000f8e02ff */
[----:B------:R-:W-:-:S04]  /*2640*/  @!P2 IMAD.WIDE.U32 R14, R14, UR18, R8 ;  /* 0x000000120e0eac25 */ /* 0x000fc8000f8e0008 */
[C---:B------:R-:W-:Y:S02]  /*2650*/  @!P3 IMAD R2, R252.reuse, UR19, R2 ;  /* 0x00000013fc02bc24 */ /* 0x040fe4000f8e0202 */
[----:B------:R-:W-:-:S04]  /*2660*/  @!P3 IMAD.WIDE.U32 R8, R252, UR18, R4 ;  /* 0x00000012fc08bc25 */ /* 0x000fc8000f8e0004 */
[----:B------:R-:W-:Y:S01]  /*2670*/  @!P2 IMAD R0, R0, UR20, RZ ;  /* 0x000000140000ac24 */ /* 0x000fe2000f8e02ff */
[----:B----4-:R-:W-:Y:S01]  /*2680*/  @!P3 LEA R4, P1, R8, R16, 0x1 ;  /* 0x000000100804b211 */ /* 0x010fe200078208ff */
[----:B------:R-:W-:Y:S02]  /*2690*/  @!P3 IMAD.IADD R5, R9, 0x1, R2 ;  /* 0x000000010905b824 */ /* 0x000fe400078e0202 */
[----:B------:R-:W-:Y:S02]  /*26a0*/  @!P3 IMAD R2, R24, UR20, RZ ;  /* 0x000000141802bc24 */ /* 0x000fe4000f8e02ff */
[----:B------:R-:W-:Y:S01]  /*26b0*/  @!P2 IMAD R22, R12, UR21, R0 ;  /* 0x000000150c16ac24 */ /* 0x000fe2000f8e0200 */
[----:B------:R-:W-:Y:S01]  /*26c0*/  @!P3 LEA.HI.X R5, R8, R17, R5, 0x1, P1 ;  /* 0x000000110805b211 */ /* 0x000fe200008f0c05 */
[----:B------:R-:W-:Y:S01]  /*26d0*/  @!P2 IMAD.WIDE.U32 R12, R12, UR20, R10 ;  /* 0x000000140c0cac25 */ /* 0x000fe2000f8e000a */
[----:B------:R-:W2:Y:S01]  /*26e0*/  @!P2 LDC.64 R16, c[0x0][0x218] ;  /* 0x00008600ff10ab82 */ /* 0x000ea20000000a00 */
[----:B---3--:R-:W-:-:S07]  /*26f0*/  LEA R0, R26, UR4, 0x1 ;  /* 0x000000041a007c11 */ /* 0x008fce000f8e08ff */
[----:B------:R-:W-:Y:S01]  /*2700*/  @P0 BAR.SYNC.DEFER_BLOCKING 0x0 ;  /* 0x0000000000000b1d */ /* 0x000fe20000010000 */
[C---:B------:R-:W-:Y:S02]  /*2710*/  @!P3 IMAD R2, R252.reuse, UR21, R2 ;  /* 0x00000015fc02bc24 */ /* 0x040fe4000f8e0202 */
[----:B------:R-:W-:Y:S01]  /*2720*/  @!P3 IMAD.WIDE.U32 R10, R252, UR20, R6 ;  /* 0x00000014fc0abc25 */ /* 0x000fe2000f8e0006 */
[----:B-1----:R-:W-:-:S03]  /*2730*/  @!P2 LEA R8, P1, R14, R18, 0x1 ;  /* 0x000000120e08a211 */ /* 0x002fc600078208ff */
[----:B------:R-:W-:Y:S01]  /*2740*/  @!P2 IMAD.IADD R7, R15, 0x1, R23 ;  /* 0x000000010f07a824 */ /* 0x000fe200078e0217 */
[----:B------:R-:W-:Y:S01]  /*2750*/  @!P3 LEA R6, P0, R10, R20, 0x1 ;  /* 0x000000140a06b211 */ /* 0x000fe200078008ff */
[----:B------:R-:W-:-:S03]  /*2760*/  @!P3 IMAD.IADD R2, R11, 0x1, R2 ;  /* 0x000000010b02b824 */ /* 0x000fc600078e0202 */
[----:B------:R-:W-:Y:S02]  /*2770*/  @!P2 LEA.HI.X R9, R14, R19, R7, 0x1, P1 ;  /* 0x000000130e09a211 */ /* 0x000fe400008f0c07 */
[----:B------:R-:W-:Y:S02]  /*2780*/  ISETP.GE.AND P1, PT, R252, UR9, PT ;  /* 0x00000009fc007c0c */ /* 0x000fe4000bf26270 */
[----:B------:R-:W-:Y:S01]  /*2790*/  @!P3 LEA.HI.X R7, R10, R21, R2, 0x1, P0 ;  /* 0x000000150a07b211 */ /* 0x000fe200000f0c02 */
[----:B------:R-:W-:Y:S01]  /*27a0*/  VIADD R2, R26, 0x1800 ;  /* 0x000018001a027836 */ /* 0x000fe20000000000 */
[----:B------:R-:W-:Y:S01]  /*27b0*/  PLOP3.LUT P0, PT, PT, PT, UP0, 0x80, 0x0 ;  /* 0x000000000000781c */ /* 0x000fe20003f0f008 */
[----:B------:R-:W-:Y:S04]  /*27c0*/  @P3 STS [R0+0xf000], RZ ;  /* 0x00f000ff00003388 */ /* 0x000fe80000000800 */
[----:B------:R-:W-:Y:S04]  /*27d0*/  @P3 STS [R0+0xf004], RZ ;  /* 0x00f004ff00003388 */ /* 0x000fe80000000800 */
[----:B------:R-:W-:Y:S04]  /*27e0*/  @P3 STS.64 [R0+0xf008], RZ ;  /* 0x00f008ff00003388 */ /* 0x000fe80000000a00 */
[----:B------:R-:W-:Y:S04]  /*27f0*/  @P3 STS.128 [R0+0x11000], RZ ;  /* 0x011000ff00003388 */ /* 0x000fe80000000c00 */
[----:B------:R-:W-:Y:S04]  /*2800*/  @P3 STS.128 [R0+0x13000], RZ ;  /* 0x013000ff00003388 */ /* 0x000fe80000000c00 */
[----:B------:R-:W-:Y:S01]  /*2810*/  @!PT LDS RZ, [RZ] ;  /* 0x00000000fffff984 */ /* 0x000fe20000000800 */
[----:B------:R-:W-:Y:S01]  /*2820*/  @!PT LDS RZ, [RZ] ;  /* 0x00000000fffff984 */ /* 0x000fe20000000800 */
[----:B------:R-:W-:Y:S01]  /*2830*/  @!PT LDS RZ, [RZ] ;  /* 0x00000000fffff984 */ /* 0x000fe20000000800 */
[----:B------:R-:W-:Y:S04]  /*2840*/  @!P3 LDGSTS.E.BYPASS.LTC128B.128 [R0+0xf000], desc[UR6][R4.64] ;  /* 0x0f0000000400bfae */ /* 0x000fe8000b901d46 */
[----:B------:R-:W-:Y:S04]  /*2850*/  @!P3 LDGSTS.E.BYPASS.LTC128B.128 [R0+0x11000], desc[UR6][R4.64+0x40] ;  /* 0x110000400400bfae */ /* 0x000fe8000b901d46 */
[----:B------:R1:W-:Y:S04]  /*2860*/  @!P3 LDGSTS.E.BYPASS.LTC128B.128 [R0+0x13000], desc[UR6][R4.64+0x80] ;  /* 0x130000800400bfae */ /* 0x0003e8000b901d46 */
[----:B------:R-:W-:Y:S04]  /*2870*/  @P2 STS.128 [R0+0x10000], RZ ;  /* 0x010000ff00002388 */ /* 0x000fe80000000c00 */
        /* <DEDUP_REMOVED lines=8> */
[----:B------:R-:W0:Y:S01]  /*2900*/  LDGDEPBAR ;  /* 0x00000000000079af */ /* 0x000e220000000000 */
[----:B-1----:R-:W-:-:S03]  /*2910*/  @!P2 IMAD.IADD R5, R13, 0x1, R22 ;  /* 0x000000010d05a824 */ /* 0x002fc600078e0216 */
[----:B------:R-:W-:Y:S04]  /*2920*/  @P1 STS [R0+0x6000], RZ ;  /* 0x006000ff00001388 */ /* 0x000fe80000000800 */
[----:B------:R-:W-:Y:S04]  /*2930*/  @P1 STS [R0+0x6004], RZ ;  /* 0x006004ff00001388 */ /* 0x000fe80000000800 */
[----:B------:R-:W-:Y:S04]  /*2940*/  @P1 STS.64 [R0+0x6008], RZ ;  /* 0x006008ff00001388 */ /* 0x000fe80000000a00 */
[----:B------:R-:W-:Y:S01]  /*2950*/  @P1 STS.128 [R0+0x7000], RZ ;  /* 0x007000ff00001388 */ /* 0x000fe20000000c00 */
[----:B---3--:R-:W-:-:S03]  /*2960*/  SEL R8, R2, R26, !P0 ;  /* 0x0000001a02087207 */ /* 0x008fc60004000000 */
[----:B------:R-:W-:Y:S01]  /*2970*/  @P1 STS.128 [R0+0x8000], RZ ;  /* 0x008000ff00001388 */ /* 0x000fe20000000c00 */
[----:B------:R-:W-:-:S03]  /*2980*/  LEA R235, R8, UR4, 0x1 ;  /* 0x0000000408eb7c11 */ /* 0x000fc6000f8e08ff */
[----:B------:R-:W-:Y:S01]  /*2990*/  @!PT LDS RZ, [RZ] ;  /* 0x00000000fffff984 */ /* 0x000fe20000000800 */
[----:B------:R-:W-:Y:S01]  /*29a0*/  @!PT LDS RZ, [RZ] ;  /* 0x00000000fffff984 */ /* 0x000fe20000000800 */
[----:B------:R-:W-:Y:S01]  /*29b0*/  @!PT LDS RZ, [RZ] ;  /* 0x00000000fffff984 */ /* 0x000fe20000000800 */
[----:B------:R-:W-:Y:S01]  /*29c0*/  @!P1 LDGSTS.E.BYPASS.LTC128B.128 [R0+0x6000], desc[UR6][R236.64] ;  /* 0x06000000ec009fae */ /* 0x000fe2000b901d46 */
[----:B--2---:R-:W-:-:S03]  /*29d0*/  @!P2 LEA R4, P4, R12, R16, 0x1 ;  /* 0x000000100c04a211 */ /* 0x004fc600078808ff */
[----:B------:R-:W-:Y:S04]  /*29e0*/  @!P1 LDGSTS.E.BYPASS.LTC128B.128 [R0+0x7000], desc[UR6][R236.64+0x40] ;  /* 0x07000040ec009fae */ /* 0x000fe8000b901d46 */
[----:B------:R-:W-:Y:S04]  /*29f0*/  @!P1 LDGSTS.E.BYPASS.LTC128B.128 [R0+0x8000], desc[UR6][R236.64+0x80] ;  /* 0x08000080ec009fae */ /* 0x000fe8000b901d46 */
[----:B------:R-:W-:Y:S04]  /*2a00*/  @P1 STS [R235], RZ ;  /* 0x000000ffeb001388 */ /* 0x000fe80000000800 */
[----:B------:R-:W-:Y:S04]  /*2a10*/  @P1 STS [R235+0x4], RZ ;  /* 0x000004ffeb001388 */ /* 0x000fe80000000800 */
        /* <DEDUP_REMOVED lines=9> */
[----:B------:R-:W-:Y:S01]  /*2ab0*/  @P1 STS [R235+0x200c], RZ ;  /* 0x00200cffeb001388 */ /* 0x000fe20000000800 */
[----:B------:R-:W-:-:S03]  /*2ac0*/  @!P2 LEA.HI.X R5, R12, R17, R5, 0x1, P4 ;  /* 0x000000110c05a211 */ /* 0x000fc600020f0c05 */
[----:B------:R-:W-:Y:S01]  /*2ad0*/  @!PT LDS RZ, [RZ] ;  /* 0x00000000fffff984 */ /* 0x000fe20000000800 */
[----:B------:R-:W-:Y:S01]  /*2ae0*/  @!PT LDS RZ, [RZ] ;  /* 0x00000000fffff984 */ /* 0x000fe20000000800 */
[----:B------:R-:W-:Y:S01]  /*2af0*/  @!PT LDS RZ, [RZ] ;  /* 0x00000000fffff984 */ /* 0x000fe20000000800 */
[----:B------:R-:W-:Y:S04]  /*2b00*/  @!P1 LDGSTS.E.BYPASS.LTC128B.128 [R235], desc[UR6][R238.64] ;  /* 0x00000000eeeb9fae */ /* 0x000fe8000b901d46 */
[----:B------:R-:W-:Y:S04]  /*2b10*/  @!P1 LDGSTS.E.BYPASS.LTC128B.128 [R235+0x1000], desc[UR6][R238.64+0x40] ;  /* 0x01000040eeeb9fae */ /* 0x000fe8000b901d46 */
[----:B------:R-:W-:Y:S04]  /*2b20*/  @!P1 LDGSTS.E.BYPASS.LTC128B.128 [R235+0x2000], desc[UR6][R238.64+0x80] ;  /* 0x02000080eeeb9fae */ /* 0x000fe8000b901d46 */
        /* <DEDUP_REMOVED lines=8> */
[----:B------:R-:W-:Y:S01]  /*2bb0*/  @!P3 LDGSTS.E.BYPASS.LTC128B.128 [R0+0x9000], desc[UR6][R6.64] ;  /* 0x090000000600bfae */ /* 0x000fe2000b901d46 */
[----:B------:R-:W-:-:S03]  /*2bc0*/  VIADD R2, R25, 0x28 ;  /* 0x0000002819027836 */ /* 0x000fc60000000000 */
[----:B------:R-:W-:Y:S04]  /*2bd0*/  @!P3 LDGSTS.E.BYPASS.LTC128B.128 [R0+0xb000], desc[UR6][R6.64+0x40] ;  /* 0x0b0000400600bfae */ /* 0x000fe8000b901d46 */
[----:B------:R1:W-:Y:S04]  /*2be0*/  @!P3 LDGSTS.E.BYPASS.LTC128B.128 [R0+0xd000], desc[UR6][R6.64+0x80] ;  /* 0x0d0000800600bfae */ /* 0x0003e8000b901d46 */
[----:B------:R-:W-:Y:S04]  /*2bf0*/  @P2 STS.128 [R0+0xa000], RZ ;  /* 0x00a000ff00002388 */ /* 0x000fe80000000c00 */
[----:B------:R-:W-:Y:S04]  /*2c00*/  @P2 STS.128 [R0+0xc000], RZ ;  /* 0x00c000ff00002388 */ /* 0x000fe80000000c00 */
[----:B------:R2:W-:Y:S04]  /*2c10*/  @P2 STS.128 [R0+0xe000], RZ ;  /* 0x00e000ff00002388 */ /* 0x0005e80000000c00 */
[----:B------:R-:W-:Y:S01]  /*2c20*/  @!PT LDS RZ, [RZ] ;  /* 0x00000000fffff984 */ /* 0x000fe20000000800 */
[----:B------:R-:W-:Y:S01]  /*2c30*/  @!PT LDS RZ, [RZ] ;  /* 0x00000000fffff984 */ /* 0x000fe20000000800 */
[----:B------:R-:W-:Y:S01]  /*2c40*/  @!PT LDS RZ, [RZ] ;  /* 0x00000000fffff984 */ /* 0x000fe20000000800 */
[----:B------:R-:W-:Y:S04]  /*2c50*/  @!P2 LDGSTS.E.BYPASS.LTC128B.128 [R0+0xa000], desc[UR6][R4.64] ;  /* 0x0a0000000400afae */ /* 0x000fe8000b901d46 */
[----:B------:R-:W-:Y:S01]  /*2c60*/  @!P2 LDGSTS.E.BYPASS.LTC128B.128 [R0+0xc000], desc[UR6][R4.64+0x40] ;  /* 0x0c0000400400afae */ /* 0x000fe2000b901d46 */
[----:B------:R-:W-:-:S03]  /*2c70*/  ISETP.GE.AND P1, PT, R2, UR9, PT ;  /* 0x0000000902007c0c */ /* 0x000fc6000bf26270 */
[----:B------:R3:W-:Y:S04]  /*2c80*/  @!P2 LDGSTS.E.BYPASS.LTC128B.128 [R0+0xe000], desc[UR6][R4.64+0x80] ;  /* 0x0e0000800400afae */ /* 0x0007e8000b901d46 */
[----:B------:R-:W0:Y:S01]  /*2c90*/  LDGDEPBAR ;  /* 0x00000000000079af */ /* 0x000e220000000000 */
[C---:B-1----:R-:W-:Y:S01]  /*2ca0*/  IMAD.SHL.U32 R6, R25.reuse, 0x4, RZ ;  /* 0x0000000419067824 */ /* 0x042fe200078e00ff */
[----:B------:R-:W-:Y:S02]  /*2cb0*/  SHF.R.S32.HI R8, RZ, 0x1f, R25 ;  /* 0x0000001fff087819 */ /* 0x000fe40000011419 */
[----:B------:R-:W-:Y:S02]  /*2cc0*/  ISETP.GE.AND P4, PT, R25, UR9, PT ;  /* 0x0000000919007c0c */ /* 0x000fe4000bf86270 */
[----:B---3--:R-:W-:Y:S01]  /*2cd0*/  IADD3 R4, P3, R6, UR11, RZ ;  /* 0x0000000b06047c10 */ /* 0x008fe2000ff7e0ff */
[----:B------:R-:W-:-:S04]  /*2ce0*/  DEPBAR.LE SB0, 0x1 ;  /* 0x000080400000791a */ /* 0x000fc80000000000 */
[----:B--2---:R-:W-:Y:S02]  /*2cf0*/  SHF.R.S32.HI R0, RZ, 0x1f, R2 ;  /* 0x0000001fff007819 */ /* 0x004fe40000011402 */
[C---:B------:R-:W-:Y:S02]  /*2d00*/  @!P1 LEA R6, P2, R2.reuse, UR11, 0x2 ;  /* 0x0000000b02069c11 */ /* 0x040fe4000f8410ff */
[----:B------:R-:W-:Y:S02]  /*2d10*/  SHF.L.U64.HI R5, R25, 0x2, R8 ;  /* 0x0000000219057819 */ /* 0x000fe40000010208 */
[----:B------:R-:W-:Y:S02]  /*2d20*/  @!P1 LEA.HI.X R7, R2, UR10, R0, 0x2, P2 ;  /* 0x0000000a02079c11 */ /* 0x000fe400090f1400 */
[----:B------:R-:W-:-:S03]  /*2d30*/  IADD3.X R5, R5, UR10, RZ, P3, !PT ;  /* 0x0000000a05057c10 */ /* 0x000fc60009ffe4ff */
[----:B------:R-:W5:Y:S04]  /*2d40*/  @!P1 LDG.E R248, desc[UR6][R6.64] ;  /* 0x0000000606f89981 */ /* 0x000f68000c1e1900 */
[----:B------:R-:W5:Y:S04]  /*2d50*/  @!P4 LDG.E R249, desc[UR6][R4.64] ;  /* 0x0000000604f9c981 */ /* 0x000f68000c1e1900 */
[----:B------:R-:W5:Y:S04]  /*2d60*/  @!P6 LDG.E R250, desc[UR6][R4.64+0x20] ;  /* 0x0000200604fae981 */ /* 0x000f68000c1e1900 */
[----:B------:R1:W5:Y:S01]  /*2d70*/  @!P5 LDG.E R247, desc[UR6][R4.64+0x80] ;  /* 0x0000800604f7d981 */ /* 0x000362000c1e1900 */
[----:B------:R-:W-:Y:S01]  /*2d80*/  BAR.SYNC.DEFER_BLOCKING 0x0 ;  /* 0x0000000000007b1d */ /* 0x000fe20000010000 */
[----:B------:R-:W-:-:S04]  /*2d90*/  UIADD3 UR9, UR28, 0x80, URZ ;  /* 0x000000801c097890 */ /* 0x000fc8000fffe03f */
[----:B------:R-:W-:Y:S01]  /*2da0*/  UISETP.GE.AND UP0, UPT, UR9, UR5, UPT ;  /* 0x000000050900728c */ /* 0x000fe2000bf06270 */
[----:B------:R-:W2:Y:S04]  /*2db0*/  LDSM.16.M88.4 R172, [R222+0xf000] ;  /* 0x00f00000deac783b */ /* 0x000ea80000000200 */
[----:B------:R-:W3:Y:S04]  /*2dc0*/  LDSM.16.M88.4 R176, [R222+0xf400] ;  /* 0x00f40000deb0783b */ /* 0x000ee80000000200 */
[----:B------:R-:W4:Y:S04]  /*2dd0*/  LDSM.16.M88.4 R180, [R223+0xf000] ;  /* 0x00f00000dfb4783b */ /* 0x000f280000000200 */
[----:B------:R-:W2:Y:S04]  /*2de0*/  LDSM.16.M88.4 R184, [R223+0xf400] ;  /* 0x00f40000dfb8783b */ /* 0x000ea80000000200 */
[----:B------:R-:W2:Y:S04]  /*2df0*/  LDSM.16.M88.4 R188, [R222+0x11000] ;  /* 0x01100000debc783b */ /* 0x000ea80000000200 */
[----:B------:R-:W2:Y:S04]  /*2e00*/  LDSM.16.M88.4 R192, [R222+0x11400] ;  /* 0x01140000dec0783b */ /* 0x000ea80000000200 */
[----:B------:R-:W2:Y:S04]  /*2e10*/  LDSM.16.M88.4 R196, [R223+0x11000] ;  /* 0x01100000dfc4783b */ /* 0x000ea80000000200 */
[----:B------:R-:W2:Y:S04]  /*2e20*/  LDSM.16.M88.4 R200, [R223+0x11400] ;  /* 0x01140000dfc8783b */ /* 0x000ea80000000200 */
[----:B------:R-:W2:Y:S04]  /*2e30*/  LDSM.16.M88.4 R204, [R222+0x13000] ;  /* 0x01300000decc783b */ /* 0x000ea80000000200 */
[----:B------:R-:W2:Y:S04]  /*2e40*/  LDSM.16.M88.4 R208, [R222+0x13400] ;  /* 0x01340000ded0783b */ /* 0x000ea80000000200 */
[----:B------:R-:W2:Y:S04]  /*2e50*/  LDSM.16.M88.4 R212, [R223+0x13000] ;  /* 0x01300000dfd4783b */ /* 0x000ea80000000200 */
[----:B------:R-:W2:Y:S01]  /*2e60*/  LDSM.16.M88.4 R216, [R223+0x13400] ;  /* 0x01340000dfd8783b */ /* 0x000ea20000000200 */
[----:B-1----:R-:W-:-:S05]  /*2e70*/  IMAD.SHL.U32 R4, R25, 0x4, RZ ;  /* 0x0000000419047824 */ /* 0x002fca00078e00ff */
[----:B------:R1:W-:Y:S01]  /*2e80*/  STL [R1+0x10], R4 ;  /* 0x0000100401007387 */ /* 0x0003e20000100800 */
[----:B------:R-:W-:Y:S02]  /*2e90*/  UIADD3 UR9, UR16, 0x20, URZ ;  /* 0x0000002010097890 */ /* 0x000fe4000fffe03f */
[----:B------:R-:W-:Y:S02]  /*2ea0*/  UIADD3 UR21, UR15, UR22, URZ ;  /* 0x000000160f157290 */ /* 0x000fe4000fffe03f */
[----:B------:R-:W-:Y:S01]  /*2eb0*/  UIADD3 UR9, UR15, UR9, URZ ;  /* 0x000000090f097290 */ /* 0x000fe2000fffe03f */
[----:B------:R-:W-:Y:S01]  /*2ec0*/  VIADD R2, R230, 0x1800 ;  /* 0x00001800e6027836 */ /* 0x000fe20000000000 */
[----:B------:R-:W-:Y:S01]  /*2ed0*/  UIADD3 UR20, UR15, UR21, URZ ;  /* 0x000000150f147290 */ /* 0x000fe2000fffe03f */
[----:B------:R-:W-:Y:S01]  /*2ee0*/  VIADD R0, R229, 0x1800 ;  /* 0x00001800e5007836 */ /* 0x000fe20000000000 */
[----:B------:R-:W-:Y:S01]  /*2ef0*/  UIADD3 UR25, UR15, UR9, URZ ;  /* 0x000000090f197290 */ /* 0x000fe2000fffe03f */
[----:B-1----:R-:W-:Y:S01]  /*2f00*/  SHF.L.U64.HI R4, R25, 0x2, R8 ;  /* 0x0000000219047819 */ /* 0x002fe20000010208 */
[----:B------:R-:W-:Y:S01]  /*2f10*/  UIADD3 UR19, UR15, UR20, URZ ;  /* 0x000000140f137290 */ /* 0x000fe2000fffe03f */
[----:B------:R-:W-:-:S02]  /*2f20*/  SEL R2, R2, R230, !P0 ;  /* 0x000000e602027207 */ /* 0x000fc40004000000 */
[----:B------:R-:W-:Y:S02]  /*2f30*/  CS2R R42, SRZ ;  /* 0x00000000002a7805 */ /* 0x000fe4000001ff00 */
[----:B------:R-:W-:Y:S01]  /*2f40*/  SEL R0, R0, R229, !P0 ;  /* 0x000000e500007207 */ /* 0x000fe20004000000 */
[----:B------:R1:W-:Y:S01]  /*2f50*/  STL [R1+0xc], R4 ;  /* 0x00000c0401007387 */ /* 0x0003e20000100800 */
[----:B------:R-:W-:Y:S01]  /*2f60*/  UIADD3 UR23, UR15, UR25, URZ ;  /* 0x000000190f177290 */ /* 0x000fe2000fffe03f */
[----:B------:R-:W-:Y:S01]  /*2f70*/  CS2R R40, SRZ ;  /* 0x0000000000287805 */ /* 0x000fe2000001ff00 */
[----:B------:R-:W-:Y:S01]  /*2f80*/  UIADD3 UR18, UR15, UR19, URZ ;  /* 0x000000130f127290 */ /* 0x000fe2000fffe03f */
[----:B------:R-:W-:Y:S01]  /*2f90*/  CS2R R38, SRZ ;  /* 0x0000000000267805 */ /* 0x000fe2000001ff00 */
[----:B------:R-:W-:Y:S01]  /*2fa0*/  UIADD3 UR17, UR15, UR23, URZ ;  /* 0x000000170f117290 */ /* 0x000fe2000fffe03f */
[----:B------:R-:W-:Y:S02]  /*2fb0*/  CS2R R36, SRZ ;  /* 0x0000000000247805 */ /* 0x000fe4000001ff00 */
[----:B------:R-:W-:Y:S01]  /*2fc0*/  LEA R221, R2, UR4, 0x1 ;  /* 0x0000000402dd7c11 */ /* 0x000fe2000f8e08ff */
[----:B------:R-:W-:Y:S01]  /*2fd0*/  UIMAD UR33, UR29, 0x18, URZ ;  /* 0x000000181d2178a4 */ /* 0x000fe2000f8e023f */
[----:B------:R-:W-:Y:S01]  /*2fe0*/  LEA R220, R0, UR4, 0x1 ;  /* 0x0000000400dc7c11 */ /* 0x000fe2000f8e08ff */
[----:B------:R-:W-:-:S02]  /*2ff0*/  USHF.L.U32 UR32, UR29, 0x5, URZ ;  /* 0x000000051d207899 */ /* 0x000fc4000800063f */
[----:B------:R-:W-:Y:S02]  /*3000*/  UIMAD UR31, UR29, 0x28, URZ ;  /* 0x000000281d1f78a4 */ /* 0x000fe4000f8e023f */
[----:B------:R-:W-:Y:S01]  /*3010*/  UIMAD UR30, UR29, 0x30, URZ ;  /* 0x000000301d1e78a4 */ /* 0x000fe2000f8e023f */
[----:B------:R-:W-:Y:S01]  /*3020*/  UMOV UR13, UR38 ;  /* 0x00000026000d7c82 */ /* 0x000fe20008000000 */
[----:B------:R-:W-:Y:S02]  /*3030*/  UIMAD UR29, UR29, 0x38, URZ ;  /* 0x000000381d1d78a4 */ /* 0x000fe4000f8e023f */
[----:B------:R-:W-:Y:S02]  /*3040*/  UIADD3 UR28, UR15, UR24, URZ ;  /* 0x000000180f1c7290 */ /* 0x000fe4000fffe03f */
[----:B------:R-:W-:Y:S02]  /*3050*/  UIADD3 UR27, UR15, UR18, URZ ;  /* 0x000000120f1b7290 */ /* 0x000fe4000fffe03f */
[----:B------:R-:W-:Y:S01]  /*3060*/  UIADD3 UR26, UR15, UR17, URZ ;  /* 0x000000110f1a7290 */ /* 0x000fe2000fffe03f */
[----:B------:R-:W-:Y:S01]  /*3070*/  UMOV UR12, UR39 ;  /* 0x00000027000c7c82 */ /* 0x000fe20008000000 */
[----:B-1234-:R-:W-:-:S10]  /*3080*/  ULDC UR9, c[0x0][0x2ec] ;  /* 0x0000bb0000097ab9 */ /* 0x01efd40000000800 */
.L_x_9:
[----:B------:R-:W0:Y:S01]  /*3090*/  LDGDEPBAR ;  /* 0x00000000000079af */ /* 0x000e220000000000 */
[----:B------:R-:W-:Y:S01]  /*30a0*/  IMAD.IADD R0, R228, 0x1, R221 ;  /* 0x00000001e4007824 */ /* 0x000fe200078e02dd */
[----:B------:R-:W-:Y:S01]  /*30b0*/  PLOP3.LUT P0, PT, PT, PT, UP0, 0x80, 0x0 ;  /* 0x000000000000781c */ /* 0x000fe20003f0f008 */
[----:B------:R-:W-:Y:S05]  /*30c0*/  UISETP.GE.AND UP3, UPT, UR8, 0x1, UPT ;  /* 0x000000010800788c */ /* 0x000fea000bf66270 */
[----:B------:R-:W2:Y:S01]  /*30d0*/  LDL R2, [R1+0x1c] ;  /* 0x00001c0001027983 */ /* 0x000ea20000100800 */
[----:B------:R-:W-:Y:S02]  /*30e0*/  PLOP3.LUT P5, PT, PT, PT, UP0, 0x80, 0x0 ;  /* 0x000000000000781c */ /* 0x000fe40003faf008 */
[----:B------:R-:W-:Y:S02]  /*30f0*/  PLOP3.LUT P2, PT, PT, PT, UP0, 0x80, 0x0 ;  /* 0x000000000000781c */ /* 0x000fe40003f4f008 */
[----:B------:R-:W-:Y:S02]  /*3100*/  PLOP3.LUT P1, PT, PT, PT, UP0, 0x80, 0x0 ;  /* 0x000000000000781c */ /* 0x000fe40003f2f008 */
[----:B------:R-:W-:Y:S02]  /*3110*/  PLOP3.LUT P4, PT, PT, PT, UP0, 0x80, 0x0 ;  /* 0x000000000000781c */ /* 0x000fe40003f8f008 */
[C---:B-----5:R-:W-:Y:S02]  /*3120*/  FSETP.NEU.FTZ.AND P3, PT, R249.reuse, -INF , PT ;  /* 0xff800000f900780b */ /* 0x060fe40003f7d000 */
[----:B------:R-:W-:Y:S01]  /*3130*/  PLOP3.LUT P6, PT, PT, PT, UP0, 0x80, 0x0 ;  /* 0x000000000000781c */ /* 0x000fe20003fcf008 */
[----:B------:R-:W-:Y:S04]  /*3140*/  DEPBAR.LE SB0, 0x0 ;  /* 0x000080000000791a */ /* 0x000fe80000000000 */
[----:B------:R-:W-:Y:S06]  /*3150*/  BAR.SYNC.DEFER_BLOCKING 0x0 ;  /* 0x0000000000007b1d */ /* 0x000fec0000010000 */
[----:B------:R-:W-:Y:S08]  /*3160*/  LDSM.16.M88.4 R32, [R221] ;  /* 0x00000000dd20783b */ /* 0x000ff00000000200 */
[----:B------:R-:W1:Y:S08]  /*3170*/  LDSM.16.M88.4 R16, [R222+0x9000] ;  /* 0x00900000de10783b */ /* 0x000e700000000200 */
[----:B------:R-:W3:Y:S08]  /*3180*/  LDSM.16.M88.4 R28, [R221+0x800] ;  /* 0x00080000dd1c783b */ /* 0x000ef00000000200 */
[----:B------:R-:W4:Y:S08]  /*3190*/  LDSM.16.M88.4 R132, [R222+0x9400] ;  /* 0x00940000de84783b */ /* 0x000f300000000200 */
[----:B------:R-:W-:Y:S08]  /*31a0*/  LDSM.16.M88.4 R136, [R0] ;  /* 0x000000000088783b */ /* 0x000ff00000000200 */
[----:B------:R-:W4:Y:S01]  /*31b0*/  LDSM.16.M88.4 R140, [R223+0x9000] ;  /* 0x00900000df8c783b */ /* 0x000f220000000200 */
[-C--:B-1----:R-:W-:Y:S07]  /*31c0*/  HMMA.16816.F32 R4, R32, R16.reuse, RZ ;  /* 0x000000102004723c */ /* 0x082fee00000018ff */
[----:B------:R-:W1:Y:S01]  /*31d0*/  LDSM.16.M88.4 R144, [R0+0x800] ;  /* 0x000800000090783b */ /* 0x000e620000000200 */
[C---:B---3--:R-:W-:Y:S07]  /*31e0*/  HMMA.16816.F32 R8, R28.reuse, R16, RZ ;  /* 0x000000101c08723c */ /* 0x048fee00000018ff */
[----:B------:R-:W3:Y:S01]  /*31f0*/  LDSM.16.M88.4 R148, [R223+0x9400] ;  /* 0x00940000df94783b */ /* 0x000ee20000000200 */
[-C--:B------:R-:W-:Y:S07]  /*3200*/  HMMA.16816.F32 R12, R28, R18.reuse, RZ ;  /* 0x000000121c0c723c */ /* 0x080fee00000018ff */
[----:B------:R-:W-:Y:S01]  /*3210*/  LDSM.16.M88.4 R152, [R221+0x1000] ;  /* 0x00100000dd98783b */ /* 0x000fe20000000200 */
[C---:B------:R-:W-:Y:S07]  /*3220*/  HMMA.16816.F32 R16, R32.reuse, R18, RZ ;  /* 0x000000122010723c */ /* 0x040fee00000018ff */
[----:B------:R-:W3:Y:S01]  /*3230*/  LDSM.16.M88.4 R156, [R222+0xb000] ;  /* 0x00b00000de9c783b */ /* 0x000ee20000000200 */
[-C--:B----4-:R-:W-:Y:S06]  /*3240*/  HMMA.16816.F32 R20, R32, R132.reuse, RZ ;  /* 0x000000842014723c */ /* 0x090fec00000018ff */
[C---:B------:R-:W-:Y:S01]  /*3250*/  HMMA.16816.F32 R24, R28.reuse, R132, RZ ;  /* 0x000000841c18723c */ /* 0x040fe200000018ff */
[----:B------:R-:W4:Y:S05]  /*3260*/  LDSM.16.M88.4 R160, [R221+0x1800] ;  /* 0x00180000dda0783b */ /* 0x000f2a0000000200 */
[-C--:B------:R-:W-:Y:S03]  /*3270*/  HMMA.16816.F32 R28, R28, R134.reuse, RZ ;  /* 0x000000861c1c723c */ /* 0x080fe600000018ff */
[----:B------:R-:W-:Y:S03]  /*3280*/  LDSM.16.M88.4 R164, [R223+0xb000] ;  /* 0x00b00000dfa4783b */ /* 0x000fe60000000200 */
[----:B------:R-:W-:Y:S05]  /*3290*/  HMMA.16816.F32 R32, R32, R134, RZ ;  /* 0x000000862020723c */ /* 0x000fea00000018ff */
[----:B------:R-:W4:Y:S01]  /*32a0*/  LDSM.16.M88.4 R132, [R222+0xb400] ;  /* 0x00b40000de84783b */ /* 0x000f220000000200 */
[-C--:B------:R-:W-:Y:S06]  /*32b0*/  HMMA.16816.F32 R4, R136, R140.reuse, R4 ;  /* 0x0000008c8804723c */ /* 0x080fec0000001804 */
[C---:B-1----:R-:W-:Y:S01]  /*32c0*/  HMMA.16816.F32 R8, R144.reuse, R140, R8 ;  /* 0x0000008c9008723c */ /* 0x042fe20000001808 */
[----:B------:R-:W-:Y:S05]  /*32d0*/  LDSM.16.M88.4 R168, [R0+0x1800] ;  /* 0x0018000000a8783b */ /* 0x000fea0000000200 */
[-C--:B------:R-:W-:Y:S06]  /*32e0*/  HMMA.16816.F32 R12, R144, R142.reuse, R12 ;  /* 0x0000008e900c723c */ /* 0x080fec000000180c */
[C---:B------:R-:W-:Y:S01]  /*32f0*/  HMMA.16816.F32 R16, R136.reuse, R142, R16 ;  /* 0x0000008e8810723c */ /* 0x040fe20000001810 */
[----:B------:R-:W1:Y:S05]  /*3300*/  LDSM.16.M88.4 R140, [R0+0x1000] ;  /* 0x00100000008c783b */ /* 0x000e6a0000000200 */
[-C--:B---3--:R-:W-:Y:S06]  /*3310*/  HMMA.16816.F32 R20, R136, R148.reuse, R20 ;  /* 0x000000948814723c */ /* 0x088fec0000001814 */
[C---:B------:R-:W-:Y:S06]  /*3320*/  HMMA.16816.F32 R24, R144.reuse, R148, R24 ;  /* 0x000000949018723c */ /* 0x040fec0000001818 */
[-C--:B------:R-:W-:Y:S01]  /*3330*/  HMMA.16816.F32 R28, R144, R150.reuse, R28 ;  /* 0x00000096901c723c */ /* 0x080fe2000000181c */
[----:B------:R-:W-:Y:S05]  /*3340*/  LDSM.16.M88.4 R144, [R221+0x2000] ;  /* 0x00200000dd90783b */ /* 0x000fea0000000200 */
[----:B------:R-:W-:Y:S03]  /*3350*/  HMMA.16816.F32 R32, R136, R150, R32 ;  /* 0x000000968820723c */ /* 0x000fe60000001820 */
[----:B------:R-:W3:Y:S03]  /*3360*/  LDSM.16.M88.4 R136, [R223+0xb400] ;  /* 0x00b40000df88783b */ /* 0x000ee60000000200 */
[-C--:B------:R-:W-:Y:S05]  /*3370*/  HMMA.16816.F32 R4, R152, R156.reuse, R4 ;  /* 0x0000009c9804723c */ /* 0x080fea0000001804 */
[----:B------:R-:W3:Y:S01]  /*3380*/  LDSM.16.M88.4 R148, [R222+0xd000] ;  /* 0x00d00000de94783b */ /* 0x000ee20000000200 */
[C---:B----4-:R-:W-:Y:S06]  /*3390*/  HMMA.16816.F32 R8, R160.reuse, R156, R8 ;  /* 0x0000009ca008723c */ /* 0x050fec0000001808 */
[-C--:B------:R-:W-:Y:S06]  /*33a0*/  HMMA.16816.F32 R12, R160, R158.reuse, R12 ;  /* 0x0000009ea00c723c */ /* 0x080fec000000180c */
[C---:B------:R-:W-:Y:S01]  /*33b0*/  HMMA.16816.F32 R16, R152.reuse, R158, R16 ;  /* 0x0000009e9810723c */ /* 0x040fe20000001810 */
[----:B------:R-:W-:Y:S05]  /*33c0*/  LDSM.16.M88.4 R156, [R0+0x2000] ;  /* 0x00200000009c783b */ /* 0x000fea0000000200 */
[-C--:B------:R-:W-:Y:S06]  /*33d0*/  HMMA.16816.F32 R20, R152, R132.reuse, R20 ;  /* 0x000000849814723c */ /* 0x080fec0000001814 */
[C---:B------:R-:W-:Y:S06]  /*33e0*/  HMMA.16816.F32 R24, R160.reuse, R132, R24 ;  /* 0x00000084a018723c */ /* 0x040fec0000001818 */
[-C--:B------:R-:W-:Y:S01]  /*33f0*/  HMMA.16816.F32 R28, R160, R134.reuse, R28 ;  /* 0x00000086a01c723c */ /* 0x080fe2000000181c */
[----:B------:R-:W-:Y:S05]  /*3400*/  LDSM.16.M88.4 R160, [R223+0xd000] ;  /* 0x00d00000dfa0783b */ /* 0x000fea0000000200 */
[----:B------:R-:W-:Y:S03]  /*3410*/  HMMA.16816.F32 R32, R152, R134, R32 ;  /* 0x000000869820723c */ /* 0x000fe60000001820 */
[----:B------:R-:W4:Y:S03]  /*3420*/  LDSM.16.M88.4 R132, [R221+0x2800] ;  /* 0x00280000dd84783b */ /* 0x000f260000000200 */
[-C--:B-1----:R-:W-:Y:S05]  /*3430*/  HMMA.16816.F32 R4, R140, R164.reuse, R4 ;  /* 0x000000a48c04723c */ /* 0x082fea0000001804 */
[----:B------:R-:W1:Y:S01]  /*3440*/  LDSM.16.M88.4 R152, [R222+0xd400] ;  /* 0x00d40000de98783b */ /* 0x000e620000000200 */
[C---:B------:R-:W-:Y:S06]  /*3450*/  HMMA.16816.F32 R8, R168.reuse, R164, R8 ;  /* 0x000000a4a808723c */ /* 0x040fec0000001808 */
[-C--:B------:R-:W-:Y:S06]  /*3460*/  HMMA.16816.F32 R12, R168, R166.reuse, R12 ;  /* 0x000000a6a80c723c */ /* 0x080fec000000180c */
[C---:B------:R-:W-:Y:S06]  /*3470*/  HMMA.16816.F32 R16, R140.reuse, R166, R16 ;  /* 0x000000a68c10723c */ /* 0x040fec0000001810 */
[-C--:B---3--:R-:W-:Y:S06]  /*3480*/  HMMA.16816.F32 R20, R140, R136.reuse, R20 ;  /* 0x000000888c14723c */ /* 0x088fec0000001814 */
[C---:B------:R-:W-:Y:S06]  /*3490*/  HMMA.16816.F32 R24, R168.reuse, R136, R24 ;  /* 0x00000088a818723c */ /* 0x040fec0000001818 */
[-C--:B------:R-:W-:Y:S06]  /*34a0*/  HMMA.16816.F32 R28, R168, R138.reuse, R28 ;  /* 0x0000008aa81c723c */ /* 0x080fec000000181c */
[----:B------:R-:W-:Y:S01]  /*34b0*/  HMMA.16816.F32 R32, R140, R138, R32 ;  /* 0x0000008a8c20723c */ /* 0x000fe20000001820 */
[----:B------:R-:W3:Y:S04]  /*34c0*/  LDL R141, [R1+0x10] ;  /* 0x00001000018d7983 */ /* 0x000ee80000100800 */
[----:B------:R-:W2:Y:S01]  /*34d0*/  LDSM.16.M88.4 R136, [R0+0x2800] ;  /* 0x002800000088783b */ /* 0x000ea20000000200 */
[-C--:B------:R-:W-:Y:S06]  /*34e0*/  HMMA.16816.F32 R4, R144, R148.reuse, R4 ;  /* 0x000000949004723c */ /* 0x080fec0000001804 */
[C---:B----4-:R-:W-:Y:S01]  /*34f0*/  HMMA.16816.F32 R8, R132.reuse, R148, R8 ;  /* 0x000000948408723c */ /* 0x050fe20000001808 */
[----:B------:R-:W4:Y:S05]  /*3500*/  LDL R140, [R1+0xc] ;  /* 0x00000c00018c7983 */ /* 0x000f2a0000100800 */
[-C--:B------:R-:W-:Y:S06]  /*3510*/  HMMA.16816.F32 R12, R132, R150.reuse, R12 ;  /* 0x00000096840c723c */ /* 0x080fec000000180c */
[C---:B------:R-:W-:Y:S06]  /*3520*/  HMMA.16816.F32 R16, R144.reuse, R150, R16 ;  /* 0x000000969010723c */ /* 0x040fec0000001810 */
[-C--:B-1----:R-:W-:Y:S06]  /*3530*/  HMMA.16816.F32 R20, R144, R152.reuse, R20 ;  /* 0x000000989014723c */ /* 0x082fec0000001814 */
[C---:B------:R-:W-:Y:S06]  /*3540*/  HMMA.16816.F32 R24, R132.reuse, R152, R24 ;  /* 0x000000988418723c */ /* 0x040fec0000001818 */
[-C--:B------:R-:W-:Y:S06]  /*3550*/  HMMA.16816.F32 R28, R132, R154.reuse, R28 ;  /* 0x0000009a841c723c */ /* 0x080fec000000181c */
[----:B------:R-:W-:Y:S01]  /*3560*/  HMMA.16816.F32 R32, R144, R154, R32 ;  /* 0x0000009a9020723c */ /* 0x000fe20000001820 */
[----:B------:R-:W-:Y:S04]  /*3570*/  IMAD.U32 R134, RZ, RZ, UR35 ;  /* 0x00000023ff867e24 */ /* 0x000fe8000f8e00ff */
[----:B--2---:R-:W-:Y:S01]  /*3580*/  @P0 IMAD R134, R134, 0x80, R2 ;  /* 0x0000008086860824 */ /* 0x004fe200078e0202 */
[-C--:B------:R-:W-:Y:S01]  /*3590*/  HMMA.16816.F32 R4, R156, R160.reuse, R4 ;  /* 0x000000a09c04723c */ /* 0x080fe20000001804 */
[----:B------:R-:W-:Y:S04]  /*35a0*/  PLOP3.LUT P0, PT, PT, PT, UP0, 0x80, 0x0 ;  /* 0x000000000000781c */ /* 0x000fe80003f0f008 */
[C---:B------:R-:W-:Y:S01]  /*35b0*/  @P5 ISETP.GE.AND P5, PT, R134.reuse, UR5, PT ;  /* 0x0000000586005c0c */ /* 0x040fe2000bfa6270 */
[C---:B------:R-:W-:Y:S05]  /*35c0*/  HMMA.16816.F32 R8, R136.reuse, R160, R8 ;  /* 0x000000a08808723c */ /* 0x040fea0000001808 */
[----:B------:R-:W-:Y:S01]  /*35d0*/  @P2 VIADD R0, R134, 0x1 ;  /* 0x0000000186002836 */ /* 0x000fe20000000000 */
[-C--:B------:R-:W-:Y:S03]  /*35e0*/  HMMA.16816.F32 R12, R136, R162.reuse, R12 ;  /* 0x000000a2880c723c */ /* 0x080fe6000000180c */
[----:B------:R-:W-:Y:S02]  /*35f0*/  FSETP.NEU.FTZ.AND P2, PT, R250, -INF , PT ;  /* 0xff800000fa00780b */ /* 0x000fe40003f5d000 */
[----:B------:R-:W-:Y:S01]  /*3600*/  @P4 ISETP.GE.AND P4, PT, R0, UR5, PT ;  /* 0x0000000500004c0c */ /* 0x000fe2000bf86270 */
[C---:B------:R-:W-:Y:S05]  /*3610*/  HMMA.16816.F32 R16, R156.reuse, R162, R16 ;  /* 0x000000a29c10723c */ /* 0x040fea0000001810 */
[----:B------:R-:W-:Y:S01]  /*3620*/  FMUL.FTZ R133, R249, 1.4426950216293334961 ;  /* 0x3fb8aa3bf9857820 */ /* 0x000fe20000410000 */
[----:B------:R-:W-:Y:S01]  /*3630*/  @P1 FSEL R4, R4, -INF , !P5 ;  /* 0xff80000004041808 */ /* 0x000fe20006800000 */
[----:B------:R-:W-:Y:S01]  /*3640*/  FMUL.FTZ R132, R250, 1.4426950216293334961 ;  /* 0x3fb8aa3bfa847820 */ /* 0x000fe20000410000 */
[----:B------:R-:W-:Y:S03]  /*3650*/  PLOP3.LUT P1, PT, PT, PT, UP0, 0x80, 0x0 ;  /* 0x000000000000781c */ /* 0x000fe60003f2f008 */
[----:B------:R-:W-:Y:S01]  /*3660*/  @P0 FSEL R5, R5, -INF , !P4 ;  /* 0xff80000005050808 */ /* 0x000fe20006000000 */
[----:B------:R-:W-:Y:S01]  /*3670*/  FMUL.FTZ R2, R247, 1.4426950216293334961 ;  /* 0x3fb8aa3bf7027820 */ /* 0x000fe20000410000 */
[----:B------:R-:W-:Y:S01]  /*3680*/  PLOP3.LUT P0, PT, PT, PT, UP0, 0x80, 0x0 ;  /* 0x000000000000781c */ /* 0x000fe20003f0f008 */
[----:B------:R-:W-:Y:S01]  /*3690*/  FMUL.FTZ R0, R248, 1.4426950216293334961 ;  /* 0x3fb8aa3bf8007820 */ /* 0x000fe20000410000 */
[----:B------:R-:W-:Y:S02]  /*36a0*/  FSEL R133, R133, RZ, P3 ;  /* 0x000000ff85857208 */ /* 0x000fe40001800000 */
[----:B------:R-:W-:Y:S02]  /*36b0*/  FSEL R132, R132, RZ, P2 ;  /* 0x000000ff84847208 */ /* 0x000fe40001000000 */
[----:B------:R-:W-:Y:S01]  /*36c0*/  PLOP3.LUT P2, PT, PT, PT, UP0, 0x80, 0x0 ;  /* 0x000000000000781c */ /* 0x000fe20003f4f008 */
[--C-:B------:R-:W-:Y:S01]  /*36d0*/  FFMA.FTZ R4, R4, UR9, -R133.reuse ;  /* 0x0000000904047c23 */ /* 0x100fe20008010885 */
[----:B------:R-:W-:Y:S01]  /*36e0*/  @P1 FSEL R6, R6, -INF , !P5 ;  /* 0xff80000006061808 */ /* 0x000fe20006800000 */
[--C-:B------:R-:W-:Y:S01]  /*36f0*/  FFMA.FTZ R5, R5, UR9, -R133.reuse ;  /* 0x0000000905057c23 */ /* 0x100fe20008010885 */
[----:B------:R-:W-:Y:S01]  /*3700*/  PLOP3.LUT P1, PT, PT, PT, UP0, 0x80, 0x0 ;  /* 0x000000000000781c */ /* 0x000fe20003f2f008 */
[----:B------:R1:W-:Y:S01]  /*3710*/  MUFU.EX2 R170, R4 ;  /* 0x0000000400aa7308 */ /* 0x0003e20000000800 */
[----:B------:R-:W-:Y:S01]  /*3720*/  PLOP3.LUT P3, PT, PT, PT, UP0, 0x80, 0x0 ;  /* 0x000000000000781c */ /* 0x000fe20003f6f008 */
[--C-:B------:R-:W-:Y:S01]  /*3730*/  FFMA.FTZ R6, R6, UR9, -R132.reuse ;  /* 0x0000000906067c23 */ /* 0x100fe20008010884 */
[----:B------:R-:W-:Y:S02]  /*3740*/  @P0 FSEL R7, R7, -INF , !P4 ;  /* 0xff80000007070808 */ /* 0x000fe40006000000 */
[----:B------:R-:W-:Y:S03]  /*3750*/  FSETP.NEU.FTZ.AND P0, PT, R247, -INF , PT ;  /* 0xff800000f700780b */ /* 0x000fe60003f1d000 */
[----:B------:R-:W-:Y:S01]  /*3760*/  FFMA.FTZ R7, R7, UR9, -R132 ;  /* 0x0000000907077c23 */ /* 0x000fe20008010884 */
[----:B------:R-:W-:Y:S01]  /*3770*/  FSEL R2, R2, RZ, P0 ;  /* 0x000000ff02027208 */ /* 0x000fe20000000000 */
[----:B------:R-:W-:Y:S01]  /*3780*/  MUFU.EX2 R244, R5 ;  /* 0x0000000500f47308 */ /* 0x000fe20000000800 */
[----:B------:R-:W-:Y:S02]  /*3790*/  @P2 FSEL R9, R9, -INF , !P4 ;  /* 0xff80000009092808 */ /* 0x000fe40006000000 */
[----:B------:R-:W-:Y:S02]  /*37a0*/  @P1 FSEL R8, R8, -INF , !P5 ;  /* 0xff80000008081808 */ /* 0x000fe40006800000 */
[----:B------:R-:W-:Y:S01]  /*37b0*/  PLOP3.LUT P1, PT, PT, PT, UP0, 0x80, 0x0 ;  /* 0x000000000000781c */ /* 0x000fe20003f2f008 */
[--C-:B------:R-:W-:Y:S01]  /*37c0*/  FFMA.FTZ R9, R9, UR9, -R2.reuse ;  /* 0x0000000909097c23 */ /* 0x100fe20008010802 */
[----:B------:R-:W-:Y:S01]  /*37d0*/  FSETP.NEU.FTZ.AND P2, PT, R248, -INF , PT ;  /* 0xff800000f800780b */ /* 0x000fe20003f5d000 */
[----:B------:R-:W-:Y:S02]  /*37e0*/  FFMA.FTZ R8, R8, UR9, -R2 ;  /* 0x0000000908087c23 */ /* 0x000fe40008010802 */
[----:B------:R-:W-:Y:S01]  /*37f0*/  MUFU.EX2 R246, R6 ;  /* 0x0000000600f67308 */ /* 0x000fe20000000800 */
[----:B------:R-:W-:Y:S01]  /*3800*/  PLOP3.LUT P0, PT, PT, PT, UP0, 0x80, 0x0 ;  /* 0x000000000000781c */ /* 0x000fe20003f0f008 */
[----:B-1----:R-:W-:Y:S01]  /*3810*/  @P3 VIADD R4, R134, 0x8 ;  /* 0x0000000886043836 */ /* 0x002fe20000000000 */
[----:B------:R-:W-:Y:S02]  /*3820*/  FSEL R0, R0, RZ, P2 ;  /* 0x000000ff00007208 */ /* 0x000fe40001000000 */
[----:B------:R-:W-:Y:S02]  /*3830*/  PLOP3.LUT P2, PT, PT, PT, UP0, 0x80, 0x0 ;  /* 0x000000000000781c */ /* 0x000fe40003f4f008 */
[----:B------:R-:W-:Y:S03]  /*3840*/  @P6 ISETP.GE.AND P6, PT, R4, UR5, PT ;  /* 0x0000000504006c0c */ /* 0x000fe6000bfc6270 */
[----:B------:R1:W-:Y:S01]  /*3850*/  MUFU.EX2 R245, R7 ;  /* 0x0000000700f57308 */ /* 0x0003e20000000800 */
[----:B------:R-:W-:Y:S02]  /*3860*/  @P1 FSEL R10, R10, -INF , !P5 ;  /* 0xff8000000a0a1808 */ /* 0x000fe40006800000 */
[----:B------:R-:W-:Y:S02]  /*3870*/  PLOP3.LUT P1, PT, PT, PT, UP0, 0x80, 0x0 ;  /* 0x000000000000781c */ /* 0x000fe40003f2f008 */
[----:B------:R-:W-:Y:S01]  /*3880*/  PLOP3.LUT P5, PT, PT, PT, UP0, 0x80, 0x0 ;  /* 0x000000000000781c */ /* 0x000fe20003faf008 */
[--C-:B------:R-:W-:Y:S01]  /*3890*/  FFMA.FTZ R10, R10, UR9, -R0.reuse ;  /* 0x000000090a0a7c23 */ /* 0x100fe20008010800 */
[----:B------:R-:W-:Y:S03]  /*38a0*/  @P0 FSEL R11, R11, -INF , !P4 ;  /* 0xff8000000b0b0808 */ /* 0x000fe60006000000 */
[----:B------:R2:W-:Y:S01]  /*38b0*/  MUFU.EX2 R161, R8 ;  /* 0x0000000800a17308 */ /* 0x0005e20000000800 */
[----:B------:R-:W-:Y:S02]  /*38c0*/  PLOP3.LUT P0, PT, PT, PT, UP0, 0x80, 0x0 ;  /* 0x000000000000781c */ /* 0x000fe40003f0f008 */
[----:B------:R-:W-:Y:S01]  /*38d0*/  PLOP3.LUT P3, PT, PT, PT, UP0, 0x80, 0x0 ;  /* 0x000000000000781c */ /* 0x000fe20003f6f008 */
[----:B------:R-:W-:Y:S01]  /*38e0*/  FFMA.FTZ R11, R11, UR9, -R0 ;  /* 0x000000090b0b7c23 */ /* 0x000fe20008010800 */
[----:B------:R-:W-:Y:S02]  /*38f0*/  PLOP3.LUT P4, PT, PT, PT, UP0, 0x80, 0x0 ;  /* 0x000000000000781c */ /* 0x000fe40003f8f008 */
[----:B------:R-:W-:Y:S01]  /*3900*/  @P1 FSEL R12, R12, -INF , !P6 ;  /* 0xff8000000c0c1808 */ /* 0x000fe20007000000 */
[----:B-1----:R-:W1:Y:S01]  /*3910*/  LDSM.16.M88.4 R4, [R223+0xd400] ;  /* 0x00d40000df04783b */ /* 0x002e620000000200 */
[----:B------:R-:W-:Y:S01]  /*3920*/  PLOP3.LUT P1, PT, PT, PT, UP0, 0x80, 0x0 ;  /* 0x000000000000781c */ /* 0x000fe20003f2f008 */
[----:B------:R-:W1:Y:S02]  /*3930*/  MUFU.EX2 R155, R9 ;  /* 0x00000009009b7308 */ /* 0x000e640000000800 */
[----:B------:R-:W-:Y:S01]  /*3940*/  FFMA.FTZ R12, R12, UR9, -R2 ;  /* 0x000000090c0c7c23 */ /* 0x000fe20008010802 */
[----:B--2---:R-:W-:Y:S01]  /*3950*/  @P2 VIADD R8, R134, 0x9 ;  /* 0x0000000986082836 */ /* 0x004fe20000000000 */
[----:B------:R-:W-:Y:S06]  /*3960*/  PLOP3.LUT P2, PT, PT, PT, UP0, 0x80, 0x0 ;  /* 0x000000000000781c */ /* 0x000fec0003f4f008 */
[----:B------:R-:W-:Y:S01]  /*3970*/  MUFU.EX2 R165, R10 ;  /* 0x0000000a00a57308 */ /* 0x000fe20000000800 */
[----:B------:R-:W-:Y:S01]  /*3980*/  @P5 ISETP.GE.AND P5, PT, R8, UR5, PT ;  /* 0x0000000508005c0c */ /* 0x000fe2000bfa6270 */
[----:B------:R-:W-:Y:S01]  /*3990*/  @P3 VIADD R8, R134, 0x10 ;  /* 0x0000001086083836 */ /* 0x000fe20000000000 */
[----:B------:R-:W-:Y:S02]  /*39a0*/  @P1 FSEL R14, R14, -INF , !P6 ;  /* 0xff8000000e0e1808 */ /* 0x000fe40007000000 */
[----:B------:R-:W-:Y:S05]  /*39b0*/  @P0 FSEL R13, R13, -INF , !P5 ;  /* 0xff8000000d0d0808 */ /* 0x000fea0006800000 */
[----:B------:R-:W-:Y:S01]  /*39c0*/  MUFU.EX2 R164, R11 ;  /* 0x0000000b00a47308 */ /* 0x000fe20000000800 */
[----:B------:R-:W-:Y:S01]  /*39d0*/  PLOP3.LUT P0, PT, PT, PT, UP0, 0x80, 0x0 ;  /* 0x000000000000781c */ /* 0x000fe20003f0f008 */
[----:B------:R-:W-:Y:S01]  /*39e0*/  FFMA.FTZ R14, R14, UR9, -R0 ;  /* 0x000000090e0e7c23 */ /* 0x000fe20008010800 */
[----:B------:R-:W-:Y:S01]  /*39f0*/  PLOP3.LUT P1, PT, PT, PT, UP0, 0x80, 0x0 ;  /* 0x000000000000781c */ /* 0x000fe20003f2f008 */
[----:B------:R-:W-:Y:S01]  /*3a00*/  FFMA.FTZ R13, R13, UR9, -R2 ;  /* 0x000000090d0d7c23 */ /* 0x000fe20008010802 */
[----:B------:R-:W-:Y:S02]  /*3a10*/  @P4 ISETP.GE.AND P4, PT, R8, UR5, PT ;  /* 0x0000000508004c0c */ /* 0x000fe4000bf86270 */
[----:B------:R-:W-:Y:S03]  /*3a20*/  PLOP3.LUT P3, PT, PT, PT, UP0, 0x80, 0x0 ;  /* 0x000000000000781c */ /* 0x000fe60003f6f008 */
[----:B------:R-:W-:Y:S04]  /*3a30*/  MUFU.EX2 R154, R12 ;  /* 0x0000000c009a7308 */ /* 0x000fe80000000800 */
[----:B------:R-:W-:Y:S02]  /*3a40*/  @P0 FSEL R15, R15, -INF , !P5 ;  /* 0xff8000000f0f0808 */ /* 0x000fe40006800000 */
[----:B------:R-:W-:Y:S04]  /*3a50*/  PLOP3.LUT P0, PT, PT, PT, UP0, 0x80, 0x0 ;  /* 0x000000000000781c */ /* 0x000fe80003f0f008 */
[----:B------:R-:W-:Y:S01]  /*3a60*/  MUFU.EX2 R153, R13 ;  /* 0x0000000d00997308 */ /* 0x000fe20000000800 */
[----:B------:R-:W-:Y:S01]  /*3a70*/  @P1 FSEL R16, R16, -INF , !P6 ;  /* 0xff80000010101808 */ /* 0x000fe20007000000 */
[----:B------:R-:W-:Y:S01]  /*3a80*/  FFMA.FTZ R15, R15, UR9, -R0 ;  /* 0x000000090f0f7c23 */ /* 0x000fe20008010800 */
[----:B------:R-:W-:Y:S01]  /*3a90*/  PLOP3.LUT P1, PT, PT, PT, UP0, 0x80, 0x0 ;  /* 0x000000000000781c */ /* 0x000fe20003f2f008 */
[-C--:B-1----:R-:W-:Y:S03]  /*3aa0*/  HMMA.16816.F32 R20, R156, R4.reuse, R20 ;  /* 0x000000049c14723c */ /* 0x082fe60000001814 */
[--C-:B------:R-:W-:Y:S03]  /*3ab0*/  FFMA.FTZ R16, R16, UR9, -R133.reuse ;  /* 0x0000000910107c23 */ /* 0x100fe60008010885 */
[----:B------:R-:W-:Y:S01]  /*3ac0*/  MUFU.EX2 R162, R14 ;  /* 0x0000000e00a27308 */ /* 0x000fe20000000800 */
[C---:B------:R-:W-:Y:S04]  /*3ad0*/  HMMA.16816.F32 R24, R136.reuse, R4, R24 ;  /* 0x000000048818723c */ /* 0x040fe80000001818 */
[----:B------:R-:W-:Y:S02]  /*3ae0*/  @P0 FSEL R17, R17, -INF , !P5 ;  /* 0xff80000011110808 */ /* 0x000fe40006800000 */
[-C--:B------:R-:W-:Y:S01]  /*3af0*/  HMMA.16816.F32 R28, R136, R6.reuse, R28 ;  /* 0x00000006881c723c */ /* 0x080fe2000000181c */
[----:B------:R-:W-:Y:S02]  /*3b00*/  PLOP3.LUT P0, PT, PT, PT, UP0, 0x80, 0x0 ;  /* 0x000000000000781c */ /* 0x000fe40003f0f008 */
[----:B------:R-:W-:Y:S02]  /*3b10*/  MUFU.EX2 R168, R16 ;  /* 0x0000001000a87308 */ /* 0x000fe40000000800 */
[----:B------:R-:W-:Y:S01]  /*3b20*/  @P1 FSEL R18, R18, -INF , !P6 ;  /* 0xff80000012121808 */ /* 0x000fe20007000000 */
[----:B------:R-:W-:Y:S01]  /*3b30*/  HMMA.16816.F32 R32, R156, R6, R32 ;  /* 0x000000069c20723c */ /* 0x000fe20000001820 */
[----:B------:R-:W-:Y:S02]  /*3b40*/  PLOP3.LUT P1, PT, PT, PT, UP0, 0x80, 0x0 ;  /* 0x000000000000781c */ /* 0x000fe40003f2f008 */
[----:B------:R-:W-:Y:S04]  /*3b50*/  PLOP3.LUT P6, PT, PT, PT, UP0, 0x80, 0x0 ;  /* 0x000000000000781c */ /* 0x000fe80003fcf008 */
[----:B------:R-:W-:Y:S01]  /*3b60*/  MUFU.EX2 R160, R15 ;  /* 0x0000000f00a07308 */ /* 0x000fe20000000800 */
[----:B------:R-:W-:Y:S01]  /*3b70*/  @P2 VIADD R4, R134, 0x11 ;  /* 0x0000001186042836 */ /* 0x000fe20000000000 */
[----:B------:R-:W-:Y:S02]  /*3b80*/  PLOP3.LUT P2, PT, PT, PT, UP0, 0x80, 0x0 ;  /* 0x000000000000781c */ /* 0x000fe40003f4f008 */
[--C-:B------:R-:W-:Y:S01]  /*3b90*/  FFMA.FTZ R17, R17, UR9, -R133.reuse ;  /* 0x0000000911117c23 */ /* 0x100fe20008010885 */
[----:B------:R-:W-:Y:S02]  /*3ba0*/  @P0 FSEL R19, R19, -INF , !P5 ;  /* 0xff80000013130808 */ /* 0x000fe40006800000 */
[----:B------:R-:W-:Y:S01]  /*3bb0*/  PLOP3.LUT P0, PT, PT, PT, UP0, 0x80, 0x0 ;  /* 0x000000000000781c */ /* 0x000fe20003f0f008 */
[--C-:B------:R-:W-:Y:S01]  /*3bc0*/  FFMA.FTZ R18, R18, UR9, -R132.reuse ;  /* 0x0000000912127c23 */ /* 0x100fe20008010884 */
[----:B------:R-:W-:Y:S01]  /*3bd0*/  PLOP3.LUT P5, PT, PT, PT, UP0, 0x80, 0x0 ;  /* 0x000000000000781c */ /* 0x000fe20003faf008 */
[----:B------:R-:W-:Y:S01]  /*3be0*/  MUFU.EX2 R167, R17 ;  /* 0x0000001100a77308 */ /* 0x000fe20000000800 */
[----:B------:R-:W-:Y:S01]  /*3bf0*/  @P1 FSEL R20, R20, -INF , !P4 ;  /* 0xff80000014141808 */ /* 0x000fe20006000000 */
[--C-:B------:R-:W-:Y:S01]  /*3c00*/  FFMA.FTZ R19, R19, UR9, -R132.reuse ;  /* 0x0000000913137c23 */ /* 0x100fe20008010884 */
[----:B------:R-:W-:Y:S02]  /*3c10*/  @P6 ISETP.GE.AND P6, PT, R4, UR5, PT ;  /* 0x0000000504006c0c */ /* 0x000fe4000bfc6270 */
[----:B------:R-:W-:Y:S01]  /*3c20*/  PLOP3.LUT P1, PT, PT, PT, UP0, 0x80, 0x0 ;  /* 0x000000000000781c */ /* 0x000fe20003f2f008 */
[--C-:B------:R-:W-:Y:S01]  /*3c30*/  FFMA.FTZ R20, R20, UR9, -R133.reuse ;  /* 0x0000000914147c23 */ /* 0x100fe20008010885 */
[----:B------:R-:W-:Y:S03]  /*3c40*/  @P2 FSEL R22, R22, -INF , !P4 ;  /* 0xff80000016162808 */ /* 0x000fe60006000000 */
[----:B------:R-:W-:Y:S01]  /*3c50*/  MUFU.EX2 R243, R18 ;  /* 0x0000001200f37308 */ /* 0x000fe20000000800 */
[----:B------:R-:W-:Y:S02]  /*3c60*/  PLOP3.LUT P2, PT, PT, PT, UP0, 0x80, 0x0 ;  /* 0x000000000000781c */ /* 0x000fe40003f4f008 */
[----:B------:R-:W-:Y:S01]  /*3c70*/  @P0 FSEL R21, R21, -INF , !P6 ;  /* 0xff80000015150808 */ /* 0x000fe20007000000 */
[--C-:B------:R-:W-:Y:S01]  /*3c80*/  FFMA.FTZ R22, R22, UR9, -R132.reuse ;  /* 0x0000000916167c23 */ /* 0x100fe20008010884 */
[----:B------:R-:W-:Y:S02]  /*3c90*/  PLOP3.LUT P0, PT, PT, PT, UP0, 0x80, 0x0 ;  /* 0x000000000000781c */ /* 0x000fe40003f0f008 */
[----:B------:R-:W-:Y:S03]  /*3ca0*/  F2FP.F16.F32.PACK_AB R5, R155, R161 ;  /* 0x000000a19b05723e */ /* 0x000fe600000000ff */
[----:B------:R-:W1:Y:S01]  /*3cb0*/  MUFU.EX2 R242, R19 ;  /* 0x0000001300f27308 */ /* 0x000e620000000800 */
[--C-:B------:R-:W-:Y:S01]  /*3cc0*/  FFMA.FTZ R21, R21, UR9, -R133.reuse ;  /* 0x0000000915157c23 */ /* 0x100fe20008010885 */
[----:B------:R-:W-:Y:S02]  /*3cd0*/  @P1 FSEL R23, R23, -INF , !P6 ;  /* 0xff80000017171808 */ /* 0x000fe40007000000 */
[----:B------:R-:W-:Y:S02]  /*3ce0*/  PLOP3.LUT P1, PT, PT, PT, UP0, 0x80, 0x0 ;  /* 0x000000000000781c */ /* 0x000fe40003f2f008 */
[----:B------:R-:W-:Y:S01]  /*3cf0*/  @P2 FSEL R25, R25, -INF , !P6 ;  /* 0xff80000019192808 */ /* 0x000fe20007000000 */
[----:B------:R-:W-:Y:S01]  /*3d00*/  FFMA.FTZ R23, R23, UR9, -R132 ;  /* 0x0000000917177c23 */ /* 0x000fe20008010884 */
[----:B------:R-:W-:Y:S02]  /*3d10*/  PLOP3.LUT P2, PT, PT, PT, UP0, 0x80, 0x0 ;  /* 0x000000000000781c */ /* 0x000fe40003f4f008 */
[----:B------:R-:W-:Y:S01]  /*3d20*/  MUFU.EX2 R166, R20 ;  /* 0x0000001400a67308 */ /* 0x000fe20000000800 */
[----:B------:R-:W-:Y:S01]  /*3d30*/  @P0 FSEL R24, R24, -INF , !P4 ;  /* 0xff80000018180808 */ /* 0x000fe20006000000 */
[--C-:B------:R-:W-:Y:S01]  /*3d40*/  FFMA.FTZ R25, R25, UR9, -R2.reuse ;  /* 0x0000000919197c23 */ /* 0x100fe20008010802 */
[----:B------:R-:W-:Y:S03]  /*3d50*/  PLOP3.LUT P0, PT, PT, PT, UP0, 0x80, 0x0 ;  /* 0x000000000000781c */ /* 0x000fe60003f0f008 */
[----:B------:R-:W-:Y:S01]  /*3d60*/  FFMA.FTZ R24, R24, UR9, -R2 ;  /* 0x0000000918187c23 */ /* 0x000fe20008010802 */
[----:B------:R-:W-:Y:S03]  /*3d70*/  @P1 FSEL R26, R26, -INF , !P4 ;  /* 0xff8000001a1a1808 */ /* 0x000fe60006000000 */
[----:B------:R-:W-:Y:S01]  /*3d80*/  MUFU.EX2 R163, R21 ;  /* 0x0000001500a37308 */ /* 0x000fe20000000800 */
[----:B------:R-:W-:Y:S02]  /*3d90*/  PLOP3.LUT P4, PT, PT, PT, UP0, 0x80, 0x0 ;  /* 0x000000000000781c */ /* 0x000fe40003f8f008 */
[----:B------:R-:W-:Y:S01]  /*3da0*/  PLOP3.LUT P1, PT, PT, PT, UP0, 0x80, 0x0 ;  /* 0x000000000000781c */ /* 0x000fe20003f2f008 */
[--C-:B------:R-:W-:Y:S01]  /*3db0*/  FFMA.FTZ R26, R26, UR9, -R0.reuse ;  /* 0x000000091a1a7c23 */ /* 0x100fe20008010800 */
[----:B------:R-:W-:Y:S01]  /*3dc0*/  @P2 FSEL R27, R27, -INF , !P6 ;  /* 0xff8000001b1b2808 */ /* 0x000fe20007000000 */
[C---:B------:R-:W-:Y:S01]  /*3dd0*/  @P0 VIADD R4, R134.reuse, 0x18 ;  /* 0x0000001886040836 */ /* 0x040fe20000000000 */
[----:B------:R-:W-:Y:S01]  /*3de0*/  PLOP3.LUT P0, PT, PT, PT, UP0, 0x80, 0x0 ;  /* 0x000000000000781c */ /* 0x000fe20003f0f008 */
[----:B------:R-:W-:Y:S01]  /*3df0*/  @P5 VIADD R134, R134, 0x19 ;  /* 0x0000001986865836 */ /* 0x000fe20000000000 */
[----:B------:R-:W-:Y:S01]  /*3e00*/  PLOP3.LUT P2, PT, PT, PT, UP0, 0x80, 0x0 ;  /* 0x000000000000781c */ /* 0x000fe20003f4f008 */
[----:B------:R-:W-:Y:S01]  /*3e10*/  MUFU.EX2 R171, R22 ;  /* 0x0000001600ab7308 */ /* 0x000fe20000000800 */
[----:B------:R-:W-:Y:S01]  /*3e20*/  @P3 ISETP.GE.AND P3, PT, R4, UR5, PT ;  /* 0x0000000504003c0c */ /* 0x000fe2000bf66270 */
[----:B------:R-:W-:Y:S02]  /*3e30*/  FFMA.FTZ R27, R27, UR9, -R0 ;  /* 0x000000091b1b7c23 */ /* 0x000fe40008010800 */
[----:B------:R-:W-:Y:S02]  /*3e40*/  @P4 ISETP.GE.AND P4, PT, R134, UR5, PT ;  /* 0x0000000586004c0c */ /* 0x000fe4000bf86270 */
[----:B------:R-:W-:Y:S02]  /*3e50*/  @P1 FSEL R28, R28, -INF , !P3 ;  /* 0xff8000001c1c1808 */ /* 0x000fe40005800000 */
[----:B------:R-:W-:Y:S02]  /*3e60*/  F2FP.F16.F32.PACK_AB R4, R245, R246 ;  /* 0x000000f6f504723e */ /* 0x000fe400000000ff */
[----:B------:R-:W-:Y:S01]  /*3e70*/  MUFU.EX2 R169, R23 ;  /* 0x0000001700a97308 */ /* 0x000fe20000000800 */
[----:B------:R-:W-:Y:S01]  /*3e80*/  PLOP3.LUT P1, PT, PT, PT, UP0, 0x80, 0x0 ;  /* 0x000000000000781c */ /* 0x000fe20003f2f008 */
[--C-:B------:R-:W-:Y:S01]  /*3e90*/  FFMA.FTZ R28, R28, UR9, -R2.reuse ;  /* 0x000000091c1c7c23 */ /* 0x100fe20008010802 */
[----:B------:R-:W-:Y:S01]  /*3ea0*/  @P0 FSEL R29, R29, -INF , !P4 ;  /* 0xff8000001d1d0808 */ /* 0x000fe20006000000 */
[----:B------:R2:W-:Y:S01]  /*3eb0*/  STS [R234+0x13400], R4 ;  /* 0x01340004ea007388 */ /* 0x0005e20000000800 */
[----:B------:R-:W-:Y:S02]  /*3ec0*/  PLOP3.LUT P0, PT, PT, PT, UP0, 0x80, 0x0 ;  /* 0x000000000000781c */ /* 0x000fe40003f0f008 */
[----:B-1----:R-:W-:Y:S01]  /*3ed0*/  F2FP.F16.F32.PACK_AB R6, R242, R243 ;  /* 0x000000f3f206723e */ /* 0x002fe200000000ff */
[----:B------:R-:W-:Y:S01]  /*3ee0*/  FFMA.FTZ R2, R29, UR9, -R2 ;  /* 0x000000091d027c23 */ /* 0x000fe20008010802 */
[----:B------:R-:W-:Y:S01]  /*3ef0*/  @P2 FSEL R32, R32, -INF , !P3 ;  /* 0xff80000020202808 */ /* 0x000fe20005800000 */
[----:B------:R-:W-:Y:S01]  /*3f00*/  MUFU.EX2 R150, R24 ;  /* 0x0000001800967308 */ /* 0x000fe20000000800 */
[----:B------:R-:W-:Y:S03]  /*3f10*/  PLOP3.LUT P2, PT, PT, PT, UP0, 0x80, 0x0 ;  /* 0x000000000000781c */ /* 0x000fe60003f4f008 */
[----:B------:R-:W-:Y:S01]  /*3f20*/  @P1 FSEL R33, R33, -INF , !P4 ;  /* 0xff80000021211808 */ /* 0x000fe20006000000 */
[--C-:B------:R-:W-:Y:S01]  /*3f30*/  FFMA.FTZ R32, R32, UR9, -R133.reuse ;  /* 0x0000000920207c23 */ /* 0x100fe20008010885 */
[----:B------:R-:W-:Y:S04]  /*3f40*/  PLOP3.LUT P1, PT, PT, PT, UP0, 0x80, 0x0 ;  /* 0x000000000000781c */ /* 0x000fe80003f2f008 */
[----:B------:R1:W-:Y:S01]  /*3f50*/  MUFU.EX2 R143, R2 ;  /* 0x00000002008f7308 */ /* 0x0003e20000000800 */
[----:B------:R-:W-:Y:S01]  /*3f60*/  @P0 FSEL R34, R34, -INF , !P3 ;  /* 0xff80000022220808 */ /* 0x000fe20005800000 */
[----:B------:R-:W-:Y:S01]  /*3f70*/  FFMA.FTZ R133, R33, UR9, -R133 ;  /* 0x0000000921857c23 */ /* 0x000fe20008010885 */
[----:B------:R-:W-:Y:S02]  /*3f80*/  PLOP3.LUT P0, PT, PT, PT, UP0, 0x80, 0x0 ;  /* 0x000000000000781c */ /* 0x000fe40003f0f008 */
[----:B------:R-:W-:Y:S01]  /*3f90*/  @P2 FSEL R35, R35, -INF , !P4 ;  /* 0xff80000023232808 */ /* 0x000fe20006000000 */
[--C-:B------:R-:W-:Y:S04]  /*3fa0*/  FFMA.FTZ R34, R34, UR9, -R132.reuse ;  /* 0x0000000922227c23 */ /* 0x100fe80008010884 */
[----:B------:R-:W-:Y:S01]  /*3fb0*/  MUFU.EX2 R157, R32 ;  /* 0x00000020009d7308 */ /* 0x000fe20000000800 */
[----:B--2---:R-:W-:Y:S01]  /*3fc0*/  F2FP.F16.F32.PACK_AB R4, R164, R165 ;  /* 0x000000a5a404723e */ /* 0x004fe200000000ff */
[----:B------:R-:W-:Y:S01]  /*3fd0*/  FFMA.FTZ R132, R35, UR9, -R132 ;  /* 0x0000000923847c23 */ /* 0x000fe20008010884 */
[----:B------:R-:W-:Y:S02]  /*3fe0*/  @P1 FSEL R30, R30, -INF , !P3 ;  /* 0xff8000001e1e1808 */ /* 0x000fe40005800000 */
[----:B------:R-:W-:Y:S05]  /*3ff0*/  PLOP3.LUT P1, PT, PT, PT, UP3, 0x80, 0x0 ;  /* 0x000000000000781c */ /* 0x000fea0003f2f038 */
[----:B------:R-:W-:Y:S01]  /*4000*/  MUFU.EX2 R156, R133 ;  /* 0x00000085009c7308 */ /* 0x000fe20000000800 */
[----:B-1----:R-:W-:Y:S01]  /*4010*/  F2FP.F16.F32.PACK_AB R2, R244, R170 ;  /* 0x000000aaf402723e */ /* 0x002fe200000000ff */
[--C-:B------:R-:W-:Y:S01]  /*4020*/  FFMA.FTZ R30, R30, UR9, -R0.reuse ;  /* 0x000000091e1e7c23 */ /* 0x100fe20008010800 */
[----:B------:R-:W-:Y:S02]  /*4030*/  @P0 FSEL R31, R31, -INF , !P4 ;  /* 0xff8000001f1f0808 */ /* 0x000fe40006000000 */
[----:B---3--:R-:W-:Y:S01]  /*4040*/  IADD3 R144, P0, R141, UR13, RZ ;  /* 0x0000000d8d907c10 */ /* 0x008fe2000ff1e0ff */
[----:B------:R1:W-:Y:S02]  /*4050*/  STS [R234+0x13000], R2 ;  /* 0x01300002ea007388 */ /* 0x0003e40000000800 */
[----:B------:R-:W-:Y:S02]  /*4060*/  FFMA.FTZ R0, R31, UR9, -R0 ;  /* 0x000000091f007c23 */ /* 0x000fe40008010800 */
[----:B------:R-:W-:Y:S01]  /*4070*/  MUFU.EX2 R159, R34 ;  /* 0x00000022009f7308 */ /* 0x000fe20000000800 */
[----:B------:R2:W-:Y:S01]  /*4080*/  STS [R232+0x13400], R6 ;  /* 0x01340006e8007388 */ /* 0x0005e20000000800 */
[----:B----4-:R-:W-:Y:S08]  /*4090*/  IADD3.X R145, R140, UR12, RZ, P0, !PT ;  /* 0x0000000c8c917c10 */ /* 0x010ff000087fe4ff */
[----:B------:R-:W3:Y:S01]  /*40a0*/  MUFU.EX2 R158, R132 ;  /* 0x00000084009e7308 */ /* 0x000ee20000000800 */
[----:B------:R-:W4:Y:S04]  /*40b0*/  LDG.E R142, desc[UR6][R144.64] ;  /* 0x00000006908e7981 */ /* 0x000f28000c1e1900 */
[----:B------:R-:W4:Y:S05]  /*40c0*/  LDG.E R141, desc[UR6][R144.64+0x20] ;  /* 0x00002006908d7981 */ /* 0x000f2a000c1e1900 */
[----:B------:R3:W-:Y:S01]  /*40d0*/  MUFU.EX2 R146, R0 ;  /* 0x0000000000927308 */ /* 0x0007e20000000800 */
[----:B------:R-:W5:Y:S01]  /*40e0*/  LDG.E R140, desc[UR6][R144.64+0x80] ;  /* 0x00008006908c7981 */ /* 0x000f62000c1e1900 */
[----:B-1----:R-:W-:Y:S08]  /*40f0*/  F2FP.F16.F32.PACK_AB R2, R167, R168 ;  /* 0x000000a8a702723e */ /* 0x002ff000000000ff */
[----:B------:R-:W1:Y:S01]  /*4100*/  MUFU.EX2 R149, R25 ;  /* 0x0000001900957308 */ /* 0x000e620000000800 */
[----:B--2---:R-:W-:Y:S01]  /*4110*/  F2FP.F16.F32.PACK_AB R6, R160, R162 ;  /* 0x000000a2a006723e */ /* 0x004fe200000000ff */
[----:B------:R2:W-:Y:S04]  /*4120*/  STS [R232+0x13000], R2 ;  /* 0x01300002e8007388 */ /* 0x0005e80000000800 */
[----:B------:R1:W-:Y:S04]  /*4130*/  STS [R234+0x14000], R5 ;  /* 0x01400005ea007388 */ /* 0x0003e80000000800 */
[----:B------:R-:W-:Y:S01]  /*4140*/  MUFU.EX2 R152, R26 ;  /* 0x0000001a00987308 */ /* 0x000fe20000000800 */
[----:B---3--:R-:W-:Y:S01]  /*4150*/  F2FP.F16.F32.PACK_AB R0, R158, R159 ;  /* 0x0000009f9e00723e */ /* 0x008fe200000000ff */
[----:B------:R3:W-:Y:S04]  /*4160*/  STS [R234+0x14400], R4 ;  /* 0x01440004ea007388 */ /* 0x0007e80000000800 */
[----:B------:R3:W-:Y:S04]  /*4170*/  STS [R232+0x14400], R6 ;  /* 0x01440006e8007388 */ /* 0x0007e80000000800 */
[----:B------:R-:W3:Y:S10]  /*4180*/  MUFU.EX2 R151, R27 ;  /* 0x0000001b00977308 */ /* 0x000ef40000000800 */
[----:B------:R-:W3:Y:S01]  /*4190*/  MUFU.EX2 R147, R28 ;  /* 0x0000001c00937308 */ /* 0x000ee20000000800 */
[----:B--2---:R-:W-:Y:S02]  /*41a0*/  F2FP.F16.F32.PACK_AB R2, R153, R154 ;  /* 0x0000009a9902723e */ /* 0x004fe400000000ff */
[----:B-1----:R-:W-:Y:S03]  /*41b0*/  F2FP.F16.F32.PACK_AB R5, R163, R166 ;  /* 0x000000a6a305723e */ /* 0x002fe600000000ff */
[----:B------:R1:W-:Y:S04]  /*41c0*/  STS [R232+0x14000], R2 ;  /* 0x01400002e8007388 */ /* 0x0003e80000000800 */
[----:B------:R-:W2:Y:S01]  /*41d0*/  MUFU.EX2 R148, R30 ;  /* 0x0000001e00947308 */ /* 0x000ea20000000800 */
[----:B---3--:R-:W-:Y:S01]  /*41e0*/  F2FP.F16.F32.PACK_AB R4, R169, R171 ;  /* 0x000000aba904723e */ /* 0x008fe200000000ff */
[----:B------:R3:W-:Y:S01]  /*41f0*/  STS [R233+0x13000], R5 ;  /* 0x01300005e9007388 */ /* 0x0007e20000000800 */
[----:B------:R-:W-:Y:S03]  /*4200*/  F2FP.F16.F32.PACK_AB R6, R149, R150 ;  /* 0x000000969506723e */ /* 0x000fe600000000ff */
[----:B------:R2:W-:Y:S04]  /*4210*/  STS [R233+0x13400], R4 ;  /* 0x01340004e9007388 */ /* 0x0005e80000000800 */
[----:B------:R2:W-:Y:S01]  /*4220*/  STS [R231+0x13400], R0 ;  /* 0x01340000e7007388 */ /* 0x0005e20000000800 */
[----:B-1----:R-:W-:Y:S02]  /*4230*/  F2FP.F16.F32.PACK_AB R2, R156, R157 ;  /* 0x0000009d9c02723e */ /* 0x002fe400000000ff */
[----:B---3--:R-:W-:Y:S03]  /*4240*/  F2FP.F16.F32.PACK_AB R5, R151, R152 ;  /* 0x000000989705723e */ /* 0x008fe600000000ff */
[----:B------:R1:W-:Y:S01]  /*4250*/  STS [R231+0x13000], R2 ;  /* 0x01300002e7007388 */ /* 0x0003e20000000800 */
[----:B--2---:R-:W-:Y:S03]  /*4260*/  F2FP.F16.F32.PACK_AB R4, R143, R147 ;  /* 0x000000938f04723e */ /* 0x004fe600000000ff */
[----:B------:R-:W-:Y:S01]  /*4270*/  STS [R233+0x14000], R6 ;  /* 0x01400006e9007388 */ /* 0x000fe20000000800 */
[----:B------:R-:W-:Y:S03]  /*4280*/  LEA R0, R230, UR4, 0x1 ;  /* 0x00000004e6007c11 */ /* 0x000fe6000f8e08ff */
[----:B------:R-:W-:Y:S04]  /*4290*/  STS [R233+0x14400], R5 ;  /* 0x01440005e9007388 */ /* 0x000fe80000000800 */
[----:B------:R-:W-:Y:S01]  /*42a0*/  STS [R231+0x14000], R4 ;  /* 0x01400004e7007388 */ /* 0x000fe20000000800 */
[----:B-1----:R-:W-:Y:S05]  /*42b0*/  F2FP.F16.F32.PACK_AB R2, R146, R148 ;  /* 0x000000949202723e */ /* 0x002fea00000000ff */
[----:B------:R1:W-:Y:S04]  /*42c0*/  STS [R231+0x14400], R2 ;  /* 0x01440002e7007388 */ /* 0x0003e80000000800 */
[----:B------:R-:W2:Y:S08]  /*42d0*/  LDSM.16.M88.4 R32, [R0+0x6000] ;  /* 0x006000000020783b */ /* 0x000eb00000000200 */
[----:B------:R-:W3:Y:S01]  /*42e0*/  LDSM.16.M88.4 R28, [R0+0x6800] ;  /* 0x00680000001c783b */ /* 0x000ee20000000200 */
[----:B-1----:R-:W-:Y:S07]  /*42f0*/  IMAD.IADD R2, R0, 0x1, R228 ;  /* 0x0000000100027824 */ /* 0x002fee00078e02e4 */
[----:B------:R-:W1:Y:S08]  /*4300*/  LDSM.16.M88.4 R132, [R2+0x6000] ;  /* 0x006000000284783b */ /* 0x000e700000000200 */
[----:B------:R-:W1:Y:S01]  /*4310*/  LDSM.16.M88.4 R136, [R2+0x6800] ;  /* 0x006800000288783b */ /* 0x000e620000000200 */
[-C--:B--2---:R-:W-:Y:S06]  /*4320*/  HMMA.16816.F32 R4, R32, R172.reuse, RZ ;  /* 0x000000ac2004723c */ /* 0x084fec00000018ff */
[C---:B---3--:R-:W-:Y:S06]  /*4330*/  HMMA.16816.F32 R8, R28.reuse, R172, RZ ;  /* 0x000000ac1c08723c */ /* 0x048fec00000018ff */
[-C--:B------:R-:W-:Y:S06]  /*4340*/  HMMA.16816.F32 R12, R28, R174.reuse, RZ ;  /* 0x000000ae1c0c723c */ /* 0x080fec00000018ff */
[C---:B------:R-:W-:Y:S06]  /*4350*/  HMMA.16816.F32 R16, R32.reuse, R174, RZ ;  /* 0x000000ae2010723c */ /* 0x040fec00000018ff */
[-C--:B------:R-:W-:Y:S06]  /*4360*/  HMMA.16816.F32 R20, R32, R176.reuse, RZ ;  /* 0x000000b02014723c */ /* 0x080fec00000018ff */
[C---:B------:R-:W-:Y:S06]  /*4370*/  HMMA.16816.F32 R24, R28.reuse, R176, RZ ;  /* 0x000000b01c18723c */ /* 0x040fec00000018ff */
[-C--:B------:R-:W-:Y:S06]  /*4380*/  HMMA.16816.F32 R28, R28, R178.reuse, RZ ;  /* 0x000000b21c1c723c */ /* 0x080fec00000018ff */
[----:B------:R-:W-:Y:S06]  /*4390*/  HMMA.16816.F32 R32, R32, R178, RZ ;  /* 0x000000b22020723c */ /* 0x000fec00000018ff */
[-C--:B-1----:R-:W-:Y:S06]  /*43a0*/  HMMA.16816.F32 R4, R132, R180.reuse, R4 ;  /* 0x000000b48404723c */ /* 0x082fec0000001804 */
[C---:B------:R-:W-:Y:S06]  /*43b0*/  HMMA.16816.F32 R8, R136.reuse, R180, R8 ;  /* 0x000000b48808723c */ /* 0x040fec0000001808 */
[-C--:B------:R-:W-:Y:S06]  /*43c0*/  HMMA.16816.F32 R12, R136, R182.reuse, R12 ;  /* 0x000000b6880c723c */ /* 0x080fec000000180c */
[C---:B------:R-:W-:Y:S06]  /*43d0*/  HMMA.16816.F32 R16, R132.reuse, R182, R16 ;  /* 0x000000b68410723c */ /* 0x040fec0000001810 */
[-C--:B------:R-:W-:Y:S06]  /*43e0*/  HMMA.16816.F32 R20, R132, R184.reuse, R20 ;  /* 0x000000b88414723c */ /* 0x080fec0000001814 */
[C---:B------:R-:W-:Y:S06]  /*43f0*/  HMMA.16816.F32 R24, R136.reuse, R184, R24 ;  /* 0x000000b88818723c */ /* 0x040fec0000001818 */
[-C--:B------:R-:W-:Y:S01]  /*4400*/  HMMA.16816.F32 R28, R136, R186.reuse, R28 ;  /* 0x000000ba881c723c */ /* 0x080fe2000000181c */
[----:B------:R-:W1:Y:S05]  /*4410*/  LDSM.16.M88.4 R136, [R0+0x7000] ;  /* 0x007000000088783b */ /* 0x000e6a0000000200 */
[----:B------:R-:W-:Y:S03]  /*4420*/  HMMA.16816.F32 R32, R132, R186, R32 ;  /* 0x000000ba8420723c */ /* 0x000fe60000001820 */
[----:B------:R-:W2:Y:S03]  /*4430*/  LDSM.16.M88.4 R132, [R0+0x7800] ;  /* 0x007800000084783b */ /* 0x000ea60000000200 */
[-C--:B-1----:R-:W-:Y:S06]  /*4440*/  HMMA.16816.F32 R4, R136, R188.reuse, R4 ;  /* 0x000000bc8804723c */ /* 0x082fec0000001804 */
[C---:B--2---:R-:W-:Y:S06]  /*4450*/  HMMA.16816.F32 R8, R132.reuse, R188, R8 ;  /* 0x000000bc8408723c */ /* 0x044fec0000001808 */
        /* <DEDUP_REMOVED lines=17> */
[----:B------:R2:W3:Y:S08]  /*4570*/  LDSM.16.M88.4 R132, [R0+0x8800] ;  /* 0x008800000084783b */ /* 0x0004f00000000200 */
[----:B--2---:R2:W5:Y:S01]  /*4580*/  LDG.E R0, desc[UR6][R144.64+0xa0] ;  /* 0x0000a00690007981 */ /* 0x004562000c1e1900 */
[-C--:B-1----:R-:W-:Y:S06]  /*4590*/  HMMA.16816.F32 R4, R136, R204.reuse, R4 ;  /* 0x000000cc8804723c */ /* 0x082fec0000001804 */
[C---:B---3--:R-:W-:Y:S06]  /*45a0*/  HMMA.16816.F32 R8, R132.reuse, R204, R8 ;  /* 0x000000cc8408723c */ /* 0x048fec0000001808 */
[-C--:B------:R-:W-:Y:S06]  /*45b0*/  HMMA.16816.F32 R12, R132, R206.reuse, R12 ;  /* 0x000000ce840c723c */ /* 0x080fec000000180c */
[C---:B------:R-:W-:Y:S06]  /*45c0*/  HMMA.16816.F32 R16, R136.reuse, R206, R16 ;  /* 0x000000ce8810723c */ /* 0x040fec0000001810 */
[-C--:B------:R-:W-:Y:S06]  /*45d0*/  HMMA.16816.F32 R20, R136, R208.reuse, R20 ;  /* 0x000000d08814723c */ /* 0x080fec0000001814 */
[C---:B------:R-:W-:Y:S06]  /*45e0*/  HMMA.16816.F32 R24, R132.reuse, R208, R24 ;  /* 0x000000d08418723c */ /* 0x040fec0000001818 */
[-C--:B------:R-:W-:Y:S01]  /*45f0*/  HMMA.16816.F32 R28, R132, R210.reuse, R28 ;  /* 0x000000d2841c723c */ /* 0x080fe2000000181c */
[----:B------:R-:W1:Y:S05]  /*4600*/  LDSM.16.M88.4 R132, [R2+0x8000] ;  /* 0x008000000284783b */ /* 0x000e6a0000000200 */
[----:B------:R-:W-:Y:S03]  /*4610*/  HMMA.16816.F32 R32, R136, R210, R32 ;  /* 0x000000d28820723c */ /* 0x000fe60000001820 */
[----:B------:R-:W3:Y:S03]  /*4620*/  LDSM.16.M88.4 R136, [R2+0x8800] ;  /* 0x008800000288783b */ /* 0x000ee60000000200 */
[-C--:B-1----:R-:W-:Y:S06]  /*4630*/  HMMA.16816.F32 R4, R132, R212.reuse, R4 ;  /* 0x000000d48404723c */ /* 0x082fec0000001804 */
[C---:B---3--:R-:W-:Y:S06]  /*4640*/  HMMA.16816.F32 R8, R136.reuse, R212, R8 ;  /* 0x000000d48808723c */ /* 0x048fec0000001808 */
[-C--:B------:R-:W-:Y:S06]  /*4650*/  HMMA.16816.F32 R12, R136, R214.reuse, R12 ;  /* 0x000000d6880c723c */ /* 0x080fec000000180c */
[C---:B------:R-:W-:Y:S06]  /*4660*/  HMMA.16816.F32 R16, R132.reuse, R214, R16 ;  /* 0x000000d68410723c */ /* 0x040fec0000001810 */
[----:B----4-:R-:W-:Y:S01]  /*4670*/  FADD.FTZ R4, -R142, R4 ;  /* 0x000000048e047221 */ /* 0x010fe20000010100 */
[-C--:B------:R-:W-:Y:S04]  /*4680*/  HMMA.16816.F32 R20, R132, R216.reuse, R20 ;  /* 0x000000d88414723c */ /* 0x080fe80000001814 */
[----:B--2---:R-:W-:Y:S02]  /*4690*/  FMUL.FTZ R144, R170, R4 ;  /* 0x00000004aa907220 */ /* 0x004fe40000410000 */
[C---:B------:R-:W-:Y:S05]  /*46a0*/  HMMA.16816.F32 R24, R136.reuse, R216, R24 ;  /* 0x000000d88818723c */ /* 0x040fea0000001818 */
[C---:B------:R-:W-:Y:S01]  /*46b0*/  FADD.FTZ R2, -R142.reuse, R5 ;  /* 0x000000058e027221 */ /* 0x040fe20000010100 */
[-C--:B------:R-:W-:Y:S05]  /*46c0*/  HMMA.16816.F32 R28, R136, R218.reuse, R28 ;  /* 0x000000da881c723c */ /* 0x080fea000000181c */
[----:B------:R-:W-:Y:S01]  /*46d0*/  FADD.FTZ R7, -R141, R7 ;  /* 0x000000078d077221 */ /* 0x000fe20000010100 */
[----:B------:R-:W-:Y:S05]  /*46e0*/  HMMA.16816.F32 R32, R132, R218, R32 ;  /* 0x000000da8420723c */ /* 0x000fea0000001820 */
[C---:B------:R-:W-:Y:S01]  /*46f0*/  FADD.FTZ R4, -R142.reuse, R16 ;  /* 0x000000108e047221 */ /* 0x040fe20000010100 */
[C---:B------:R-:W-:Y:S01]  /*4700*/  FADD.FTZ R5, -R142.reuse, R17 ;  /* 0x000000118e057221 */ /* 0x040fe20000010100 */
[C---:B------:R-:W-:Y:S01]  /*4710*/  FADD.FTZ R16, -R142.reuse, R20 ;  /* 0x000000148e107221 */ /* 0x040fe20000010100 */
[----:B------:R-:W-:Y:S03]  /*4720*/  FADD.FTZ R20, -R142, R21 ;  /* 0x000000158e147221 */ /* 0x000fe60000010100 */
[----:B------:R-:W-:Y:S01]  /*4730*/  FMUL.FTZ R4, R168, R4 ;  /* 0x00000004a8047220 */ /* 0x000fe20000410000 */
[----:B------:R-:W-:Y:S01]  /*4740*/  FMUL.FTZ R5, R167, R5 ;  /* 0x00000005a7057220 */ /* 0x000fe20000410000 */
[----:B------:R-:W-:Y:S01]  /*4750*/  FMUL.FTZ R16, R166, R16 ;  /* 0x00000010a6107220 */ /* 0x000fe20000410000 */
[----:B------:R-:W-:Y:S01]  /*4760*/  FMUL.FTZ R20, R163, R20 ;  /* 0x00000014a3147220 */ /* 0x000fe20000410000 */
[----:B------:R-:W-:Y:S01]  /*4770*/  FMUL.FTZ R7, R245, R7 ;  /* 0x00000007f5077220 */ /* 0x000fe20000410000 */
[----:B------:R-:W-:Y:S01]  /*4780*/  FADD.FTZ R19, -R141, R19 ;  /* 0x000000138d137221 */ /* 0x000fe20000010100 */
[----:B------:R-:W-:Y:S01]  /*4790*/  F2FP.F16.F32.PACK_AB R5, R5, R4 ;  /* 0x000000040505723e */ /* 0x000fe200000000ff */
[----:B------:R-:W-:Y:S01]  /*47a0*/  FMUL.FTZ R2, R244, R2 ;  /* 0x00000002f4027220 */ /* 0x000fe20000410000 */
[----:B------:R-:W-:Y:S01]  /*47b0*/  F2FP.F16.F32.PACK_AB R20, R20, R16 ;  /* 0x000000101414723e */ /* 0x000fe200000000ff */
[C---:B------:R-:W-:Y:S01]  /*47c0*/  FADD.FTZ R16, -R141.reuse, R6 ;  /* 0x000000068d107221 */ /* 0x040fe20000010100 */
[C---:B------:R-:W-:Y:S02]  /*47d0*/  FADD.FTZ R17, -R141.reuse, R23 ;  /* 0x000000178d117221 */ /* 0x040fe40000010100 */
[----:B------:R-:W-:Y:S01]  /*47e0*/  F2FP.F16.F32.PACK_AB R2, R2, R144 ;  /* 0x000000900202723e */ /* 0x000fe200000000ff */
[C---:B------:R-:W-:Y:S01]  /*47f0*/  FADD.FTZ R32, -R142.reuse, R32 ;  /* 0x000000208e207221 */ /* 0x040fe20000010100 */
[----:B------:R-:W-:Y:S01]  /*4800*/  FADD.FTZ R4, -R142, R33 ;  /* 0x000000218e047221 */ /* 0x000fe20000010100 */
[----:B------:R-:W-:Y:S01]  /*4810*/  FMUL.FTZ R16, R246, R16 ;  /* 0x00000010f6107220 */ /* 0x000fe20000410000 */
[----:B------:R-:W-:Y:S01]  /*4820*/  FADD.FTZ R33, -R141, R18 ;  /* 0x000000128d217221 */ /* 0x000fe20000010100 */
[----:B------:R-:W-:Y:S01]  /*4830*/  FMUL.FTZ R6, R157, R32 ;  /* 0x000000209d067220 */ /* 0x000fe20000410000 */
[----:B------:R-:W-:Y:S01]  /*4840*/  FMUL.FTZ R4, R156, R4 ;  /* 0x000000049c047220 */ /* 0x000fe20000410000 */
[----:B------:R-:W-:Y:S01]  /*4850*/  FMUL.FTZ R32, R242, R19 ;  /* 0x00000013f2207220 */ /* 0x000fe20000410000 */
[C---:B------:R-:W-:Y:S01]  /*4860*/  FADD.FTZ R21, -R141.reuse, R34 ;  /* 0x000000228d157221 */ /* 0x040fe20000010100 */
[----:B------:R-:W-:Y:S01]  /*4870*/  FADD.FTZ R19, -R141, R35 ;  /* 0x000000238d137221 */ /* 0x000fe20000010100 */
[----:B------:R-:W-:Y:S01]  /*4880*/  FMUL.FTZ R33, R243, R33 ;  /* 0x00000021f3217220 */ /* 0x000fe20000410000 */
[----:B------:R-:W-:Y:S01]  /*4890*/  F2FP.F16.F32.PACK_AB R18, R4, R6 ;  /* 0x000000060412723e */ /* 0x000fe200000000ff */
[----:B------:R-:W-:Y:S01]  /*48a0*/  FMUL.FTZ R17, R169, R17 ;  /* 0x00000011a9117220 */ /* 0x000fe20000410000 */
[----:B------:R-:W-:Y:S01]  /*48b0*/  F2FP.F16.F32.PACK_AB R4, R7, R16 ;  /* 0x000000100704723e */ /* 0x000fe200000000ff */
[----:B------:R-:W-:Y:S01]  /*48c0*/  FADD.FTZ R16, -R141, R22 ;  /* 0x000000168d107221 */ /* 0x000fe20000010100 */
[----:B------:R-:W-:Y:S01]  /*48d0*/  FMUL.FTZ R21, R159, R21 ;  /* 0x000000159f157220 */ /* 0x000fe20000410000 */
[----:B------:R-:W-:Y:S02]  /*48e0*/  FMUL.FTZ R19, R158, R19 ;  /* 0x000000139e137220 */ /* 0x000fe40000410000 */
[----:B------:R-:W-:Y:S01]  /*48f0*/  FMUL.FTZ R16, R171, R16 ;  /* 0x00000010ab107220 */ /* 0x000fe20000410000 */
[----:B------:R-:W-:Y:S06]  /*4900*/  @!P1 BRA `(.L_x_7) ;  /* 0x0000000000489947 */ /* 0x000fec0003800000 */
[----:B------:R-:W1:Y:S01]  /*4910*/  LDC R6, c[0x0][0x240] ;  /* 0x00009000ff067b82 */ /* 0x000e620000000800 */
[----:B------:R-:W-:Y:S04]  /*4920*/  ULOP3.LUT UR14, UR8, 0x1, URZ, 0xc0, !UPT ;  /* 0x00000001080e7892 */ /* 0x000fe8000f8ec03f */
[----:B------:R-:W-:Y:S04]  /*4930*/  UISETP.NE.U32.AND UP1, UPT, UR14, 0x1, UPT ;  /* 0x000000010e00788c */ /* 0x000fe8000bf25070 */
[----:B------:R-:W-:Y:S06]  /*4940*/  USEL UR14, UR61, 0x3000, !UP1 ;  /* 0x000030003d0e7887 */ /* 0x000fec000c800000 */
[----:B------:R-:W-:Y:S01]  /*4950*/  IADD3 R235, R235, UR14, RZ ;  /* 0x0000000eebeb7c10 */ /* 0x000fe2000fffe0ff */
[----:B------:R-:W-:Y:S02]  /*4960*/  VIADD R221, R221, UR14 ;  /* 0x0000000edddd7c36 */ /* 0x000fe40008000000 */
[----:B-1----:R-:W-:Y:S05]  /*4970*/  IMAD.U32 R6, R6, -0x40, RZ ;  /* 0xffffffc006067824 */ /* 0x002fea00078e00ff */
[C---:B------:R-:W-:Y:S04]  /*4980*/  LEA R7, P0, R6.reuse, R238, 0x1 ;  /* 0x000000ee06077211 */ /* 0x040fe800078008ff */
[----:B------:R-:W-:Y:S01]  /*4990*/  LEA.HI.X.SX32 R6, R6, R239, 0x1, P0 ;  /* 0x000000ef06067211 */ /* 0x000fe200000f0eff */
[----:B------:R-:W-:Y:S03]  /*49a0*/  IMAD.MOV.U32 R238, RZ, RZ, R7 ;  /* 0x000000ffffee7224 */ /* 0x000fe600078e0007 */
[----:B------:R-:W-:Y:S05]  /*49b0*/  MOV R239, R6 ;  /* 0x0000000600ef7202 */ /* 0x000fea0000000f00 */
[----:B------:R-:W-:Y:S01]  /*49c0*/  @!PT LDS RZ, [RZ] ;  /* 0x00000000fffff984 */ /* 0x000fe20000000800 */
[----:B------:R-:W-:Y:S01]  /*49d0*/  @!PT LDS RZ, [RZ] ;  /* 0x00000000fffff984 */ /* 0x000fe20000000800 */
[----:B------:R-:W-:Y:S01]  /*49e0*/  @!PT LDS RZ, [RZ] ;  /* 0x00000000fffff984 */ /* 0x000fe20000000800 */
[----:B------:R1:W-:Y:S04]  /*49f0*/  LDGSTS.E.BYPASS.LTC128B.128 [R235], desc[UR6][R238.64] ;  /* 0x00000000eeeb7fae */ /* 0x0003e8000b901d46 */
[----:B------:R1:W-:Y:S04]  /*4a00*/  LDGSTS.E.BYPASS.LTC128B.128 [R235+0x1000], desc[UR6][R238.64+0x40] ;  /* 0x01000040eeeb7fae */ /* 0x0003e8000b901d46 */
[----:B------:R1:W-:Y:S04]  /*4a10*/  LDGSTS.E.BYPASS.LTC128B.128 [R235+0x2000], desc[UR6][R238.64+0x80] ;  /* 0x02000080eeeb7fae */ /* 0x0003e8000b901d46 */
[----:B------:R-:W0:Y:S02]  /*4a20*/  LDGDEPBAR ;  /* 0x00000000000079af */ /* 0x000e240000000000 */
.L_x_7:
[----:B------:R2:W-:Y:S01]  /*4a30*/  STS [R234+0xf000], R2 ;  /* 0x00f00002ea007388 */ /* 0x0005e20000000800 */
[C---:B-----5:R-:W-:Y:S01]  /*4a40*/  FADD.FTZ R8, -R140.reuse, R8 ;  /* 0x000000088c087221 */ /* 0x060fe20000010100 */
[----:B------:R-:W-:Y:S01]  /*4a50*/  FADD.FTZ R9, -R140, R9 ;  /* 0x000000098c097221 */ /* 0x000fe20000010100 */
[C---:B------:R-:W-:Y:S01]  /*4a60*/  FADD.FTZ R11, -R0.reuse, R11 ;  /* 0x0000000b000b7221 */ /* 0x040fe20000010100 */
[----:B------:R3:W-:Y:S01]  /*4a70*/  STS [R234+0xf400], R4 ;  /* 0x00f40004ea007388 */ /* 0x0007e20000000800 */
[----:B------:R-:W-:Y:S01]  /*4a80*/  FADD.FTZ R10, -R0, R10 ;  /* 0x0000000a000a7221 */ /* 0x000fe20000010100 */
[----:B------:R-:W-:Y:S01]  /*4a90*/  FMUL.FTZ R9, R155, R9 ;  /* 0x000000099b097220 */ /* 0x000fe20000410000 */
[C---:B------:R-:W-:Y:S01]  /*4aa0*/  FADD.FTZ R13, -R140.reuse, R13 ;  /* 0x0000000d8c0d7221 */ /* 0x040fe20000010100 */
[----:B------:R4:W-:Y:S01]  /*4ab0*/  STS [R232+0xf000], R5 ;  /* 0x00f00005e8007388 */ /* 0x0009e20000000800 */
[----:B------:R-:W-:Y:S01]  /*4ac0*/  FMUL.FTZ R10, R165, R10 ;  /* 0x0000000aa50a7220 */ /* 0x000fe20000410000 */
[----:B------:R-:W-:Y:S01]  /*4ad0*/  FADD.FTZ R12, -R140, R12 ;  /* 0x0000000c8c0c7221 */ /* 0x000fe20000010100 */
[C---:B------:R-:W-:Y:S01]  /*4ae0*/  FADD.FTZ R14, -R0.reuse, R14 ;  /* 0x0000000e000e7221 */ /* 0x040fe20000010100 */
[----:B------:R-:W-:Y:S01]  /*4af0*/  FADD.FTZ R15, -R0, R15 ;  /* 0x0000000f000f7221 */ /* 0x000fe20000010100 */
[----:B------:R-:W-:Y:S01]  /*4b00*/  FMUL.FTZ R7, R153, R13 ;  /* 0x0000000d99077220 */ /* 0x000fe20000410000 */
[----:B------:R-:W-:Y:S01]  /*4b10*/  FMUL.FTZ R12, R154, R12 ;  /* 0x0000000c9a0c7220 */ /* 0x000fe20000410000 */
[----:B------:R-:W-:Y:S01]  /*4b20*/  FMUL.FTZ R14, R162, R14 ;  /* 0x0000000ea20e7220 */ /* 0x000fe20000410000 */
[----:B------:R-:W-:Y:S01]  /*4b30*/  FMUL.FTZ R15, R160, R15 ;  /* 0x0000000fa00f7220 */ /* 0x000fe20000410000 */
[----:B------:R-:W-:Y:S01]  /*4b40*/  FADD.FTZ R25, -R140, R25 ;  /* 0x000000198c197221 */ /* 0x000fe20000010100 */
[----:B------:R-:W-:Y:S01]  /*4b50*/  FADD.FTZ R27, -R0, R27 ;  /* 0x0000001b001b7221 */ /* 0x000fe20000010100 */
[----:B------:R-:W-:Y:S01]  /*4b60*/  F2FP.F16.F32.PACK_AB R7, R7, R12 ;  /* 0x0000000c0707723e */ /* 0x000fe200000000ff */
[----:B------:R-:W-:Y:S01]  /*4b70*/  FADD.FTZ R24, -R140, R24 ;  /* 0x000000188c187221 */ /* 0x000fe20000010100 */
[C---:B------:R-:W-:Y:S01]  /*4b80*/  FADD.FTZ R26, -R0.reuse, R26 ;  /* 0x0000001a001a7221 */ /* 0x040fe20000010100 */
[----:B------:R-:W-:Y:S01]  /*4b90*/  F2FP.F16.F32.PACK_AB R17, R17, R16 ;  /* 0x000000101111723e */ /* 0x000fe200000000ff */
[C---:B------:R-:W-:Y:S01]  /*4ba0*/  FADD.FTZ R31, -R0.reuse, R31 ;  /* 0x0000001f001f7221 */ /* 0x040fe20000010100 */
[----:B------:R-:W-:Y:S01]  /*4bb0*/  FADD.FTZ R30, -R0, R30 ;  /* 0x0000001e001e7221 */ /* 0x000fe20000010100 */
[----:B--2---:R-:W-:Y:S01]  /*4bc0*/  F2FP.F16.F32.PACK_AB R2, R32, R33 ;  /* 0x000000212002723e */ /* 0x004fe200000000ff */
[----:B------:R-:W-:Y:S01]  /*4bd0*/  FADD.FTZ R29, -R140, R29 ;  /* 0x0000001d8c1d7221 */ /* 0x000fe20000010100 */
[----:B------:R-:W-:Y:S01]  /*4be0*/  FMUL.FTZ R24, R150, R24 ;  /* 0x0000001896187220 */ /* 0x000fe20000410000 */
[----:B------:R-:W-:Y:S01]  /*4bf0*/  FMUL.FTZ R6, R149, R25 ;  /* 0x0000001995067220 */ /* 0x000fe20000410000 */
[----:B---3--:R-:W-:Y:S01]  /*4c00*/  FMUL.FTZ R4, R161, R8 ;  /* 0x00000008a1047220 */ /* 0x008fe20000410000 */
[----:B------:R2:W-:Y:S01]  /*4c10*/  STS [R232+0xf400], R2 ;  /* 0x00f40002e8007388 */ /* 0x0005e20000000800 */
[----:B------:R-:W-:Y:S01]  /*4c20*/  FMUL.FTZ R26, R152, R26 ;  /* 0x0000001a981a7220 */ /* 0x000fe20000410000 */
[----:B------:R-:W-:Y:S01]  /*4c30*/  FMUL.FTZ R0, R151, R27 ;  /* 0x0000001b97007220 */ /* 0x000fe20000410000 */
[----:B------:R-:W-:Y:S01]  /*4c40*/  FADD.FTZ R28, -R140, R28 ;  /* 0x0000001c8c1c7221 */ /* 0x000fe20000010100 */
[----:B------:R-:W-:Y:S01]  /*4c50*/  F2FP.F16.F32.PACK_AB R16, R19, R21 ;  /* 0x000000151310723e */ /* 0x000fe200000000ff */
[----:B------:R-:W-:Y:S01]  /*4c60*/  FMUL.FTZ R8, R143, R29 ;  /* 0x0000001d8f087220 */ /* 0x000fe20000410000 */
[----:B------:R-:W-:Y:S01]  /*4c70*/  FMUL.FTZ R30, R148, R30 ;  /* 0x0000001e941e7220 */ /* 0x000fe20000410000 */
[----:B------:R-:W-:Y:S01]  /*4c80*/  FMUL.FTZ R28, R147, R28 ;  /* 0x0000001c931c7220 */ /* 0x000fe20000410000 */
[----:B----4-:R-:W-:Y:S01]  /*4c90*/  FMUL.FTZ R5, R146, R31 ;  /* 0x0000001f92057220 */ /* 0x010fe20000410000 */
[----:B------:R-:W-:Y:S01]  /*4ca0*/  F2FP.F16.F32.PACK_AB R6, R6, R24 ;  /* 0x000000180606723e */ /* 0x000fe200000000ff */
[----:B------:R3:W5:Y:S01]  /*4cb0*/  LDL R163, [R1+0x8] ;  /* 0x0000080001a37983 */ /* 0x0007620000100800 */
[----:B------:R-:W-:Y:S02]  /*4cc0*/  F2FP.F16.F32.PACK_AB R0, R0, R26 ;  /* 0x0000001a0000723e */ /* 0x000fe400000000ff */
[----:B------:R-:W-:Y:S02]  /*4cd0*/  F2FP.F16.F32.PACK_AB R8, R8, R28 ;  /* 0x0000001c0808723e */ /* 0x000fe400000000ff */
[----:B------:R-:W-:Y:S02]  /*4ce0*/  F2FP.F16.F32.PACK_AB R5, R5, R30 ;  /* 0x0000001e0505723e */ /* 0x000fe400000000ff */
[----:B------:R-:W-:Y:S02]  /*4cf0*/  MOV R160, R241 ;  /* 0x000000f100a07202 */ /* 0x000fe40000000f00 */
[----:B------:R-:W-:Y:S02]  /*4d00*/  MOV R161, R240 ;  /* 0x000000f000a17202 */ /* 0x000fe40000000f00 */
[----:B--2---:R-:W-:Y:S01]  /*4d10*/  F2FP.F16.F32.PACK_AB R2, R9, R4 ;  /* 0x000000040902723e */ /* 0x004fe200000000ff */
[----:B------:R-:W-:Y:S04]  /*4d20*/  FMUL.FTZ R4, R164, R11 ;  /* 0x0000000ba4047220 */ /* 0x000fe80000410000 */
[----:B------:R2:W-:Y:S01]  /*4d30*/  STS [R234+0x10000], R2 ;  /* 0x01000002ea007388 */ /* 0x0005e20000000800 */
[----:B------:R-:W-:Y:S05]  /*4d40*/  F2FP.F16.F32.PACK_AB R4, R4, R10 ;  /* 0x0000000a0404723e */ /* 0x000fea00000000ff */
[----:B------:R-:W-:Y:S04]  /*4d50*/  STS [R234+0x10400], R4 ;  /* 0x01040004ea007388 */ /* 0x000fe80000000800 */
[----:B------:R-:W-:Y:S01]  /*4d60*/  STS [R232+0x10000], R7 ;  /* 0x01000007e8007388 */ /* 0x000fe20000000800 */
[----:B--2---:R-:W-:Y:S05]  /*4d70*/  F2FP.F16.F32.PACK_AB R2, R15, R14 ;  /* 0x0000000e0f02723e */ /* 0x004fea00000000ff */
[----:B------:R-:W-:Y:S04]  /*4d80*/  STS [R232+0x10400], R2 ;  /* 0x01040002e8007388 */ /* 0x000fe80000000800 */
[----:B------:R-:W-:Y:S04]  /*4d90*/  STS [R233+0xf000], R20 ;  /* 0x00f00014e9007388 */ /* 0x000fe80000000800 */
[----:B------:R-:W-:Y:S04]  /*4da0*/  STS [R233+0xf400], R17 ;  /* 0x00f40011e9007388 */ /* 0x000fe80000000800 */
[----:B------:R-:W-:Y:S04]  /*4db0*/  STS [R231+0xf000], R18 ;  /* 0x00f00012e7007388 */ /* 0x000fe80000000800 */
[----:B------:R-:W-:Y:S04]  /*4dc0*/  STS [R231+0xf400], R16 ;  /* 0x00f40010e7007388 */ /* 0x000fe80000000800 */
[----:B------:R-:W-:Y:S04]  /*4dd0*/  STS [R233+0x10000], R6 ;  /* 0x01000006e9007388 */ /* 0x000fe80000000800 */
[----:B------:R2:W-:Y:S04]  /*4de0*/  STS [R233+0x10400], R0 ;  /* 0x01040000e9007388 */ /* 0x0005e80000000800 */
[----:B------:R-:W-:Y:S04]  /*4df0*/  STS [R231+0x10000], R8 ;  /* 0x01000008e7007388 */ /* 0x000fe80000000800 */
[----:B------:R-:W-:Y:S01]  /*4e00*/  STS [R231+0x10400], R5 ;  /* 0x01040005e7007388 */ /* 0x000fe20000000800 */
[----:B------:R-:W-:Y:S01]  /*4e10*/  BAR.SYNC.DEFER_BLOCKING 0x0 ;  /* 0x0000000000007b1d */ /* 0x000fe20000010000 */
[----:B--2---:R-:W-:Y:S05]  /*4e20*/  LEA R0, R229, UR4, 0x1 ;  /* 0x00000004e5007c11 */ /* 0x004fea000f8e08ff */
[----:B------:R-:W-:Y:S04]  /*4e30*/  LDSM.16.MT88.4 R4, [R3+0x13000] ;  /* 0x013000000304783b */ /* 0x000fe80000004200 */
[----:B------:R-:W2:Y:S04]  /*4e40*/  LDSM.16.MT88.4 R8, [R0+0x6000] ;  /* 0x006000000008783b */ /* 0x000ea80000004200 */
[----:B------:R-:W4:Y:S04]  /*4e50*/  LDSM.16.MT88.4 R12, [R3+0x15000] ;  /* 0x01500000030c783b */ /* 0x000f280000004200 */
[----:B------:R-:W1:Y:S04]  /*4e60*/  LDSM.16.MT88.4 R16, [R0+0x7000] ;  /* 0x007000000010783b */ /* 0x000e680000004200 */
[----:B------:R-:W3:Y:S04]  /*4e70*/  LDSM.16.MT88.4 R20, [R0+0x8000] ;  /* 0x008000000014783b */ /* 0x000ee80000004200 */
[----:B------:R-:W-:Y:S04]  /*4e80*/  LDSM.16.MT88.4 R24, [R3+0x13800] ;  /* 0x013800000318783b */ /* 0x000fe80000004200 */
[----:B------:R-:W3:Y:S04]  /*4e90*/  LDSM.16.MT88.4 R28, [R0+0x6400] ;  /* 0x00640000001c783b */ /* 0x000ee80000004200 */
[----:B------:R-:W3:Y:S04]  /*4ea0*/  LDSM.16.MT88.4 R32, [R3+0x15800] ;  /* 0x015800000320783b */ /* 0x000ee80000004200 */
[----:B------:R-:W3:Y:S04]  /*4eb0*/  LDSM.16.MT88.4 R132, [R0+0x7400] ;  /* 0x007400000084783b */ /* 0x000ee80000004200 */
[----:B------:R-:W3:Y:S01]  /*4ec0*/  LDSM.16.MT88.4 R136, [R0+0x8400] ;  /* 0x008400000088783b */ /* 0x000ee20000004200 */
[-C--:B--2---:R-:W-:Y:S06]  /*4ed0*/  HMMA.16816.F32 R36, R4, R8.reuse, R36 ;  /* 0x000000080424723c */ /* 0x084fec0000001824 */
[C---:B----4-:R-:W-:Y:S06]  /*4ee0*/  HMMA.16816.F32 R40, R12.reuse, R8, R40 ;  /* 0x000000080c28723c */ /* 0x050fec0000001828 */
[-C--:B------:R-:W-:Y:S06]  /*4ef0*/  HMMA.16816.F32 R44, R12, R10.reuse, R44 ;  /* 0x0000000a0c2c723c */ /* 0x080fec000000182c */
[C---:B------:R-:W-:Y:S01]  /*4f00*/  HMMA.16816.F32 R48, R4.reuse, R10, R48 ;  /* 0x0000000a0430723c */ /* 0x040fe20000001830 */
[----:B------:R-:W-:Y:S05]  /*4f10*/  LDSM.16.MT88.4 R8, [R0+0x6800] ;  /* 0x006800000008783b */ /* 0x000fea0000004200 */
[-C--:B-1----:R-:W-:Y:S06]  /*4f20*/  HMMA.16816.F32 R52, R4, R16.reuse, R52 ;  /* 0x000000100434723c */ /* 0x082fec0000001834 */
[C---:B------:R-:W-:Y:S06]  /*4f30*/  HMMA.16816.F32 R56, R12.reuse, R16, R56 ;  /* 0x000000100c38723c */ /* 0x040fec0000001838 */
[-C--:B------:R-:W-:Y:S06]  /*4f40*/  HMMA.16816.F32 R60, R12, R18.reuse, R60 ;  /* 0x000000120c3c723c */ /* 0x080fec000000183c */
[C---:B------:R-:W-:Y:S01]  /*4f50*/  HMMA.16816.F32 R64, R4.reuse, R18, R64 ;  /* 0x000000120440723c */ /* 0x040fe20000001840 */
[----:B------:R-:W-:Y:S05]  /*4f60*/  LDSM.16.MT88.4 R16, [R0+0x7800] ;  /* 0x007800000010783b */ /* 0x000fea0000004200 */
[-C--:B---3--:R-:W-:Y:S06]  /*4f70*/  HMMA.16816.F32 R68, R4, R20.reuse, R68 ;  /* 0x000000140444723c */ /* 0x088fec0000001844 */
[C---:B------:R-:W-:Y:S06]  /*4f80*/  HMMA.16816.F32 R72, R12.reuse, R20, R72 ;  /* 0x000000140c48723c */ /* 0x040fec0000001848 */
[-C--:B------:R-:W-:Y:S01]  /*4f90*/  HMMA.16816.F32 R76, R12, R22.reuse, R76 ;  /* 0x000000160c4c723c */ /* 0x080fe2000000184c */
[----:B------:R-:W-:Y:S05]  /*4fa0*/  LDSM.16.MT88.4 R12, [R3+0x16000] ;  /* 0x01600000030c783b */ /* 0x000fea0000004200 */
[----:B------:R-:W-:Y:S01]  /*4fb0*/  HMMA.16816.F32 R80, R4, R22, R80 ;  /* 0x000000160450723c */ /* 0x000fe20000001850 */
[----:B------:R-:W1:Y:S04]  /*4fc0*/  LDSM.16.MT88.4 R4, [R3+0x14000] ;  /* 0x014000000304783b */ /* 0x000e680000004200 */
[----:B------:R-:W2:Y:S01]  /*4fd0*/  LDSM.16.MT88.4 R20, [R0+0x8800] ;  /* 0x008800000014783b */ /* 0x000ea20000004200 */
[-C--:B------:R-:W-:Y:S06]  /*4fe0*/  HMMA.16816.F32 R36, R24, R28.reuse, R36 ;  /* 0x0000001c1824723c */ /* 0x080fec0000001824 */
[C---:B------:R-:W-:Y:S06]  /*4ff0*/  HMMA.16816.F32 R40, R32.reuse, R28, R40 ;  /* 0x0000001c2028723c */ /* 0x040fec0000001828 */
[-C--:B------:R-:W-:Y:S06]  /*5000*/  HMMA.16816.F32 R44, R32, R30.reuse, R44 ;  /* 0x0000001e202c723c */ /* 0x080fec000000182c */
[C---:B------:R-:W-:Y:S01]  /*5010*/  HMMA.16816.F32 R48, R24.reuse, R30, R48 ;  /* 0x0000001e1830723c */ /* 0x040fe20000001830 */
[----:B------:R-:W-:Y:S05]  /*5020*/  LDSM.16.MT88.4 R28, [R3+0x14800] ;  /* 0x01480000031c783b */ /* 0x000fea0000004200 */
[-C--:B------:R-:W-:Y:S06]  /*5030*/  HMMA.16816.F32 R52, R24, R132.reuse, R52 ;  /* 0x000000841834723c */ /* 0x080fec0000001834 */
[C---:B------:R-:W-:Y:S06]  /*5040*/  HMMA.16816.F32 R56, R32.reuse, R132, R56 ;  /* 0x000000842038723c */ /* 0x040fec0000001838 */
[-C--:B------:R-:W-:Y:S06]  /*5050*/  HMMA.16816.F32 R60, R32, R134.reuse, R60 ;  /* 0x00000086203c723c */ /* 0x080fec000000183c */
[C---:B------:R-:W-:Y:S01]  /*5060*/  HMMA.16816.F32 R64, R24.reuse, R134, R64 ;  /* 0x000000861840723c */ /* 0x040fe20000001840 */
[----:B------:R-:W-:Y:S05]  /*5070*/  LDSM.16.MT88.4 R132, [R3+0x16800] ;  /* 0x016800000384783b */ /* 0x000fea0000004200 */
[-C--:B------:R-:W-:Y:S06]  /*5080*/  HMMA.16816.F32 R68, R24, R136.reuse, R68 ;  /* 0x000000881844723c */ /* 0x080fec0000001844 */
[C---:B------:R-:W-:Y:S06]  /*5090*/  HMMA.16816.F32 R72, R32.reuse, R136, R72 ;  /* 0x000000882048723c */ /* 0x040fec0000001848 */
[-C--:B------:R-:W-:Y:S01]  /*50a0*/  HMMA.16816.F32 R76, R32, R138.reuse, R76 ;  /* 0x0000008a204c723c */ /* 0x080fe2000000184c */
[----:B------:R-:W3:Y:S05]  /*50b0*/  LDSM.16.MT88.4 R32, [R0+0x6c00] ;  /* 0x006c00000020783b */ /* 0x000eea0000004200 */
[----:B------:R-:W-:Y:S01]  /*50c0*/  HMMA.16816.F32 R80, R24, R138, R80 ;  /* 0x0000008a1850723c */ /* 0x000fe20000001850 */
[----:B------:R-:W4:Y:S04]  /*50d0*/  LDSM.16.MT88.4 R24, [R0+0x7c00] ;  /* 0x007c00000018783b */ /* 0x000f280000004200 */
[----:B------:R-:W4:Y:S01]  /*50e0*/  LDSM.16.MT88.4 R136, [R0+0x8c00] ;  /* 0x008c00000088783b */ /* 0x000f220000004200 */
[-C--:B-1----:R-:W-:Y:S01]  /*50f0*/  HMMA.16816.F32 R36, R4, R8.reuse, R36 ;  /* 0x000000080424723c */ /* 0x082fe20000001824 */
[----:B------:R-:W-:Y:S05]  /*5100*/  BAR.SYNC.DEFER_BLOCKING 0x0 ;  /* 0x0000000000007b1d */ /* 0x000fea0000010000 */
[C---:B------:R-:W-:Y:S06]  /*5110*/  HMMA.16816.F32 R40, R12.reuse, R8, R40 ;  /* 0x000000080c28723c */ /* 0x040fec0000001828 */
[-C--:B------:R-:W-:Y:S06]  /*5120*/  HMMA.16816.F32 R44, R12, R10.reuse, R44 ;  /* 0x0000000a0c2c723c */ /* 0x080fec000000182c */
[C---:B------:R-:W-:Y:S06]  /*5130*/  HMMA.16816.F32 R48, R4.reuse, R10, R48 ;  /* 0x0000000a0430723c */ /* 0x040fec0000001830 */
[-C--:B------:R-:W-:Y:S06]  /*5140*/  HMMA.16816.F32 R52, R4, R16.reuse, R52 ;  /* 0x000000100434723c */ /* 0x080fec0000001834 */
[C---:B------:R-:W-:Y:S06]  /*5150*/  HMMA.16816.F32 R56, R12.reuse, R16, R56 ;  /* 0x000000100c38723c */ /* 0x040fec0000001838 */
[-C--:B------:R-:W-:Y:S06]  /*5160*/  HMMA.16816.F32 R60, R12, R18.reuse, R60 ;  /* 0x000000120c3c723c */ /* 0x080fec000000183c */
[C---:B------:R-:W-:Y:S06]  /*5170*/  HMMA.16816.F32 R64, R4.reuse, R18, R64 ;  /* 0x000000120440723c */ /* 0x040fec0000001840 */
[-C--:B--2---:R-:W-:Y:S06]  /*5180*/  HMMA.16816.F32 R68, R4, R20.reuse, R68 ;  /* 0x000000140444723c */ /* 0x084fec0000001844 */
[C---:B------:R-:W-:Y:S06]  /*5190*/  HMMA.16816.F32 R72, R12.reuse, R20, R72 ;  /* 0x000000140c48723c */ /* 0x040fec0000001848 */
[-C--:B------:R-:W-:Y:S06]  /*51a0*/  HMMA.16816.F32 R76, R12, R22.reuse, R76 ;  /* 0x000000160c4c723c */ /* 0x080fec000000184c */
[----:B------:R-:W-:Y:S06]  /*51b0*/  HMMA.16816.F32 R80, R4, R22, R80 ;  /* 0x000000160450723c */ /* 0x000fec0000001850 */
[-C--:B---3--:R-:W-:Y:S06]  /*51c0*/  HMMA.16816.F32 R36, R28, R32.reuse, R36 ;  /* 0x000000201c24723c */ /* 0x088fec0000001824 */
[C---:B------:R-:W-:Y:S06]  /*51d0*/  HMMA.16816.F32 R40, R132.reuse, R32, R40 ;  /* 0x000000208428723c */ /* 0x040fec0000001828 */
[-C--:B------:R-:W-:Y:S06]  /*51e0*/  HMMA.16816.F32 R44, R132, R34.reuse, R44 ;  /* 0x00000022842c723c */ /* 0x080fec000000182c */
[C---:B------:R-:W-:Y:S06]  /*51f0*/  HMMA.16816.F32 R48, R28.reuse, R34, R48 ;  /* 0x000000221c30723c */ /* 0x040fec0000001830 */
[-C--:B----4-:R-:W-:Y:S06]  /*5200*/  HMMA.16816.F32 R52, R28, R24.reuse, R52 ;  /* 0x000000181c34723c */ /* 0x090fec0000001834 */
[C---:B------:R-:W-:Y:S06]  /*5210*/  HMMA.16816.F32 R56, R132.reuse, R24, R56 ;  /* 0x000000188438723c */ /* 0x040fec0000001838 */
[-C--:B------:R-:W-:Y:S06]  /*5220*/  HMMA.16816.F32 R60, R132, R26.reuse, R60 ;  /* 0x0000001a843c723c */ /* 0x080fec000000183c */
[C---:B------:R-:W-:Y:S06]  /*5230*/  HMMA.16816.F32 R64, R28.reuse, R26, R64 ;  /* 0x0000001a1c40723c */ /* 0x040fec0000001840 */
[-C--:B------:R-:W-:Y:S06]  /*5240*/  HMMA.16816.F32 R68, R28, R136.reuse, R68 ;  /* 0x000000881c44723c */ /* 0x080fec0000001844 */
[C---:B------:R-:W-:Y:S06]  /*5250*/  HMMA.16816.F32 R72, R132.reuse, R136, R72 ;  /* 0x000000888448723c */ /* 0x040fec0000001848 */
[-C--:B------:R-:W-:Y:S06]  /*5260*/  HMMA.16816.F32 R76, R132, R138.reuse, R76 ;  /* 0x0000008a844c723c */ /* 0x080fec000000184c */
[----:B------:R-:W-:Y:S01]  /*5270*/  HMMA.16816.F32 R80, R28, R138, R80 ;  /* 0x0000008a1c50723c */ /* 0x000fe20000001850 */
[----:B------:R-:W-:Y:S11]  /*5280*/  @!UPT UIADD3 URZ, URZ, URZ, URZ ;  /* 0x0000003f3f3ff290 */ /* 0x000ff6000fffe03f */
[----:B------:R-:W-:Y:S01]  /*5290*/  @!UPT UIADD3 URZ, URZ, URZ, URZ ;  /* 0x0000003f3f3ff290 */ /* 0x000fe2000fffe03f */
[----:B------:R-:W-:Y:S11]  /*52a0*/  @!P1 BRA `(.L_x_8) ;  /* 0x0000000000389947 */ /* 0x000ff60003800000 */
[----:B------:R-:W1:Y:S01]  /*52b0*/  LDC R4, c[0x0][0x420] ;  /* 0x00010800ff047b82 */ /* 0x000e620000000800 */
[----:B-----5:R-:W-:Y:S01]  /*52c0*/  LEA R2, R163, UR4, 0x1 ;  /* 0x00000004a3027c11 */ /* 0x020fe2000f8e08ff */
[----:B-1----:R-:W-:Y:S05]  /*52d0*/  IMAD.U32 R4, R4, -0x40, RZ ;  /* 0xffffffc004047824 */ /* 0x002fea00078e00ff */
[C---:B------:R-:W-:Y:S04]  /*52e0*/  LEA R5, P0, R4.reuse, R236, 0x1 ;  /* 0x000000ec04057211 */ /* 0x040fe800078008ff */
[----:B------:R-:W-:Y:S01]  /*52f0*/  LEA.HI.X.SX32 R4, R4, R237, 0x1, P0 ;  /* 0x000000ed04047211 */ /* 0x000fe200000f0eff */
[----:B------:R-:W-:Y:S04]  /*5300*/  IMAD.MOV.U32 R236, RZ, RZ, R5 ;  /* 0x000000ffffec7224 */ /* 0x000fe800078e0005 */
[----:B------:R-:W-:Y:S05]  /*5310*/  IMAD.MOV.U32 R237, RZ, RZ, R4 ;  /* 0x000000ffffed7224 */ /* 0x000fea00078e0004 */
[----:B------:R-:W-:Y:S01]  /*5320*/  @!PT LDS RZ, [RZ] ;  /* 0x00000000fffff984 */ /* 0x000fe20000000800 */
[----:B------:R-:W-:Y:S01]  /*5330*/  @!PT LDS RZ, [RZ] ;  /* 0x00000000fffff984 */ /* 0x000fe20000000800 */
[----:B------:R-:W-:Y:S01]  /*5340*/  @!PT LDS RZ, [RZ] ;  /* 0x00000000fffff984 */ /* 0x000fe20000000800 */
[----:B------:R1:W-:Y:S04]  /*5350*/  LDGSTS.E.BYPASS.LTC128B.128 [R2+0x6000], desc[UR6][R236.64] ;  /* 0x06000000ec027fae */ /* 0x0003e8000b901d46 */
[----:B------:R1:W-:Y:S04]  /*5360*/  LDGSTS.E.BYPASS.LTC128B.128 [R2+0x7000], desc[UR6][R236.64+0x40] ;  /* 0x07000040ec027fae */ /* 0x0003e8000b901d46 */
[----:B------:R1:W-:Y:S04]  /*5370*/  LDGSTS.E.BYPASS.LTC128B.128 [R2+0x8000], desc[UR6][R236.64+0x80] ;  /* 0x08000080ec027fae */ /* 0x0003e8000b901d46 */
[----:B------:R-:W0:Y:S02]  /*5380*/  LDGDEPBAR ;  /* 0x00000000000079af */ /* 0x000e240000000000 */
.L_x_8:
[----:B------:R-:W-:Y:S01]  /*5390*/  LDSM.16.M88.4 R24, [R224] ;  /* 0x00000000e018783b */ /* 0x000fe20000000200 */
[C---:B------:R-:W-:Y:S01]  /*53a0*/  LEA R241, P0, R251.reuse, R160, 0x2 ;  /* 0x000000a0fbf17211 */ /* 0x040fe200078010ff */
[----:B------:R-:W-:Y:S02]  /*53b0*/  ULOP3.LUT UR14, UR8, 0x1, URZ, 0xc0, !UPT ;  /* 0x00000001080e7892 */ /* 0x000fe4000f8ec03f */
[----:B------:R-:W2:Y:S01]  /*53c0*/  LDSM.16.MT88.4 R8, [R0+0x9000] ;  /* 0x009000000008783b */ /* 0x000ea20000004200 */
[----:B------:R-:W-:Y:S01]  /*53d0*/  LEA.HI.X.SX32 R240, R251, R161, 0x2, P0 ;  /* 0x000000a1fbf07211 */ /* 0x000fe200000f16ff */
[----:B------:R-:W-:Y:S02]  /*53e0*/  UISETP.NE.U32.AND UP1, UPT, UR14, 0x1, UPT ;  /* 0x000000010e00788c */ /* 0x000fe4000bf25070 */
[----:B------:R-:W3:Y:S01]  /*53f0*/  LDSM.16.MT88.4 R16, [R0+0xb000] ;  /* 0x00b000000010783b */ /* 0x000ee20000004200 */
[----:B------:R-:W-:Y:S03]  /*5400*/  UIADD3 UR14, UR8, -0x1, URZ ;  /* 0xffffffff080e7890 */ /* 0x000fe6000fffe03f */
[----:B-1----:R-:W4:Y:S04]  /*5410*/  LDL R2, [R1+0x14] ;  /* 0x0000140001027983 */ /* 0x002f280000100800 */
[----:B------:R-:W4:Y:S04]  /*5420*/  LDL R162, [R1+0x18] ;  /* 0x0000180001a27983 */ /* 0x000f280000100800 */
[----:B------:R-:W1:Y:S04]  /*5430*/  LDSM.16.MT88.4 R28, [R0+0xd000] ;  /* 0x00d00000001c783b */ /* 0x000e680000004200 */
[----:B------:R-:W-:Y:S04]  /*5440*/  LDSM.16.M88.4 R32, [R225] ;  /* 0x00000000e120783b */ /* 0x000fe80000000200 */
[----:B------:R-:W1:Y:S04]  /*5450*/  LDSM.16.MT88.4 R132, [R0+0x9400] ;  /* 0x009400000084783b */ /* 0x000e680000004200 */
[----:B------:R-:W1:Y:S04]  /*5460*/  LDSM.16.MT88.4 R136, [R0+0xb400] ;  /* 0x00b400000088783b */ /* 0x000e680000004200 */
[----:B------:R-:W1:Y:S04]  /*5470*/  LDSM.16.MT88.4 R140, [R0+0xd400] ;  /* 0x00d40000008c783b */ /* 0x000e680000004200 */
[----:B------:R-:W-:Y:S01]  /*5480*/  LDSM.16.M88.4 R144, [R227] ;  /* 0x00000000e390783b */ /* 0x000fe20000000200 */
[C---:B--2---:R-:W-:Y:S03]  /*5490*/  HMMA.16816.F32 R4, R24.reuse, R8, RZ ;  /* 0x000000081804723c */ /* 0x044fe600000018ff */
[----:B------:R-:W2:Y:S04]  /*54a0*/  LDSM.16.MT88.4 R148, [R0+0x9800] ;  /* 0x009800000094783b */ /* 0x000ea80000004200 */
[----:B------:R-:W2:Y:S01]  /*54b0*/  LDSM.16.MT88.4 R152, [R0+0xb800] ;  /* 0x00b800000098783b */ /* 0x000ea20000004200 */
[C---:B------:R-:W-:Y:S03]  /*54c0*/  HMMA.16816.F32 R8, R24.reuse, R10, RZ ;  /* 0x0000000a1808723c */ /* 0x040fe600000018ff */
[----:B------:R-:W-:Y:S03]  /*54d0*/  LDSM.16.MT88.4 R156, [R0+0xbc00] ;  /* 0x00bc0000009c783b */ /* 0x000fe60000004200 */
[C---:B---3--:R-:W-:Y:S06]  /*54e0*/  HMMA.16816.F32 R12, R24.reuse, R16, RZ ;  /* 0x00000010180c723c */ /* 0x048fec00000018ff */
[C---:B------:R-:W-:Y:S06]  /*54f0*/  HMMA.16816.F32 R16, R24.reuse, R18, RZ ;  /* 0x000000121810723c */ /* 0x040fec00000018ff */
[C---:B-1----:R-:W-:Y:S06]  /*5500*/  HMMA.16816.F32 R20, R24.reuse, R28, RZ ;  /* 0x0000001c1814723c */ /* 0x042fec00000018ff */
[----:B------:R-:W-:Y:S01]  /*5510*/  HMMA.16816.F32 R24, R24, R30, RZ ;  /* 0x0000001e1818723c */ /* 0x000fe200000018ff */
[----:B------:R-:W1:Y:S05]  /*5520*/  LDSM.16.MT88.4 R28, [R0+0xd800] ;  /* 0x00d80000001c783b */ /* 0x000e6a0000004200 */
[C---:B------:R-:W-:Y:S06]  /*5530*/  HMMA.16816.F32 R4, R32.reuse, R132, R4 ;  /* 0x000000842004723c */ /* 0x040fec0000001804 */
[C---:B------:R-:W-:Y:S01]  /*5540*/  HMMA.16816.F32 R8, R32.reuse, R134, R8 ;  /* 0x000000862008723c */ /* 0x040fe20000001808 */
[----:B------:R-:W-:Y:S05]  /*5550*/  LDSM.16.M88.4 R132, [R226] ;  /* 0x00000000e284783b */ /* 0x000fea0000000200 */
[C---:B------:R-:W-:Y:S06]  /*5560*/  HMMA.16816.F32 R12, R32.reuse, R136, R12 ;  /* 0x00000088200c723c */ /* 0x040fec000000180c */
[C---:B------:R-:W-:Y:S01]  /*5570*/  HMMA.16816.F32 R16, R32.reuse, R138, R16 ;  /* 0x0000008a2010723c */ /* 0x040fe20000001810 */
[----:B------:R-:W3:Y:S05]  /*5580*/  LDSM.16.MT88.4 R136, [R0+0x9c00] ;  /* 0x009c00000088783b */ /* 0x000eea0000004200 */
[C---:B------:R-:W-:Y:S06]  /*5590*/  HMMA.16816.F32 R20, R32.reuse, R140, R20 ;  /* 0x0000008c2014723c */ /* 0x040fec0000001814 */
[----:B------:R-:W-:Y:S01]  /*55a0*/  HMMA.16816.F32 R24, R32, R142, R24 ;  /* 0x0000008e2018723c */ /* 0x000fe20000001818 */
[----:B------:R-:W3:Y:S04]  /*55b0*/  LDSM.16.MT88.4 R32, [R0+0xdc00] ;  /* 0x00dc00000020783b */ /* 0x000ee80000004200 */
[----:B------:R-:W-:Y:S01]  /*55c0*/  LDSM.16.M88.4 R140, [R224+0x2000] ;  /* 0x00200000e08c783b */ /* 0x000fe20000000200 */
[C---:B--2---:R-:W-:Y:S06]  /*55d0*/  HMMA.16816.F32 R4, R144.reuse, R148, R4 ;  /* 0x000000949004723c */ /* 0x044fec0000001804 */
[C---:B------:R-:W-:Y:S01]  /*55e0*/  HMMA.16816.F32 R8, R144.reuse, R150, R8 ;  /* 0x000000969008723c */ /* 0x040fe20000001808 */
[----:B------:R-:W2:Y:S05]  /*55f0*/  LDSM.16.MT88.4 R148, [R0+0xa000] ;  /* 0x00a000000094783b */ /* 0x000eaa0000004200 */
[C---:B------:R-:W-:Y:S06]  /*5600*/  HMMA.16816.F32 R12, R144.reuse, R152, R12 ;  /* 0x00000098900c723c */ /* 0x040fec000000180c */
[C---:B------:R-:W-:Y:S01]  /*5610*/  HMMA.16816.F32 R16, R144.reuse, R154, R16 ;  /* 0x0000009a9010723c */ /* 0x040fe20000001810 */
[----:B------:R-:W2:Y:S05]  /*5620*/  LDSM.16.MT88.4 R152, [R0+0xc000] ;  /* 0x00c000000098783b */ /* 0x000eaa0000004200 */
[C---:B-1----:R-:W-:Y:S06]  /*5630*/  HMMA.16816.F32 R20, R144.reuse, R28, R20 ;  /* 0x0000001c9014723c */ /* 0x042fec0000001814 */
[----:B------:R-:W-:Y:S01]  /*5640*/  HMMA.16816.F32 R24, R144, R30, R24 ;  /* 0x0000001e9018723c */ /* 0x000fe20000001818 */
[----:B------:R-:W1:Y:S04]  /*5650*/  LDSM.16.MT88.4 R28, [R0+0xe000] ;  /* 0x00e00000001c783b */ /* 0x000e680000004200 */
[----:B------:R-:W-:Y:S01]  /*5660*/  LDSM.16.MT88.4 R144, [R0+0xa400] ;  /* 0x00a400000090783b */ /* 0x000fe20000004200 */
[C---:B---3--:R-:W-:Y:S06]  /*5670*/  HMMA.16816.F32 R4, R132.reuse, R136, R4 ;  /* 0x000000888404723c */ /* 0x048fec0000001804 */
[C---:B------:R-:W-:Y:S01]  /*5680*/  HMMA.16816.F32 R8, R132.reuse, R138, R8 ;  /* 0x0000008a8408723c */ /* 0x040fe20000001808 */
[----:B------:R-:W3:Y:S05]  /*5690*/  LDSM.16.M88.4 R136, [R225+0x2000] ;  /* 0x00200000e188783b */ /* 0x000eea0000000200 */
        /* <DEDUP_REMOVED lines=16> */
[----:B------:R-:W-:Y:S01]  /*57a0*/  LDSM.16.M88.4 R140, [R226+0x2000] ;  /* 0x00200000e28c783b */ /* 0x000fe20000000200 */
[C---:B---3--:R-:W-:Y:S06]  /*57b0*/  HMMA.16816.F32 R4, R136.reuse, R144, R4 ;  /* 0x000000908804723c */ /* 0x048fec0000001804 */
[C---:B------:R-:W-:Y:S01]  /*57c0*/  HMMA.16816.F32 R8, R136.reuse, R146, R8 ;  /* 0x000000928808723c */ /* 0x040fe20000001808 */
[----:B------:R-:W3:Y:S05]  /*57d0*/  LDSM.16.MT88.4 R144, [R0+0xac00] ;  /* 0x00ac00000090783b */ /* 0x000eea0000004200 */
[C---:B------:R-:W-:Y:S06]  /*57e0*/  HMMA.16816.F32 R12, R136.reuse, R156, R12 ;  /* 0x0000009c880c723c */ /* 0x040fec000000180c */
[C---:B------:R-:W-:Y:S01]  /*57f0*/  HMMA.16816.F32 R16, R136.reuse, R158, R16 ;  /* 0x0000009e8810723c */ /* 0x040fe20000001810 */
[----:B------:R-:W3:Y:S05]  /*5800*/  LDSM.16.MT88.4 R156, [R0+0xcc00] ;  /* 0x00cc0000009c783b */ /* 0x000eea0000004200 */
[C---:B------:R-:W-:Y:S06]  /*5810*/  HMMA.16816.F32 R20, R136.reuse, R32, R20 ;  /* 0x000000208814723c */ /* 0x040fec0000001814 */
[----:B------:R-:W-:Y:S01]  /*5820*/  HMMA.16816.F32 R24, R136, R34, R24 ;  /* 0x000000228818723c */ /* 0x000fe20000001818 */
[----:B------:R1:W4:Y:S04]  /*5830*/  LDSM.16.MT88.4 R32, [R0+0xec00] ;  /* 0x00ec00000020783b */ /* 0x0003280000004200 */
[----:B------:R-:W-:Y:S01]  /*5840*/  LDSM.16.MT88.4 R136, [R220+0x2400] ;  /* 0x00240000dc88783b */ /* 0x000fe20000004200 */
[C---:B--2---:R-:W-:Y:S06]  /*5850*/  HMMA.16816.F32 R4, R132.reuse, R148, R4 ;  /* 0x000000948404723c */ /* 0x044fec0000001804 */
[C---:B------:R-:W-:Y:S06]  /*5860*/  HMMA.16816.F32 R8, R132.reuse, R150, R8 ;  /* 0x000000968408723c */ /* 0x040fec0000001808 */
[C---:B------:R-:W-:Y:S06]  /*5870*/  HMMA.16816.F32 R12, R132.reuse, R152, R12 ;  /* 0x00000098840c723c */ /* 0x040fec000000180c */
[C---:B------:R-:W-:Y:S01]  /*5880*/  HMMA.16816.F32 R16, R132.reuse, R154, R16 ;  /* 0x0000009a8410723c */ /* 0x040fe20000001810 */
[----:B-1----:R-:W-:Y:S05]  /*5890*/  IMAD.U32 R0, RZ, RZ, UR15 ;  /* 0x0000000fff007e24 */ /* 0x002fea000f8e00ff */
[C---:B------:R-:W-:Y:S06]  /*58a0*/  HMMA.16816.F32 R20, R132.reuse, R28, R20 ;  /* 0x0000001c8414723c */ /* 0x040fec0000001814 */
[----:B------:R-:W-:Y:S05]  /*58b0*/  HMMA.16816.F32 R24, R132, R30, R24 ;  /* 0x0000001e8418723c */ /* 0x000fea0000001818 */
[----:B------:R-:W-:Y:S01]  /*58c0*/  IMAD.MOV.U32 R28, RZ, RZ, R241 ;  /* 0x000000ffff1c7224 */ /* 0x000fe200078e00f1 */
[C---:B---3--:R-:W-:Y:S01]  /*58d0*/  HMMA.16816.F32 R4, R140.reuse, R144, R4 ;  /* 0x000000908c04723c */ /* 0x048fe20000001804 */
[----:B------:R-:W-:Y:S04]  /*58e0*/  IMAD.U32 R132, RZ, RZ, UR16 ;  /* 0x00000010ff847e24 */ /* 0x000fe8000f8e00ff */
[----:B------:R-:W-:Y:S01]  /*58f0*/  IMAD.MOV.U32 R29, RZ, RZ, R240 ;  /* 0x000000ffff1d7224 */ /* 0x000fe200078e00f0 */
[C---:B------:R-:W-:Y:S01]  /*5900*/  HMMA.16816.F32 R8, R140.reuse, R146, R8 ;  /* 0x000000928c08723c */ /* 0x040fe20000001808 */
[----:B------:R-:W-:Y:S05]  /*5910*/  LDSM.16.MT88.4 R144, [R220+0x1c00] ;  /* 0x001c0000dc90783b */ /* 0x000fea0000004200 */
[C---:B------:R-:W-:Y:S05]  /*5920*/  HMMA.16816.F32 R12, R140.reuse, R156, R12 ;  /* 0x0000009c8c0c723c */ /* 0x040fea000000180c */
[----:B----4-:R-:W-:Y:S01]  /*5930*/  @P1 IADD3 R30, P2, R2, UR11, RZ ;  /* 0x0000000b021e1c10 */ /* 0x010fe2000ff5e0ff */
[C---:B------:R-:W-:Y:S01]  /*5940*/  HMMA.16816.F32 R16, R140.reuse, R158, R16 ;  /* 0x0000009e8c10723c */ /* 0x040fe20000001810 */
[----:B------:R-:W-:Y:S01]  /*5950*/  IMAD.U32 R2, RZ, RZ, UR15 ;  /* 0x0000000fff027e24 */ /* 0x000fe2000f8e00ff */
[----:B------:R-:W-:Y:S03]  /*5960*/  @UP3 UIADD3 UR11, UP2, UR11, -0x100, URZ ;  /* 0xffffff000b0b3890 */ /* 0x000fe6000ff5e03f */
[----:B------:R-:W-:Y:S01]  /*5970*/  @P1 IADD3.X R31, R162, UR10, RZ, P2, !PT ;  /* 0x0000000aa21f1c10 */ /* 0x000fe200097fe4ff */
[C---:B------:R-:W-:Y:S01]  /*5980*/  HMMA.16816.F32 R20, R140.reuse, R32, R20 ;  /* 0x000000208c14723c */ /* 0x040fe20000001814 */
[----:B------:R-:W-:Y:S03]  /*5990*/  @UP3 UIADD3.X UR10, UR10, -0x1, URZ, UP2, !UPT ;  /* 0xffffffff0a0a3890 */ /* 0x000fe600097fe43f */
[----:B------:R-:W5:Y:S02]  /*59a0*/  @P1 LDG.E R249, desc[UR6][R30.64] ;  /* 0x000000061ef91981 */ /* 0x000f64000c1e1900 */
[----:B------:R-:W-:Y:S02]  /*59b0*/  HMMA.16816.F32 R24, R140, R34, R24 ;  /* 0x000000228c18723c */ /* 0x000fe40000001818 */
[----:B------:R-:W5:Y:S03]  /*59c0*/  @P1 LDG.E R250, desc[UR6][R30.64+0x20] ;  /* 0x000020061efa1981 */ /* 0x000f66000c1e1900 */
[-C--:B------:R-:W-:Y:S01]  /*59d0*/  LEA R32, P0, R2, R28.reuse, 0x2 ;  /* 0x0000001c02207211 */ /* 0x080fe200078010ff */
[----:B------:R-:W5:Y:S01]  /*59e0*/  @P1 LDG.E R247, desc[UR6][R30.64+0x80] ;  /* 0x000080061ef71981 */ /* 0x000f62000c1e1900 */
[----:B------:R-:W-:Y:S03]  /*59f0*/  IMAD.U32 R34, RZ, RZ, UR33 ;  /* 0x00000021ff227e24 */ /* 0x000fe6000f8e00ff */
[----:B------:R1:W5:Y:S01]  /*5a00*/  @P1 LDG.E R248, desc[UR6][R30.64+0xa0] ;  /* 0x0000a0061ef81981 */ /* 0x000362000c1e1900 */
[-C--:B------:R-:W-:Y:S01]  /*5a10*/  LEA.HI.X.SX32 R33, R0, R29.reuse, 0x2, P0 ;  /* 0x0000001d00217211 */ /* 0x080fe200000f16ff */
[----:B------:R-:W-:Y:S01]  /*5a20*/  IMAD.U32 R0, RZ, RZ, UR16 ;  /* 0x00000010ff007e24 */ /* 0x000fe2000f8e00ff */
[-C--:B------:R-:W-:Y:S01]  /*5a30*/  LEA R132, P0, R132, R28.reuse, 0x2 ;  /* 0x0000001c84847211 */ /* 0x080fe200078010ff */
[----:B------:R2:W-:Y:S01]  /*5a40*/  REDG.E.ADD.F32.FTZ.RN.STRONG.GPU desc[UR6][R28.64], R4 ;  /* 0x000000041c0079a6 */ /* 0x0005e2000c10f386 */
[-C--:B------:R-:W-:Y:S01]  /*5a50*/  LEA R34, P2, R34, R28.reuse, 0x2 ;  /* 0x0000001c22227211 */ /* 0x080fe200078410ff */
[----:B------:R-:W-:Y:S01]  /*5a60*/  IMAD.U32 R2, RZ, RZ, UR32 ;  /* 0x00000020ff027e24 */ /* 0x000fe2000f8e00ff */
[-C--:B------:R-:W-:Y:S01]  /*5a70*/  LEA.HI.X.SX32 R133, R0, R29.reuse, 0x2, P0 ;  /* 0x0000001d00857211 */ /* 0x080fe200000f16ff */
[----:B------:R3:W-:Y:S01]  /*5a80*/  REDG.E.ADD.F32.FTZ.RN.STRONG.GPU desc[UR6][R32.64], R5 ;  /* 0x00000005200079a6 */ /* 0x0007e2000c10f386 */
[----:B------:R-:W-:Y:S03]  /*5a90*/  IMAD.U32 R0, RZ, RZ, UR31 ;  /* 0x0000001fff007e24 */ /* 0x000fe6000f8e00ff */
[----:B------:R4:W-:Y:S04]  /*5aa0*/  REDG.E.ADD.F32.FTZ.RN.STRONG.GPU desc[UR6][R132.64], R6 ;  /* 0x00000006840079a6 */ /* 0x0009e8000c10f386 */
[----:B------:R-:W-:Y:S04]  /*5ab0*/  LDSM.16.MT88.4 R132, [R3+0x11800] ;  /* 0x011800000384783b */ /* 0x000fe80000004200 */
[----:B------:R-:W-:Y:S01]  /*5ac0*/  LDSM.16.MT88.4 R140, [R220+0x1800] ;  /* 0x00180000dc8c783b */ /* 0x000fe20000004200 */
[----:B-1----:R-:W-:Y:S05]  /*5ad0*/  IMAD.U32 R30, RZ, RZ, UR32 ;  /* 0x00000020ff1e7e24 */ /* 0x002fea000f8e00ff */
[-C--:B------:R-:W-:Y:S01]  /*5ae0*/  LEA R30, P1, R30, R28.reuse, 0x2 ;  /* 0x0000001c1e1e7211 */ /* 0x080fe200078210ff */
[----:B--2---:R-:W-:Y:S03]  /*5af0*/  IMAD.U32 R4, RZ, RZ, UR31 ;  /* 0x0000001fff047e24 */ /* 0x004fe6000f8e00ff */
[-C--:B------:R-:W-:Y:S01]  /*5b00*/  LEA.HI.X.SX32 R31, R2, R29.reuse, 0x2, P1 ;  /* 0x0000001d021f7211 */ /* 0x080fe200008f16ff */
[----:B---3--:R-:W-:Y:S01]  /*5b10*/  IMAD.U32 R5, RZ, RZ, UR33 ;  /* 0x00000021ff057e24 */ /* 0x008fe2000f8e00ff */
[-C--:B------:R-:W-:Y:S01]  /*5b20*/  LEA R4, P0, R4, R28.reuse, 0x2 ;  /* 0x0000001c04047211 */ /* 0x080fe200078010ff */
[----:B------:R-:W-:Y:S02]  /*5b30*/  IMAD.U32 R2, RZ, RZ, UR30 ;  /* 0x0000001eff027e24 */ /* 0x000fe4000f8e00ff */
[----:B----4-:R-:W-:Y:S01]  /*5b40*/  IMAD.U32 R6, RZ, RZ, UR24 ;  /* 0x00000018ff067e24 */ /* 0x010fe2000f8e00ff */
[-C--:B------:R-:W-:Y:S02]  /*5b50*/  LEA.HI.X.SX32 R35, R5, R29.reuse, 0x2, P2 ;  /* 0x0000001d05237211 */ /* 0x080fe400010f16ff */
[-C--:B------:R-:W-:Y:S01]  /*5b60*/  LEA.HI.X.SX32 R5, R0, R29.reuse, 0x2, P0 ;  /* 0x0000001d00057211 */ /* 0x080fe200000f16ff */
[----:B------:R-:W-:Y:S02]  /*5b70*/  IMAD.U32 R0, RZ, RZ, UR30 ;  /* 0x0000001eff007e24 */ /* 0x000fe4000f8e00ff */
[----:B------:R1:W-:Y:S04]  /*5b80*/  REDG.E.ADD.F32.FTZ.RN.STRONG.GPU desc[UR6][R34.64], R7 ;  /* 0x00000007220079a6 */ /* 0x0003e8000c10f386 */
[----:B------:R2:W-:Y:S04]  /*5b90*/  REDG.E.ADD.F32.FTZ.RN.STRONG.GPU desc[UR6][R30.64], R8 ;  /* 0x000000081e0079a6 */ /* 0x0005e8000c10f386 */
[----:B------:R3:W-:Y:S01]  /*5ba0*/  REDG.E.ADD.F32.FTZ.RN.STRONG.GPU desc[UR6][R4.64], R9 ;  /* 0x00000009040079a6 */ /* 0x0007e2000c10f386 */
[----:B-1----:R-:W-:Y:S02]  /*5bb0*/  IMAD.U32 R7, RZ, RZ, UR24 ;  /* 0x00000018ff077e24 */ /* 0x002fe4000f8e00ff */
[----:B--2---:R-:W-:Y:S01]  /*5bc0*/  IMAD.U32 R8, RZ, RZ, UR29 ;  /* 0x0000001dff087e24 */ /* 0x004fe2000f8e00ff */
[-C--:B---3--:R-:W-:Y:S01]  /*5bd0*/  LEA R4, P1, R0, R28.reuse, 0x2 ;  /* 0x0000001c00047211 */ /* 0x088fe200078210ff */
[----:B------:R-:W-:Y:S03]  /*5be0*/  IMAD.U32 R0, RZ, RZ, UR29 ;  /* 0x0000001dff007e24 */ /* 0x000fe6000f8e00ff */
[-C--:B------:R-:W-:Y:S02]  /*5bf0*/  LEA R8, P0, R8, R28.reuse, 0x2 ;  /* 0x0000001c08087211 */ /* 0x080fe400078010ff */
[-C--:B------:R-:W-:Y:S01]  /*5c00*/  LEA.HI.X.SX32 R5, R2, R29.reuse, 0x2, P1 ;  /* 0x0000001d02057211 */ /* 0x080fe200008f16ff */
[----:B------:R-:W-:Y:S01]  /*5c10*/  IMAD.U32 R2, RZ, RZ, UR28 ;  /* 0x0000001cff027e24 */ /* 0x000fe2000f8e00ff */
[-C--:B------:R-:W-:Y:S01]  /*5c20*/  LEA.HI.X.SX32 R9, R0, R29.reuse, 0x2, P0 ;  /* 0x0000001d00097211 */ /* 0x080fe200000f16ff */
[----:B------:R-:W-:Y:S01]  /*5c30*/  IMAD.U32 R0, RZ, RZ, UR28 ;  /* 0x0000001cff007e24 */ /* 0x000fe2000f8e00ff */
[-C--:B------:R-:W-:Y:S01]  /*5c40*/  LEA R6, P1, R6, R28.reuse, 0x2 ;  /* 0x0000001c06067211 */ /* 0x080fe200078210ff */
[----:B------:R1:W-:Y:S03]  /*5c50*/  REDG.E.ADD.F32.FTZ.RN.STRONG.GPU desc[UR6][R4.64], R10 ;  /* 0x0000000a040079a6 */ /* 0x0003e6000c10f386 */
[-C--:B------:R-:W-:Y:S01]  /*5c60*/  LEA.HI.X.SX32 R7, R7, R29.reuse, 0x2, P1 ;  /* 0x0000001d07077211 */ /* 0x080fe200008f16ff */
[----:B------:R2:W-:Y:S04]  /*5c70*/  REDG.E.ADD.F32.FTZ.RN.STRONG.GPU desc[UR6][R8.64], R11 ;  /* 0x0000000b080079a6 */ /* 0x0005e8000c10f386 */
[----:B------:R3:W-:Y:S04]  /*5c80*/  REDG.E.ADD.F32.FTZ.RN.STRONG.GPU desc[UR6][R28.64+0x80], R12 ;  /* 0x0000800c1c0079a6 */ /* 0x0007e8000c10f386 */
[----:B------:R-:W-:Y:S04]  /*5c90*/  REDG.E.ADD.F32.FTZ.RN.STRONG.GPU desc[UR6][R32.64+0x80], R13 ;  /* 0x0000800d200079a6 */ /* 0x000fe8000c10f386 */
[----:B------:R4:W-:Y:S01]  /*5ca0*/  REDG.E.ADD.F32.FTZ.RN.STRONG.GPU desc[UR6][R6.64], R14 ;  /* 0x0000000e060079a6 */ /* 0x0009e2000c10f386 */
[-C--:B-1----:R-:W-:Y:S01]  /*5cb0*/  LEA R4, P0, R2, R28.reuse, 0x2 ;  /* 0x0000001c02047211 */ /* 0x082fe200078010ff */
[----:B------:R-:W-:Y:S02]  /*5cc0*/  IMAD.U32 R10, RZ, RZ, UR25 ;  /* 0x00000019ff0a7e24 */ /* 0x000fe4000f8e00ff */
[----:B------:R-:W-:Y:S01]  /*5cd0*/  IMAD.U32 R2, RZ, RZ, UR17 ;  /* 0x00000011ff027e24 */ /* 0x000fe2000f8e00ff */
[-C--:B------:R-:W-:Y:S01]  /*5ce0*/  LEA.HI.X.SX32 R5, R0, R29.reuse, 0x2, P0 ;  /* 0x0000001d00057211 */ /* 0x080fe200000f16ff */
[----:B--2---:R-:W-:Y:S01]  /*5cf0*/  IMAD.U32 R8, RZ, RZ, UR23 ;  /* 0x00000017ff087e24 */ /* 0x004fe2000f8e00ff */
[-C--:B------:R-:W-:Y:S01]  /*5d00*/  LEA R10, P0, R10, R28.reuse, 0x2 ;  /* 0x0000001c0a0a7211 */ /* 0x080fe200078010ff */
[----:B------:R-:W-:Y:S02]  /*5d10*/  IMAD.U32 R0, RZ, RZ, UR25 ;  /* 0x00000019ff007e24 */ /* 0x000fe4000f8e00ff */
[----:B------:R1:W-:Y:S01]  /*5d20*/  REDG.E.ADD.F32.FTZ.RN.STRONG.GPU desc[UR6][R4.64], R15 ;  /* 0x0000000f040079a6 */ /* 0x0003e2000c10f386 */
[-C--:B------:R-:W-:Y:S01]  /*5d30*/  LEA R8, P2, R8, R28.reuse, 0x2 ;  /* 0x0000001c08087211 */ /* 0x080fe200078410ff */
[----:B---3--:R-:W-:Y:S01]  /*5d40*/  IMAD.U32 R12, RZ, RZ, UR21 ;  /* 0x00000015ff0c7e24 */ /* 0x008fe2000f8e00ff */
[-C--:B------:R-:W-:Y:S01]  /*5d50*/  LEA.HI.X.SX32 R11, R0, R29.reuse, 0x2, P0 ;  /* 0x0000001d000b7211 */ /* 0x080fe200000f16ff */
[----:B------:R-:W-:Y:S02]  /*5d60*/  IMAD.U32 R0, RZ, RZ, UR26 ;  /* 0x0000001aff007e24 */ /* 0x000fe4000f8e00ff */
[----:B----4-:R-:W-:Y:S02]  /*5d70*/  IMAD.U32 R6, RZ, RZ, UR17 ;  /* 0x00000011ff067e24 */ /* 0x010fe4000f8e00ff */
[----:B------:R2:W-:Y:S01]  /*5d80*/  REDG.E.ADD.F32.FTZ.RN.STRONG.GPU desc[UR6][R10.64], R16 ;  /* 0x000000100a0079a6 */ /* 0x0005e2000c10f386 */
[----:B------:R-:W-:Y:S01]  /*5d90*/  IMAD.U32 R14, RZ, RZ, UR22 ;  /* 0x00000016ff0e7e24 */ /* 0x000fe2000f8e00ff */
[-C--:B------:R-:W-:Y:S02]  /*5da0*/  LEA R12, P4, R12, R28.reuse, 0x2 ;  /* 0x0000001c0c0c7211 */ /* 0x080fe400078810ff */
[-C--:B------:R-:W-:Y:S02]  /*5db0*/  LEA R6, P1, R6, R28.reuse, 0x2 ;  /* 0x0000001c06067211 */ /* 0x080fe400078210ff */
[-C--:B------:R-:W-:Y:S02]  /*5dc0*/  LEA R14, P5, R14, R28.reuse, 0x2 ;  /* 0x0000001c0e0e7211 */ /* 0x080fe400078a10ff */
[-C--:B------:R-:W-:Y:S01]  /*5dd0*/  LEA.HI.X.SX32 R7, R2, R29.reuse, 0x2, P1 ;  /* 0x0000001d02077211 */ /* 0x080fe200008f16ff */
[----:B------:R-:W-:Y:S02]  /*5de0*/  IMAD.U32 R2, RZ, RZ, UR18 ;  /* 0x00000012ff027e24 */ /* 0x000fe4000f8e00ff */
[----:B-1----:R-:W-:Y:S02]  /*5df0*/  IMAD.U32 R5, RZ, RZ, UR23 ;  /* 0x00000017ff057e24 */ /* 0x002fe4000f8e00ff */
[----:B------:R-:W-:Y:S03]  /*5e00*/  IMAD.U32 R4, RZ, RZ, UR26 ;  /* 0x0000001aff047e24 */ /* 0x000fe6000f8e00ff */
[-C--:B------:R-:W-:Y:S02]  /*5e10*/  LEA.HI.X.SX32 R9, R5, R29.reuse, 0x2, P2 ;  /* 0x0000001d05097211 */ /* 0x080fe400010f16ff */
[-C--:B------:R-:W-:Y:S01]  /*5e20*/  LEA R4, P0, R4, R28.reuse, 0x2 ;  /* 0x0000001c04047211 */ /* 0x080fe200078010ff */
[----:B--2---:R-:W-:Y:S02]  /*5e30*/  IMAD.U32 R11, RZ, RZ, UR22 ;  /* 0x00000016ff0b7e24 */ /* 0x004fe4000f8e00ff */
[----:B------:R1:W-:Y:S01]  /*5e40*/  REDG.E.ADD.F32.FTZ.RN.STRONG.GPU desc[UR6][R8.64], R17 ;  /* 0x00000011080079a6 */ /* 0x0003e2000c10f386 */
[-C--:B------:R-:W-:Y:S01]  /*5e50*/  LEA.HI.X.SX32 R5, R0, R29.reuse, 0x2, P0 ;  /* 0x0000001d00057211 */ /* 0x080fe200000f16ff */
[----:B------:R-:W-:Y:S01]  /*5e60*/  IMAD.U32 R10, RZ, RZ, UR20 ;  /* 0x00000014ff0a7e24 */ /* 0x000fe2000f8e00ff */
[-C--:B------:R-:W-:Y:S01]  /*5e70*/  LEA.HI.X.SX32 R15, R11, R29.reuse, 0x2, P5 ;  /* 0x0000001d0b0f7211 */ /* 0x080fe200028f16ff */
[----:B------:R2:W-:Y:S01]  /*5e80*/  REDG.E.ADD.F32.FTZ.RN.STRONG.GPU desc[UR6][R6.64], R18 ;  /* 0x00000012060079a6 */ /* 0x0005e2000c10f386 */
[----:B------:R-:W-:Y:S02]  /*5e90*/  IMAD.U32 R0, RZ, RZ, UR27 ;  /* 0x0000001bff007e24 */ /* 0x000fe4000f8e00ff */
[-C--:B------:R-:W-:Y:S01]  /*5ea0*/  LEA R10, P3, R10, R28.reuse, 0x2 ;  /* 0x0000001c0a0a7211 */ /* 0x080fe200078610ff */
[----:B------:R3:W-:Y:S04]  /*5eb0*/  REDG.E.ADD.F32.FTZ.RN.STRONG.GPU desc[UR6][R4.64], R19 ;  /* 0x00000013040079a6 */ /* 0x0007e8000c10f386 */
[----:B------:R-:W-:Y:S04]  /*5ec0*/  REDG.E.ADD.F32.FTZ.RN.STRONG.GPU desc[UR6][R28.64+0x100], R20 ;  /* 0x000100141c0079a6 */ /* 0x000fe8000c10f386 */
[----:B------:R-:W-:Y:S04]  /*5ed0*/  REDG.E.ADD.F32.FTZ.RN.STRONG.GPU desc[UR6][R32.64+0x100], R21 ;  /* 0x00010015200079a6 */ /* 0x000fe8000c10f386 */
[----:B------:R-:W-:Y:S04]  /*5ee0*/  REDG.E.ADD.F32.FTZ.RN.STRONG.GPU desc[UR6][R14.64], R22 ;  /* 0x000000160e0079a6 */ /* 0x000fe8000c10f386 */
[----:B------:R-:W-:Y:S01]  /*5ef0*/  LDSM.16.MT88.4 R16, [R220+0x1000] ;  /* 0x00100000dc10783b */ /* 0x000fe20000004200 */
[----:B-1----:R-:W-:Y:S03]  /*5f00*/  IMAD.U32 R9, RZ, RZ, UR21 ;  /* 0x00000015ff097e24 */ /* 0x002fe6000f8e00ff */
[----:B------:R-:W-:Y:S01]  /*5f10*/  LDSM.16.MT88.4 R32, [R3+0xf800] ;  /* 0x00f800000320783b */ /* 0x000fe20000004200 */
[----:B------:R-:W-:Y:S02]  /*5f20*/  IMAD.U32 R8, RZ, RZ, UR19 ;  /* 0x00000013ff087e24 */ /* 0x000fe4000f8e00ff */
[----:B--2---:R-:W-:Y:S01]  /*5f30*/  IMAD.U32 R7, RZ, RZ, UR20 ;  /* 0x00000014ff077e24 */ /* 0x004fe2000f8e00ff */
[-C--:B------:R-:W-:Y:S01]  /*5f40*/  LEA.HI.X.SX32 R13, R9, R29.reuse, 0x2, P4 ;  /* 0x0000001d090d7211 */ /* 0x080fe200020f16ff */
[----:B------:R-:W-:Y:S01]  /*5f50*/  IMAD.U32 R6, RZ, RZ, UR18 ;  /* 0x00000012ff067e24 */ /* 0x000fe2000f8e00ff */
[-C--:B------:R-:W-:Y:S01]  /*5f60*/  LEA R8, P2, R8, R28.reuse, 0x2 ;  /* 0x0000001c08087211 */ /* 0x080fe200078410ff */
[----:B---3--:R-:W-:Y:S01]  /*5f70*/  IMAD.U32 R5, RZ, RZ, UR19 ;  /* 0x00000013ff057e24 */ /* 0x008fe2000f8e00ff */
[-C--:B------:R-:W-:Y:S01]  /*5f80*/  LEA.HI.X.SX32 R11, R7, R29.reuse, 0x2, P3 ;  /* 0x0000001d070b7211 */ /* 0x080fe200018f16ff */
[----:B------:R-:W-:Y:S01]  /*5f90*/  REDG.E.ADD.F32.FTZ.RN.STRONG.GPU desc[UR6][R12.64], R23 ;  /* 0x000000170c0079a6 */ /* 0x000fe2000c10f386 */
[----:B------:R-:W-:Y:S01]  /*5fa0*/  IMAD.U32 R4, RZ, RZ, UR27 ;  /* 0x0000001bff047e24 */ /* 0x000fe2000f8e00ff */
[-C--:B------:R-:W-:Y:S02]  /*5fb0*/  LEA R6, P1, R6, R28.reuse, 0x2 ;  /* 0x0000001c06067211 */ /* 0x080fe400078210ff */
[-C--:B------:R-:W-:Y:S01]  /*5fc0*/  LEA.HI.X.SX32 R9, R5, R29.reuse, 0x2, P2 ;  /* 0x0000001d05097211 */ /* 0x080fe200010f16ff */
[----:B------:R-:W-:Y:S01]  /*5fd0*/  REDG.E.ADD.F32.FTZ.RN.STRONG.GPU desc[UR6][R10.64], R24 ;  /* 0x000000180a0079a6 */ /* 0x000fe2000c10f386 */
[----:B------:R-:W-:Y:S02]  /*5fe0*/  LEA R4, P0, R4, R28, 0x2 ;  /* 0x0000001c04047211 */ /* 0x000fe400078010ff */
[-C--:B------:R-:W-:Y:S01]  /*5ff0*/  LEA.HI.X.SX32 R7, R2, R29.reuse, 0x2, P1 ;  /* 0x0000001d02077211 */ /* 0x080fe200008f16ff */
[----:B------:R-:W-:Y:S01]  /*6000*/  REDG.E.ADD.F32.FTZ.RN.STRONG.GPU desc[UR6][R8.64], R25 ;  /* 0x00000019080079a6 */ /* 0x000fe2000c10f386 */
[----:B------:R-:W-:Y:S01]  /*6010*/  LEA.HI.X.SX32 R5, R0, R29, 0x2, P0 ;  /* 0x0000001d00057211 */ /* 0x000fe200000f16ff */
[C---:B------:R-:W-:Y:S01]  /*6020*/  VIADD R0, R220.reuse, 0xffffd000 ;  /* 0xffffd000dc007836 */ /* 0x040fe20000000000 */
[----:B------:R-:W-:Y:S01]  /*6030*/  PLOP3.LUT P0, PT, PT, PT, UP1, 0x80, 0x0 ;  /* 0x000000000000781c */ /* 0x000fe20003f0f018 */
[----:B------:R-:W-:Y:S01]  /*6040*/  REDG.E.ADD.F32.FTZ.RN.STRONG.GPU desc[UR6][R6.64], R26 ;  /* 0x0000001a060079a6 */ /* 0x000fe2000c10f386 */
[----:B------:R-:W-:Y:S01]  /*6050*/  ISETP.LT.AND P1, PT, RZ, UR8, PT ;  /* 0x00000008ff007c0c */ /* 0x000fe2000bf21270 */
[----:B------:R-:W-:Y:S02]  /*6060*/  @UP3 UIADD3 UR13, UP1, UR13, -0x100, URZ ;  /* 0xffffff000d0d3890 */ /* 0x000fe4000ff3e03f */
[----:B------:R-:W-:Y:S01]  /*6070*/  REDG.E.ADD.F32.FTZ.RN.STRONG.GPU desc[UR6][R4.64], R27 ;  /* 0x0000001b040079a6 */ /* 0x000fe2000c10f386 */
[----:B------:R-:W-:Y:S01]  /*6080*/  UMOV UR8, UR14 ;  /* 0x0000000e00087c82 */ /* 0x000fe20008000000 */
[----:B------:R-:W-:Y:S02]  /*6090*/  @UP3 UIADD3.X UR12, UR12, -0x1, URZ, UP1, !UPT ;  /* 0xffffffff0c0c3890 */ /* 0x000fe40008ffe43f */
[----:B------:R-:W-:Y:S04]  /*60a0*/  LDSM.16.MT88.4 R4, [R3+0xf000] ;  /* 0x00f000000304783b */ /* 0x000fe80000004200 */
[----:B------:R-:W1:Y:S01]  /*60b0*/  LDSM.16.MT88.4 R8, [R220] ;  /* 0x00000000dc08783b */ /* 0x000e620000004200 */
[----:B------:R-:W-:Y:S03]  /*60c0*/  @P0 VIADD R0, R220, 0x3000 ;  /* 0x00003000dc000836 */ /* 0x000fe60000000000 */
[----:B------:R-:W2:Y:S04]  /*60d0*/  LDSM.16.MT88.4 R12, [R3+0x11000] ;  /* 0x01100000030c783b */ /* 0x000ea80000004200 */
[----:B------:R-:W3:Y:S04]  /*60e0*/  LDSM.16.MT88.4 R28, [R220+0x2000] ;  /* 0x00200000dc1c783b */ /* 0x000ee80000004200 */
[----:B------:R-:W4:Y:S04]  /*60f0*/  LDSM.16.MT88.4 R20, [R220+0x400] ;  /* 0x00040000dc14783b */ /* 0x000f280000004200 */
[----:B------:R-:W4:Y:S01]  /*6100*/  LDSM.16.MT88.4 R24, [R220+0x1400] ;  /* 0x00140000dc18783b */ /* 0x000f220000004200 */
[-C--:B-1----:R-:W-:Y:S06]  /*6110*/  HMMA.16816.F32 R84, R4, R8.reuse, R84 ;  /* 0x000000080454723c */ /* 0x082fec0000001854 */
[C---:B--2---:R-:W-:Y:S06]  /*6120*/  HMMA.16816.F32 R88, R12.reuse, R8, R88 ;  /* 0x000000080c58723c */ /* 0x044fec0000001858 */
        /* <DEDUP_REMOVED lines=8> */
[-C--:B---3--:R-:W-:Y:S06]  /*61b0*/  HMMA.16816.F32 R116, R4, R28.reuse, R116 ;  /* 0x0000001c0474723c */ /* 0x088fec0000001874 */
[C---:B------:R-:W-:Y:S06]  /*61c0*/  HMMA.16816.F32 R120, R12.reuse, R28, R120 ;  /* 0x0000001c0c78723c */ /* 0x040fec0000001878 */
[-C--:B------:R-:W-:Y:S01]  /*61d0*/  HMMA.16816.F32 R124, R12, R30.reuse, R124 ;  /* 0x0000001e0c7c723c */ /* 0x080fe2000000187c */
[----:B------:R-:W1:Y:S05]  /*61e0*/  LDSM.16.MT88.4 R12, [R220+0x800] ;  /* 0x00080000dc0c783b */ /* 0x000e6a0000004200 */
[----:B------:R-:W-:Y:S01]  /*61f0*/  HMMA.16816.F32 R128, R4, R30, R128 ;  /* 0x0000001e0480723c */ /* 0x000fe20000001880 */
[----:B------:R-:W2:Y:S04]  /*6200*/  LDSM.16.MT88.4 R4, [R220+0x2800] ;  /* 0x00280000dc04783b */ /* 0x000ea80000004200 */
[----:B------:R-:W-:Y:S01]  /*6210*/  LDSM.16.MT88.4 R28, [R3+0x12800] ;  /* 0x01280000031c783b */ /* 0x000fe20000004200 */
[-C--:B----4-:R-:W-:Y:S06]  /*6220*/  HMMA.16816.F32 R84, R32, R20.reuse, R84 ;  /* 0x000000142054723c */ /* 0x090fec0000001854 */
        /* <DEDUP_REMOVED lines=8> */
[----:B------:R-:W3:Y:S05]  /*62b0*/  LDSM.16.MT88.4 R24, [R220+0xc00] ;  /* 0x000c0000dc18783b */ /* 0x000eea0000004200 */
[-C--:B------:R-:W-:Y:S06]  /*62c0*/  HMMA.16816.F32 R116, R32, R136.reuse, R116 ;  /* 0x000000882074723c */ /* 0x080fec0000001874 */
[C---:B------:R-:W-:Y:S06]  /*62d0*/  HMMA.16816.F32 R120, R132.reuse, R136, R120 ;  /* 0x000000888478723c */ /* 0x040fec0000001878 */
[-C--:B------:R-:W-:Y:S01]  /*62e0*/  HMMA.16816.F32 R124, R132, R138.reuse, R124 ;  /* 0x0000008a847c723c */ /* 0x080fe2000000187c */
[----:B------:R4:W3:Y:S05]  /*62f0*/  LDSM.16.MT88.4 R132, [R220+0x2c00] ;  /* 0x002c0000dc84783b */ /* 0x0008ea0000004200 */
[----:B------:R-:W-:Y:S06]  /*6300*/  HMMA.16816.F32 R128, R32, R138, R128 ;  /* 0x0000008a2080723c */ /* 0x000fec0000001880 */
[-C--:B-1----:R-:W-:Y:S06]  /*6310*/  HMMA.16816.F32 R84, R8, R12.reuse, R84 ;  /* 0x0000000c0854723c */ /* 0x082fec0000001854 */
[C---:B------:R-:W-:Y:S06]  /*6320*/  HMMA.16816.F32 R88, R16.reuse, R12, R88 ;  /* 0x0000000c1058723c */ /* 0x040fec0000001858 */
[-C--:B------:R-:W-:Y:S05]  /*6330*/  HMMA.16816.F32 R92, R16, R14.reuse, R92 ;  /* 0x0000000e105c723c */ /* 0x080fea000000185c */
[----:B----4-:R-:W-:Y:S01]  /*6340*/  IMAD.MOV.U32 R220, RZ, RZ, R0 ;  /* 0x000000ffffdc7224 */ /* 0x010fe200078e0000 */
        /* <DEDUP_REMOVED lines=23> */
[----:B------:R-:W-:Y:S11]  /*64c0*/  @P1 BRA `(.L_x_9) ;  /* 0xffffffc800f01947 */ /* 0x000ff6000383ffff */
[----:B------:R-:W2:Y:S01]  /*64d0*/  LDL R149, [R1] ;  /* 0x0000000001957983 */ /* 0x000ea20000100800 */
[----:B------:R-:W-:-:S03]  /*64e0*/  ULDC UR8, c[0x0][0x390] ;  /* 0x0000e40000087ab9 */ /* 0x000fc60000000800 */
[----:B------:R-:W3:Y:S01]  /*64f0*/  LDL R148, [R1+0x4] ;  /* 0x0000040001947983 */ /* 0x000ee20000100800 */
[----:B------:R-:W-:Y:S01]  /*6500*/  FMUL.FTZ R84, R84, UR8 ;  /* 0x0000000854547c20 */ /* 0x000fe20008410000 */
        /* <DEDUP_REMOVED lines=11> */
[----:B------:R-:W-:Y:S01]  /*65c0*/  F2FP.F16.F32.PACK_AB R25, R25, R84 ;  /* 0x000000541919723e */ /* 0x000fe200000000ff */
[----:B------:R-:W-:Y:S01]  /*65d0*/  BAR.SYNC.DEFER_BLOCKING 0x0 ;  /* 0x0000000000007b1d */ /* 0x000fe20000010000 */
[----:B------:R-:W-:Y:S01]  /*65e0*/  FMUL.FTZ R92, R92, UR8 ;  /* 0x000000085c5c7c20 */ /* 0x000fe20008410000 */
[----:B------:R-:W-:Y:S01]  /*65f0*/  FMUL.FTZ R19, R93, UR8 ;  /* 0x000000085d137c20 */ /* 0x000fe20008410000 */
[----:B------:R-:W-:Y:S01]  /*6600*/  F2FP.F16.F32.PACK_AB R24, R24, R86 ;  /* 0x000000561818723e */ /* 0x000fe200000000ff */
        /* <DEDUP_REMOVED lines=51> */
[----:B------:R-:W-:Y:S01]  /*6940*/  UISETP.NE.AND UP0, UPT, UR36, -0x1, UPT ;  /* 0xffffffff2400788c */ /* 0x000fe2000bf05270 */
[----:B------:R-:W-:-:S02]  /*6950*/  F2FP.F16.F32.PACK_AB R4, R4, R130 ;  /* 0x000000820404723e */ /* 0x000fc400000000ff */
[----:B------:R-:W-:Y:S02]  /*6960*/  F2FP.F16.F32.PACK_AB R7, R7, R120 ;  /* 0x000000780707723e */ /* 0x000fe400000000ff */
[----:B------:R-:W-:Y:S02]  /*6970*/  F2FP.F16.F32.PACK_AB R6, R6, R122 ;  /* 0x0000007a0606723e */ /* 0x000fe400000000ff */
[----:B------:R-:W-:Y:S02]  /*6980*/  F2FP.F16.F32.PACK_AB R2, R2, R124 ;  /* 0x0000007c0202723e */ /* 0x000fe400000000ff */
[----:B------:R-:W-:Y:S02]  /*6990*/  F2FP.F16.F32.PACK_AB R0, R0, R126 ;  /* 0x0000007e0000723e */ /* 0x000fe400000000ff */
[----:B------:R-:W-:Y:S01]  /*69a0*/  F2FP.F16.F32.PACK_AB R36, R37, R36 ;  /* 0x000000242524723e */ /* 0x000fe200000000ff */
[----:B------:R-:W-:Y:S01]  /*69b0*/  @UP0 UIADD3 UR12, UR34, UR36, URZ ;  /* 0x00000024220c0290 */ /* 0x000fe2000fffe03f */
[----:B------:R-:W-:Y:S01]  /*69c0*/  F2FP.F16.F32.PACK_AB R38, R39, R38 ;  /* 0x000000262726723e */ /* 0x000fe200000000ff */
[----:B------:R-:W-:Y:S01]  /*69d0*/  @UP0 ULDC.64 UR8, c[0x0][0x450] ;  /* 0x0001140000080ab9 */ /* 0x000fe20000000a00 */
[----:B------:R-:W-:Y:S01]  /*69e0*/  F2FP.F16.F32.PACK_AB R48, R49, R48 ;  /* 0x000000303130723e */ /* 0x000fe200000000ff */
[----:B------:R-:W-:Y:S01]  /*69f0*/  @UP0 UIMAD.WIDE.U32 UR10, UR12, UR8, URZ ;  /* 0x000000080c0a02a5 */ /* 0x000fe2000f8e003f */
[----:B------:R-:W-:Y:S01]  /*6a00*/  F2FP.F16.F32.PACK_AB R50, R51, R50 ;  /* 0x000000323332723e */ /* 0x000fe200000000ff */
[----:B------:R-:W-:Y:S01]  /*6a10*/  @UP0 UIMAD UR12, UR12, UR9, URZ ;  /* 0x000000090c0c02a4 */ /* 0x000fe2000f8e023f */
[----:B------:R-:W-:-:S02]  /*6a20*/  F2FP.F16.F32.PACK_AB R40, R41, R40 ;  /* 0x000000282928723e */ /* 0x000fc400000000ff */
[----:B------:R-:W-:Y:S01]  /*6a30*/  F2FP.F16.F32.PACK_AB R42, R43, R42 ;  /* 0x0000002a2b2a723e */ /* 0x000fe200000000ff */
[----:B------:R-:W-:Y:S01]  /*6a40*/  @UP0 UIADD3 UR20, UR11, UR12, URZ ;  /* 0x0000000c0b140290 */ /* 0x000fe2000fffe03f */
[----:B------:R-:W-:Y:S01]  /*6a50*/  F2FP.F16.F32.PACK_AB R44, R45, R44 ;  /* 0x0000002c2d2c723e */ /* 0x000fe200000000ff */
[----:B------:R-:W-:Y:S01]  /*6a60*/  @UP0 UMOV UR19, UR10 ;  /* 0x0000000a00130c82 */ /* 0x000fe20008000000 */
[----:B------:R-:W-:Y:S02]  /*6a70*/  F2FP.F16.F32.PACK_AB R46, R47, R46 ;  /* 0x0000002e2f2e723e */ /* 0x000fe400000000ff */
[----:B------:R-:W-:Y:S02]  /*6a80*/  F2FP.F16.F32.PACK_AB R52, R53, R52 ;  /* 0x000000343534723e */ /* 0x000fe400000000ff */
[----:B------:R-:W-:Y:S02]  /*6a90*/  F2FP.F16.F32.PACK_AB R54, R55, R54 ;  /* 0x000000363736723e */ /* 0x000fe400000000ff */
[----:B------:R-:W-:-:S02]  /*6aa0*/  F2FP.F16.F32.PACK_AB R64, R65, R64 ;  /* 0x000000404140723e */ /* 0x000fc400000000ff */
[----:B------:R-:W-:Y:S02]  /*6ab0*/  F2FP.F16.F32.PACK_AB R66, R67, R66 ;  /* 0x000000424342723e */ /* 0x000fe400000000ff */
[----:B------:R-:W-:Y:S02]  /*6ac0*/  F2FP.F16.F32.PACK_AB R56, R57, R56 ;  /* 0x000000383938723e */ /* 0x000fe400000000ff */
        /* <DEDUP_REMOVED lines=11> */
[----:B------:R-:W-:Y:S01]  /*6b80*/  PLOP3.LUT P0, PT, PT, PT, UP0, 0x80, 0x0 ;  /* 0x000000000000781c */ /* 0x000fe20003f0f008 */
[----:B--2---:R1:W-:Y:S04]  /*6b90*/  STS [R149], R25 ;  /* 0x0000001995007388 */ /* 0x0043e80000000800 */
[----:B------:R1:W-:Y:S04]  /*6ba0*/  STS [R149+0x200], R24 ;  /* 0x0002001895007388 */ /* 0x0003e80000000800 */
[----:B---3--:R1:W-:Y:S04]  /*6bb0*/  STS [R148], R21 ;  /* 0x0000001594007388 */ /* 0x0083e80000000800 */
[----:B------:R1:W-:Y:S04]  /*6bc0*/  STS [R148+0x200], R20 ;  /* 0x0002001494007388 */ /* 0x0003e80000000800 */
        /* <DEDUP_REMOVED lines=43> */
[----:B------:R1:W-:Y:S01]  /*6e80*/  STS [R148+0xb200], R78 ;  /* 0x00b2004e94007388 */ /* 0x0003e20000000800 */
[----:B------:R-:W-:Y:S05]  /*6e90*/  @P0 BRA `(.L_x_10) ;  /* 0x0000000000340947 */ /* 0x000fea0003800000 */
[----:B------:R-:W-:Y:S01]  /*6ea0*/  USHF.R.S32.HI UR10, URZ, 0x1f, UR34 ;  /* 0x0000001f3f0a7899 */ /* 0x000fe20008011422 */
[----:B------:R-:W-:Y:S01]  /*6eb0*/  ULDC.64 UR8, c[0x0][0x450] ;  /* 0x0001140000087ab9 */ /* 0x000fe20000000a00 */
[----:B------:R-:W-:Y:S02]  /*6ec0*/  USHF.R.S32.HI UR15, URZ, 0x1f, UR45 ;  /* 0x0000001f3f0f7899 */ /* 0x000fe4000801142d */
[----:B------:R-:W-:Y:S02]  /*6ed0*/  UIMAD UR12, UR10, UR8, URZ ;  /* 0x000000080a0c72a4 */ /* 0x000fe4000f8e023f */
[----:B------:R-:W-:Y:S02]  /*6ee0*/  UIMAD.WIDE.U32 UR10, UR34, UR8, URZ ;  /* 0x00000008220a72a5 */ /* 0x000fe4000f8e003f */
[----:B------:R-:W-:-:S03]  /*6ef0*/  UIMAD UR14, UR34, UR9, UR12 ;  /* 0x00000009220e72a4 */ /* 0x000fc6000f8e020c */
[----:B------:R-:W-:Y:S01]  /*6f00*/  ULDC.64 UR12, c[0x0][0x438] ;  /* 0x00010e00000c7ab9 */ /* 0x000fe20000000a00 */
[----:B------:R-:W-:Y:S02]  /*6f10*/  UIADD3 UR11, UR11, UR14, URZ ;  /* 0x0000000e0b0b7290 */ /* 0x000fe4000fffe03f */
[----:B------:R-:W-:Y:S02]  /*6f20*/  UIMAD UR14, UR15, UR12, URZ ;  /* 0x0000000c0f0e72a4 */ /* 0x000fe4000f8e023f */
[----:B------:R-:W-:Y:S02]  /*6f30*/  UIMAD.WIDE.U32 UR10, UR45, UR12, UR10 ;  /* 0x0000000c2d0a72a5 */ /* 0x000fe4000f8e000a */
[----:B------:R-:W-:-:S04]  /*6f40*/  UIMAD UR13, UR45, UR13, UR14 ;  /* 0x0000000d2d0d72a4 */ /* 0x000fc8000f8e020e */
[----:B------:R-:W-:Y:S01]  /*6f50*/  UIADD3 UR20, UR11, UR13, URZ ;  /* 0x0000000d0b147290 */ /* 0x000fe2000fffe03f */
[----:B------:R-:W-:-:S11]  /*6f60*/  UMOV UR19, UR10 ;  /* 0x0000000a00137c82 */ /* 0x000fd60008000000 */
.L_x_10:
[----:B------:R-:W-:Y:S01]  /*6f70*/  @UP0 UIADD3 UR13, UR34, UR36, URZ ;  /* 0x00000024220d0290 */ /* 0x000fe2000fffe03f */
[----:B-1---5:R-:W-:Y:S01]  /*6f80*/  LEA R0, R163, UR4, 0x1 ;  /* 0x00000004a3007c11 */ /* 0x022fe2000f8e08ff */
[----:B------:R-:W-:Y:S01]  /*6f90*/  @UP0 ULDC.64 UR10, c[0x0][0x458] ;  /* 0x00011600000a0ab9 */ /* 0x000fe20000000a00 */
[----:B------:R-:W-:Y:S02]  /*6fa0*/  USHF.L.U32 UR12, UR35, 0x7, URZ ;  /* 0x00000007230c7899 */ /* 0x000fe4000800063f */
[----:B------:R-:W-:Y:S02]  /*6fb0*/  @UP0 UIMAD.WIDE.U32 UR14, UR13, UR10, URZ ;  /* 0x0000000a0d0e02a5 */ /* 0x000fe4000f8e003f */
[----:B------:R-:W-:-:S04]  /*6fc0*/  @UP0 UIMAD UR13, UR13, UR11, URZ ;  /* 0x0000000b0d0d02a4 */ /* 0x000fc8000f8e023f */
[----:B------:R-:W-:Y:S01]  /*6fd0*/  @UP0 UIADD3 UR18, UR15, UR13, URZ ;  /* 0x0000000d0f120290 */ /* 0x000fe2000fffe03f */
[----:B------:R-:W-:Y:S11]  /*6fe0*/  @P0 BRA `(.L_x_11) ;  /* 0x0000000000300947 */ /* 0x000ff60003800000 */
[----:B------:R-:W-:Y:S01]  /*6ff0*/  USHF.R.S32.HI UR13, URZ, 0x1f, UR34 ;  /* 0x0000001f3f0d7899 */ /* 0x000fe20008011422 */
[----:B------:R-:W-:Y:S01]  /*7000*/  ULDC.64 UR10, c[0x0][0x458] ;  /* 0x00011600000a7ab9 */ /* 0x000fe20000000a00 */
[----:B------:R-:W-:Y:S02]  /*7010*/  USHF.R.S32.HI UR18, URZ, 0x1f, UR45 ;  /* 0x0000001f3f127899 */ /* 0x000fe4000801142d */
[----:B------:R-:W-:Y:S02]  /*7020*/  UIMAD UR13, UR13, UR10, URZ ;  /* 0x0000000a0d0d72a4 */ /* 0x000fe4000f8e023f */
[----:B------:R-:W-:Y:S02]  /*7030*/  UIMAD.WIDE.U32 UR14, UR34, UR10, URZ ;  /* 0x0000000a220e72a5 */ /* 0x000fe4000f8e003f */
[----:B------:R-:W-:Y:S01]  /*7040*/  UIMAD UR13, UR34, UR11, UR13 ;  /* 0x0000000b220d72a4 */ /* 0x000fe2000f8e020d */
[----:B------:R-:W-:-:S03]  /*7050*/  ULDC.64 UR16, c[0x0][0x440] ;  /* 0x0001100000107ab9 */ /* 0x000fc60000000a00 */
[----:B------:R-:W-:Y:S02]  /*7060*/  UIADD3 UR15, UR15, UR13, URZ ;  /* 0x0000000d0f0f7290 */ /* 0x000fe4000fffe03f */
[----:B------:R-:W-:Y:S02]  /*7070*/  UIMAD UR13, UR18, UR16, URZ ;  /* 0x00000010120d72a4 */ /* 0x000fe4000f8e023f */
[----:B------:R-:W-:Y:S02]  /*7080*/  UIMAD.WIDE.U32 UR14, UR45, UR16, UR14 ;  /* 0x000000102d0e72a5 */ /* 0x000fe4000f8e000e */
[----:B------:R-:W-:-:S04]  /*7090*/  UIMAD UR13, UR45, UR17, UR13 ;  /* 0x000000112d0d72a4 */ /* 0x000fc8000f8e020d */
[----:B------:R-:W-:-:S12]  /*70a0*/  UIADD3 UR18, UR15, UR13, URZ ;  /* 0x0000000d0f127290 */ /* 0x000fd8000fffe03f */
.L_x_11:
[----:B------:R-:W2:Y:S01]  /*70b0*/  LDL.64 R4, [R1+0x20] ;  /* 0x0000200001047983 */ /* 0x000ea20000100a00 */
[----:B------:R-:W-:Y:S01]  /*70c0*/  USHF.R.S32.HI UR13, URZ, 0x1f, UR12 ;  /* 0x0000001f3f0d7899 */ /* 0x000fe2000801140c */
[----:B------:R-:W-:Y:S01]  /*70d0*/  IMAD.U32 R2, RZ, RZ, UR8 ;  /* 0x00000008ff027e24 */ /* 0x000fe2000f8e00ff */
[----:B------:R-:W-:Y:S01]  /*70e0*/  UIMAD UR5, UR35, -0x80, UR5 ;  /* 0xffffff80230578a4 */ /* 0x000fe2000f8e0205 */
[----:B------:R-:W-:Y:S01]  /*70f0*/  BAR.SYNC.DEFER_BLOCKING 0x0 ;  /* 0x0000000000007b1d */ /* 0x000fe20000010000 */
[----:B------:R-:W-:Y:S01]  /*7100*/  UIMAD UR15, UR13, UR8, URZ ;  /* 0x000000080d0f72a4 */ /* 0x000fe2000f8e023f */
[C---:B------:R-:W-:Y:S01]  /*7110*/  IADD3 R8, R252.reuse, 0x40, RZ ;  /* 0x00000040fc087810 */ /* 0x040fe20007ffe0ff */
[----:B------:R-:W-:Y:S01]  /*7120*/  USHF.R.S32.HI UR21, URZ, 0x1f, UR58 ;  /* 0x0000001f3f157899 */ /* 0x000fe2000801143a */
[----:B------:R-:W-:Y:S01]  /*7130*/  SHF.R.S32.HI R25, RZ, 0x1f, R252 ;  /* 0x0000001fff197819 */ /* 0x000fe200000114fc */
[----:B------:R-:W-:Y:S01]  /*7140*/  UIMAD UR15, UR12, UR9, UR15 ;  /* 0x000000090c0f72a4 */ /* 0x000fe2000f8e020f */
[----:B------:R-:W-:Y:S01]  /*7150*/  ISETP.GE.AND P2, PT, R252, UR5, PT ;  /* 0x00000005fc007c0c */ /* 0x000fe2000bf46270 */
[----:B------:R-:W-:Y:S01]  /*7160*/  ULDC.64 UR16, c[0x0][0x468] ;  /* 0x00011a0000107ab9 */ /* 0x000fe20000000a00 */
[----:B------:R-:W-:Y:S01]  /*7170*/  ISETP.GE.AND P1, PT, R8, UR5, PT ;  /* 0x0000000508007c0c */ /* 0x000fe2000bf26270 */
[----:B------:R-:W-:Y:S01]  /*7180*/  BSSY B0, `(.L_x_12) ;  /* 0x0000022000007945 */ /* 0x000fe20003800000 */
[----:B------:R1:W3:Y:S04]  /*7190*/  LDS.128 R36, [R0+0xa000] ;  /* 0x00a0000000247984 */ /* 0x0002e80000000c00 */
[----:B------:R1:W4:Y:S04]  /*71a0*/  LDS.128 R32, [R0+0xc000] ;  /* 0x00c0000000207984 */ /* 0x0003280000000c00 */
[----:B------:R1:W1:Y:S04]  /*71b0*/  LDS.128 R28, [R0+0xe000] ;  /* 0x00e00000001c7984 */ /* 0x0002680000000c00 */
[----:B------:R1:W1:Y:S04]  /*71c0*/  LDS.128 R48, [R0+0x10000] ;  /* 0x0100000000307984 */ /* 0x0002680000000c00 */
[----:B------:R1:W1:Y:S04]  /*71d0*/  LDS.128 R44, [R0+0x12000] ;  /* 0x01200000002c7984 */ /* 0x0002680000000c00 */
[----:B------:R1:W1:Y:S01]  /*71e0*/  LDS.128 R40, [R0+0x14000] ;  /* 0x0140000000287984 */ /* 0x0002620000000c00 */
[--C-:B--2---:R-:W-:Y:S01]  /*71f0*/  SHF.R.S32.HI R7, RZ, 0x1f, R4.reuse ;  /* 0x0000001fff077819 */ /* 0x104fe20000011404 */
[----:B------:R-:W-:-:S04]  /*7200*/  IMAD.MOV.U32 R6, RZ, RZ, R4 ;  /* 0x000000ffff067224 */ /* 0x000fc800078e0004 */
[----:B------:R-:W-:-:S04]  /*7210*/  IMAD.WIDE.U32 R4, R2, UR12, R6 ;  /* 0x0000000c02047c25 */ /* 0x000fc8000f8e0006 */
[----:B------:R-:W-:Y:S01]  /*7220*/  IMAD.U32 R2, RZ, RZ, UR15 ;  /* 0x0000000fff027e24 */ /* 0x000fe2000f8e00ff */
[----:B------:R-:W-:Y:S01]  /*7230*/  IADD3 R4, P0, R4, UR19, RZ ;  /* 0x0000001304047c10 */ /* 0x000fe2000ff1e0ff */
[----:B------:R-:W-:-:S03]  /*7240*/  UIMAD UR15, UR21, UR16, URZ ;  /* 0x00000010150f72a4 */ /* 0x000fc6000f8e023f */
[----:B------:R-:W-:Y:S01]  /*7250*/  IADD3.X R5, R5, UR20, R2, P0, !PT ;  /* 0x0000001405057c10 */ /* 0x000fe200087fe402 */
[----:B------:R-:W-:Y:S01]  /*7260*/  IMAD.U32 R2, RZ, RZ, UR16 ;  /* 0x00000010ff027e24 */ /* 0x000fe2000f8e00ff */
[----:B------:R-:W-:-:S03]  /*7270*/  UIMAD UR17, UR58, UR17, UR15 ;  /* 0x000000113a1172a4 */ /* 0x000fc6000f8e020f */
[----:B------:R-:W-:-:S05]  /*7280*/  IMAD.WIDE.U32 R8, R2, UR58, R4 ;  /* 0x0000003a02087c25 */ /* 0x000fca000f8e0004 */
[----:B------:R-:W-:Y:S01]  /*7290*/  IADD3 R24, R9, UR17, RZ ;  /* 0x0000001109187c10 */ /* 0x000fe2000fffe0ff */
[----:B-1-34-:R-:W-:Y:S06]  /*72a0*/  @P2 BRA `(.L_x_13) ;  /* 0x00000000003c2947 */ /* 0x01afec0003800000 */
[----:B------:R-:W1:Y:S01]  /*72b0*/  LDS.128 R16, [R0+0xb000] ;  /* 0x00b0000000107984 */ /* 0x000e620000000c00 */
[----:B------:R-:W-:Y:S01]  /*72c0*/  MOV R4, R8 ;  /* 0x0000000800047202 */ /* 0x000fe20000000f00 */
[----:B------:R-:W-:Y:S01]  /*72d0*/  IMAD R2, R25, UR8, RZ ;  /* 0x0000000819027c24 */ /* 0x000fe2000f8e02ff */
[----:B------:R-:W-:Y:S01]  /*72e0*/  MOV R5, R24 ;  /* 0x0000001800057202 */ /* 0x000fe20000000f00 */
[----:B------:R-:W2:Y:S01]  /*72f0*/  LDS.128 R12, [R0+0x9000] ;  /* 0x00900000000c7984 */ /* 0x000ea20000000c00 */
[----:B------:R-:W-:Y:S01]  /*7300*/  ULDC.64 UR16, c[0x0][0x3f0] ;  /* 0x0000fc0000107ab9 */ /* 0x000fe20000000a00 */
[C---:B------:R-:W-:Y:S02]  /*7310*/  IMAD R2, R252.reuse, UR9, R2 ;  /* 0x00000009fc027c24 */ /* 0x040fe4000f8e0202 */
[----:B------:R-:W3:Y:S01]  /*7320*/  LDS.128 R20, [R0+0xd000] ;  /* 0x00d0000000147984 */ /* 0x000ee20000000c00 */
[----:B------:R-:W-:-:S05]  /*7330*/  IMAD.WIDE.U32 R10, R252, UR8, R4 ;  /* 0x00000008fc0a7c25 */ /* 0x000fca000f8e0004 */
[----:B------:R-:W-:Y:S02]  /*7340*/  IADD3 R2, R11, R2, RZ ;  /* 0x000000020b027210 */ /* 0x000fe40007ffe0ff */
[----:B------:R-:W-:-:S04]  /*7350*/  LEA R4, P0, R10, UR16, 0x1 ;  /* 0x000000100a047c11 */ /* 0x000fc8000f8008ff */
[----:B------:R-:W-:-:S05]  /*7360*/  LEA.HI.X R5, R10, UR17, R2, 0x1, P0 ;  /* 0x000000110a057c11 */ /* 0x000fca00080f0c02 */
[----:B-1----:R1:W-:Y:S04]  /*7370*/  STG.E.128 desc[UR6][R4.64+0x40], R16 ;  /* 0x0000401004007986 */ /* 0x0023e8000c101d06 */
[----:B--2---:R1:W-:Y:S04]  /*7380*/  STG.E.128 desc[UR6][R4.64], R12 ;  /* 0x0000000c04007986 */ /* 0x0043e8000c101d06 */
[----:B---3--:R1:W-:Y:S02]  /*7390*/  STG.E.128 desc[UR6][R4.64+0x80], R20 ;  /* 0x0000801404007986 */ /* 0x0083e4000c101d06 */
.L_x_13:
[----:B------:R-:W-:Y:S05]  /*73a0*/  BSYNC B0 ;  /* 0x0000000000007941 */ /* 0x000fea0003800000 */
.L_x_12:
[----:B------:R-:W-:Y:S04]  /*73b0*/  BSSY B0, `(.L_x_14) ;  /* 0x0000010000007945 */ /* 0x000fe80003800000 */
[----:B------:R-:W-:Y:S05]  /*73c0*/  @P1 BRA `(.L_x_15) ;  /* 0x0000000000381947 */ /* 0x000fea0003800000 */
[----:B------:R-:W-:Y:S01]  /*73d0*/  IADD3 R2, P0, R252, 0x40, RZ ;  /* 0x00000040fc027810 */ /* 0x000fe20007f1e0ff */
[----:B------:R-:W-:Y:S01]  /*73e0*/  ULDC.64 UR16, c[0x0][0x3f0] ;  /* 0x0000fc0000107ab9 */ /* 0x000fe20000000a00 */
[----:B-1----:R-:W-:-:S03]  /*73f0*/  MOV R5, R24 ;  /* 0x0000001800057202 */ /* 0x002fc60000000f00 */
[----:B------:R-:W-:-:S04]  /*7400*/  IMAD.X R4, RZ, RZ, R25, P0 ;  /* 0x000000ffff047224 */ /* 0x000fc800000e0619 */
[----:B------:R-:W-:Y:S02]  /*7410*/  IMAD R10, R4, UR8, RZ ;  /* 0x00000008040a7c24 */ /* 0x000fe4000f8e02ff */
[----:B------:R-:W-:-:S04]  /*7420*/  IMAD.MOV.U32 R4, RZ, RZ, R8 ;  /* 0x000000ffff047224 */ /* 0x000fc800078e0008 */
[----:B------:R-:W-:-:S04]  /*7430*/  IMAD.WIDE.U32 R8, R2, UR8, R4 ;  /* 0x0000000802087c25 */ /* 0x000fc8000f8e0004 */
[----:B------:R-:W-:Y:S01]  /*7440*/  IMAD R2, R2, UR9, R10 ;  /* 0x0000000902027c24 */ /* 0x000fe2000f8e020a */
[----:B------:R-:W-:-:S04]  /*7450*/  LEA R4, P0, R8, UR16, 0x1 ;  /* 0x0000001008047c11 */ /* 0x000fc8000f8008ff */
[----:B------:R-:W-:-:S04]  /*7460*/  IADD3 R2, R9, R2, RZ ;  /* 0x0000000209027210 */ /* 0x000fc80007ffe0ff */
[----:B------:R-:W-:-:S05]  /*7470*/  LEA.HI.X R5, R8, UR17, R2, 0x1, P0 ;  /* 0x0000001108057c11 */ /* 0x000fca00080f0c02 */
[----:B------:R2:W-:Y:S04]  /*7480*/  STG.E.128 desc[UR6][R4.64], R36 ;  /* 0x0000002404007986 */ /* 0x0005e8000c101d06 */
[----:B------:R2:W-:Y:S04]  /*7490*/  STG.E.128 desc[UR6][R4.64+0x40], R32 ;  /* 0x0000402004007986 */ /* 0x0005e8000c101d06 */
[----:B------:R2:W-:Y:S02]  /*74a0*/  STG.E.128 desc[UR6][R4.64+0x80], R28 ;  /* 0x0000801c04007986 */ /* 0x0005e4000c101d06 */
.L_x_15:
[----:B------:R-:W-:Y:S05]  /*74b0*/  BSYNC B0 ;  /* 0x0000000000007941 */ /* 0x000fea0003800000 */
.L_x_14:
[----:B------:R-:W-:Y:S01]  /*74c0*/  IMAD.U32 R2, RZ, RZ, UR10 ;  /* 0x0000000aff027e24 */ /* 0x000fe2000f8e00ff */
[----:B------:R-:W-:Y:S01]  /*74d0*/  UIMAD UR13, UR13, UR10, URZ ;  /* 0x0000000a0d0d72a4 */ /* 0x000fe2000f8e023f */
[----:B-1----:R-:W1:Y:S01]  /*74e0*/  LDS.128 R20, [R0+0xf000] ;  /* 0x00f0000000147984 */ /* 0x002e620000000c00 */
[----:B------:R-:W-:Y:S01]  /*74f0*/  USHF.R.S32.HI UR5, URZ, 0x1f, UR58 ;  /* 0x0000001f3f057899 */ /* 0x000fe2000801143a */
[----:B------:R-:W-:Y:S01]  /*7500*/  IMAD.WIDE.U32 R6, R2, UR12, R6 ;  /* 0x0000000c02067c25 */ /* 0x000fe2000f8e0006 */
[----:B------:R-:W-:Y:S01]  /*7510*/  UIMAD UR12, UR12, UR11, UR13 ;  /* 0x0000000b0c0c72a4 */ /* 0x000fe2000f8e020d */
[----:B------:R-:W3:Y:S01]  /*7520*/  LDS.128 R16, [R0+0x11000] ;  /* 0x0110000000107984 */ /* 0x000ee20000000c00 */
[----:B------:R-:W-:Y:S01]  /*7530*/  ULDC.64 UR8, c[0x0][0x470] ;  /* 0x00011c0000087ab9 */ /* 0x000fe20000000a00 */
[----:B------:R-:W-:Y:S01]  /*7540*/  BSSY B0, `(.L_x_16) ;  /* 0x0000017000007945 */ /* 0x000fe20003800000 */
[----:B------:R-:W-:Y:S01]  /*7550*/  IADD3 R6, P0, R6, UR14, RZ ;  /* 0x0000000e06067c10 */ /* 0x000fe2000ff1e0ff */
[----:B------:R4:W1:Y:S01]  /*7560*/  LDS.128 R12, [R0+0x13000] ;  /* 0x01300000000c7984 */ /* 0x0008620000000c00 */
[----:B------:R-:W-:-:S04]  /*7570*/  UIMAD UR5, UR5, UR8, URZ ;  /* 0x00000008050572a4 */ /* 0x000fc8000f8e023f */
[----:B------:R-:W-:Y:S01]  /*7580*/  UIMAD UR9, UR58, UR9, UR5 ;  /* 0x000000093a0972a4 */ /* 0x000fe2000f8e0205 */
[----:B----4-:R-:W-:-:S05]  /*7590*/  IMAD.U32 R0, RZ, RZ, UR12 ;  /* 0x0000000cff007e24 */ /* 0x010fca000f8e00ff */
[----:B------:R-:W-:Y:S02]  /*75a0*/  IADD3.X R7, R7, UR18, R0, P0, !PT ;  /* 0x0000001207077c10 */ /* 0x000fe400087fe400 */
[----:B------:R-:W-:-:S05]  /*75b0*/  MOV R0, UR8 ;  /* 0x0000000800007c02 */ /* 0x000fca0008000f00 */
[----:B------:R-:W-:-:S05]  /*75c0*/  IMAD.WIDE.U32 R6, R0, UR58, R6 ;  /* 0x0000003a00067c25 */ /* 0x000fca000f8e0006 */
[----:B------:R-:W-:Y:S01]  /*75d0*/  IADD3 R2, R7, UR9, RZ ;  /* 0x0000000907027c10 */ /* 0x000fe2000fffe0ff */
[----:B-1-3--:R-:W-:Y:S06]  /*75e0*/  @P2 BRA `(.L_x_17) ;  /* 0x0000000000302947 */ /* 0x00afec0003800000 */
[----:B--2---:R-:W-:Y:S01]  /*75f0*/  MOV R4, R6 ;  /* 0x0000000600047202 */ /* 0x004fe20000000f00 */
[----:B------:R-:W-:Y:S01]  /*7600*/  IMAD R0, R25, UR10, RZ ;  /* 0x0000000a19007c24 */ /* 0x000fe2000f8e02ff */
[----:B------:R-:W-:Y:S01]  /*7610*/  MOV R5, R2 ;  /* 0x0000000200057202 */ /* 0x000fe20000000f00 */
[----:B------:R-:W-:Y:S02]  /*7620*/  ULDC.64 UR8, c[0x0][0x3f8] ;  /* 0x0000fe0000087ab9 */ /* 0x000fe40000000a00 */
[C---:B------:R-:W-:Y:S02]  /*7630*/  IMAD R0, R252.reuse, UR11, R0 ;  /* 0x0000000bfc007c24 */ /* 0x040fe4000f8e0200 */
[----:B------:R-:W-:-:S05]  /*7640*/  IMAD.WIDE.U32 R8, R252, UR10, R4 ;  /* 0x0000000afc087c25 */ /* 0x000fca000f8e0004 */
[----:B------:R-:W-:Y:S02]  /*7650*/  IADD3 R0, R9, R0, RZ ;  /* 0x0000000009007210 */ /* 0x000fe40007ffe0ff */
[----:B------:R-:W-:-:S04]  /*7660*/  LEA R4, P0, R8, UR8, 0x1 ;  /* 0x0000000808047c11 */ /* 0x000fc8000f8008ff */
[----:B------:R-:W-:-:S05]  /*7670*/  LEA.HI.X R5, R8, UR9, R0, 0x1, P0 ;  /* 0x0000000908057c11 */ /* 0x000fca00080f0c00 */
[----:B------:R1:W-:Y:S04]  /*7680*/  STG.E.128 desc[UR6][R4.64], R20 ;  /* 0x0000001404007986 */ /* 0x0003e8000c101d06 */
[----:B------:R1:W-:Y:S04]  /*7690*/  STG.E.128 desc[UR6][R4.64+0x40], R16 ;  /* 0x0000401004007986 */ /* 0x0003e8000c101d06 */
[----:B------:R1:W-:Y:S02]  /*76a0*/  STG.E.128 desc[UR6][R4.64+0x80], R12 ;  /* 0x0000800c04007986 */ /* 0x0003e4000c101d06 */
.L_x_17:
[----:B------:R-:W-:Y:S05]  /*76b0*/  BSYNC B0 ;  /* 0x0000000000007941 */ /* 0x000fea0003800000 */
.L_x_16:
[----:B------:R-:W-:Y:S05]  /*76c0*/  @P1 BRA `(.L_x_18) ;  /* 0x0000000800601947 */ /* 0x000fea0003800000 */
[----:B------:R-:W-:Y:S01]  /*76d0*/  IADD3 R0, P0, R252, 0x40, RZ ;  /* 0x00000040fc007810 */ /* 0x000fe20007f1e0ff */
[----:B------:R-:W-:Y:S01]  /*76e0*/  ULDC.64 UR8, c[0x0][0x3f8] ;  /* 0x0000fe0000087ab9 */ /* 0x000fe20000000a00 */
[----:B------:R-:W-:Y:S02]  /*76f0*/  MOV R7, R2 ;  /* 0x0000000200077202 */ /* 0x000fe40000000f00 */
[----:B-12---:R-:W-:Y:S01]  /*7700*/  IADD3.X R4, RZ, R25, RZ, P0, !PT ;  /* 0x00000019ff047210 */ /* 0x006fe200007fe4ff */
[----:B------:R-:W-:-:S04]  /*7710*/  IMAD.WIDE.U32 R6, R0, UR10, R6 ;  /* 0x0000000a00067c25 */ /* 0x000fc8000f8e0006 */
[----:B------:R-:W-:-:S04]  /*7720*/  IMAD R4, R4, UR10, RZ ;  /* 0x0000000a04047c24 */ /* 0x000fc8000f8e02ff */
[----:B------:R-:W-:Y:S01]  /*7730*/  IMAD R0, R0, UR11, R4 ;  /* 0x0000000b00007c24 */ /* 0x000fe2000f8e0204 */
[----:B------:R-:W-:-:S04]  /*7740*/  LEA R4, P0, R6, UR8, 0x1 ;  /* 0x0000000806047c11 */ /* 0x000fc8000f8008ff */
[----:B------:R-:W-:-:S04]  /*7750*/  IADD3 R0, R7, R0, RZ ;  /* 0x0000000007007210 */ /* 0x000fc80007ffe0ff */
[----:B------:R-:W-:-:S05]  /*7760*/  LEA.HI.X R5, R6, UR9, R0, 0x1, P0 ;  /* 0x0000000906057c11 */ /* 0x000fca00080f0c00 */
[----:B------:R3:W-:Y:S04]  /*7770*/  STG.E.128 desc[UR6][R4.64], R48 ;  /* 0x0000003004007986 */ /* 0x0007e8000c101d06 */
[----:B------:R3:W-:Y:S04]  /*7780*/  STG.E.128 desc[UR6][R4.64+0x40], R44 ;  /* 0x0000402c04007986 */ /* 0x0007e8000c101d06 */
[----:B------:R3:W-:Y:S01]  /*7790*/  STG.E.128 desc[UR6][R4.64+0x80], R40 ;  /* 0x0000802804007986 */ /* 0x0007e2000c101d06 */
[----:B------:R-:W-:Y:S05]  /*77a0*/  BRA `(.L_x_18) ;  /* 0x0000000800287947 */ /* 0x000fea0003800000 */
.L_x_6:
[----:B------:R-:W-:Y:S02]  /*77b0*/  UISETP.NE.AND UP0, UPT, UR36, -0x1, UPT ;  /* 0xffffffff2400788c */ /* 0x000fe4000bf05270 */
[----:B------:R-:W-:-:S04]  /*77c0*/  USHF.L.U32 UR17, UR35, 0x7, URZ ;  /* 0x0000000723117899 */ /* 0x000fc8000800063f */
[----:B------:R-:W-:-:S05]  /*77d0*/  PLOP3.LUT P0, PT, PT, PT, UP0, 0x80, 0x0 ;  /* 0x000000000000781c */ /* 0x000fca0003f0f008 */
[----:B------:R-:W-:Y:S01]  /*77e0*/  @UP0 UIADD3 UR12, UR34, UR36, URZ ;  /* 0x00000024220c0290 */ /* 0x000fe2000fffe03f */
[----:B------:R-:W-:-:S03]  /*77f0*/  @UP0 ULDC.64 UR8, c[0x0][0x450] ;  /* 0x0001140000080ab9 */ /* 0x000fc60000000a00 */
[----:B------:R-:W-:Y:S02]  /*7800*/  @UP0 UIMAD.WIDE.U32 UR10, UR12, UR8, URZ ;  /* 0x000000080c0a02a5 */ /* 0x000fe4000f8e003f */
[----:B------:R-:W-:-:S04]  /*7810*/  @UP0 UIMAD UR12, UR12, UR9, URZ ;  /* 0x000000090c0c02a4 */ /* 0x000fc8000f8e023f */
[----:B------:R-:W-:Y:S01]  /*7820*/  @UP0 UIADD3 UR20, UR11, UR12, URZ ;  /* 0x0000000c0b140290 */ /* 0x000fe2000fffe03f */
[----:B------:R-:W-:Y:S01]  /*7830*/  @UP0 UMOV UR19, UR10 ;  /* 0x0000000a00130c82 */ /* 0x000fe20008000000 */
[----:B------:R-:W-:Y:S10]  /*7840*/  @P0 BRA `(.L_x_19) ;  /* 0x0000000000340947 */ /* 0x000ff40003800000 */
        /* <DEDUP_REMOVED lines=13> */
.L_x_19:
[----:B------:R-:W-:Y:S01]  /*7920*/  @UP0 UIADD3 UR14, UR34, UR36, URZ ;  /* 0x00000024220e0290 */ /* 0x000fe2000fffe03f */
[----:B------:R-:W-:Y:S01]  /*7930*/  @UP0 ULDC.64 UR10, c[0x0][0x458] ;  /* 0x00011600000a0ab9 */ /* 0x000fe20000000a00 */
[----:B------:R-:W-:Y:S02]  /*7940*/  USHF.R.S32.HI UR18, URZ, 0x1f, UR17 ;  /* 0x0000001f3f127899 */ /* 0x000fe40008011411 */
[----:B------:R-:W-:Y:S02]  /*7950*/  @UP0 UIMAD.WIDE.U32 UR12, UR14, UR10, URZ ;  /* 0x0000000a0e0c02a5 */ /* 0x000fe4000f8e003f */
[----:B------:R-:W-:-:S04]  /*7960*/  @UP0 UIMAD UR14, UR14, UR11, URZ ;  /* 0x0000000b0e0e02a4 */ /* 0x000fc8000f8e023f */
[----:B------:R-:W-:-:S03]  /*7970*/  @UP0 UIADD3 UR16, UR13, UR14, URZ ;  /* 0x0000000e0d100290 */ /* 0x000fc6000fffe03f */
[----:B------:R-:W-:Y:S01]  /*7980*/  @UP0 UMOV UR14, UR12 ;  /* 0x0000000c000e0c82 */ /* 0x000fe20008000000 */
[----:B------:R-:W-:Y:S08]  /*7990*/  @P0 BRA `(.L_x_20) ;  /* 0x0000000000340947 */ /* 0x000ff00003800000 */
        /* <DEDUP_REMOVED lines=13> */
.L_x_20:
[----:B------:R-:W2:Y:S01]  /*7a70*/  LDL.64 R12, [R1+0x20] ;  /* 0x00002000010c7983 */ /* 0x000ea20000100a00 */
[----:B------:R-:W-:Y:S01]  /*7a80*/  UIMAD UR12, UR18, UR8, URZ ;  /* 0x00000008120c72a4 */ /* 0x000fe2000f8e023f */
[----:B------:R-:W-:Y:S01]  /*7a90*/  IMAD.U32 R4, RZ, RZ, UR8 ;  /* 0x00000008ff047e24 */ /* 0x000fe2000f8e00ff */
[----:B------:R-:W-:Y:S01]  /*7aa0*/  UIMAD UR5, UR35, -0x80, UR5 ;  /* 0xffffff80230578a4 */ /* 0x000fe2000f8e0205 */
[C---:B------:R-:W-:Y:S01]  /*7ab0*/  IADD3 R2, R252.reuse, 0x40, RZ ;  /* 0x00000040fc027810 */ /* 0x040fe20007ffe0ff */
[----:B------:R-:W-:Y:S01]  /*7ac0*/  UIMAD UR12, UR17, UR9, UR12 ;  /* 0x00000009110c72a4 */ /* 0x000fe2000f8e020c */
[----:B------:R-:W-:Y:S01]  /*7ad0*/  BSSY B0, `(.L_x_21) ;  /* 0x000001c000007945 */ /* 0x000fe20003800000 */
[----:B------:R-:W-:Y:S01]  /*7ae0*/  USHF.R.S32.HI UR15, URZ, 0x1f, UR58 ;  /* 0x0000001f3f0f7899 */ /* 0x000fe2000801143a */
[----:B------:R-:W-:Y:S02]  /*7af0*/  SHF.R.S32.HI R10, RZ, 0x1f, R252 ;  /* 0x0000001fff0a7819 */ /* 0x000fe400000114fc */
[----:B------:R-:W-:Y:S01]  /*7b00*/  ISETP.GE.AND P2, PT, R252, UR5, PT ;  /* 0x00000005fc007c0c */ /* 0x000fe2000bf46270 */
[----:B------:R-:W-:Y:S01]  /*7b10*/  IMAD.U32 R0, RZ, RZ, UR12 ;  /* 0x0000000cff007e24 */ /* 0x000fe2000f8e00ff */
[----:B------:R-:W-:Y:S01]  /*7b20*/  ULDC.64 UR12, c[0x0][0x468] ;  /* 0x00011a00000c7ab9 */ /* 0x000fe20000000a00 */
[----:B------:R-:W-:Y:S01]  /*7b30*/  ISETP.GE.AND P1, PT, R2, UR5, PT ;  /* 0x0000000502007c0c */ /* 0x000fe2000bf26270 */
[----:B------:R-:W-:-:S04]  /*7b40*/  UIMAD UR15, UR15, UR12, URZ ;  /* 0x0000000c0f0f72a4 */ /* 0x000fc8000f8e023f */
[----:B------:R-:W-:Y:S01]  /*7b50*/  UIMAD UR13, UR58, UR13, UR15 ;  /* 0x0000000d3a0d72a4 */ /* 0x000fe2000f8e020f */
[----:B--2---:R-:W-:-:S03]  /*7b60*/  IMAD.WIDE.U32 R4, R4, UR17, R12 ;  /* 0x0000001104047c25 */ /* 0x004fc6000f8e000c */
[----:B------:R-:W-:-:S04]  /*7b70*/  IADD3 R6, P0, R4, UR19, RZ ;  /* 0x0000001304067c10 */ /* 0x000fc8000ff1e0ff */
[----:B------:R-:W-:Y:S01]  /*7b80*/  IADD3.X R7, R5, UR20, R0, P0, !PT ;  /* 0x0000001405077c10 */ /* 0x000fe200087fe400 */
[----:B------:R-:W-:-:S04]  /*7b90*/  IMAD.U32 R0, RZ, RZ, UR12 ;  /* 0x0000000cff007e24 */ /* 0x000fc8000f8e00ff */
[----:B------:R-:W-:-:S05]  /*7ba0*/  IMAD.WIDE.U32 R6, R0, UR58, R6 ;  /* 0x0000003a00067c25 */ /* 0x000fca000f8e0006 */
[----:B------:R-:W-:Y:S01]  /*7bb0*/  IADD3 R2, R7, UR13, RZ ;  /* 0x0000000d07027c10 */ /* 0x000fe2000fffe0ff */
[----:B------:R-:W-:Y:S06]  /*7bc0*/  @P2 BRA `(.L_x_22) ;  /* 0x0000000000302947 */ /* 0x000fec0003800000 */
[----:B------:R-:W-:Y:S01]  /*7bd0*/  MOV R4, R6 ;  /* 0x0000000600047202 */ /* 0x000fe20000000f00 */
        /* <DEDUP_REMOVED lines=8> */
[----:B------:R1:W-:Y:S04]  /*7c60*/  STG.E.128 desc[UR6][R4.64], RZ ;  /* 0x000000ff04007986 */ /* 0x0003e8000c101d06 */
[----:B------:R1:W-:Y:S04]  /*7c70*/  STG.E.128 desc[UR6][R4.64+0x40], RZ ;  /* 0x000040ff04007986 */ /* 0x0003e8000c101d06 */
[----:B------:R1:W-:Y:S02]  /*7c80*/  STG.E.128 desc[UR6][R4.64+0x80], RZ ;  /* 0x000080ff04007986 */ /* 0x0003e4000c101d06 */
.L_x_22:
[----:B------:R-:W-:Y:S05]  /*7c90*/  BSYNC B0 ;  /* 0x0000000000007941 */ /* 0x000fea0003800000 */
.L_x_21:
[----:B------:R-:W-:Y:S04]  /*7ca0*/  BSSY B0, `(.L_x_23) ;  /* 0x000000f000007945 */ /* 0x000fe80003800000 */
[----:B------:R-:W-:Y:S05]  /*7cb0*/  @P1 BRA `(.L_x_24) ;  /* 0x0000000000341947 */ /* 0x000fea0003800000 */
[----:B------:R-:W-:Y:S01]  /*7cc0*/  IADD3 R0, P0, R252, 0x40, RZ ;  /* 0x00000040fc007810 */ /* 0x000fe20007f1e0ff */
[----:B------:R-:W-:Y:S01]  /*7cd0*/  ULDC.64 UR12, c[0x0][0x3f0] ;  /* 0x0000fc00000c7ab9 */ /* 0x000fe20000000a00 */
[----:B------:R-:W-:Y:S02]  /*7ce0*/  MOV R7, R2 ;  /* 0x0000000200077202 */ /* 0x000fe40000000f00 */
[----:B-1----:R-:W-:Y:S01]  /*7cf0*/  IADD3.X R4, RZ, R10, RZ, P0, !PT ;  /* 0x0000000aff047210 */ /* 0x002fe200007fe4ff */
[----:B------:R-:W-:-:S04]  /*7d00*/  IMAD.WIDE.U32 R6, R0, UR8, R6 ;  /* 0x0000000800067c25 */ /* 0x000fc8000f8e0006 */
[----:B------:R-:W-:-:S04]  /*7d10*/  IMAD R4, R4, UR8, RZ ;  /* 0x0000000804047c24 */ /* 0x000fc8000f8e02ff */
[----:B------:R-:W-:Y:S01]  /*7d20*/  IMAD R0, R0, UR9, R4 ;  /* 0x0000000900007c24 */ /* 0x000fe2000f8e0204 */
[----:B------:R-:W-:-:S04]  /*7d30*/  LEA R4, P0, R6, UR12, 0x1 ;  /* 0x0000000c06047c11 */ /* 0x000fc8000f8008ff */
[----:B------:R-:W-:-:S04]  /*7d40*/  IADD3 R0, R0, R7, RZ ;  /* 0x0000000700007210 */ /* 0x000fc80007ffe0ff */
[----:B------:R-:W-:-:S05]  /*7d50*/  LEA.HI.X R5, R6, UR13, R0, 0x1, P0 ;  /* 0x0000000d06057c11 */ /* 0x000fca00080f0c00 */
[----:B------:R2:W-:Y:S04]  /*7d60*/  STG.E.128 desc[UR6][R4.64], RZ ;  /* 0x000000ff04007986 */ /* 0x0005e8000c101d06 */
[----:B------:R2:W-:Y:S04]  /*7d70*/  STG.E.128 desc[UR6][R4.64+0x40], RZ ;  /* 0x000040ff04007986 */ /* 0x0005e8000c101d06 */
[----:B------:R2:W-:Y:S02]  /*7d80*/  STG.E.128 desc[UR6][R4.64+0x80], RZ ;  /* 0x000080ff04007986 */ /* 0x0005e4000c101d06 */
.L_x_24:
[----:B------:R-:W-:Y:S05]  /*7d90*/  BSYNC B0 ;  /* 0x0000000000007941 */ /* 0x000fea0003800000 */
.L_x_23:
[----:B------:R-:W-:Y:S01]  /*7da0*/  UIMAD UR5, UR18, UR10, URZ ;  /* 0x0000000a120572a4 */ /* 0x000fe2000f8e023f */
[----:B-12---:R-:W-:Y:S01]  /*7db0*/  IMAD.U32 R4, RZ, RZ, UR10 ;  /* 0x0000000aff047e24 */ /* 0x006fe2000f8e00ff */
[----:B------:R-:W-:Y:S01]  /*7dc0*/  USHF.R.S32.HI UR12, URZ, 0x1f, UR58 ;  /* 0x0000001f3f0c7899 */ /* 0x000fe2000801143a */
[----:B------:R-:W-:Y:S01]  /*7dd0*/  BSSY B0, `(.L_x_25) ;  /* 0x0000019000007945 */ /* 0x000fe20003800000 */
[----:B------:R-:W-:Y:S01]  /*7de0*/  UIMAD UR5, UR17, UR11, UR5 ;  /* 0x0000000b110572a4 */ /* 0x000fe2000f8e0205 */
[----:B------:R-:W-:Y:S01]  /*7df0*/  IMAD.WIDE.U32 R4, R4, UR17, R12 ;  /* 0x0000001104047c25 */ /* 0x000fe2000f8e000c */
[----:B------:R-:W-:-:S04]  /*7e00*/  ULDC.64 UR8, c[0x0][0x470] ;  /* 0x00011c0000087ab9 */ /* 0x000fc80000000a00 */
[----:B------:R-:W-:Y:S01]  /*7e10*/  IMAD.U32 R0, RZ, RZ, UR5 ;  /* 0x00000005ff007e24 */ /* 0x000fe2000f8e00ff */
[----:B------:R-:W-:Y:S01]  /*7e20*/  IADD3 R6, P0, R4, UR14, RZ ;  /* 0x0000000e04067c10 */ /* 0x000fe2000ff1e0ff */
[----:B------:R-:W-:-:S03]  /*7e30*/  UIMAD UR5, UR12, UR8, URZ ;  /* 0x000000080c0572a4 */ /* 0x000fc6000f8e023f */
[----:B------:R-:W-:Y:S01]  /*7e40*/  IADD3.X R7, R5, UR16, R0, P0, !PT ;  /* 0x0000001005077c10 */ /* 0x000fe200087fe400 */
[----:B------:R-:W-:Y:S01]  /*7e50*/  UIMAD UR9, UR58, UR9, UR5 ;  /* 0x000000093a0972a4 */ /* 0x000fe2000f8e0205 */
[----:B------:R-:W-:-:S05]  /*7e60*/  MOV R0, UR8 ;  /* 0x0000000800007c02 */ /* 0x000fca0008000f00 */
        /* <DEDUP_REMOVED lines=15> */
.L_x_26:
[----:B------:R-:W-:Y:S05]  /*7f60*/  BSYNC B0 ;  /* 0x0000000000007941 */ /* 0x000fea0003800000 */
.L_x_25:
        /* <DEDUP_REMOVED lines=14> */
.L_x_18:
[----:B------:R-:W-:Y:S05]  /*8050*/  BSYNC B1 ;  /* 0x0000000000017941 */ /* 0x000fea0003800000 */
.L_x_1:
[----:B------:R-:W4:Y:S01]  /*8060*/  LDL R2, [R1+0x2c] ;  /* 0x00002c0001027983 */ /* 0x000f220000100800 */
[----:B------:R-:W-:Y:S02]  /*8070*/  ULDC UR5, c[0x0][0xc] ;  /* 0x0000030000057ab9 */ /* 0x000fe40000000800 */
[----:B------:R-:W-:Y:S01]  /*8080*/  UIADD3 UR35, UR5, UR35, URZ ;  /* 0x0000002305237290 */ /* 0x000fe2000fffe03f */
[----:B----4-:R-:W-:-:S13]  /*8090*/  R2UR UR8, R2 ;  /* 0x00000000020872ca */ /* 0x010fda00000e0000 */
[----:B------:R-:W-:-:S06]  /*80a0*/  UISETP.GE.AND UP0, UPT, UR35, UR8, UPT ;  /* 0x000000082300728c */ /* 0x000fcc000bf06270 */
[----:B------:R-:W-:-:S13]  /*80b0*/  PLOP3.LUT P0, PT, PT, PT, UP0, 0x80, 0x0 ;  /* 0x000000000000781c */ /* 0x000fda0003f0f008 */
[----:B------:R-:W-:Y:S05]  /*80c0*/  @P0 BRA `(.L_x_27) ;  /* 0x0000000000040947 */ /* 0x000fea0003800000 */
[----:B------:R-:W-:Y:S05]  /*80d0*/  BRA `(.L_x_28) ;  /* 0xffffff8800f07947 */ /* 0x000fea000383ffff */
.L_x_27:
[----:B------:R-:W-:Y:S05]  /*80e0*/  EXIT ;  /* 0x000000000000794d */ /* 0x000fea0003800000 */
.L_x_29:
[----:B------:R-:W-:-:S00]  /*80f0*/  BRA `(.L_x_29) ;  /* 0xfffffffc00fc7947 */ /* 0x000fc0000383ffff */
[----:B------:R-:W-:-:S00]  /*8100*/  NOP ;  /* 0x0000000000007918 */ /* 0x000fc00000000000 */
[----:B------:R-:W-:-:S00]  /*8110*/  NOP ;  /* 0x0000000000007918 */ /* 0x000fc00000000000 */
[----:B------:R-:W-:-:S00]  /*8120*/  NOP ;  /* 0x0000000000007918 */ /* 0x000fc00000000000 */
[----:B------:R-:W-:-:S00]  /*8130*/  NOP ;  /* 0x0000000000007918 */ /* 0x000fc00000000000 */
[----:B------:R-:W-:-:S00]  /*8140*/  NOP ;  /* 0x0000000000007918 */ /* 0x000fc00000000000 */
[----:B------:R-:W-:-:S00]  /*8150*/  NOP ;  /* 0x0000000000007918 */ /* 0x000fc00000000000 */
[----:B------:R-:W-:-:S00]  /*8160*/  NOP ;  /* 0x0000000000007918 */ /* 0x000fc00000000000 */
[----:B------:R-:W-:-:S00]  /*8170*/  NOP ;  /* 0x0000000000007918 */ /* 0x000fc00000000000 */
.L_x_1278:


//--------------------- .text._ZN5flash44flash_bwd_dq_dk_dv_loop_seqk_parallel_kernelI23Flash_bwd_kernel_traitsILi96ELi64ELi128ELi8ELi2ELi4ELi4ELb1ELb0EN7cutlass6half_tE19Flash_kernel_traitsILi96ELi64ELi128ELi8ES3_EELb0ELb0ELb0ELb0ELb0ELb0ELb0EEEvNS_16Flash_bwd_paramsE --------------------------
	.section	.text._ZN5flash44flash_bwd_dq_dk_dv_loop_seqk_parallel_kernelI23Flash_bwd_kernel_traitsILi96ELi64ELi128ELi8ELi2ELi4ELi4ELb1ELb0EN7cutlass6half_tE19Flash_kernel_traitsILi96ELi64ELi128ELi8ES3_EELb0ELb0ELb0ELb0ELb0ELb0ELb0EEEvNS_16Flash_bwd_paramsE,"ax",@progbits
	.align	128
        .global         _ZN5flash44flash_bwd_dq_dk_dv_loop_seqk_parallel_kernelI23Flash_bwd_kernel_traitsILi96ELi64ELi128ELi8ELi2ELi4ELi4ELb1ELb0EN7cutlass6half_tE19Flash_kernel_traitsILi96ELi64ELi128ELi8ES3_EELb0ELb0ELb0ELb0ELb0ELb0ELb0EEEvNS_16Flash_bwd_paramsE
        .type           _ZN5flash44flash_bwd_dq_dk_dv_loop_seqk_parallel_kernelI23Flash_bwd_kernel_traitsILi96ELi64ELi128ELi8ELi2ELi4ELi4ELb1ELb0EN7cutlass6half_tE19Flash_kernel_traitsILi96ELi64ELi128ELi8ES3_EELb0ELb0ELb0ELb0ELb0ELb0ELb0EEEvNS_16Flash_bwd_paramsE,@function
        .size           _ZN5flash44flash_bwd_dq_dk_dv_loop_seqk_parallel_kernelI23Flash_bwd_kernel_traitsILi96ELi64ELi128ELi8ELi2ELi4ELi4ELb1ELb0EN7cutlass6half_tE19Flash_kernel_traitsILi96ELi64ELi128ELi8ES3_EELb0ELb0ELb0ELb0ELb0ELb0ELb0EEEvNS_16Flash_bwd_paramsE,(.L_x_1279 - _ZN5flash44flash_bwd_dq_dk_dv_loop_seqk_parallel_kernelI23Flash_bwd_kernel_traitsILi96ELi64ELi128ELi8ELi2ELi4ELi4ELb1ELb0EN7cutlass6half_tE19Flash_kernel_traitsILi96ELi64ELi128ELi8ES3_EELb0ELb0ELb0ELb0ELb0ELb0ELb0EEEvNS_16Flash_bwd_paramsE)
        .other          _ZN5flash44flash_bwd_dq_dk_dv_loop_seqk_parallel_kernelI23Flash_bwd_kernel_traitsILi96ELi64ELi128ELi8ELi2ELi4ELi4ELb1ELb0EN7cutlass6half_tE19Flash_kernel_traitsILi96ELi64ELi128ELi8ES3_EELb0ELb0ELb0ELb0ELb0ELb0ELb0EEEvNS_16Flash_bwd_paramsE,@"STO_CUDA_ENTRY STV_DEFAULT"
_ZN5flash44flash_bwd_dq_dk_dv_loop_seqk_parallel_kernelI23Flash_bwd_kernel_traitsILi96ELi64ELi128ELi8ELi2ELi4ELi4ELb1ELb0EN7cutlass6half_tE19Flash_kernel_traitsILi96ELi64ELi128ELi8ES3_EELb0ELb0ELb0ELb0ELb0ELb0ELb0EEEvNS_16Flash_bwd_paramsE:
.text._ZN5flash44flash_bwd_dq_dk_dv_loop_seqk_parallel_kernelI23Flash_bwd_kernel_traitsILi96ELi64ELi128ELi8ELi2ELi4ELi4ELb1ELb0EN7cutlass6half_tE19Flash_kernel_traitsILi96ELi64ELi128ELi8ES3_EELb0ELb0ELb0ELb0ELb0ELb0ELb0EEEvNS_16Flash_bwd_paramsE:
[----:B------:R-:W1:Y:S08]  /*0000*/  LDC R1, c[0x0][0x28] ;  /* 0x00000a00ff017b82 */ /* 0x000e700000000800 */
[----:B------:R-:W2:Y:S01]  /*0010*/  S2UR UR36, SR_CTAID.X ;  /* 0x00000000002479c3 */ /* 0x000ea20000002500 */
[----:B------:R-:W-:Y:S01]  /*0020*/  ULDC UR4, c[0x0][0x2c8] ;  /* 0x0000b20000047ab9 */ /* 0x000fe20000000800 */
[----:B-1----:R-:W-:Y:S01]  /*0030*/  IADD3 R1, R1, -0x40, RZ ;  /* 0xffffffc001017810 */ /* 0x002fe20007ffe0ff */
[----:B------:R-:W-:-:S04]  /*0040*/  UIADD3 UR5, UR4, 0x7f, URZ ;  /* 0x0000007f04057890 */ /* 0x000fc8000fffe03f */
[----:B------:R-:W-:-:S04]  /*0050*/  USHF.R.S32.HI UR4, URZ, 0x1f, UR5 ;  /* 0x0000001f3f047899 */ /* 0x000fc80008011405 */
[----:B------:R-:W-:-:S04]  /*0060*/  ULEA.HI UR4, UR4, UR5, URZ, 0x7 ;  /* 0x0000000504047291 */ /* 0x000fc8000f8f383f */
[----:B------:R-:W-:-:S04]  /*0070*/  USHF.R.S32.HI UR4, URZ, 0x7, UR4 ;  /* 0x000000073f047899 */ /* 0x000fc80008011404 */
[----:B--2---:R-:W-:-:S06]  /*0080*/  UISETP.GE.AND UP0, UPT, UR36, UR4, UPT ;  /* 0x000000042400728c */ /* 0x004fcc000bf06270 */
[----:B------:R-:W-:-:S13]  /*0090*/  PLOP3.LUT P0, PT, PT, PT, UP0, 0x80, 0x0 ;  /* 0x000000000000781c */ /* 0x000fda0003f0f008 */
[----:B------:R-:W-:Y:S05]  /*00a0*/  @P0 EXIT ;  /* 0x000000000000094d */ /* 0x000fea0003800000 */
[----:B------:R-:W1:Y:S01]  /*00b0*/  S2R R13, SR_TID.X ;  /* 0x00000000000d7919 */ /* 0x000e620000002100 */
[----:B------:R-:W2:Y:S01]  /*00c0*/  S2UR UR4, SR_CgaCtaId ;  /* 0x00000000000479c3 */ /* 0x000ea20000008800 */
[----:B------:R-:W-:Y:S01]  /*00d0*/  UMOV UR5, 0x400 ;  /* 0x0000040000057882 */ /* 0x000fe20000000000 */
[----:B------:R-:W-:Y:S01]  /*00e0*/  IMAD.MOV.U32 R228, RZ, RZ, 0x20 ;  /* 0x00000020ffe47424 */ /* 0x000fe200078e00ff */
[----:B------:R-:W-:Y:S01]  /*00f0*/  UMOV UR61, 0xffffd000 ;  /* 0xffffd000003d7882 */ /* 0x000fe20000000000 */
[----:B------:R-:W-:Y:S02]  /*0100*/  IMAD.MOV.U32 R232, RZ, RZ, -0x10 ;  /* 0xfffffff0ffe87424 */ /* 0x000fe400078e00ff */
[----:B------:R-:W-:Y:S02]  /*0110*/  IMAD.MOV.U32 R226, RZ, RZ, -0x40 ;  /* 0xffffffc0ffe27424 */ /* 0x000fe400078e00ff */
[----:B------:R-:W3:Y:S08]  /*0120*/  S2UR UR59, SR_CTAID.Z ;  /* 0x00000000003b79c3 */ /* 0x000ef00000002700 */
[----:B------:R-:W4:Y:S01]  /*0130*/  S2UR UR47, SR_CTAID.Y ;  /* 0x00000000002f79c3 */ /* 0x000f220000002600 */
[----:B--2---:R-:W-:Y:S01]  /*0140*/  ULEA UR4, UR4, UR5, 0x18 ;  /* 0x0000000504047291 */ /* 0x004fe2000f8ec03f */
[----:B-1----:R-:W-:Y:S01]  /*0150*/  SHF.R.S32.HI R20, RZ, 0x1f, R13 ;  /* 0x0000001fff147819 */ /* 0x002fe2000001140d */
[----:B---3--:R-:W-:-:S03]  /*0160*/  USHF.R.S32.HI UR5, URZ, 0x1f, UR59 ;  /* 0x0000001f3f057899 */ /* 0x008fc6000801143b */
[CC--:B------:R-:W-:Y:S02]  /*0170*/  LEA.HI R19, R20.reuse, R13.reuse, RZ, 0x3 ;  /* 0x0000000d14137211 */ /* 0x0c0fe400078f18ff */
[CC--:B------:R-:W-:Y:S02]  /*0180*/  LEA.HI R4, R20.reuse, R13.reuse, RZ, 0x4 ;  /* 0x0000000d14047211 */ /* 0x0c0fe400078f20ff */
[----:B------:R-:W-:Y:S01]  /*0190*/  LEA.HI R10, R20, R13, RZ, 0x2 ;  /* 0x0000000d140a7211 */ /* 0x000fe200078f10ff */
[----:B----4-:R-:W-:Y:S01]  /*01a0*/  USHF.L.U32 UR6, UR47, 0x7, URZ ;  /* 0x000000072f067899 */ /* 0x010fe2000800063f */
[----:B------:R-:W-:Y:S02]  /*01b0*/  SHF.R.S32.HI R0, RZ, 0x3, R19 ;  /* 0x00000003ff007819 */ /* 0x000fe40000011413 */
[----:B------:R-:W-:Y:S02]  /*01c0*/  LOP3.LUT R3, R4, 0xfffffff0, RZ, 0xc0, !PT ;  /* 0xfffffff004037812 */ /* 0x000fe400078ec0ff */
[----:B------:R-:W-:Y:S01]  /*01d0*/  LOP3.LUT R5, R10, 0xfffffffc, RZ, 0xc0, !PT ;  /* 0xfffffffc0a057812 */ /* 0x000fe200078ec0ff */
[----:B------:R-:W-:Y:S01]  /*01e0*/  IMAD.SHL.U32 R2, R0, 0x40, RZ ;  /* 0x0000004000027824 */ /* 0x000fe200078e00ff */
[----:B------:R-:W-:Y:S01]  /*01f0*/  SHF.R.S32.HI R7, RZ, 0x4, R4 ;  /* 0x00000004ff077819 */ /* 0x000fe20000011404 */
[C---:B------:R-:W-:Y:S01]  /*0200*/  IMAD.IADD R0, R13.reuse, 0x1, -R3 ;  /* 0x000000010d007824 */ /* 0x040fe200078e0a03 */
[----:B------:R-:W-:Y:S01]  /*0210*/  SHF.R.S32.HI R18, RZ, 0x2, R10 ;  /* 0x00000002ff127819 */ /* 0x000fe2000001140a */
[----:B------:R-:W-:Y:S01]  /*0220*/  IMAD.IADD R15, R13, 0x1, -R5 ;  /* 0x000000010d0f7824 */ /* 0x000fe200078e0a05 */
[----:B------:R-:W-:-:S02]  /*0230*/  LEA.HI R3, R4, R7, RZ, 0x1 ;  /* 0x0000000704037211 */ /* 0x000fc400078f08ff */
[----:B------:R-:W-:Y:S01]  /*0240*/  SHF.R.S32.HI R4, RZ, 0x1f, R0 ;  /* 0x0000001fff047819 */ /* 0x000fe20000011400 */
[----:B------:R-:W-:Y:S01]  /*0250*/  IMAD.SHL.U32 R250, R15, 0x8, RZ ;  /* 0x000000080ffa7824 */ /* 0x000fe200078e00ff */
[----:B------:R-:W-:Y:S02]  /*0260*/  LOP3.LUT R2, R2, 0xc0, RZ, 0xc0, !PT ;  /* 0x000000c002027812 */ /* 0x000fe400078ec0ff */
[----:B------:R-:W-:Y:S02]  /*0270*/  LEA.HI R17, R4, R0, RZ, 0x3 ;  /* 0x0000000004117211 */ /* 0x000fe400078f18ff */
[----:B------:R-:W-:Y:S02]  /*0280*/  LOP3.LUT R6, R3, 0xfffffffe, RZ, 0xc0, !PT ;  /* 0xfffffffe03067812 */ /* 0x000fe400078ec0ff */
[----:B------:R-:W-:Y:S02]  /*0290*/  LOP3.LUT R8, R2, 0x18, R250, 0xf8, !PT ;  /* 0x0000001802087812 */ /* 0x000fe400078ef8fa */
[----:B------:R-:W-:Y:S01]  /*02a0*/  SHF.R.U32.HI R5, RZ, 0x3, R2 ;  /* 0x00000003ff057819 */ /* 0x000fe20000011602 */
[----:B------:R-:W-:Y:S01]  /*02b0*/  IMAD.IADD R14, R7, 0x1, -R6 ;  /* 0x00000001070e7824 */ /* 0x000fe200078e0a06 */
[----:B------:R-:W-:-:S02]  /*02c0*/  LOP3.LUT R2, R17, 0xfffffff8, RZ, 0xc0, !PT ;  /* 0xfffffff811027812 */ /* 0x000fc400078ec0ff */
[C---:B------:R-:W-:Y:S02]  /*02d0*/  LEA.HI R3, R0.reuse, R0, RZ, 0x1 ;  /* 0x0000000000037211 */ /* 0x040fe400078f08ff */
[----:B------:R-:W-:Y:S01]  /*02e0*/  LOP3.LUT R7, R19, 0xfffffff8, RZ, 0xc0, !PT ;  /* 0xfffffff813077812 */ /* 0x000fe200078ec0ff */
[----:B------:R-:W-:Y:S01]  /*02f0*/  IMAD.IADD R16, R0, 0x1, -R2 ;  /* 0x0000000100107824 */ /* 0x000fe200078e0a02 */
[----:B------:R-:W-:Y:S02]  /*0300*/  LOP3.LUT R4, R3, 0x7fffffe, RZ, 0xc0, !PT ;  /* 0x07fffffe03047812 */ /* 0x000fe400078ec0ff */
[CC--:B------:R-:W-:Y:S01]  /*0310*/  LEA.HI R2, R20.reuse, R13.reuse, RZ, 0x6 ;  /* 0x0000000d14027211 */ /* 0x0c0fe200078f30ff */
[----:B------:R-:W-:Y:S01]  /*0320*/  IMAD.IADD R7, R13, 0x1, -R7 ;  /* 0x000000010d077824 */ /* 0x000fe200078e0a07 */
[----:B------:R-:W-:Y:S01]  /*0330*/  LEA.HI R11, R20, R13, RZ, 0x5 ;  /* 0x0000000d140b7211 */ /* 0x000fe200078f28ff */
[----:B------:R-:W-:Y:S01]  /*0340*/  IMAD.IADD R21, R0, 0x1, -R4 ;  /* 0x0000000100157824 */ /* 0x000fe200078e0a04 */
[----:B------:R-:W-:-:S02]  /*0350*/  SHF.R.S32.HI R9, RZ, 0x6, R2 ;  /* 0x00000006ff097819 */ /* 0x000fc40000011402 */
[----:B------:R-:W-:Y:S02]  /*0360*/  LEA.HI R2, R10, R18, RZ, 0x1 ;  /* 0x000000120a027211 */ /* 0x000fe400078f08ff */
[----:B------:R-:W-:Y:S02]  /*0370*/  SHF.R.S32.HI R0, RZ, 0x1f, R10 ;  /* 0x0000001fff007819 */ /* 0x000fe4000001140a */
[----:B------:R-:W-:Y:S02]  /*0380*/  LEA.HI R10, R7, R7, RZ, 0x1 ;  /* 0x00000007070a7211 */ /* 0x000fe400078f08ff */
[----:B------:R-:W-:Y:S02]  /*0390*/  LOP3.LUT R4, R2, 0x7fffffe, RZ, 0xc0, !PT ;  /* 0x07fffffe02047812 */ /* 0x000fe400078ec0ff */
[----:B------:R-:W-:Y:S02]  /*03a0*/  LOP3.LUT R2, R10, 0x3fffffe, RZ, 0xc0, !PT ;  /* 0x03fffffe0a027812 */ /* 0x000fe400078ec0ff */
[----:B------:R-:W-:Y:S01]  /*03b0*/  LOP3.LUT R12, R8, R5, RZ, 0x3c, !PT ;  /* 0x00000005080c7212 */ /* 0x000fe200078e3cff */
[----:B------:R-:W-:Y:S01]  /*03c0*/  IMAD.IADD R8, R18, 0x1, -R4 ;  /* 0x0000000112087824 */ /* 0x000fe200078e0a04 */
[----:B------:R-:W-:-:S02]  /*03d0*/  SHF.R.S32.HI R23, RZ, 0x5, R11 ;  /* 0x00000005ff177819 */ /* 0x000fc4000001140b */
[--C-:B------:R-:W-:Y:S02]  /*03e0*/  SHF.R.S32.HI R5, RZ, 0x1, R3.reuse ;  /* 0x00000001ff057819 */ /* 0x100fe40000011403 */
[----:B------:R-:W-:Y:S01]  /*03f0*/  SHF.R.S32.HI R6, RZ, 0x1f, R3 ;  /* 0x0000001fff067819 */ /* 0x000fe20000011403 */
[----:B------:R-:W-:Y:S01]  /*0400*/  IMAD.IADD R3, R7, 0x1, -R2 ;  /* 0x0000000107037824 */ /* 0x000fe200078e0a02 */
[----:B------:R-:W-:Y:S01]  /*0410*/  LEA.HI R0, R0, R18, RZ, 0x3 ;  /* 0x0000001200007211 */ /* 0x000fe200078f18ff */
[----:B------:R-:W-:Y:S01]  /*0420*/  IMAD R2, R9, 0x4, R14 ;  /* 0x0000000409027824 */ /* 0x000fe200078e020e */
[----:B------:R-:W-:Y:S01]  /*0430*/  LEA.HI R4, R6, R5, RZ, 0x2 ;  /* 0x0000000506047211 */ /* 0x000fe200078f10ff */
[----:B------:R-:W-:Y:S01]  /*0440*/  IMAD R6, R23, 0x8, R8 ;  /* 0x0000000817067824 */ /* 0x000fe200078e0208 */
[----:B------:R-:W-:Y:S01]  /*0450*/  LOP3.LUT R0, R0, 0xfffffff8, RZ, 0xc0, !PT ;  /* 0xfffffff800007812 */ /* 0x000fe200078ec0ff */
[----:B------:R-:W-:Y:S01]  /*0460*/  IMAD R222, R2, 0x8, R3 ;  /* 0x0000000802de7824 */ /* 0x000fe200078e0203 */
[----:B------:R-:W-:Y:S01]  /*0470*/  LOP3.LUT R2, R4, 0xfffffffc, RZ, 0xc0, !PT ;  /* 0xfffffffc04027812 */ /* 0x000fe200078ec0ff */
[----:B------:R-:W-:Y:S01]  /*0480*/  IMAD.U32 R3, R6, 0x20, R12 ;  /* 0x0000002006037824 */ /* 0x000fe200078e000c */
[----:B------:R-:W-:Y:S01]  /*0490*/  LOP3.LUT R4, R11, 0xffffffe0, RZ, 0xc0, !PT ;  /* 0xffffffe00b047812 */ /* 0x000fe200078ec0ff */
[----:B------:R-:W-:Y:S01]  /*04a0*/  IMAD.IADD R0, R18, 0x1, -R0 ;  /* 0x0000000112007824 */ /* 0x000fe200078e0a00 */
[----:B------:R-:W-:Y:S01]  /*04b0*/  LOP3.LUT P5, RZ, R16, 0x2, RZ, 0xc0, !PT ;  /* 0x0000000210ff7812 */ /* 0x000fe200078ac0ff */
[----:B------:R-:W-:Y:S01]  /*04c0*/  IMAD.IADD R18, R5, 0x1, -R2 ;  /* 0x0000000105127824 */ /* 0x000fe200078e0a02 */
[----:B------:R1:W-:Y:S01]  /*04d0*/  STL [R1+0x14], R3 ;  /* 0x0000140301007387 */ /* 0x0003e20000100800 */
[----:B------:R-:W-:Y:S01]  /*04e0*/  SHF.R.S32.HI R2, RZ, 0x1f, R11 ;  /* 0x0000001fff027819 */ /* 0x000fe2000001140b */
[C---:B------:R-:W-:Y:S01]  /*04f0*/  IMAD.IADD R22, R13.reuse, 0x1, -R4 ;  /* 0x000000010d167824 */ /* 0x040fe200078e0a04 */
[----:B------:R-:W-:Y:S01]  /*0500*/  LOP3.LUT R8, R0, 0x1, RZ, 0xc0, !PT ;  /* 0x0000000100087812 */ /* 0x000fe200078ec0ff */
[----:B------:R-:W-:Y:S01]  /*0510*/  IMAD.SHL.U32 R6, R13, 0x2, RZ ;  /* 0x000000020d067824 */ /* 0x000fe200078e00ff */
[----:B------:R-:W-:Y:S01]  /*0520*/  LEA.HI R2, R2, R23, RZ, 0x2 ;  /* 0x0000001702027211 */ /* 0x000fe200078f10ff */
[----:B------:R-:W-:Y:S01]  /*0530*/  IMAD.SHL.U32 R9, R9, 0x20, RZ ;  /* 0x0000002009097824 */ /* 0x000fe200078e00ff */
[----:B------:R-:W-:Y:S01]  /*0540*/  STL [R1+0x38], R22 ;  /* 0x0000381601007387 */ /* 0x000fe20000100800 */
[----:B------:R-:W-:Y:S01]  /*0550*/  IMAD.SHL.U32 R5, R7, 0x40, RZ ;  /* 0x0000004007057824 */ /* 0x000fe200078e00ff */
[----:B------:R-:W-:-:S02]  /*0560*/  LOP3.LUT R2, R2, 0xfffffffc, RZ, 0xc0, !PT ;  /* 0xfffffffc02027812 */ /* 0x000fc400078ec0ff */
[----:B------:R-:W-:Y:S02]  /*0570*/  LOP3.LUT R6, R9, 0x6, R6, 0xf8, !PT ;  /* 0x0000000609067812 */ /* 0x000fe400078ef806 */
[----:B------:R-:W-:Y:S01]  /*0580*/  LOP3.LUT R7, R5, 0x1c0, RZ, 0xc0, !PT ;  /* 0x000001c005077812 */ /* 0x000fe200078ec0ff */
[----:B------:R-:W-:Y:S01]  /*0590*/  IMAD.IADD R2, R23, 0x1, -R2 ;  /* 0x0000000117027824 */ /* 0x000fe200078e0a02 */
[----:B------:R-:W-:Y:S01]  /*05a0*/  ISETP.NE.U32.AND P3, PT, R8, 0x1, PT ;  /* 0x000000010800780c */ /* 0x000fe20003f65070 */
[----:B------:R2:W-:Y:S01]  /*05b0*/  STL [R1+0x30], R6 ;  /* 0x0000300601007387 */ /* 0x0005e20000100800 */
[----:B------:R-:W-:Y:S01]  /*05c0*/  IMAD.SHL.U32 R8, R15, 0x2, RZ ;  /* 0x000000020f087824 */ /* 0x000fe200078e00ff */
[----:B------:R-:W-:Y:S02]  /*05d0*/  LOP3.LUT P2, RZ, R0, 0x2, RZ, 0xc0, !PT ;  /* 0x0000000200ff7812 */ /* 0x000fe4000784c0ff */
[----:B------:R-:W-:Y:S01]  /*05e0*/  LOP3.LUT P6, RZ, R16, 0x4, RZ, 0xc0, !PT ;  /* 0x0000000410ff7812 */ /* 0x000fe200078cc0ff */
[----:B------:R-:W-:Y:S01]  /*05f0*/  IMAD R12, R2, 0x200, R8 ;  /* 0x00000200020c7824 */ /* 0x000fe200078e0208 */
[----:B------:R-:W-:-:S02]  /*0600*/  SEL R225, R228, 0xffffffe0, !P5 ;  /* 0xffffffe0e4e17807 */ /* 0x000fc40006800000 */
[----:B------:R-:W-:Y:S02]  /*0610*/  SEL R232, R232, 0x10, !P3 ;  /* 0x00000010e8e87807 */ /* 0x000fe40005800000 */
[----:B-1----:R-:W-:Y:S02]  /*0620*/  LEA.HI R3, R20, R13, RZ, 0x7 ;  /* 0x0000000d14037211 */ /* 0x002fe400078f38ff */
[----:B------:R-:W-:Y:S02]  /*0630*/  SEL R226, R226, 0x40, P6 ;  /* 0x00000040e2e27807 */ /* 0x000fe40003000000 */
[----:B------:R-:W-:Y:S02]  /*0640*/  SHF.R.S32.HI R13, RZ, 0x7, R3 ;  /* 0x00000007ff0d7819 */ /* 0x000fe40000011403 */
[----:B------:R-:W-:Y:S02]  /*0650*/  LEA.HI R3, R11, R23, RZ, 0x1 ;  /* 0x000000170b037211 */ /* 0x000fe400078f08ff */
[----:B------:R-:W-:-:S02]  /*0660*/  LEA.HI R11, R0, R0, RZ, 0x1 ;  /* 0x00000000000b7211 */ /* 0x000fc400078f08ff */
[----:B------:R-:W-:Y:S02]  /*0670*/  LOP3.LUT R4, R3, 0xfffffffe, RZ, 0xc0, !PT ;  /* 0xfffffffe03047812 */ /* 0x000fe400078ec0ff */
[----:B------:R-:W-:Y:S02]  /*0680*/  SHF.R.S32.HI R3, RZ, 0x1, R10 ;  /* 0x00000001ff037819 */ /* 0x000fe4000001140a */
[----:B------:R-:W-:Y:S01]  /*0690*/  LOP3.LUT P0, RZ, R18, 0x2, RZ, 0xc0, !PT ;  /* 0x0000000212ff7812 */ /* 0x000fe2000780c0ff */
[----:B--2---:R-:W-:Y:S01]  /*06a0*/  IMAD.SHL.U32 R6, R2, 0x10, RZ ;  /* 0x0000001002067824 */ /* 0x004fe200078e00ff */
[C---:B------:R-:W-:Y:S01]  /*06b0*/  LOP3.LUT P4, RZ, R3.reuse, 0x2, RZ, 0xc0, !PT ;  /* 0x0000000203ff7812 */ /* 0x040fe2000788c0ff */
[----:B------:R-:W-:Y:S01]  /*06c0*/  IMAD.SHL.U32 R5, R3, 0x40, RZ ;  /* 0x0000004003057824 */ /* 0x000fe200078e00ff */
[----:B------:R-:W-:Y:S01]  /*06d0*/  LOP3.LUT R3, R11, 0x3fffffe, RZ, 0xc0, !PT ;  /* 0x03fffffe0b037812 */ /* 0x000fe200078ec0ff */
[----:B------:R-:W-:Y:S01]  /*06e0*/  IMAD.IADD R230, R23, 0x1, -R4 ;  /* 0x0000000117e67824 */ /* 0x000fe200078e0a04 */
[----:B------:R-:W-:-:S02]  /*06f0*/  SHF.R.S32.HI R4, RZ, 0x3, R17 ;  /* 0x00000003ff047819 */ /* 0x000fc40000011411 */
[----:B------:R-:W-:Y:S01]  /*0700*/  SEL R223, R228, 0xffffffe0, !P4 ;  /* 0xffffffe0e4df7807 */ /* 0x000fe20006000000 */
[C---:B------:R-:W-:Y:S01]  /*0710*/  IMAD.IADD R15, R0.reuse, 0x1, -R3 ;  /* 0x00000001000f7824 */ /* 0x040fe200078e0a03 */
[----:B------:R-:W-:Y:S01]  /*0720*/  LOP3.LUT R3, R5, 0xc0, RZ, 0xc0, !PT ;  /* 0x000000c005037812 */ /* 0x000fe200078ec0ff */
[----:B------:R-:W-:Y:S01]  /*0730*/  IMAD.SHL.U32 R0, R0, 0x40, RZ ;  /* 0x0000004000007824 */ /* 0x000fe200078e00ff */
[----:B------:R-:W-:Y:S01]  /*0740*/  LOP3.LUT R5, R7, 0x30, R6, 0xf8, !PT ;  /* 0x0000003007057812 */ /* 0x000fe200078ef806 */
[----:B------:R-:W-:Y:S01]  /*0750*/  IMAD R20, R4, 0x8, R21 ;  /* 0x0000000804147824 */ /* 0x000fe200078e0215 */
[----:B------:R-:W-:Y:S01]  /*0760*/  SHF.R.U32.HI R6, RZ, 0x3, R7 ;  /* 0x00000003ff067819 */ /* 0x000fe20000011607 */
[----:B------:R-:W-:Y:S01]  /*0770*/  IMAD R17, R2, 0x2, R4 ;  /* 0x0000000202117824 */ /* 0x000fe200078e0204 */
[--C-:B------:R-:W-:Y:S01]  /*0780*/  LOP3.LUT R10, R5, 0x8, R19.reuse, 0xf8, !PT ;  /* 0x00000008050a7812 */ /* 0x100fe200078ef813 */
[----:B------:R-:W-:Y:S01]  /*0790*/  IMAD R12, R15, 0x20, R12 ;  /* 0x000000200f0c7824 */ /* 0x000fe200078e020c */
[----:B------:R-:W-:-:S02]  /*07a0*/  LOP3.LUT R5, R3, 0x8, R19, 0xf8, !PT ;  /* 0x0000000803057812 */ /* 0x000fc400078ef813 */
[----:B------:R-:W-:Y:S02]  /*07b0*/  SHF.R.U32.HI R4, RZ, 0x3, R3 ;  /* 0x00000003ff047819 */ /* 0x000fe40000011603 */
[----:B------:R-:W-:Y:S02]  /*07c0*/  LOP3.LUT R0, R0, 0x1c0, RZ, 0xc0, !PT ;  /* 0x000001c000007812 */ /* 0x000fe400078ec0ff */
[----:B------:R-:W-:Y:S02]  /*07d0*/  LOP3.LUT R4, R5, R4, RZ, 0x3c, !PT ;  /* 0x0000000405047212 */ /* 0x000fe400078e3cff */
[----:B------:R-:W-:Y:S01]  /*07e0*/  LOP3.LUT R3, R0, 0x20, R9, 0xf8, !PT ;  /* 0x0000002000037812 */ /* 0x000fe200078ef809 */
[----:B------:R-:W-:Y:S01]  /*07f0*/  IMAD.SHL.U32 R9, R14, 0x10, RZ ;  /* 0x000000100e097824 */ /* 0x000fe200078e00ff */
[----:B------:R-:W-:Y:S01]  /*0800*/  SHF.R.U32.HI R2, RZ, 0x3, R0 ;  /* 0x00000003ff027819 */ /* 0x000fe20000011600 */
[----:B------:R-:W-:Y:S01]  /*0810*/  IMAD R0, R13, 0x1000, R8 ;  /* 0x000010000d007824 */ /* 0x000fe200078e0208 */
[----:B------:R-:W-:Y:S01]  /*0820*/  SEL R228, R228, 0xffffffe0, !P0 ;  /* 0xffffffe0e4e47807 */ /* 0x000fe20004000000 */
[----:B------:R-:W-:Y:S01]  /*0830*/  IMAD.U32 R222, R222, 0x20, R4 ;  /* 0x00000020dede7824 */ /* 0x000fe200078e0004 */
[----:B------:R-:W-:Y:S01]  /*0840*/  LOP3.LUT R2, R3, R2, RZ, 0x3c, !PT ;  /* 0x0000000203027212 */ /* 0x000fe200078e3cff */
[----:B------:R-:W-:Y:S01]  /*0850*/  IMAD.SHL.U32 R4, R16, 0x40, RZ ;  /* 0x0000004010047824 */ /* 0x000fe200078e00ff */
[----:B------:R-:W-:Y:S01]  /*0860*/  LOP3.LUT R3, R10, R6, RZ, 0x3c, !PT ;  /* 0x000000060a037212 */ /* 0x000fe200078e3cff */
[----:B------:R-:W-:Y:S01]  /*0870*/  IMAD R0, R230, 0x400, R0 ;  /* 0x00000400e6007824 */ /* 0x000fe200078e0200 */
[----:B------:R-:W-:Y:S01]  /*0880*/  SHF.R.S32.HI R10, RZ, 0x1f, R22 ;  /* 0x0000001fff0a7819 */ /* 0x000fe20000011416 */
[----:B------:R-:W-:Y:S01]  /*0890*/  IMAD.SHL.U32 R6, R14, 0x8, RZ ;  /* 0x000000080e067824 */ /* 0x000fe200078e00ff */
[----:B------:R-:W-:Y:S01]  /*08a0*/  LOP3.LUT R4, R4, 0x1c0, RZ, 0xc0, !PT ;  /* 0x000001c004047812 */ /* 0x000fe200078ec0ff */
[----:B------:R-:W-:Y:S01]  /*08b0*/  IMAD.IADD R235, R2, 0x1, R0 ;  /* 0x0000000102eb7824 */ /* 0x000fe200078e0200 */
[----:B------:R-:W-:Y:S01]  /*08c0*/  LEA R222, R222, UR4, 0x1 ;  /* 0x00000004dede7c11 */ /* 0x000fe2000f8e08ff */
[----:B------:R-:W-:Y:S01]  /*08d0*/  IMAD.SHL.U32 R0, R13, 0x8, RZ ;  /* 0x000000080d007824 */ /* 0x000fe200078e00ff */
[----:B------:R-:W-:Y:S01]  /*08e0*/  LOP3.LUT R6, R6, 0x8, RZ, 0xc0, !PT ;  /* 0x0000000806067812 */ /* 0x000fe200078ec0ff */
[----:B------:R-:W-:Y:S01]  /*08f0*/  IMAD.SHL.U32 R2, R18, 0x40, RZ ;  /* 0x0000004012027824 */ /* 0x000fe200078e00ff */
[----:B------:R-:W-:Y:S01]  /*0900*/  SHF.R.U32.HI R224, RZ, 0x3, R4 ;  /* 0x00000003ffe07819 */ /* 0x000fe20000011604 */
[----:B------:R-:W-:Y:S01]  /*0910*/  IMAD R3, R14, 0x200, R3 ;  /* 0x000002000e037824 */ /* 0x000fe200078e0203 */
[----:B------:R-:W-:Y:S01]  /*0920*/  LOP3.LUT R7, R0, 0x8, RZ, 0xc0, !PT ;  /* 0x0000000800077812 */ /* 0x000fe200078ec0ff */
[----:B------:R-:W-:Y:S01]  /*0930*/  IMAD.IADD R223, R223, 0x1, R222 ;  /* 0x00000001dfdf7824 */ /* 0x000fe200078e02de */
[----:B------:R-:W-:-:S02]  /*0940*/  SHF.R.S32.HI R0, RZ, 0x1, R11 ;  /* 0x00000001ff007819 */ /* 0x000fc4000001140b */
[----:B------:R-:W-:Y:S02]  /*0950*/  LOP3.LUT R224, R224, R4, R6, 0x1e, !PT ;  /* 0x00000004e0e07212 */ /* 0x000fe400078e1e06 */
[----:B------:R-:W-:Y:S02]  /*0960*/  LEA.HI R4, R10, R22, RZ, 0x2 ;  /* 0x000000160a047211 */ /* 0x000fe400078f10ff */
[C---:B------:R-:W-:Y:S01]  /*0970*/  LOP3.LUT P1, RZ, R0.reuse, 0x2, RZ, 0xc0, !PT ;  /* 0x0000000200ff7812 */ /* 0x040fe2000782c0ff */
[----:B------:R-:W-:Y:S01]  /*0980*/  IMAD.SHL.U32 R0, R0, 0x40, RZ ;  /* 0x0000004000007824 */ /* 0x000fe200078e00ff */
[----:B------:R-:W-:Y:S01]  /*0990*/  SHF.R.S32.HI R4, RZ, 0x2, R4 ;  /* 0x00000002ff047819 */ /* 0x000fe20000011404 */
[----:B------:R-:W-:Y:S01]  /*09a0*/  IMAD.U32 R224, R17, 0x200, R224 ;  /* 0x0000020011e07824 */ /* 0x000fe200078e00e0 */
[----:B------:R-:W-:Y:S02]  /*09b0*/  LOP3.LUT R2, R2, 0xc0, RZ, 0xc0, !PT ;  /* 0x000000c002027812 */ /* 0x000fe400078ec0ff */
[----:B------:R-:W-:Y:S01]  /*09c0*/  LOP3.LUT R0, R0, 0xc0, RZ, 0xc0, !PT ;  /* 0x000000c000007812 */ /* 0x000fe200078ec0ff */
[----:B------:R-:W-:Y:S01]  /*09d0*/  IMAD R4, R230, 0x10, R4 ;  /* 0x00000010e6047824 */ /* 0x000fe200078e0204 */
[----:B------:R-:W-:-:S02]  /*09e0*/  SHF.R.U32.HI R5, RZ, 0x3, R2 ;  /* 0x00000003ff057819 */ /* 0x000fc40000011602 */
[----:B------:R-:W-:Y:S02]  /*09f0*/  SHF.R.U32.HI R8, RZ, 0x3, R0 ;  /* 0x00000003ff087819 */ /* 0x000fe40000011600 */
[----:B------:R-:W-:Y:S01]  /*0a00*/  LOP3.LUT R9, R7, 0x10, R9, 0xf8, !PT ;  /* 0x0000001007097812 */ /* 0x000fe200078ef809 */
[----:B------:R1:W-:Y:S01]  /*0a10*/  STL [R1+0x34], R4 ;  /* 0x0000340401007387 */ /* 0x0003e20000100800 */
[C---:B------:R-:W-:Y:S02]  /*0a20*/  LOP3.LUT R6, R5.reuse, R2, R6, 0x1e, !PT ;  /* 0x0000000205067212 */ /* 0x040fe400078e1e06 */
[----:B------:R-:W-:Y:S01]  /*0a30*/  LOP3.LUT R8, R8, R0, R7, 0x1e, !PT ;  /* 0x0000000008087212 */ /* 0x000fe200078e1e07 */
[----:B------:R-:W-:Y:S01]  /*0a40*/  IMAD.SHL.U32 R0, R20, 0x20, RZ ;  /* 0x0000002014007824 */ /* 0x000fe200078e00ff */
[----:B------:R-:W-:Y:S02]  /*0a50*/  LOP3.LUT R2, R5, R9, R2, 0x1e, !PT ;  /* 0x0000000905027212 */ /* 0x000fe400078e1e02 */
[----:B------:R-:W-:Y:S01]  /*0a60*/  LEA R235, R235, UR4, 0x1 ;  /* 0x00000004ebeb7c11 */ /* 0x000fe2000f8e08ff */
[----:B------:R-:W-:-:S02]  /*0a70*/  IMAD R230, R230, 0x200, R0 ;  /* 0x00000200e6e67824 */ /* 0x000fc400078e0200 */
[----:B------:R-:W-:Y:S02]  /*0a80*/  IMAD.IADD R229, R0, 0x1, R2 ;  /* 0x0000000100e57824 */ /* 0x000fe400078e0202 */
[----:B------:R-:W-:Y:S02]  /*0a90*/  IMAD.IADD R8, R8, 0x1, R12 ;  /* 0x0000000108087824 */ /* 0x000fe400078e020c */
[C---:B------:R-:W-:Y:S02]  /*0aa0*/  VIADD R233, R235.reuse, 0x20 ;  /* 0x00000020ebe97836 */ /* 0x040fe40000000000 */
[C---:B------:R-:W-:Y:S02]  /*0ab0*/  @P2 VIADD R233, R235.reuse, 0xffffffe0 ;  /* 0xffffffe0ebe92836 */ /* 0x040fe40000000000 */
[----:B------:R-:W-:Y:S02]  /*0ac0*/  IMAD.IADD R234, R235, 0x1, R232 ;  /* 0x00000001ebea7824 */ /* 0x000fe400078e02e8 */
[----:B------:R-:W-:-:S02]  /*0ad0*/  IMAD.IADD R230, R230, 0x1, R6 ;  /* 0x00000001e6e67824 */ /* 0x000fc400078e0206 */
[----:B------:R-:W-:Y:S02]  /*0ae0*/  IMAD.IADD R232, R232, 0x1, R233 ;  /* 0x00000001e8e87824 */ /* 0x000fe400078e02e9 */
[----:B-1----:R-:W-:Y:S01]  /*0af0*/  IMAD.U32 R4, RZ, RZ, UR5 ;  /* 0x00000005ff047e24 */ /* 0x002fe2000f8e00ff */
[----:B------:R-:W-:Y:S01]  /*0b00*/  USHF.R.S32.HI UR5, URZ, 0x1f, UR47 ;  /* 0x0000001f3f057899 */ /* 0x000fe2000801142f */
[----:B------:R-:W-:Y:S01]  /*0b10*/  IMAD.U32 R4, RZ, RZ, UR6 ;  /* 0x00000006ff047e24 */ /* 0x000fe2000f8e00ff */
[----:B------:R-:W-:-:S04]  /*0b20*/  USHF.R.S32.HI UR6, URZ, 0x1f, UR59 ;  /* 0x0000001f3f067899 */ /* 0x000fc8000801143b */
[----:B------:R-:W-:Y:S01]  /*0b30*/  IMAD.U32 R0, RZ, RZ, UR5 ;  /* 0x00000005ff007e24 */ /* 0x000fe2000f8e00ff */
[----:B------:R-:W-:Y:S01]  /*0b40*/  UIADD3 UR5, UR4, 0xf000, URZ ;  /* 0x0000f00004057890 */ /* 0x000fe2000fffe03f */
[----:B------:R-:W-:Y:S02]  /*0b50*/  IMAD.U32 R2, RZ, RZ, UR6 ;  /* 0x00000006ff027e24 */ /* 0x000fe4000f8e00ff */
[----:B------:R-:W-:Y:S01]  /*0b60*/  IMAD.U32 R0, RZ, RZ, UR6 ;  /* 0x00000006ff007e24 */ /* 0x000fe2000f8e00ff */
[----:B------:R-:W-:Y:S01]  /*0b70*/  UIADD3 UR6, UR4, 0x9000, URZ ;  /* 0x0000900004067890 */ /* 0x000fe2000fffe03f */
[----:B------:R-:W-:Y:S01]  /*0b80*/  VIADD R2, R250, 0x20 ;  /* 0x00000020fa027836 */ /* 0x000fe20000000000 */
[----:B------:R-:W-:Y:S01]  /*0b90*/  LEA R224, R224, UR5, 0x1 ;  /* 0x00000005e0e07c11 */ /* 0x000fe2000f8e08ff */
[----:B------:R-:W-:-:S03]  /*0ba0*/  VIADD R0, R250, 0x40 ;  /* 0x00000040fa007836 */ /* 0x000fc60000000000 */
[----:B------:R-:W-:Y:S01]  /*0bb0*/  LEA R4, R8, UR6, 0x1 ;  /* 0x0000000608047c11 */ /* 0x000fe2000f8e08ff */
[----:B------:R1:W-:Y:S01]  /*0bc0*/  STL [R1+0x8], R2 ;  /* 0x0000080201007387 */ /* 0x0003e20000100800 */
[C---:B------:R-:W-:Y:S01]  /*0bd0*/  IMAD.IADD R225, R224.reuse, 0x1, R225 ;  /* 0x00000001e0e17824 */ /* 0x040fe200078e02e1 */
[----:B------:R-:W-:Y:S01]  /*0be0*/  ULDC.64 UR6, c[0x0][0x208] ;  /* 0x0000820000067ab9 */ /* 0x000fe20000000a00 */
[--C-:B------:R-:W-:Y:S01]  /*0bf0*/  IMAD.IADD R227, R224, 0x1, R226.reuse ;  /* 0x00000001e0e37824 */ /* 0x100fe200078e02e2 */
[----:B------:R2:W-:Y:S01]  /*0c00*/  STL [R1+0xc], R0 ;  /* 0x00000c0001007387 */ /* 0x0005e20000100800 */
[----:B------:R-:W-:-:S03]  /*0c10*/  IMAD.IADD R226, R225, 0x1, R226 ;  /* 0x00000001e1e27824 */ /* 0x000fc600078e02e2 */
[----:B------:R3:W-:Y:S01]  /*0c20*/  STL [R1+0x18], R4 ;  /* 0x0000180401007387 */ /* 0x0007e20000100800 */
[----:B-1----:R-:W-:Y:S01]  /*0c30*/  LEA R2, R3, UR4, 0x1 ;  /* 0x0000000403027c11 */ /* 0x002fe2000f8e08ff */
[C---:B--2---:R-:W-:Y:S02]  /*0c40*/  VIADD R0, R4.reuse, 0x20 ;  /* 0x0000002004007836 */ /* 0x044fe40000000000 */
[----:B------:R-:W-:-:S05]  /*0c50*/  @P1 VIADD R0, R4, 0xffffffe0 ;  /* 0xffffffe004001836 */ /* 0x000fca0000000000 */
[----:B------:R3:W-:Y:S02]  /*0c60*/  STL [R1+0x1c], R0 ;  /* 0x00001c0001007387 */ /* 0x0007e40000100800 */
.L_x_71:
        /* <DEDUP_REMOVED lines=16> */
[----:B-1234-:R-:W-:Y:S01]  /*0d70*/  IMAD.U32 R4, RZ, RZ, UR8 ;  /* 0x00000008ff047e24 */ /* 0x01efe2000f8e00ff */
        /* <DEDUP_REMOVED lines=17> */
[----:B------:R1:W3:Y:S02]  /*0e90*/  @P0 LDG.E R6, desc[UR6][R4.64] ;  /* 0x0000000604060981 */ /* 0x0002e4000c1e1900 */
[----:B-1----:R-:W-:Y:S02]  /*0ea0*/  IMAD.U32 R4, RZ, RZ, UR15 ;  /* 0x0000000fff047e24 */ /* 0x002fe4000f8e00ff */
[----:B------:R-:W-:-:S05]  /*0eb0*/  IMAD.U32 R5, RZ, RZ, UR14 ;  /* 0x0000000eff057e24 */ /* 0x000fca000f8e00ff */
[----:B------:R-:W4:Y:S04]  /*0ec0*/  @P3 LDG.E R7, desc[UR6][R4.64] ;  /* 0x0000000604073981 */ /* 0x000f28000c1e1900 */
[----:B-----5:R1:W5:Y:S02]  /*0ed0*/  @P3 LDG.E R0, desc[UR6][R4.64+0x4] ;  /* 0x0000040604003981 */ /* 0x020364000c1e1900 */
        /* <DEDUP_REMOVED lines=14> */
[----:B---3--:R-:W-:Y:S02]  /*0fc0*/  @P0 R2UR UR10, R6 ;  /* 0x00000000060a02ca */ /* 0x008fe400000e0000 */
[----:B------:R-:W-:-:S04]  /*0fd0*/  ISETP.NE.U32.AND P0, PT, RZ, UR12, PT ;  /* 0x0000000cff007c0c */ /* 0x000fc8000bf05070 */
[----:B------:R-:W-:-:S07]  /*0fe0*/  ISETP.NE.AND.EX P0, PT, RZ, UR13, PT, P0 ;  /* 0x0000000dff007c0c */ /* 0x000fce000bf05300 */
[----:B------:R-:W-:Y:S01]  /*0ff0*/  @UP3 UIADD3 UR5, UR10, -UR35, URZ ;  /* 0x800000230a053290 */ /* 0x000fe2000fffe03f */
[----:B----4-:R-:W-:Y:S02]  /*1000*/  @P3 R2UR UR16, R7 ;  /* 0x00000000071032ca */ /* 0x010fe400000e0000 */
        /* <DEDUP_REMOVED lines=9> */
.L_x_30:
[----:B------:R-:W-:Y:S02]  /*10a0*/  @!UP3 UIADD3 UR5, UR9, UR8, -UR35 ;  /* 0x000000080905b290 */ /* 0x000fe4000fffe823 */
[----:B------:R-:W-:Y:S02]  /*10b0*/  @UP2 UIADD3 UR27, UR11, -UR16, URZ ;  /* 0x800000100b1b2290 */ /* 0x000fe4000fffe03f */
[----:B------:R-:W-:-:S05]  /*10c0*/  UISETP.GT.AND UP0, UPT, UR5, UR25, UPT ;  /* 0x000000190500728c */ /* 0x000fca000bf04270 */
[----:B------:R-:W-:Y:S01]  /*10d0*/  @!UP2 ULDC UR27, c[0x0][0x2c4] ;  /* 0x0000b100001baab9 */ /* 0x000fe20000000800 */
[----:B------:R-:W-:-:S13]  /*10e0*/  PLOP3.LUT P0, PT, PT, PT, UP0, 0x80, 0x0 ;  /* 0x000000000000781c */ /* 0x000fda0003f0f008 */
[----:B------:R-:W-:Y:S05]  /*10f0*/  @!P0 BRA `(.L_x_31) ;  /* 0x00000080005c8947 */ /* 0x000fea0003800000 */
[----:B------:R-:W1:Y:S01]  /*1100*/  LDC R7, c[0x0][0x278] ;  /* 0x00009e00ff077b82 */ /* 0x000e620000000800 */
[----:B------:R-:W-:Y:S01]  /*1110*/  IABS R3, UR59 ;  /* 0x0000003b00037c13 */ /* 0x000fe20008000000 */
[----:B------:R-:W-:Y:S01]  /*1120*/  ULDC.64 UR10, c[0x0][0x488] ;  /* 0x00012200000a7ab9 */ /* 0x000fe20000000a00 */
[----:B------:R-:W-:Y:S01]  /*1130*/  UISETP.NE.AND UP1, UPT, UR16, -0x1, UPT ;  /* 0xffffffff1000788c */ /* 0x000fe2000bf25270 */
[----:B------:R-:W-:Y:S01]  /*1140*/  ULDC.64 UR8, c[0x0][0x228] ;  /* 0x00008a0000087ab9 */ /* 0x000fe20000000a00 */
[----:B------:R-:W-:Y:S01]  /*1150*/  ULDC UR60, c[0x0][0x2d4] ;  /* 0x0000b500003c7ab9 */ /* 0x000fe20000000800 */
[----:B------:R-:W-:Y:S02]  /*1160*/  UIMAD.WIDE.U32 UR18, UR47, UR8, URZ ;  /* 0x000000082f1272a5 */ /* 0x000fe4000f8e003f */
[----:B------:R-:W2:Y:S01]  /*1170*/  S2UR UR12, SR_CTAID.X ;  /* 0x00000000000c79c3 */ /* 0x000ea20000002500 */
[----:B------:R-:W-:Y:S02]  /*1180*/  UIMAD UR8, UR58, UR8, URZ ;  /* 0x000000083a0872a4 */ /* 0x000fe4000f8e023f */
[----:B------:R-:W-:-:S02]  /*1190*/  USHF.R.S32.HI UR21, URZ, 0x1f, UR60 ;  /* 0x0000001f3f157899 */ /* 0x000fc4000801143c */
[----:B------:R-:W-:Y:S02]  /*11a0*/  UIMAD UR20, UR47, UR9, UR8 ;  /* 0x000000092f1472a4 */ /* 0x000fe4000f8e0208 */
[----:B------:R-:W-:Y:S01]  /*11b0*/  USHF.L.U32 UR14, UR47, 0x7, URZ ;  /* 0x000000072f0e7899 */ /* 0x000fe2000800063f */
[----:B------:R-:W-:Y:S01]  /*11c0*/  @!UP1 ULDC.64 UR8, c[0x0][0x418] ;  /* 0x0001060000089ab9 */ /* 0x000fe20000000a00 */
[----:B------:R-:W-:Y:S01]  /*11d0*/  ULDC.64 UR38, c[0x0][0x240] ;  /* 0x0000900000267ab9 */ /* 0x000fe20000000a00 */
[----:B------:R-:W-:Y:S01]  /*11e0*/  ULDC UR41, c[0x0][0x2dc] ;  /* 0x0000b70000297ab9 */ /* 0x000fe20000000800 */
[----:B------:R-:W-:Y:S01]  /*11f0*/  ULDC UR40, c[0x0][0x270] ;  /* 0x00009c0000287ab9 */ /* 0x000fe20000000800 */
[----:B------:R-:W-:Y:S02]  /*1200*/  USEL UR31, UR14, URZ, UP2 ;  /* 0x0000003f0e1f7287 */ /* 0x000fe40009000000 */
[----:B------:R-:W-:Y:S01]  /*1210*/  @!UP1 UIMAD.WIDE.U32 UR42, UR47, UR8, URZ ;  /* 0x000000082f2a92a5 */ /* 0x000fe2000f8e003f */
[----:B-1----:R-:W-:Y:S01]  /*1220*/  IABS R6, R7 ;  /* 0x0000000700067213 */ /* 0x002fe20000000000 */
[----:B------:R-:W-:Y:S01]  /*1230*/  UIMAD.WIDE.U32 UR14, UR16, UR38, URZ ;  /* 0x00000026100e72a5 */ /* 0x000fe2000f8e003f */
[----:B------:R-:W-:Y:S01]  /*1240*/  ISETP.NE.AND P3, PT, R7, RZ, PT ;  /* 0x000000ff0700720c */ /* 0x000fe20003f65270 */
[----:B------:R-:W-:Y:S01]  /*1250*/  ULDC.U8 UR22, c[0x0][0x3d8] ;  /* 0x0000f60000167ab9 */ /* 0x000fe20000000000 */
[----:B------:R-:W1:Y:S01]  /*1260*/  I2F.RP R4, R6 ;  /* 0x0000000600047306 */ /* 0x000e620000209400 */
[----:B------:R-:W-:-:S02]  /*1270*/  USHF.L.U64.HI UR13, UR47, 0x7, UR58 ;  /* 0x000000072f0d7899 */ /* 0x000fc4000801023a */
[----:B------:R-:W-:Y:S02]  /*1280*/  UISETP.NE.AND UP3, UPT, UR22, URZ, UPT ;  /* 0x0000003f1600728c */ /* 0x000fe4000bf65270 */
[----:B--2---:R-:W-:Y:S02]  /*1290*/  UIMAD.WIDE.U32 UR28, UR12, UR10, URZ ;  /* 0x0000000a0c1c72a5 */ /* 0x004fe4000f8e003f */
[----:B------:R-:W-:Y:S02]  /*12a0*/  USEL UR56, UR18, UR14, !UP1 ;  /* 0x0000000e12387287 */ /* 0x000fe4000c800000 */
[----:B------:R-:W-:Y:S02]  /*12b0*/  UIMAD UR51, UR12, UR11, UR29 ;  /* 0x0000000b0c3372a4 */ /* 0x000fe4000f8e021d */
[----:B------:R-:W-:Y:S01]  /*12c0*/  UIADD3 UR12, UR27, 0x3f, URZ ;  /* 0x0000003f1b0c7890 */ /* 0x000fe2000fffe03f */
[----:B------:R-:W-:Y:S01]  /*12d0*/  @UP1 ULDC.64 UR10, c[0x0][0x420] ;  /* 0x00010800000a1ab9 */ /* 0x000fe20000000a00 */
[----:B------:R-:W-:Y:S01]  /*12e0*/  UIMAD UR26, UR16, UR39, URZ ;  /* 0x00000027101a72a4 */ /* 0x000fe2000f8e023f */
[----:B-1----:R-:W1:Y:S01]  /*12f0*/  MUFU.RCP R4, R4 ;  /* 0x0000000400047308 */ /* 0x002e620000001000 */
[----:B------:R-:W-:-:S02]  /*1300*/  USHF.R.S32.HI UR17, URZ, 0x1f, UR12 ;  /* 0x0000001f3f117899 */ /* 0x000fc4000801140c */
[----:B------:R-:W-:Y:S02]  /*1310*/  @UP1 UIMAD.WIDE.U32 UR44, UR16, UR10, URZ ;  /* 0x0000000a102c12a5 */ /* 0x000fe4000f8e003f */
[----:B------:R-:W-:Y:S02]  /*1320*/  @!UP1 UIMAD UR10, UR58, UR8, URZ ;  /* 0x000000083a0a92a4 */ /* 0x000fe4000f8e023f */
[----:B------:R-:W-:Y:S02]  /*1330*/  ULEA.HI UR46, UR17, UR12, URZ, 0x6 ;  /* 0x0000000c112e7291 */ /* 0x000fe4000f8f303f */
[----:B------:R-:W-:Y:S02]  /*1340*/  UIMAD UR12, UR21, UR47, URZ ;  /* 0x0000002f150c72a4 */ /* 0x000fe4000f8e023f */
[----:B------:R-:W-:Y:S02]  /*1350*/  @UP1 UIMAD UR48, UR16, UR11, UR45 ;  /* 0x0000000b103012a4 */ /* 0x000fe4000f8e022d */
[----:B------:R-:W-:-:S02]  /*1360*/  @!UP1 UIMAD UR30, UR47, UR9, UR10 ;  /* 0x000000092f1e92a4 */ /* 0x000fc4000f8e020a */
[----:B------:R-:W-:Y:S01]  /*1370*/  UIMAD.WIDE UR8, UR41, UR40, URZ ;  /* 0x00000028290872a5 */ /* 0x000fe2000f8e023f */
[----:B-1----:R-:W-:Y:S01]  /*1380*/  VIADD R4, R4, 0xffffffe ;  /* 0x0ffffffe04047836 */ /* 0x002fe20000000000 */
[----:B------:R-:W-:Y:S02]  /*1390*/  UIMAD.WIDE.U32 UR10, UR47, UR60, URZ ;  /* 0x0000003c2f0a72a5 */ /* 0x000fe4000f8e003f */
[----:B------:R-:W-:Y:S01]  /*13a0*/  UIMAD UR12, UR58, UR60, UR12 ;  /* 0x0000003c3a0c72a4 */ /* 0x000fe2000f8e020c */
[----:B------:R-:W1:Y:S01]  /*13b0*/  F2I.FTZ.U32.TRUNC.NTZ R5, R4 ;  /* 0x0000000400057305 */ /* 0x000e62000021f000 */
[----:B------:R-:W-:Y:S02]  /*13c0*/  UIMAD UR17, UR9, UR10, URZ ;  /* 0x0000000a091172a4 */ /* 0x000fe4000f8e023f */
[----:B------:R-:W-:Y:S02]  /*13d0*/  UIADD3 UR14, UR11, UR12, URZ ;  /* 0x0000000c0b0e7290 */ /* 0x000fe4000fffe03f */
[----:B------:R-:W-:-:S02]  /*13e0*/  USEL UR33, UR13, URZ, UP2 ;  /* 0x0000003f0d217287 */ /* 0x000fc40009000000 */
[----:B------:R-:W-:Y:S02]  /*13f0*/  UIADD3 UR49, UR19, UR20, URZ ;  /* 0x0000001413317290 */ /* 0x000fe4000fffe03f */
[----:B------:R-:W-:Y:S02]  /*1400*/  UIMAD.WIDE.U32 UR12, UR8, UR10, URZ ;  /* 0x0000000a080c72a5 */ /* 0x000fe4000f8e003f */
[----:B------:R-:W-:Y:S02]  /*1410*/  @UP1 UIADD3 UR49, UR15, UR26, URZ ;  /* 0x0000001a0f311290 */ /* 0x000fe4000fffe03f */
[----:B------:R-:W-:Y:S01]  /*1420*/  UIMAD.WIDE.U32 UR10, UR8, UR16, URZ ;  /* 0x00000010080a72a5 */ /* 0x000fe2000f8e003f */
[----:B-1----:R-:W-:Y:S01]  /*1430*/  IMAD.MOV R0, RZ, RZ, -R5 ;  /* 0x000000ffff007224 */ /* 0x002fe200078e0a05 */
[----:B------:R-:W-:Y:S01]  /*1440*/  UIMAD UR14, UR8, UR14, UR17 ;  /* 0x0000000e080e72a4 */ /* 0x000fe2000f8e0211 */
[----:B------:R-:W-:Y:S01]  /*1450*/  IMAD.MOV.U32 R4, RZ, RZ, RZ ;  /* 0x000000ffff047224 */ /* 0x000fe200078e00ff */
[----:B------:R-:W-:Y:S01]  /*1460*/  UIMAD UR15, UR9, UR16, URZ ;  /* 0x00000010090f72a4 */ /* 0x000fe2000f8e023f */
[----:B------:R-:W-:Y:S01]  /*1470*/  IMAD R0, R0, R6, RZ ;  /* 0x0000000600007224 */ /* 0x000fe200078e02ff */
[----:B------:R-:W-:Y:S01]  /*1480*/  ULDC UR34, c[0x0][0x2c4] ;  /* 0x0000b10000227ab9 */ /* 0x000fe20000000800 */
[----:B------:R-:W-:-:S02]  /*1490*/  USEL UR57, UR12, UR10, !UP1 ;  /* 0x0000000a0c397287 */ /* 0x000fc4000c800000 */
[----:B------:R-:W-:Y:S01]  /*14a0*/  IMAD.HI.U32 R0, R5, R0, R4 ;  /* 0x0000000005007227 */ /* 0x000fe200078e0004 */
[----:B------:R-:W-:Y:S02]  /*14b0*/  UIADD3 UR50, UR13, UR14, URZ ;  /* 0x0000000e0d327290 */ /* 0x000fe4000fffe03f */
[----:B------:R-:W-:Y:S02]  /*14c0*/  @UP1 UIADD3 UR50, UR11, UR15, URZ ;  /* 0x0000000f0b321290 */ /* 0x000fe4000fffe03f */
[----:B------:R-:W-:Y:S01]  /*14d0*/  @UP3 UIMAD UR10, UR47, UR34, URZ ;  /* 0x000000222f0a32a4 */ /* 0x000fe2000f8e023f */
[----:B------:R-:W-:Y:S01]  /*14e0*/  IMAD.HI.U32 R0, R0, R3, RZ ;  /* 0x0000000300007227 */ /* 0x000fe200078e00ff */
[----:B------:R-:W-:Y:S02]  /*14f0*/  ULOP3.LUT UR11, UR46, 0xffffffc0, URZ, 0xc0, !UPT ;  /* 0xffffffc02e0b7892 */ /* 0x000fe4000f8ec03f */
[----:B------:R-:W-:Y:S02]  /*1500*/  UISETP.NE.AND UP0, UPT, UR37, -0x1, UPT ;  /* 0xffffffff2500788c */ /* 0x000fe4000bf05270 */
[----:B------:R-:W-:Y:S01]  /*1510*/  IADD3 R4, -R0, RZ, RZ ;  /* 0x000000ff00047210 */ /* 0x000fe20007ffe1ff */
[----:B------:R-:W-:-:S02]  /*1520*/  @UP3 USEL UR10, UR10, UR16, !UP1 ;  /* 0x000000100a0a3287 */ /* 0x000fc4000c800000 */
[----:B------:R-:W-:Y:S02]  /*1530*/  UIADD3 UR15, UR11, -0x40, URZ ;  /* 0xffffffc00b0f7890 */ /* 0x000fe4000fffe03f */
[C---:B------:R-:W-:Y:S01]  /*1540*/  IMAD R3, R6.reuse, R4, R3 ;  /* 0x0000000406037224 */ /* 0x040fe200078e0203 */
[----:B------:R-:W-:Y:S01]  /*1550*/  @UP3 ULDC UR14, c[0x0][0x2e4] ;  /* 0x0000b900000e3ab9 */ /* 0x000fe20000000800 */
[----:B------:R-:W-:Y:S02]  /*1560*/  @!UP3 UIMAD UR11, UR47, UR40, UR59 ;  /* 0x000000282f0bb2a4 */ /* 0x000fe4000f8e023b */
[----:B------:R-:W-:Y:S01]  /*1570*/  @UP3 UIMAD UR18, UR59, UR14, UR10 ;  /* 0x0000000e3b1232a4 */ /* 0x000fe2000f8e020a */
[----:B------:R-:W-:Y:S01]  /*1580*/  ISETP.GT.U32.AND P1, PT, R6, R3, PT ;  /* 0x000000030600720c */ /* 0x000fe20003f24070 */
[----:B------:R-:W-:Y:S02]  /*1590*/  USHF.R.S32.HI UR17, URZ, 0x1f, UR15 ;  /* 0x0000001f3f117899 */ /* 0x000fe4000801140f */
[----:B------:R-:W-:-:S02]  /*15a0*/  UIADD3 UR10, UP2, UR15, UR31, URZ ;  /* 0x0000001f0f0a7290 */ /* 0x000fc4000ff5e03f */
[----:B------:R-:W-:Y:S01]  /*15b0*/  @!UP3 UIMAD UR18, UR11, UR34, URZ ;  /* 0x000000220b12b2a4 */ /* 0x000fe2000f8e023f */
[----:B------:R-:W-:Y:S01]  /*15c0*/  ULDC.U8 UR23, c[0x0][0x480] ;  /* 0x0001200000177ab9 */ /* 0x000fe20000000000 */
[----:B------:R-:W-:Y:S02]  /*15d0*/  UIADD3.X UR11, UR17, UR33, URZ, UP2, !UPT ;  /* 0x00000021110b7290 */ /* 0x000fe400097fe43f */
[----:B------:R-:W-:Y:S02]  /*15e0*/  UIMAD UR9, UR9, UR10, URZ ;  /* 0x0000000a090972a4 */ /* 0x000fe4000f8e023f */
[----:B------:R-:W-:Y:S02]  /*15f0*/  @UP0 UIADD3 UR24, UR35, UR37, URZ ;  /* 0x0000002523180290 */ /* 0x000fe4000fffe03f */
[----:B------:R-:W-:Y:S01]  /*1600*/  @!P1 IMAD.IADD R3, R3, 0x1, -R6 ;  /* 0x0000000103039824 */ /* 0x000fe200078e0a06 */
[----:B------:R-:W-:Y:S01]  /*1610*/  @UP0 UIADD3 UR29, UR35, UR37, URZ ;  /* 0x00000025231d0290 */ /* 0x000fe2000fffe03f */
[----:B------:R-:W-:Y:S01]  /*1620*/  @!P1 VIADD R0, R0, 0x1 ;  /* 0x0000000100009836 */ /* 0x000fe20000000000 */
[----:B------:R-:W-:Y:S01]  /*1630*/  PLOP3.LUT P1, PT, PT, PT, UP0, 0x80, 0x0 ;  /* 0x000000000000781c */ /* 0x000fe20003f2f008 */
[----:B------:R-:W-:Y:S01]  /*1640*/  UIMAD UR52, UR59, UR41, URZ ;  /* 0x000000293b3472a4 */ /* 0x000fe2000f8e023f */
[----:B------:R-:W-:Y:S01]  /*1650*/  ISETP.GE.U32.AND P0, PT, R3, R6, PT ;  /* 0x000000060300720c */ /* 0x000fe20003f06070 */
[----:B------:R-:W-:Y:S01]  /*1660*/  UISETP.NE.AND UP4, UPT, UR23, URZ, UPT ;  /* 0x0000003f1700728c */ /* 0x000fe2000bf85270 */
[----:B------:R-:W-:Y:S01]  /*1670*/  LOP3.LUT R3, R7, UR59, RZ, 0x3c, !PT ;  /* 0x0000003b07037c12 */ /* 0x000fe2000f8e3cff */
[----:B------:R-:W-:Y:S01]  /*1680*/  @UP0 ULDC.64 UR20, c[0x0][0x250] ;  /* 0x0000940000140ab9 */ /* 0x000fe20000000a00 */
[----:B------:R-:W-:Y:S01]  /*1690*/  @UP0 ULDC.64 UR22, c[0x0][0x248] ;  /* 0x0000920000160ab9 */ /* 0x000fe20000000a00 */
[----:B------:R-:W-:Y:S01]  /*16a0*/  UIMAD.WIDE.U32 UR40, UR8, UR10, URZ ;  /* 0x0000000a082872a5 */ /* 0x000fe2000f8e003f */
[----:B------:R-:W-:Y:S01]  /*16b0*/  ISETP.GE.AND P2, PT, R3, RZ, PT ;  /* 0x000000ff0300720c */ /* 0x000fe20003f46270 */
[----:B------:R-:W-:-:S02]  /*16c0*/  UIMAD UR10, UR8, UR11, UR9 ;  /* 0x0000000b080a72a4 */ /* 0x000fc4000f8e0209 */
[----:B------:R-:W-:Y:S02]  /*16d0*/  @UP0 UIMAD.WIDE.U32 UR12, UR24, UR22, URZ ;  /* 0x00000016180c02a5 */ /* 0x000fe4000f8e003f */
[----:B------:R-:W-:Y:S02]  /*16e0*/  @UP0 UIMAD.WIDE.U32 UR8, UR29, UR20, URZ ;  /* 0x000000141d0802a5 */ /* 0x000fe4000f8e003f */
[----:B------:R-:W-:Y:S01]  /*16f0*/  @P0 IADD3 R0, R0, 0x1, RZ ;  /* 0x0000000100000810 */ /* 0x000fe20007ffe0ff */
[----:B------:R-:W-:Y:S01]  /*1700*/  @UP0 UIMAD UR14, UR24, UR23, URZ ;  /* 0x00000017180e02a4 */ /* 0x000fe2000f8e023f */
[----:B------:R-:W-:Y:S01]  /*1710*/  PLOP3.LUT P0, PT, PT, PT, UP3, 0x80, 0x0 ;  /* 0x000000000000781c */ /* 0x000fe20003f0f038 */
[----:B------:R-:W-:Y:S02]  /*1720*/  @UP0 UIMAD UR11, UR29, UR21, URZ ;  /* 0x000000151d0b02a4 */ /* 0x000fe4000f8e023f */
[----:B------:R-:W-:Y:S01]  /*1730*/  IMAD.MOV.U32 R13, RZ, RZ, R0 ;  /* 0x000000ffff0d7224 */ /* 0x000fe200078e0000 */
[----:B------:R-:W-:-:S02]  /*1740*/  USEL UR54, UR51, URZ, UP4 ;  /* 0x0000003f33367287 */ /* 0x000fc4000a000000 */
[----:B------:R-:W-:Y:S02]  /*1750*/  USHF.R.S32.HI UR32, URZ, 0x1f, UR25 ;  /* 0x0000001f3f207899 */ /* 0x000fe40008011419 */
[----:B------:R-:W-:Y:S01]  /*1760*/  @!UP1 UIADD3 UR48, UR43, UR30, URZ ;  /* 0x0000001e2b309290 */ /* 0x000fe2000fffe03f */
[----:B------:R-:W-:Y:S01]  /*1770*/  @!P2 IADD3 R13, -R13, RZ, RZ ;  /* 0x000000ff0d0da210 */ /* 0x000fe20007ffe1ff */
[----:B------:R-:W-:Y:S01]  /*1780*/  USHF.R.S32.HI UR55, URZ, 0x1f, UR52 ;  /* 0x0000001f3f377899 */ /* 0x000fe20008011434 */
[----:B------:R-:W-:Y:S01]  /*1790*/  @!P3 LOP3.LUT R13, RZ, R7, RZ, 0x33, !PT ;  /* 0x00000007ff0db212 */ /* 0x000fe200078e33ff */
[----:B------:R-:W-:Y:S02]  /*17a0*/  USEL UR53, UR28, URZ, UP4 ;  /* 0x0000003f1c357287 */ /* 0x000fe4000a000000 */
[----:B------:R-:W-:Y:S02]  /*17b0*/  @UP0 UIADD3 UR34, UR9, UR11, URZ ;  /* 0x0000000b09220290 */ /* 0x000fe4000fffe03f */
[----:B------:R-:W-:-:S02]  /*17c0*/  UIADD3 UR51, UR41, UR10, URZ ;  /* 0x0000000a29337290 */ /* 0x000fc4000fffe03f */
[----:B------:R-:W-:Y:S01]  /*17d0*/  @UP0 UIADD3 UR24, UR13, UR14, URZ ;  /* 0x0000000e0d180290 */ /* 0x000fe2000fffe03f */
[----:B------:R-:W-:Y:S01]  /*17e0*/  @UP0 UMOV UR19, UR12 ;  /* 0x0000000c00130c82 */ /* 0x000fe20008000000 */
[----:B------:R-:W-:Y:S01]  /*17f0*/  @UP0 UMOV UR33, UR8 ;  /* 0x0000000800210c82 */ /* 0x000fe20008000000 */
[----:B------:R-:W-:Y:S09]  /*1800*/  @P1 BRA `(.L_x_32) ;  /* 0x0000000000301947 */ /* 0x000ff20003800000 */
        /* <DEDUP_REMOVED lines=12> */
.L_x_32:
[----:B------:R-:W-:Y:S05]  /*18d0*/  @P1 BRA `(.L_x_33) ;  /* 0x0000000000301947 */ /* 0x000fea0003800000 */
[----:B------:R-:W-:Y:S01]  /*18e0*/  USHF.R.S32.HI UR8, URZ, 0x1f, UR35 ;  /* 0x0000001f3f087899 */ /* 0x000fe20008011423 */
[----:B------:R-:W-:-:S03]  /*18f0*/  ULDC.64 UR20, c[0x0][0x250] ;  /* 0x0000940000147ab9 */ /* 0x000fc60000000a00 */
        /* <DEDUP_REMOVED lines=10> */
.L_x_33:
        /* <DEDUP_REMOVED lines=11> */
.L_x_34:
[----:B------:R-:W-:Y:S02]  /*1a50*/  ULDC UR8, c[0x0][0x270] ;  /* 0x00009c0000087ab9 */ /* 0x000fe40000000800 */
[----:B------:R-:W-:-:S04]  /*1a60*/  UIMAD UR8, UR47, UR8, UR59 ;  /* 0x000000082f0872a4 */ /* 0x000fc8000f8e023b */
[----:B------:R-:W-:-:S12]  /*1a70*/  UIMAD UR8, UR8, UR60, URZ ;  /* 0x0000003c080872a4 */ /* 0x000fd8000f8e023f */
.L_x_35:
[----:B------:R-:W2:Y:S01]  /*1a80*/  LDL R10, [R1+0x38] ;  /* 0x00003800010a7983 */ /* 0x000ea20000100800 */
[----:B------:R-:W-:Y:S01]  /*1a90*/  SHF.R.S32.HI R251, RZ, 0x1f, R250 ;  /* 0x0000001ffffb7819 */ /* 0x000fe200000114fa */
[----:B------:R-:W-:Y:S01]  /*1aa0*/  UIADD3 UR26, UR15, UR8, URZ ;  /* 0x000000080f1a7290 */ /* 0x000fe2000fffe03f */
[----:B------:R-:W-:Y:S01]  /*1ab0*/  BSSY B1, `(.L_x_31) ;  /* 0x000077b000017945 */ /* 0x000fe20003800000 */
[----:B------:R-:W1:Y:S01]  /*1ac0*/  S2R R22, SR_TID.X ;  /* 0x0000000000167919 */ /* 0x000e620000002100 */
[----:B------:R-:W-:Y:S01]  /*1ad0*/  ULDC UR11, c[0x0][0x270] ;  /* 0x00009c00000b7ab9 */ /* 0x000fe20000000800 */
[----:B------:R-:W-:Y:S01]  /*1ae0*/  ULDC UR10, c[0x0][0x2dc] ;  /* 0x0000b700000a7ab9 */ /* 0x000fe20000000800 */
[----:B------:R-:W-:Y:S01]  /*1af0*/  USHF.R.S32.HI UR16, URZ, 0x1f, UR59 ;  /* 0x0000001f3f107899 */ /* 0x000fe2000801143b */
[----:B------:R-:W3:Y:S01]  /*1b00*/  S2R R23, SR_TID.X ;  /* 0x0000000000177919 */ /* 0x000ee20000002100 */
[----:B------:R-:W-:Y:S02]  /*1b10*/  UIMAD UR29, UR10, UR11, URZ ;  /* 0x0000000b0a1d72a4 */ /* 0x000fe4000f8e023f */
[----:B------:R-:W-:Y:S01]  /*1b20*/  UIADD3 UR28, UR15, UR18, URZ ;  /* 0x000000120f1c7290 */ /* 0x000fe2000fffe03f */
[----:B------:R-:W4:Y:S01]  /*1b30*/  S2R R8, SR_TID.X ;  /* 0x0000000000087919 */ /* 0x000f220000002100 */
[----:B------:R-:W-:Y:S01]  /*1b40*/  ULDC.64 UR10, c[0x0][0x428] ;  /* 0x00010a00000a7ab9 */ /* 0x000fe20000000a00 */
[----:B------:R-:W-:Y:S01]  /*1b50*/  USHF.L.U32 UR18, UR29, 0x6, URZ ;  /* 0x000000061d127899 */ /* 0x000fe2000800063f */
[----:B------:R-:W5:Y:S01]  /*1b60*/  S2R R9, SR_TID.X ;  /* 0x0000000000097919 */ /* 0x000f620000002100 */
[----:B------:R-:W-:Y:S01]  /*1b70*/  ULDC.64 UR12, c[0x0][0x258] ;  /* 0x00009600000c7ab9 */ /* 0x000fe20000000a00 */
[----:B------:R-:W-:Y:S01]  /*1b80*/  UISETP.GE.AND UP2, UPT, UR27, 0x1, UPT ;  /* 0x000000011b00788c */ /* 0x000fe2000bf46270 */
[----:B------:R-:W-:Y:S01]  /*1b90*/  ULDC.64 UR30, c[0x0][0x3e0] ;  /* 0x0000f800001e7ab9 */ /* 0x000fe20000000a00 */
[----:B------:R-:W-:Y:S01]  /*1ba0*/  ULDC.64 UR44, c[0x0][0x2b0] ;  /* 0x0000ac00002c7ab9 */ /* 0x000fe20000000a00 */
[----:B------:R-:W-:Y:S01]  /*1bb0*/  ULDC.64 UR42, c[0x0][0x478] ;  /* 0x00011e00002a7ab9 */ /* 0x000fe20000000a00 */
[----:B------:R-:W-:Y:S01]  /*1bc0*/  ULEA.HI.SX32 UR46, UR46, 0xffffffff, 0x1a ;  /* 0xffffffff2e2e7891 */ /* 0x000fe2000f8fd23f */
[----:B-1----:R-:W-:-:S04]  /*1bd0*/  SHF.R.S32.HI R22, RZ, 0x1f, R22 ;  /* 0x0000001fff167819 */ /* 0x002fc80000011416 */
[----:B---3--:R-:W-:-:S04]  /*1be0*/  LEA.HI R22, R22, R23, RZ, 0x2 ;  /* 0x0000001716167211 */ /* 0x008fc800078f10ff */
[----:B------:R-:W-:Y:S02]  /*1bf0*/  SHF.R.S32.HI R22, RZ, 0x2, R22 ;  /* 0x00000002ff167819 */ /* 0x000fe40000011416 */
[----:B----4-:R-:W-:Y:S02]  /*1c00*/  SHF.R.S32.HI R8, RZ, 0x1f, R8 ;  /* 0x0000001fff087819 */ /* 0x010fe40000011408 */
[----:B------:R-:W-:Y:S02]  /*1c10*/  SHF.R.S32.HI R20, RZ, 0x1f, R22 ;  /* 0x0000001fff147819 */ /* 0x000fe40000011416 */
[----:B------:R-:W-:Y:S02]  /*1c20*/  IADD3 R6, P0, R22, UR15, RZ ;  /* 0x0000000f16067c10 */ /* 0x000fe4000ff1e0ff */
[----:B-----5:R-:W-:Y:S02]  /*1c30*/  LEA.HI R8, R8, R9, RZ, 0x5 ;  /* 0x0000000908087211 */ /* 0x020fe400078f28ff */
[----:B------:R-:W-:-:S02]  /*1c40*/  IADD3.X R0, R20, UR17, RZ, P0, !PT ;  /* 0x0000001114007c10 */ /* 0x000fc400087fe4ff */
[----:B------:R-:W-:Y:S01]  /*1c50*/  IADD3 R4, P0, R250, UR9, RZ ;  /* 0x00000009fa047c10 */ /* 0x000fe2000ff1e0ff */
[----:B------:R-:W-:Y:S01]  /*1c60*/  ULDC.64 UR8, c[0x0][0x420] ;  /* 0x0001080000087ab9 */ /* 0x000fe20000000a00 */
[----:B------:R-:W-:Y:S01]  /*1c70*/  SHF.R.S32.HI R8, RZ, 0x5, R8 ;  /* 0x00000005ff087819 */ /* 0x000fe20000011408 */
[----:B------:R-:W-:Y:S01]  /*1c80*/  IMAD R0, R0, UR38, RZ ;  /* 0x0000002600007c24 */ /* 0x000fe2000f8e02ff */
[----:B------:R-:W-:Y:S01]  /*1c90*/  IADD3.X R5, R251, UR48, RZ, P0, !PT ;  /* 0x00000030fb057c10 */ /* 0x000fe200087fe4ff */
[----:B------:R-:W-:Y:S01]  /*1ca0*/  IMAD.U32 R3, RZ, RZ, UR8 ;  /* 0x00000008ff037e24 */ /* 0x000fe2000f8e00ff */
[----:B------:R-:W-:Y:S01]  /*1cb0*/  UIMAD UR14, UR17, UR8, URZ ;  /* 0x00000008110e72a4 */ /* 0x000fe2000f8e023f */
[C---:B------:R-:W-:Y:S02]  /*1cc0*/  IMAD R0, R6.reuse, UR39, R0 ;  /* 0x0000002706007c24 */ /* 0x040fe4000f8e0200 */
[----:B------:R-:W-:Y:S01]  /*1cd0*/  IMAD.WIDE.U32 R6, R6, UR38, R250 ;  /* 0x0000002606067c25 */ /* 0x000fe2000f8e00fa */
[----:B------:R-:W-:-:S03]  /*1ce0*/  ULDC.64 UR38, c[0x0][0x210] ;  /* 0x0000840000267ab9 */ /* 0x000fc60000000a00 */
[----:B------:R-:W-:Y:S01]  /*1cf0*/  IMAD.WIDE.U32 R4, R3, UR15, R4 ;  /* 0x0000000f03047c25 */ /* 0x000fe2000f8e0004 */
[----:B------:R-:W-:Y:S01]  /*1d00*/  IADD3 R6, P0, R6, UR56, RZ ;  /* 0x0000003806067c10 */ /* 0x000fe2000ff1e0ff */
[----:B------:R-:W-:Y:S02]  /*1d10*/  UIMAD UR15, UR15, UR9, UR14 ;  /* 0x000000090f0f72a4 */ /* 0x000fe4000f8e020e */
[----:B------:R-:W-:Y:S01]  /*1d20*/  UIMAD UR14, UR16, UR10, URZ ;  /* 0x0000000a100e72a4 */ /* 0x000fe2000f8e023f */
[----:B------:R-:W-:Y:S01]  /*1d30*/  IADD3.X R7, R7, UR49, R0, P0, !PT ;  /* 0x0000003107077c10 */ /* 0x000fe200087fe400 */
[----:B------:R-:W-:Y:S01]  /*1d40*/  IMAD.U32 R0, RZ, RZ, UR10 ;  /* 0x0000000aff007e24 */ /* 0x000fe2000f8e00ff */
[----:B------:R-:W-:Y:S01]  /*1d50*/  USHF.R.S32.HI UR10, URZ, 0x1f, UR18 ;  /* 0x0000001f3f0a7899 */ /* 0x000fe20008011412 */
[----:B------:R-:W-:Y:S01]  /*1d60*/  VIADD R5, R5, UR15 ;  /* 0x0000000f05057c36 */ /* 0x000fe20008000000 */
[----:B------:R-:W-:Y:S01]  /*1d70*/  UIMAD UR14, UR59, UR11, UR14 ;  /* 0x0000000b3b0e72a4 */ /* 0x000fe2000f8e020e */
[----:B------:R-:W-:Y:S01]  /*1d80*/  IMAD.U32 R3, RZ, RZ, UR12 ;  /* 0x0000000cff037e24 */ /* 0x000fe2000f8e00ff */
[----:B------:R-:W-:Y:S01]  /*1d90*/  UIADD3 UR11, UP1, UP0, UR40, UR18, UR52 ;  /* 0x00000012280b7290 */ /* 0x000fe2000f83e034 */
[----:B------:R-:W-:Y:S01]  /*1da0*/  IMAD.WIDE.U32 R4, R0, UR59, R4 ;  /* 0x0000003b00047c25 */ /* 0x000fe2000f8e0004 */
[----:B------:R-:W-:Y:S01]  /*1db0*/  UIMAD UR16, UR16, UR12, URZ ;  /* 0x0000000c101072a4 */ /* 0x000fe2000f8e023f */
[----:B------:R-:W-:Y:S01]  /*1dc0*/  PLOP3.LUT P0, PT, PT, PT, UP2, 0x80, 0x0 ;  /* 0x000000000000781c */ /* 0x000fe20003f0f028 */
[----:B------:R-:W-:Y:S01]  /*1dd0*/  UIADD3.X UR10, UR51, UR10, UR55, UP1, UP0 ;  /* 0x0000000a330a7290 */ /* 0x000fe20008fe0437 */
[----:B------:R-:W-:Y:S01]  /*1de0*/  IMAD.WIDE.U32 R6, R3, UR59, R6 ;  /* 0x0000003b03067c25 */ /* 0x000fe2000f8e0006 */
[----:B------:R-:W-:-:S02]  /*1df0*/  UIADD3 UR11, UP1, UP0, UR53, UR11, UR57 ;  /* 0x0000000b350b7290 */ /* 0x000fc4000f83e039 */
[----:B------:R-:W-:Y:S01]  /*1e00*/  UIMAD UR15, UR59, UR13, UR16 ;  /* 0x0000000d3b0f72a4 */ /* 0x000fe2000f8e0210 */
[----:B------:R-:W-:Y:S01]  /*1e10*/  IMAD R0, R20, UR8, RZ ;  /* 0x0000000814007c24 */ /* 0x000fe2000f8e02ff */
[----:B------:R-:W-:Y:S01]  /*1e20*/  UIADD3.X UR10, UR54, UR10, UR50, UP1, UP0 ;  /* 0x0000000a360a7290 */ /* 0x000fe20008fe0432 */
[----:B------:R-:W-:Y:S01]  /*1e30*/  VIADD R5, R5, UR14 ;  /* 0x0000000e05057c36 */ /* 0x000fe20008000000 */
[----:B------:R-:W-:Y:S01]  /*1e40*/  ULDC.64 UR12, c[0x0][0x400] ;  /* 0x00010000000c7ab9 */ /* 0x000fe20000000a00 */
[----:B------:R-:W-:Y:S01]  /*1e50*/  IMAD R9, R22, UR9, R0 ;  /* 0x0000000916097c24 */ /* 0x000fe2000f8e0200 */
[----:B------:R-:W-:Y:S01]  /*1e60*/  LEA R238, P3, R6, UR38, 0x1 ;  /* 0x0000002606ee7c11 */ /* 0x000fe2000f8608ff */
[----:B------:R-:W-:Y:S01]  /*1e70*/  IMAD.WIDE.U32 R4, R22, UR8, R4 ;  /* 0x0000000816047c25 */ /* 0x000fe2000f8e0004 */
[----:B------:R-:W-:Y:S02]  /*1e80*/  UIMAD.WIDE UR16, UR26, 0x4, UR42 ;  /* 0x000000041a1078a5 */ /* 0x000fe4000f8e022a */
[----:B------:R-:W-:Y:S01]  /*1e90*/  UIMAD.WIDE UR8, UR28, 0x4, UR44 ;  /* 0x000000041c0878a5 */ /* 0x000fe2000f8e022c */
[----:B------:R-:W-:Y:S01]  /*1ea0*/  VIADD R7, R7, UR15 ;  /* 0x0000000f07077c36 */ /* 0x000fe20008000000 */
[----:B------:R-:W-:-:S04]  /*1eb0*/  LEA R239, P2, R4, UR30, 0x1 ;  /* 0x0000001e04ef7c11 */ /* 0x000fc8000f8408ff */
[----:B------:R-:W-:Y:S01]  /*1ec0*/  LEA.HI.X R237, R6, UR39, R7, 0x1, P3 ;  /* 0x0000002706ed7c11 */ /* 0x000fe200098f0c07 */
[----:B--2---:R-:W-:-:S05]  /*1ed0*/  IMAD R3, R8, UR29, R10 ;  /* 0x0000001d08037c24 */ /* 0x004fca000f8e020a */
[----:B------:R-:W-:-:S04]  /*1ee0*/  IADD3 R0, P1, R3, UR11, RZ ;  /* 0x0000000b03007c10 */ /* 0x000fc8000ff3e0ff */
[----:B------:R-:W-:Y:S01]  /*1ef0*/  LEA.HI.X.SX32 R8, R3, UR10, 0x1, P1 ;  /* 0x0000000a03087c11 */ /* 0x000fe200088f0eff */
[----:B------:R-:W-:Y:S01]  /*1f00*/  IMAD.IADD R3, R5, 0x1, R9 ;  /* 0x0000000105037824 */ /* 0x000fe200078e0209 */
[----:B------:R-:W-:-:S04]  /*1f10*/  LEA R241, P1, R0, UR12, 0x2 ;  /* 0x0000000c00f17c11 */ /* 0x000fc8000f8210ff */
[----:B------:R-:W-:Y:S02]  /*1f20*/  LEA.HI.X R240, R0, UR13, R8, 0x2, P1 ;  /* 0x0000000d00f07c11 */ /* 0x000fe400088f1408 */
[----:B------:R-:W-:Y:S01]  /*1f30*/  LEA.HI.X R236, R4, UR31, R3, 0x1, P2 ;  /* 0x0000001f04ec7c11 */ /* 0x000fe200090f0c03 */
[----:B------:R-:W-:Y:S06]  /*1f40*/  @!P0 BRA `(.L_x_36) ;  /* 0x0000006800448947 */ /* 0x000fec0003800000 */
[----:B------:R-:W2:Y:S01]  /*1f50*/  LDL R15, [R1+0x14] ;  /* 0x00001400010f7983 */ /* 0x000ea20000100800 */
[----:B------:R-:W-:Y:S01]  /*1f60*/  UIMAD UR10, UR32, UR20, URZ ;  /* 0x00000014200a72a4 */ /* 0x000fe2000f8e023f */
[----:B------:R-:W-:Y:S01]  /*1f70*/  IMAD.U32 R4, RZ, RZ, UR20 ;  /* 0x00000014ff047e24 */ /* 0x000fe2000f8e00ff */
[----:B------:R-:W-:Y:S01]  /*1f80*/  ULDC.64 UR14, c[0x0][0x268] ;  /* 0x00009a00000e7ab9 */ /* 0x000fe20000000a00 */
[----:B------:R-:W-:Y:S01]  /*1f90*/  VIADD R3, R22, 0x40 ;  /* 0x0000004016037836 */ /* 0x000fe20000000000 */
[----:B------:R-:W-:Y:S01]  /*1fa0*/  UIMAD UR11, UR25, UR21, UR10 ;  /* 0x00000015190b72a4 */ /* 0x000fe2000f8e020a */
[----:B------:R-:W-:Y:S01]  /*1fb0*/  IMAD.WIDE.U32 R4, R4, UR25, R250 ;  /* 0x0000001904047c25 */ /* 0x000fe2000f8e00fa */
[----:B------:R-:W-:Y:S01]  /*1fc0*/  UIMAD UR10, UR36, -0x80, UR5 ;  /* 0xffffff80240a78a4 */ /* 0x000fe2000f8e0205 */
[----:B------:R-:W-:Y:S01]  /*1fd0*/  BSSY B0, `(.L_x_37) ;  /* 0x0000045000007945 */ /* 0x000fe20003800000 */
[----:B------:R-:W-:Y:S01]  /*1fe0*/  UMOV UR12, UR8 ;  /* 0x00000008000c7c82 */ /* 0x000fe20008000000 */
[----:B------:R-:W-:Y:S01]  /*1ff0*/  UMOV UR8, UR46 ;  /* 0x0000002e00087c82 */ /* 0x000fe20008000000 */
[----:B------:R-:W-:Y:S01]  /*2000*/  MOV R0, UR11 ;  /* 0x0000000b00007c02 */ /* 0x000fe20008000f00 */
[----:B------:R-:W-:Y:S01]  /*2010*/  UMOV UR11, UR9 ;  /* 0x00000009000b7c82 */ /* 0x000fe20008000000 */
[----:B------:R-:W-:Y:S01]  /*2020*/  IADD3 R6, P0, R4, UR33, RZ ;  /* 0x0000002104067c10 */ /* 0x000fe2000ff1e0ff */
[----:B------:R-:W-:Y:S01]  /*2030*/  UIMAD UR9, UR8, -0x40, UR27 ;  /* 0xffffffc0080978a4 */ /* 0x000fe2000f8e021b */
[----:B------:R-:W-:Y:S01]  /*2040*/  ISETP.GE.AND P1, PT, R22, UR10, PT ;  /* 0x0000000a16007c0c */ /* 0x000fe2000bf26270 */
[----:B------:R-:W-:Y:S01]  /*2050*/  UMOV UR13, UR17 ;  /* 0x00000011000d7c82 */ /* 0x000fe20008000000 */
[----:B------:R-:W-:Y:S01]  /*2060*/  IADD3.X R7, R5, UR34, R0, P0, !PT ;  /* 0x0000002205077c10 */ /* 0x000fe200087fe400 */
[----:B------:R-:W-:Y:S01]  /*2070*/  IMAD R0, R14, UR14, RZ ;  /* 0x0000000e0e007c24 */ /* 0x000fe2000f8e02ff */
[----:B------:R-:W-:-:S13]  /*2080*/  PLOP3.LUT P0, PT, PT, PT, UP4, 0x80, 0x0 ;  /* 0x000000000000781c */ /* 0x000fda0003f0f048 */
[----:B------:R-:W-:Y:S01]  /*2090*/  @P0 BAR.SYNC.DEFER_BLOCKING 0x0 ;  /* 0x0000000000000b1d */ /* 0x000fe20000010000 */
[----:B------:R-:W-:Y:S01]  /*20a0*/  ISETP.GE.AND P4, PT, R3, UR10, PT ;  /* 0x0000000a03007c0c */ /* 0x000fe2000bf86270 */
[C---:B------:R-:W-:Y:S01]  /*20b0*/  IMAD R3, R13.reuse, UR15, R0 ;  /* 0x0000000f0d037c24 */ /* 0x040fe2000f8e0200 */
[----:B------:R-:W-:Y:S01]  /*20c0*/  ULEA.HI UR15, UR8, UR8, URZ, 0x1 ;  /* 0x00000008080f7291 */ /* 0x000fe2000f8f083f */
[----:B------:R-:W-:Y:S01]  /*20d0*/  IMAD.WIDE.U32 R6, R13, UR14, R6 ;  /* 0x0000000e0d067c25 */ /* 0x000fe2000f8e0006 */
[----:B------:R-:W-:Y:S01]  /*20e0*/  ISETP.GE.AND P6, PT, R22, UR9, PT ;  /* 0x0000000916007c0c */ /* 0x000fe2000bfc6270 */
[----:B------:R-:W-:Y:S01]  /*20f0*/  UMOV UR14, UR16 ;  /* 0x00000010000e7c82 */ /* 0x000fe20008000000 */
[----:B------:R-:W-:Y:S01]  /*2100*/  ULOP3.LUT UR15, UR15, 0xfffffffe, URZ, 0xc0, !UPT ;  /* 0xfffffffe0f0f7892 */ /* 0x000fe2000f8ec03f */
[----:B------:R-:W-:-:S03]  /*2110*/  IMAD.IADD R12, R7, 0x1, R3 ;  /* 0x00000001070c7824 */ /* 0x000fc600078e0203 */
[----:B------:R-:W-:-:S04]  /*2120*/  UIADD3 UR15, UR8, -UR15, URZ ;  /* 0x8000000f080f7290 */ /* 0x000fc8000fffe03f */
[----:B------:R-:W-:Y:S01]  /*2130*/  UISETP.NE.AND UP0, UPT, UR15, 0x1, UPT ;  /* 0x000000010f00788c */ /* 0x000fe2000bf05270 */
[----:B--2---:R-:W-:-:S05]  /*2140*/  LEA R0, R15, UR4, 0x1 ;  /* 0x000000040f007c11 */ /* 0x004fca000f8e08ff */
[----:B------:R1:W-:Y:S04]  /*2150*/  @P1 STS [R0+0xf000], RZ ;  /* 0x00f000ff00001388 */ /* 0x0003e80000000800 */
[----:B------:R1:W-:Y:S04]  /*2160*/  @P1 STS [R0+0xf004], RZ ;  /* 0x00f004ff00001388 */ /* 0x0003e80000000800 */
[----:B------:R1:W-:Y:S04]  /*2170*/  @P1 STS.64 [R0+0xf008], RZ ;  /* 0x00f008ff00001388 */ /* 0x0003e80000000a00 */
[----:B------:R1:W-:Y:S04]  /*2180*/  @P1 STS.128 [R0+0x11000], RZ ;  /* 0x011000ff00001388 */ /* 0x0003e80000000c00 */
[----:B------:R1:W-:Y:S01]  /*2190*/  @P1 STS.128 [R0+0x13000], RZ ;  /* 0x013000ff00001388 */ /* 0x0003e20000000c00 */
[----:B------:R-:W-:Y:S05]  /*21a0*/  @P1 BRA `(.L_x_38) ;  /* 0x00000000009c1947 */ /* 0x000fea0003800000 */
[----:B------:R-:W2:Y:S01]  /*21b0*/  LDL R10, [R1+0x8] ;  /* 0x00000800010a7983 */ /* 0x000ea20000100800 */
[----:B------:R-:W-:-:S03]  /*21c0*/  ULDC UR15, c[0x0][0x2d0] ;  /* 0x0000b400000f7ab9 */ /* 0x000fc60000000800 */
[----:B------:R-:W3:Y:S01]  /*21d0*/  LDL R16, [R1+0xc] ;  /* 0x00000c0001107983 */ /* 0x000ee20000100800 */
[----:B------:R-:W-:Y:S01]  /*21e0*/  ISETP.GE.AND P5, PT, R250, UR15, PT ;  /* 0x0000000ffa007c0c */ /* 0x000fe2000bfa6270 */
[----:B------:R-:W-:Y:S02]  /*21f0*/  IMAD R3, R20, UR20, RZ ;  /* 0x0000001414037c24 */ /* 0x000fe4000f8e02ff */
[----:B------:R-:W-:Y:S02]  /*2200*/  IMAD.MOV.U32 R4, RZ, RZ, R6 ;  /* 0x000000ffff047224 */ /* 0x000fe400078e0006 */
[----:B------:R-:W-:Y:S02]  /*2210*/  IMAD.MOV.U32 R5, RZ, RZ, R12 ;  /* 0x000000ffff057224 */ /* 0x000fe400078e000c */
[C---:B------:R-:W-:Y:S02]  /*2220*/  IMAD R3, R22.reuse, UR21, R3 ;  /* 0x0000001516037c24 */ /* 0x040fe4000f8e0203 */
[----:B------:R-:W-:-:S04]  /*2230*/  IMAD.WIDE.U32 R4, R22, UR20, R4 ;  /* 0x0000001416047c25 */ /* 0x000fc8000f8e0004 */
[----:B------:R-:W-:Y:S01]  /*2240*/  IMAD.IADD R3, R5, 0x1, R3 ;  /* 0x0000000105037824 */ /* 0x000fe200078e0203 */
[----:B------:R4:W-:Y:S04]  /*2250*/  @P5 STS [R0+0xf000], RZ ;  /* 0x00f000ff00005388 */ /* 0x0009e80000000800 */
[----:B------:R4:W-:Y:S04]  /*2260*/  @P5 STS [R0+0xf004], RZ ;  /* 0x00f004ff00005388 */ /* 0x0009e80000000800 */
[----:B------:R4:W-:Y:S01]  /*2270*/  @P5 STS.64 [R0+0xf008], RZ ;  /* 0x00f008ff00005388 */ /* 0x0009e20000000a00 */
[----:B--2---:R-:W-:-:S02]  /*2280*/  ISETP.GE.AND P3, PT, R10, UR15, PT ;  /* 0x0000000f0a007c0c */ /* 0x004fc4000bf66270 */
[----:B------:R-:W2:Y:S01]  /*2290*/  @!P5 LDC.64 R10, c[0x0][0x220] ;  /* 0x00008800ff0adb82 */ /* 0x000ea20000000a00 */
[----:B---3--:R-:W-:-:S10]  /*22a0*/  ISETP.GE.AND P2, PT, R16, UR15, PT ;  /* 0x0000000f10007c0c */ /* 0x008fd4000bf46270 */
[----:B------:R-:W3:Y:S01]  /*22b0*/  @!P3 LDC.64 R8, c[0x0][0x220] ;  /* 0x00008800ff08bb82 */ /* 0x000ee20000000a00 */
[----:B--2---:R-:W-:-:S04]  /*22c0*/  @!P5 LEA R10, P0, R4, R10, 0x1 ;  /* 0x0000000a040ad211 */ /* 0x004fc800078008ff */
[----:B------:R-:W-:-:S05]  /*22d0*/  @!P5 LEA.HI.X R11, R4, R11, R3, 0x1, P0 ;  /* 0x0000000b040bd211 */ /* 0x000fca00000f0c03 */
[----:B------:R-:W-:Y:S01]  /*22e0*/  @!PT LDS RZ, [RZ] ;  /* 0x00000000fffff984 */ /* 0x000fe20000000800 */
[----:B------:R-:W-:Y:S01]  /*22f0*/  @!PT LDS RZ, [RZ] ;  /* 0x00000000fffff984 */ /* 0x000fe20000000800 */
[----:B------:R-:W-:Y:S01]  /*2300*/  @!PT LDS RZ, [RZ] ;  /* 0x00000000fffff984 */ /* 0x000fe20000000800 */
[----:B------:R4:W-:Y:S01]  /*2310*/  @!P5 LDGSTS.E.BYPASS.LTC128B.128 [R0+0xf000], desc[UR6][R10.64] ;  /* 0x0f0000000a00dfae */ /* 0x0009e2000b901d46 */
[----:B---3--:R-:W-:-:S03]  /*2320*/  @!P3 LEA R8, P0, R4, R8, 0x1 ;  /* 0x000000080408b211 */ /* 0x008fc600078008ff */
[----:B------:R4:W-:Y:S01]  /*2330*/  @P3 STS.128 [R0+0x11000], RZ ;  /* 0x011000ff00003388 */ /* 0x0009e20000000c00 */
[----:B------:R-:W-:-:S05]  /*2340*/  @!P3 LEA.HI.X R9, R4, R9, R3, 0x1, P0 ;  /* 0x000000090409b211 */ /* 0x000fca00000f0c03 */
[----:B------:R-:W-:Y:S01]  /*2350*/  @!PT LDS RZ, [RZ] ;  /* 0x00000000fffff984 */ /* 0x000fe20000000800 */
[----:B------:R-:W-:Y:S01]  /*2360*/  @!PT LDS RZ, [RZ] ;  /* 0x00000000fffff984 */ /* 0x000fe20000000800 */
[----:B------:R-:W-:Y:S01]  /*2370*/  @!PT LDS RZ, [RZ] ;  /* 0x00000000fffff984 */ /* 0x000fe20000000800 */
[----:B------:R4:W-:Y:S04]  /*2380*/  @!P3 LDGSTS.E.BYPASS.LTC128B.128 [R0+0x11000], desc[UR6][R8.64+0x40] ;  /* 0x110000400800bfae */ /* 0x0009e8000b901d46 */
[----:B------:R4:W-:Y:S01]  /*2390*/  @P2 STS.128 [R0+0x13000], RZ ;  /* 0x013000ff00002388 */ /* 0x0009e20000000c00 */
[----:B------:R-:W-:Y:S05]  /*23a0*/  @P2 BRA `(.L_x_38) ;  /* 0x00000000001c2947 */ /* 0x000fea0003800000 */
[----:B------:R-:W-:Y:S02]  /*23b0*/  ULDC.64 UR16, c[0x0][0x220] ;  /* 0x0000880000107ab9 */ /* 0x000fe40000000a00 */
[----:B----4-:R-:W-:-:S04]  /*23c0*/  LEA R8, P0, R4, UR16, 0x1 ;  /* 0x0000001004087c11 */ /* 0x010fc8000f8008ff */
[----:B------:R-:W-:-:S05]  /*23d0*/  LEA.HI.X R9, R4, UR17, R3, 0x1, P0 ;  /* 0x0000001104097c11 */ /* 0x000fca00080f0c03 */
[----:B------:R-:W-:Y:S01]  /*23e0*/  @!PT LDS RZ, [RZ] ;  /* 0x00000000fffff984 */ /* 0x000fe20000000800 */
[----:B------:R-:W-:Y:S01]  /*23f0*/  @!PT LDS RZ, [RZ] ;  /* 0x00000000fffff984 */ /* 0x000fe20000000800 */
[----:B------:R-:W-:Y:S01]  /*2400*/  @!PT LDS RZ, [RZ] ;  /* 0x00000000fffff984 */ /* 0x000fe20000000800 */
[----:B------:R2:W-:Y:S04]  /*2410*/  LDGSTS.E.BYPASS.LTC128B.128 [R0+0x13000], desc[UR6][R8.64+0x80] ;  /* 0x1300008008007fae */ /* 0x0005e8000b901d46 */
.L_x_38:
[----:B------:R-:W-:Y:S05]  /*2420*/  BSYNC B0 ;  /* 0x0000000000007941 */ /* 0x000fea0003800000 */
.L_x_37:
[----:B------:R3:W-:Y:S01]  /*2430*/  @P4 STS.128 [R0+0x10000], RZ ;  /* 0x010000ff00004388 */ /* 0x0007e20000000c00 */
[----:B------:R-:W-:Y:S03]  /*2440*/  BSSY B0, `(.L_x_39) ;  /* 0x000002b000007945 */ /* 0x000fe60003800000 */
[----:B------:R3:W-:Y:S04]  /*2450*/  @P4 STS.128 [R0+0x12000], RZ ;  /* 0x012000ff00004388 */ /* 0x0007e80000000c00 */
[----:B------:R3:W-:Y:S01]  /*2460*/  @P4 STS.128 [R0+0x14000], RZ ;  /* 0x014000ff00004388 */ /* 0x0007e20000000c00 */
[----:B------:R-:W-:Y:S05]  /*2470*/  @P4 BRA `(.L_x_40) ;  /* 0x00000000009c4947 */ /* 0x000fea0003800000 */
[----:B------:R-:W5:Y:S01]  /*2480*/  LDL R3, [R1+0x8] ;  /* 0x0000080001037983 */ /* 0x000f620000100800 */
[----:B------:R-:W-:-:S03]  /*2490*/  ULDC UR10, c[0x0][0x2d0] ;  /* 0x0000b400000a7ab9 */ /* 0x000fc60000000800 */
[----:B------:R-:W3:Y:S01]  /*24a0*/  LDL R16, [R1+0xc] ;  /* 0x00000c0001107983 */ /* 0x000ee20000100800 */
[----:B------:R-:W-:Y:S01]  /*24b0*/  ISETP.GE.AND P5, PT, R250, UR10, PT ;  /* 0x0000000afa007c0c */ /* 0x000fe2000bfa6270 */
[----:B------:R-:W-:-:S12]  /*24c0*/  IMAD.MOV.U32 R5, RZ, RZ, R12 ;  /* 0x000000ffff057224 */ /* 0x000fd800078e000c */
[----:B--2-4-:R-:W2:Y:S01]  /*24d0*/  @!P5 LDC.64 R8, c[0x0][0x220] ;  /* 0x00008800ff08db82 */ /* 0x014ea20000000a00 */
[----:B------:R4:W-:Y:S01]  /*24e0*/  @P5 STS.128 [R0+0x10000], RZ ;  /* 0x010000ff00005388 */ /* 0x0009e20000000c00 */
[----:B-----5:R-:W-:Y:S02]  /*24f0*/  ISETP.GE.AND P3, PT, R3, UR10, PT ;  /* 0x0000000a03007c0c */ /* 0x020fe4000bf66270 */
[----:B------:R-:W-:-:S05]  /*2500*/  IADD3 R3, P0, R22, 0x40, RZ ;  /* 0x0000004016037810 */ /* 0x000fca0007f1e0ff */
[----:B------:R-:W-:Y:S01]  /*2510*/  IMAD.X R4, RZ, RZ, R20, P0 ;  /* 0x000000ffff047224 */ /* 0x000fe200000e0614 */
[----:B---3--:R-:W-:-:S03]  /*2520*/  ISETP.GE.AND P0, PT, R16, UR10, PT ;  /* 0x0000000a10007c0c */ /* 0x008fc6000bf06270 */
[----:B------:R-:W-:Y:S02]  /*2530*/  IMAD R7, R4, UR20, RZ ;  /* 0x0000001404077c24 */ /* 0x000fe4000f8e02ff */
[----:B------:R-:W3:Y:S01]  /*2540*/  @!P3 LDC.64 R10, c[0x0][0x220] ;  /* 0x00008800ff0abb82 */ /* 0x000ee20000000a00 */
[----:B------:R-:W-:-:S04]  /*2550*/  IMAD.MOV.U32 R4, RZ, RZ, R6 ;  /* 0x000000ffff047224 */ /* 0x000fc800078e0006 */
[----:B------:R-:W-:-:S04]  /*2560*/  IMAD.WIDE.U32 R4, R3, UR20, R4 ;  /* 0x0000001403047c25 */ /* 0x000fc8000f8e0004 */
[----:B------:R-:W-:Y:S01]  /*2570*/  IMAD R3, R3, UR21, R7 ;  /* 0x0000001503037c24 */ /* 0x000fe2000f8e0207 */
[----:B--2---:R-:W-:-:S03]  /*2580*/  @!P5 LEA R8, P2, R4, R8, 0x1 ;  /* 0x000000080408d211 */ /* 0x004fc600078408ff */
[----:B------:R-:W-:-:S05]  /*2590*/  IMAD.IADD R3, R5, 0x1, R3 ;  /* 0x0000000105037824 */ /* 0x000fca00078e0203 */
        /* <DEDUP_REMOVED lines=21> */
.L_x_40:
[----:B------:R-:W-:Y:S05]  /*26f0*/  BSYNC B0 ;  /* 0x0000000000007941 */ /* 0x000fea0003800000 */
.L_x_39:
[----:B------:R-:W0:Y:S01]  /*2700*/  LDGDEPBAR ;  /* 0x00000000000079af */ /* 0x000e220000000000 */
[----:B------:R-:W-:Y:S01]  /*2710*/  VIADD R3, R15, 0x1800 ;  /* 0x000018000f037836 */ /* 0x000fe20000000000 */
[----:B------:R-:W-:Y:S01]  /*2720*/  PLOP3.LUT P0, PT, PT, PT, UP0, 0x80, 0x0 ;  /* 0x000000000000781c */ /* 0x000fe20003f0f008 */
[----:B------:R-:W-:Y:S01]  /*2730*/  BSSY B0, `(.L_x_41) ;  /* 0x0000026000007945 */ /* 0x000fe20003800000 */
[----:B------:R1:W-:Y:S02]  /*2740*/  @P6 STS [R0+0x6000], RZ ;  /* 0x006000ff00006388 */ /* 0x0003e40000000800 */
[----:B------:R-:W-:Y:S02]  /*2750*/  SEL R3, R3, R15, !P0 ;  /* 0x0000000f03037207 */ /* 0x000fe40004000000 */
[----:B------:R1:W-:Y:S04]  /*2760*/  @P6 STS [R0+0x6004], RZ ;  /* 0x006004ff00006388 */ /* 0x0003e80000000800 */
[----:B------:R1:W-:Y:S04]  /*2770*/  @P6 STS.64 [R0+0x6008], RZ ;  /* 0x006008ff00006388 */ /* 0x0003e80000000a00 */
[----:B------:R1:W-:Y:S04]  /*2780*/  @P6 STS.128 [R0+0x7000], RZ ;  /* 0x007000ff00006388 */ /* 0x0003e80000000c00 */
[----:B------:R1:W-:Y:S01]  /*2790*/  @P6 STS.128 [R0+0x8000], RZ ;  /* 0x008000ff00006388 */ /* 0x0003e20000000c00 */
[----:B------:R-:W-:Y:S05]  /*27a0*/  @P6 BRA `(.L_x_42) ;  /* 0x0000000000786947 */ /* 0x000fea0003800000 */
[----:B------:R-:W5:Y:S01]  /*27b0*/  LDL R5, [R1+0x8] ;  /* 0x0000080001057983 */ /* 0x000f620000100800 */
[----:B------:R-:W-:-:S03]  /*27c0*/  ULDC UR10, c[0x0][0x2d0] ;  /* 0x0000b400000a7ab9 */ /* 0x000fc60000000800 */
[----:B------:R-:W3:Y:S01]  /*27d0*/  LDL R4, [R1+0xc] ;  /* 0x00000c0001047983 */ /* 0x000ee20000100800 */
[----:B------:R-:W-:-:S13]  /*27e0*/  ISETP.GE.AND P5, PT, R250, UR10, PT ;  /* 0x0000000afa007c0c */ /* 0x000fda000bfa6270 */
[----:B--2-4-:R-:W-:Y:S01]  /*27f0*/  @!P5 IMAD.MOV.U32 R6, RZ, RZ, R239 ;  /* 0x000000ffff06d224 */ /* 0x014fe200078e00ef */
[----:B------:R2:W-:Y:S01]  /*2800*/  @P5 STS [R0+0x6000], RZ ;  /* 0x006000ff00005388 */ /* 0x0005e20000000800 */
[----:B------:R-:W-:-:S03]  /*2810*/  @!P5 IMAD.MOV.U32 R7, RZ, RZ, R236 ;  /* 0x000000ffff07d224 */ /* 0x000fc600078e00ec */
[----:B------:R2:W-:Y:S04]  /*2820*/  @P5 STS [R0+0x6004], RZ ;  /* 0x006004ff00005388 */ /* 0x0005e80000000800 */
[----:B------:R2:W-:Y:S04]  /*2830*/  @P5 STS.64 [R0+0x6008], RZ ;  /* 0x006008ff00005388 */ /* 0x0005e80000000a00 */
[----:B------:R-:W-:Y:S01]  /*2840*/  @!PT LDS RZ, [RZ] ;  /* 0x00000000fffff984 */ /* 0x000fe20000000800 */
[----:B------:R-:W-:Y:S01]  /*2850*/  @!PT LDS RZ, [RZ] ;  /* 0x00000000fffff984 */ /* 0x000fe20000000800 */
[----:B------:R-:W-:Y:S01]  /*2860*/  @!PT LDS RZ, [RZ] ;  /* 0x00000000fffff984 */ /* 0x000fe20000000800 */
[----:B------:R2:W-:Y:S01]  /*2870*/  @!P5 LDGSTS.E.BYPASS.LTC128B.128 [R0+0x6000], desc[UR6][R6.64] ;  /* 0x060000000600dfae */ /* 0x0005e2000b901d46 */
[----:B-----5:R-:W-:Y:S02]  /*2880*/  ISETP.GE.AND P3, PT, R5, UR10, PT ;  /* 0x0000000a05007c0c */ /* 0x020fe4000bf66270 */
[----:B---3--:R-:W-:-:S11]  /*2890*/  ISETP.GE.AND P2, PT, R4, UR10, PT ;  /* 0x0000000a04007c0c */ /* 0x008fd6000bf46270 */
[----:B------:R-:W-:Y:S01]  /*28a0*/  @!P3 MOV R4, R239 ;  /* 0x000000ef0004b202 */ /* 0x000fe20000000f00 */
[----:B------:R-:W-:Y:S01]  /*28b0*/  @!P3 IMAD.MOV.U32 R5, RZ, RZ, R236 ;  /* 0x000000ffff05b224 */ /* 0x000fe200078e00ec */
[----:B------:R2:W-:Y:S04]  /*28c0*/  @P3 STS.128 [R0+0x7000], RZ ;  /* 0x007000ff00003388 */ /* 0x0005e80000000c00 */
[----:B------:R-:W-:Y:S01]  /*28d0*/  @!PT LDS RZ, [RZ] ;  /* 0x00000000fffff984 */ /* 0x000fe20000000800 */
[----:B------:R-:W-:Y:S01]  /*28e0*/  @!PT LDS RZ, [RZ] ;  /* 0x00000000fffff984 */ /* 0x000fe20000000800 */
[----:B------:R-:W-:Y:S01]  /*28f0*/  @!PT LDS RZ, [RZ] ;  /* 0x00000000fffff984 */ /* 0x000fe20000000800 */
[----:B------:R2:W-:Y:S04]  /*2900*/  @!P3 LDGSTS.E.BYPASS.LTC128B.128 [R0+0x7000], desc[UR6][R4.64+0x40] ;  /* 0x070000400400bfae */ /* 0x0005e8000b901d46 */
[----:B------:R2:W-:Y:S01]  /*2910*/  @P2 STS.128 [R0+0x8000], RZ ;  /* 0x008000ff00002388 */ /* 0x0005e20000000c00 */
[----:B------:R-:W-:Y:S05]  /*2920*/  @P2 BRA `(.L_x_42) ;  /* 0x0000000000182947 */ /* 0x000fea0003800000 */
[----:B--2---:R-:W-:Y:S02]  /*2930*/  MOV R4, R239 ;  /* 0x000000ef00047202 */ /* 0x004fe40000000f00 */
[----:B------:R-:W-:-:S05]  /*2940*/  MOV R5, R236 ;  /* 0x000000ec00057202 */ /* 0x000fca0000000f00 */
[----:B------:R-:W-:Y:S01]  /*2950*/  @!PT LDS RZ, [RZ] ;  /* 0x00000000fffff984 */ /* 0x000fe20000000800 */
[----:B------:R-:W-:Y:S01]  /*2960*/  @!PT LDS RZ, [RZ] ;  /* 0x00000000fffff984 */ /* 0x000fe20000000800 */
[----:B------:R-:W-:Y:S01]  /*2970*/  @!PT LDS RZ, [RZ] ;  /* 0x00000000fffff984 */ /* 0x000fe20000000800 */
[----:B------:R2:W-:Y:S02]  /*2980*/  LDGSTS.E.BYPASS.LTC128B.128 [R0+0x8000], desc[UR6][R4.64+0x80] ;  /* 0x0800008004007fae */ /* 0x0005e4000b901d46 */
.L_x_42:
[----:B------:R-:W-:Y:S05]  /*2990*/  BSYNC B0 ;  /* 0x0000000000007941 */ /* 0x000fea0003800000 */
.L_x_41:
[----:B------:R-:W-:Y:S01]  /*29a0*/  BSSY B0, `(.L_x_43) ;  /* 0x0000035000007945 */ /* 0x000fe20003800000 */
[----:B------:R-:W-:-:S03]  /*29b0*/  LEA R231, R3, UR4, 0x1 ;  /* 0x0000000403e77c11 */ /* 0x000fc6000f8e08ff */
[----:B------:R-:W-:Y:S05]  /*29c0*/  @!P6 BRA `(.L_x_44) ;  /* 0x000000000034e947 */ /* 0x000fea0003800000 */
[----:B------:R1:W-:Y:S04]  /*29d0*/  STS [R231], RZ ;  /* 0x000000ffe7007388 */ /* 0x0003e80000000800 */
[----:B------:R1:W-:Y:S04]  /*29e0*/  STS [R231+0x4], RZ ;  /* 0x000004ffe7007388 */ /* 0x0003e80000000800 */
        /* <DEDUP_REMOVED lines=9> */
[----:B------:R1:W-:Y:S01]  /*2a80*/  STS [R231+0x200c], RZ ;  /* 0x00200cffe7007388 */ /* 0x0003e20000000800 */
[----:B------:R-:W-:Y:S05]  /*2a90*/  BRA `(.L_x_45) ;  /* 0x0000000000947947 */ /* 0x000fea0003800000 */
.L_x_44:
[----:B--2---:R-:W2:Y:S01]  /*2aa0*/  LDL R4, [R1+0x8] ;  /* 0x0000080001047983 */ /* 0x004ea20000100800 */
[----:B------:R-:W-:-:S03]  /*2ab0*/  ULDC UR10, c[0x0][0x2d0] ;  /* 0x0000b400000a7ab9 */ /* 0x000fc60000000800 */
[----:B------:R-:W5:Y:S01]  /*2ac0*/  LDL R3, [R1+0xc] ;  /* 0x00000c0001037983 */ /* 0x000f620000100800 */
[----:B------:R-:W-:-:S13]  /*2ad0*/  ISETP.GE.AND P5, PT, R250, UR10, PT ;  /* 0x0000000afa007c0c */ /* 0x000fda000bfa6270 */
[----:B----4-:R-:W-:Y:S01]  /*2ae0*/  @!P5 IMAD.MOV.U32 R6, RZ, RZ, R238 ;  /* 0x000000ffff06d224 */ /* 0x010fe200078e00ee */
[----:B------:R4:W-:Y:S01]  /*2af0*/  @P5 STS [R231], RZ ;  /* 0x000000ffe7005388 */ /* 0x0009e20000000800 */
[----:B------:R-:W-:-:S03]  /*2b00*/  @!P5 IMAD.MOV.U32 R7, RZ, RZ, R237 ;  /* 0x000000ffff07d224 */ /* 0x000fc600078e00ed */
[----:B------:R4:W-:Y:S04]  /*2b10*/  @P5 STS [R231+0x4], RZ ;  /* 0x000004ffe7005388 */ /* 0x0009e80000000800 */
[----:B------:R4:W-:Y:S04]  /*2b20*/  @P5 STS [R231+0x8], RZ ;  /* 0x000008ffe7005388 */ /* 0x0009e80000000800 */
[----:B------:R4:W-:Y:S04]  /*2b30*/  @P5 STS [R231+0xc], RZ ;  /* 0x00000cffe7005388 */ /* 0x0009e80000000800 */
[----:B------:R-:W-:Y:S01]  /*2b40*/  @!PT LDS RZ, [RZ] ;  /* 0x00000000fffff984 */ /* 0x000fe20000000800 */
[----:B------:R-:W-:Y:S01]  /*2b50*/  @!PT LDS RZ, [RZ] ;  /* 0x00000000fffff984 */ /* 0x000fe20000000800 */
[----:B------:R-:W-:Y:S01]  /*2b60*/  @!PT LDS RZ, [RZ] ;  /* 0x00000000fffff984 */ /* 0x000fe20000000800 */
[----:B------:R4:W-:Y:S01]  /*2b70*/  @!P5 LDGSTS.E.BYPASS.LTC128B.128 [R231], desc[UR6][R6.64] ;  /* 0x0000000006e7dfae */ /* 0x0009e2000b901d46 */
[----:B--2---:R-:W-:-:S02]  /*2b80*/  ISETP.GE.AND P3, PT, R4, UR10, PT ;  /* 0x0000000a04007c0c */ /* 0x004fc4000bf66270 */
[----:B-----5:R-:W-:-:S11]  /*2b90*/  ISETP.GE.AND P2, PT, R3, UR10, PT ;  /* 0x0000000a03007c0c */ /* 0x020fd6000bf46270 */
[----:B------:R-:W-:Y:S01]  /*2ba0*/  @!P3 MOV R4, R238 ;  /* 0x000000ee0004b202 */ /* 0x000fe20000000f00 */
[----:B------:R-:W-:Y:S01]  /*2bb0*/  @!P3 IMAD.MOV.U32 R5, RZ, RZ, R237 ;  /* 0x000000ffff05b224 */ /* 0x000fe200078e00ed */
[----:B------:R4:W-:Y:S04]  /*2bc0*/  @P3 STS [R231+0x1000], RZ ;  /* 0x001000ffe7003388 */ /* 0x0009e80000000800 */
[----:B------:R4:W-:Y:S04]  /*2bd0*/  @P3 STS [R231+0x1004], RZ ;  /* 0x001004ffe7003388 */ /* 0x0009e80000000800 */
[----:B------:R4:W-:Y:S04]  /*2be0*/  @P3 STS [R231+0x1008], RZ ;  /* 0x001008ffe7003388 */ /* 0x0009e80000000800 */
[----:B------:R4:W-:Y:S04]  /*2bf0*/  @P3 STS [R231+0x100c], RZ ;  /* 0x00100cffe7003388 */ /* 0x0009e80000000800 */
[----:B------:R-:W-:Y:S01]  /*2c00*/  @!PT LDS RZ, [RZ] ;  /* 0x00000000fffff984 */ /* 0x000fe20000000800 */
[----:B------:R-:W-:Y:S01]  /*2c10*/  @!PT LDS RZ, [RZ] ;  /* 0x00000000fffff984 */ /* 0x000fe20000000800 */
[----:B------:R-:W-:Y:S01]  /*2c20*/  @!PT LDS RZ, [RZ] ;  /* 0x00000000fffff984 */ /* 0x000fe20000000800 */
[----:B------:R4:W-:Y:S04]  /*2c30*/  @!P3 LDGSTS.E.BYPASS.LTC128B.128 [R231+0x1000], desc[UR6][R4.64+0x40] ;  /* 0x0100004004e7bfae */ /* 0x0009e8000b901d46 */
[----:B------:R4:W-:Y:S04]  /*2c40*/  @P2 STS [R231+0x2000], RZ ;  /* 0x002000ffe7002388 */ /* 0x0009e80000000800 */
[----:B------:R4:W-:Y:S04]  /*2c50*/  @P2 STS [R231+0x2004], RZ ;  /* 0x002004ffe7002388 */ /* 0x0009e80000000800 */
[----:B------:R4:W-:Y:S04]  /*2c60*/  @P2 STS [R231+0x2008], RZ ;  /* 0x002008ffe7002388 */ /* 0x0009e80000000800 */
[----:B------:R4:W-:Y:S01]  /*2c70*/  @P2 STS [R231+0x200c], RZ ;  /* 0x00200cffe7002388 */ /* 0x0009e20000000800 */
[----:B------:R-:W-:Y:S05]  /*2c80*/  @P2 BRA `(.L_x_45) ;  /* 0x0000000000182947 */ /* 0x000fea0003800000 */
[----:B----4-:R-:W-:Y:S02]  /*2c90*/  MOV R4, R238 ;  /* 0x000000ee00047202 */ /* 0x010fe40000000f00 */
[----:B------:R-:W-:-:S05]  /*2ca0*/  MOV R5, R237 ;  /* 0x000000ed00057202 */ /* 0x000fca0000000f00 */
[----:B------:R-:W-:Y:S01]  /*2cb0*/  @!PT LDS RZ, [RZ] ;  /* 0x00000000fffff984 */ /* 0x000fe20000000800 */
[----:B------:R-:W-:Y:S01]  /*2cc0*/  @!PT LDS RZ, [RZ] ;  /* 0x00000000fffff984 */ /* 0x000fe20000000800 */
[----:B------:R-:W-:Y:S01]  /*2cd0*/  @!PT LDS RZ, [RZ] ;  /* 0x00000000fffff984 */ /* 0x000fe20000000800 */
[----:B------:R2:W-:Y:S02]  /*2ce0*/  LDGSTS.E.BYPASS.LTC128B.128 [R231+0x2000], desc[UR6][R4.64+0x80] ;  /* 0x0200008004e77fae */ /* 0x0005e4000b901d46 */
.L_x_45:
[----:B------:R-:W-:Y:S05]  /*2cf0*/  BSYNC B0 ;  /* 0x0000000000007941 */ /* 0x000fea0003800000 */
.L_x_43:
[----:B------:R-:W5:Y:S01]  /*2d00*/  LDL R21, [R1+0x34] ;  /* 0x0000340001157983 */ /* 0x000f620000100800 */
[----:B--2-4-:R-:W-:Y:S01]  /*2d10*/  IMAD.U32 R4, RZ, RZ, UR22 ;  /* 0x00000016ff047e24 */ /* 0x014fe2000f8e00ff */
[----:B------:R-:W-:Y:S01]  /*2d20*/  UIMAD UR10, UR32, UR22, URZ ;  /* 0x00000016200a72a4 */ /* 0x000fe2000f8e023f */
[----:B------:R-:W-:Y:S01]  /*2d30*/  BSSY B0, `(.L_x_46) ;  /* 0x0000049000007945 */ /* 0x000fe20003800000 */
[----:B------:R2:W-:Y:S01]  /*2d40*/  @P1 STS [R0+0x9000], RZ ;  /* 0x009000ff00001388 */ /* 0x0005e20000000800 */
[----:B------:R-:W-:Y:S01]  /*2d50*/  IMAD.WIDE.U32 R4, R4, UR25, R250 ;  /* 0x0000001904047c25 */ /* 0x000fe2000f8e00fa */
[----:B------:R-:W-:Y:S02]  /*2d60*/  UIMAD UR10, UR25, UR23, UR10 ;  /* 0x00000017190a72a4 */ /* 0x000fe4000f8e020a */
[----:B------:R2:W-:Y:S01]  /*2d70*/  @P1 STS [R0+0x9004], RZ ;  /* 0x009004ff00001388 */ /* 0x0005e20000000800 */
[----:B------:R-:W-:Y:S01]  /*2d80*/  ULDC.64 UR16, c[0x0][0x260] ;  /* 0x0000980000107ab9 */ /* 0x000fe20000000a00 */
[----:B------:R-:W-:-:S02]  /*2d90*/  IADD3 R8, P2, R4, UR19, RZ ;  /* 0x0000001304087c10 */ /* 0x000fc4000ff5e0ff */
[----:B------:R-:W-:Y:S01]  /*2da0*/  IMAD.U32 R4, RZ, RZ, UR10 ;  /* 0x0000000aff047e24 */ /* 0x000fe2000f8e00ff */
[----:B------:R2:W-:Y:S04]  /*2db0*/  @P1 STS.64 [R0+0x9008], RZ ;  /* 0x009008ff00001388 */ /* 0x0005e80000000a00 */
[----:B------:R2:W-:Y:S01]  /*2dc0*/  @P1 STS.128 [R0+0xb000], RZ ;  /* 0x00b000ff00001388 */ /* 0x0005e20000000c00 */
[----:B------:R-:W-:Y:S01]  /*2dd0*/  IADD3.X R9, R5, UR24, R4, P2, !PT ;  /* 0x0000001805097c10 */ /* 0x000fe200097fe404 */
[----:B------:R-:W-:Y:S02]  /*2de0*/  IMAD R5, R14, UR16, RZ ;  /* 0x000000100e057c24 */ /* 0x000fe4000f8e02ff */
[----:B------:R2:W-:Y:S01]  /*2df0*/  @P1 STS.128 [R0+0xd000], RZ ;  /* 0x00d000ff00001388 */ /* 0x0005e20000000c00 */
[----:B------:R-:W-:-:S04]  /*2e00*/  IMAD.WIDE.U32 R8, R13, UR16, R8 ;  /* 0x000000100d087c25 */ /* 0x000fc8000f8e0008 */
[C---:B-----5:R-:W-:Y:S01]  /*2e10*/  VIADD R3, R21.reuse, 0x28 ;  /* 0x0000002815037836 */ /* 0x060fe20000000000 */
[----:B------:R-:W-:Y:S01]  /*2e20*/  SHF.R.S32.HI R19, RZ, 0x1f, R21 ;  /* 0x0000001fff137819 */ /* 0x000fe20000011415 */
[C---:B------:R-:W-:Y:S02]  /*2e30*/  VIADD R6, R21.reuse, 0x8 ;  /* 0x0000000815067836 */ /* 0x040fe40000000000 */
[----:B------:R-:W-:Y:S01]  /*2e40*/  VIADD R7, R21, 0x20 ;  /* 0x0000002015077836 */ /* 0x000fe20000000000 */
[----:B------:R-:W-:Y:S02]  /*2e50*/  ISETP.GE.AND P5, PT, R3, UR9, PT ;  /* 0x0000000903007c0c */ /* 0x000fe4000bfa6270 */
[----:B------:R-:W-:Y:S01]  /*2e60*/  ISETP.GE.AND P3, PT, R6, UR9, PT ;  /* 0x0000000906007c0c */ /* 0x000fe2000bf66270 */
[----:B------:R-:W-:Y:S01]  /*2e70*/  IMAD.SHL.U32 R6, R21, 0x4, RZ ;  /* 0x0000000415067824 */ /* 0x000fe200078e00ff */
[----:B------:R-:W-:Y:S02]  /*2e80*/  SHF.R.S32.HI R4, RZ, 0x1f, R3 ;  /* 0x0000001fff047819 */ /* 0x000fe40000011403 */
[----:B------:R-:W-:-:S02]  /*2e90*/  ISETP.GE.AND P6, PT, R7, UR9, PT ;  /* 0x0000000907007c0c */ /* 0x000fc4000bfc6270 */
[----:B------:R-:W-:-:S05]  /*2ea0*/  P2R R18, PR, RZ, 0x8 ;  /* 0x00000008ff127803 */ /* 0x000fca0000000000 */
[----:B------:R-:W-:-:S04]  /*2eb0*/  @!P5 LEA R16, P2, R3, UR12, 0x2 ;  /* 0x0000000c0310dc11 */ /* 0x000fc8000f8410ff */
[----:B------:R-:W-:Y:S01]  /*2ec0*/  @!P5 LEA.HI.X R17, R3, UR11, R4, 0x2, P2 ;  /* 0x0000000b0311dc11 */ /* 0x000fe200090f1404 */
[----:B------:R-:W-:Y:S01]  /*2ed0*/  IMAD R3, R13, UR17, R5 ;  /* 0x000000110d037c24 */ /* 0x000fe2000f8e0205 */
[----:B------:R-:W-:Y:S02]  /*2ee0*/  IADD3 R6, P2, R6, UR12, RZ ;  /* 0x0000000c06067c10 */ /* 0x000fe4000ff5e0ff */
[----:B------:R-:W-:Y:S01]  /*2ef0*/  SHF.L.U64.HI R4, R21, 0x2, R19 ;  /* 0x0000000215047819 */ /* 0x000fe20000010213 */
[----:B------:R-:W-:-:S03]  /*2f00*/  IMAD.IADD R14, R9, 0x1, R3 ;  /* 0x00000001090e7824 */ /* 0x000fc600078e0203 */
[----:B------:R-:W-:Y:S02]  /*2f10*/  IADD3.X R7, R4, UR11, RZ, P2, !PT ;  /* 0x0000000b04077c10 */ /* 0x000fe400097fe4ff */
[----:B------:R-:W-:-:S04]  /*2f20*/  ISETP.GE.AND P2, PT, R21, UR9, PT ;  /* 0x0000000915007c0c */ /* 0x000fc8000bf46270 */
[----:B------:R-:W-:Y:S01]  /*2f30*/  P2R R15, PR, RZ, 0x4 ;  /* 0x00000004ff0f7803 */ /* 0x000fe20000000000 */
[----:B--2---:R-:W-:Y:S08]  /*2f40*/  @P1 BRA `(.L_x_47) ;  /* 0x00000000009c1947 */ /* 0x004ff00003800000 */
[----:B------:R-:W2:Y:S01]  /*2f50*/  LDL R10, [R1+0x8] ;  /* 0x00000800010a7983 */ /* 0x000ea20000100800 */
[----:B------:R-:W-:-:S03]  /*2f60*/  ULDC UR9, c[0x0][0x2d0] ;  /* 0x0000b40000097ab9 */ /* 0x000fc60000000800 */
[----:B------:R-:W4:Y:S01]  /*2f70*/  LDL R23, [R1+0xc] ;  /* 0x00000c0001177983 */ /* 0x000f220000100800 */
[----:B------:R-:W-:Y:S01]  /*2f80*/  ISETP.GE.AND P3, PT, R250, UR9, PT ;  /* 0x00000009fa007c0c */ /* 0x000fe2000bf66270 */
[----:B------:R-:W-:Y:S02]  /*2f90*/  IMAD R3, R20, UR22, RZ ;  /* 0x0000001614037c24 */ /* 0x000fe4000f8e02ff */
[----:B------:R-:W-:Y:S02]  /*2fa0*/  IMAD.MOV.U32 R4, RZ, RZ, R8 ;  /* 0x000000ffff047224 */ /* 0x000fe400078e0008 */
[----:B------:R-:W-:Y:S02]  /*2fb0*/  IMAD.MOV.U32 R5, RZ, RZ, R14 ;  /* 0x000000ffff057224 */ /* 0x000fe400078e000e */
[C---:B------:R-:W-:Y:S02]  /*2fc0*/  IMAD R3, R22.reuse, UR23, R3 ;  /* 0x0000001716037c24 */ /* 0x040fe4000f8e0203 */
[----:B------:R-:W-:-:S04]  /*2fd0*/  IMAD.WIDE.U32 R4, R22, UR22, R4 ;  /* 0x0000001616047c25 */ /* 0x000fc8000f8e0004 */
[----:B------:R-:W5:Y:S01]  /*2fe0*/  @!P3 LDC.64 R12, c[0x0][0x218] ;  /* 0x00008600ff0cbb82 */ /* 0x000f620000000a00 */
[----:B------:R-:W-:Y:S01]  /*2ff0*/  IMAD.IADD R3, R5, 0x1, R3 ;  /* 0x0000000105037824 */ /* 0x000fe200078e0203 */
[----:B------:R1:W-:Y:S04]  /*3000*/  @P3 STS [R0+0x9000], RZ ;  /* 0x009000ff00003388 */ /* 0x0003e80000000800 */
[----:B------:R1:W-:Y:S04]  /*3010*/  @P3 STS [R0+0x9004], RZ ;  /* 0x009004ff00003388 */ /* 0x0003e80000000800 */
[----:B------:R1:W-:Y:S01]  /*3020*/  @P3 STS.64 [R0+0x9008], RZ ;  /* 0x009008ff00003388 */ /* 0x0003e20000000a00 */
[----:B-----5:R-:W-:-:S04]  /*3030*/  @!P3 LEA R12, P1, R4, R12, 0x1 ;  /* 0x0000000c040cb211 */ /* 0x020fc800078208ff */
[----:B------:R-:W-:-:S05]  /*3040*/  @!P3 LEA.HI.X R13, R4, R13, R3, 0x1, P1 ;  /* 0x0000000d040db211 */ /* 0x000fca00008f0c03 */
[----:B------:R-:W-:Y:S01]  /*3050*/  @!PT LDS RZ, [RZ] ;  /* 0x00000000fffff984 */ /* 0x000fe20000000800 */
[----:B------:R-:W-:Y:S01]  /*3060*/  @!PT LDS RZ, [RZ] ;  /* 0x00000000fffff984 */ /* 0x000fe20000000800 */
[----:B------:R-:W-:Y:S01]  /*3070*/  @!PT LDS RZ, [RZ] ;  /* 0x00000000fffff984 */ /* 0x000fe20000000800 */
[----:B------:R1:W-:Y:S01]  /*3080*/  @!P3 LDGSTS.E.BYPASS.LTC128B.128 [R0+0x9000], desc[UR6][R12.64] ;  /* 0x090000000c00bfae */ /* 0x0003e2000b901d46 */
[----:B--2---:R-:W-:-:S13]  /*3090*/  ISETP.GE.AND P2, PT, R10, UR9, PT ;  /* 0x000000090a007c0c */ /* 0x004fda000bf46270 */
[----:B------:R-:W2:Y:S01]  /*30a0*/  @!P2 LDC.64 R10, c[0x0][0x218] ;  /* 0x00008600ff0aab82 */ /* 0x000ea20000000a00 */
[----:B------:R1:W-:Y:S01]  /*30b0*/  @P2 STS.128 [R0+0xb000], RZ ;  /* 0x00b000ff00002388 */ /* 0x0003e20000000c00 */
[----:B--2---:R-:W-:-:S04]  /*30c0*/  @!P2 LEA R10, P1, R4, R10, 0x1 ;  /* 0x0000000a040aa211 */ /* 0x004fc800078208ff */
[----:B------:R-:W-:Y:S02]  /*30d0*/  @!P2 LEA.HI.X R11, R4, R11, R3, 0x1, P1 ;  /* 0x0000000b040ba211 */ /* 0x000fe400008f0c03 */
[----:B----4-:R-:W-:-:S03]  /*30e0*/  ISETP.GE.AND P1, PT, R23, UR9, PT ;  /* 0x0000000917007c0c */ /* 0x010fc6000bf26270 */
[----:B------:R-:W-:Y:S01]  /*30f0*/  @!PT LDS RZ, [RZ] ;  /* 0x00000000fffff984 */ /* 0x000fe20000000800 */
[----:B------:R-:W-:Y:S01]  /*3100*/  @!PT LDS RZ, [RZ] ;  /* 0x00000000fffff984 */ /* 0x000fe20000000800 */
[----:B------:R-:W-:Y:S01]  /*3110*/  @!PT LDS RZ, [RZ] ;  /* 0x00000000fffff984 */ /* 0x000fe20000000800 */
[----:B------:R1:W-:Y:S10]  /*3120*/  @!P2 LDGSTS.E.BYPASS.LTC128B.128 [R0+0xb000], desc[UR6][R10.64+0x40] ;  /* 0x0b0000400a00afae */ /* 0x0003f4000b901d46 */
[----:B------:R1:W-:Y:S01]  /*3130*/  @P1 STS.128 [R0+0xd000], RZ ;  /* 0x00d000ff00001388 */ /* 0x0003e20000000c00 */
[----:B------:R-:W-:Y:S05]  /*3140*/  @P1 BRA `(.L_x_47) ;  /* 0x00000000001c1947 */ /* 0x000fea0003800000 */
[----:B------:R-:W-:Y:S02]  /*3150*/  ULDC.64 UR16, c[0x0][0x218] ;  /* 0x0000860000107ab9 */ /* 0x000fe40000000a00 */
[----:B-1----:R-:W-:-:S04]  /*3160*/  LEA R10, P1, R4, UR16, 0x1 ;  /* 0x00000010040a7c11 */ /* 0x002fc8000f8208ff */
[----:B------:R-:W-:-:S05]  /*3170*/  LEA.HI.X R11, R4, UR17, R3, 0x1, P1 ;  /* 0x00000011040b7c11 */ /* 0x000fca00088f0c03 */
[----:B------:R-:W-:Y:S01]  /*3180*/  @!PT LDS RZ, [RZ] ;  /* 0x00000000fffff984 */ /* 0x000fe20000000800 */
[----:B------:R-:W-:Y:S01]  /*3190*/  @!PT LDS RZ, [RZ] ;  /* 0x00000000fffff984 */ /* 0x000fe20000000800 */
[----:B------:R-:W-:Y:S01]  /*31a0*/  @!PT LDS RZ, [RZ] ;  /* 0x00000000fffff984 */ /* 0x000fe20000000800 */
[----:B------:R2:W-:Y:S04]  /*31b0*/  LDGSTS.E.BYPASS.LTC128B.128 [R0+0xd000], desc[UR6][R10.64+0x80] ;  /* 0x0d0000800a007fae */ /* 0x0005e8000b901d46 */
.L_x_47:
[----:B------:R-:W-:Y:S05]  /*31c0*/  BSYNC B0 ;  /* 0x0000000000007941 */ /* 0x000fea0003800000 */
.L_x_46:
[----:B------:R4:W-:Y:S01]  /*31d0*/  @P4 STS.128 [R0+0xa000], RZ ;  /* 0x00a000ff00004388 */ /* 0x0009e20000000c00 */
[----:B------:R-:W-:Y:S03]  /*31e0*/  BSSY B0, `(.L_x_48) ;  /* 0x000002a000007945 */ /* 0x000fe60003800000 */
[----:B------:R4:W-:Y:S04]  /*31f0*/  @P4 STS.128 [R0+0xc000], RZ ;  /* 0x00c000ff00004388 */ /* 0x0009e80000000c00 */
[----:B------:R4:W-:Y:S01]  /*3200*/  @P4 STS.128 [R0+0xe000], RZ ;  /* 0x00e000ff00004388 */ /* 0x0009e20000000c00 */
[----:B------:R-:W-:Y:S05]  /*3210*/  @P4 BRA `(.L_x_49) ;  /* 0x0000000000984947 */ /* 0x000fea0003800000 */
[----:B-1----:R-:W5:Y:S01]  /*3220*/  LDL R13, [R1+0x8] ;  /* 0x00000800010d7983 */ /* 0x002f620000100800 */
[----:B------:R-:W-:-:S03]  /*3230*/  ULDC UR9, c[0x0][0x2d0] ;  /* 0x0000b40000097ab9 */ /* 0x000fc60000000800 */
[----:B------:R-:W3:Y:S01]  /*3240*/  LDL R12, [R1+0xc] ;  /* 0x00000c00010c7983 */ /* 0x000ee20000100800 */
[----:B------:R-:W-:Y:S01]  /*3250*/  ISETP.GE.AND P1, PT, R250, UR9, PT ;  /* 0x00000009fa007c0c */ /* 0x000fe2000bf26270 */
[----:B------:R-:W-:Y:S01]  /*3260*/  IMAD.MOV.U32 R9, RZ, RZ, R14 ;  /* 0x000000ffff097224 */ /* 0x000fe200078e000e */
[----:B------:R-:W-:-:S05]  /*3270*/  IADD3 R3, P2, R22, 0x40, RZ ;  /* 0x0000004016037810 */ /* 0x000fca0007f5e0ff */
[----:B------:R-:W-:Y:S02]  /*3280*/  IMAD.X R4, RZ, RZ, R20, P2 ;  /* 0x000000ffff047224 */ /* 0x000fe400010e0614 */
[----:B------:R-:W-:-:S04]  /*3290*/  IMAD.WIDE.U32 R8, R3, UR22, R8 ;  /* 0x0000001603087c25 */ /* 0x000fc8000f8e0008 */
[----:B--2---:R-:W1:Y:S01]  /*32a0*/  @!P1 LDC.64 R10, c[0x0][0x218] ;  /* 0x00008600ff0a9b82 */ /* 0x004e620000000a00 */
[----:B------:R-:W-:Y:S01]  /*32b0*/  IMAD R4, R4, UR22, RZ ;  /* 0x0000001604047c24 */ /* 0x000fe2000f8e02ff */
[----:B------:R2:W-:Y:S03]  /*32c0*/  @P1 STS.128 [R0+0xa000], RZ ;  /* 0x00a000ff00001388 */ /* 0x0005e60000000c00 */
[----:B------:R-:W-:-:S04]  /*32d0*/  IMAD R3, R3, UR23, R4 ;  /* 0x0000001703037c24 */ /* 0x000fc8000f8e0204 */
[----:B------:R-:W-:Y:S01]  /*32e0*/  IMAD.IADD R3, R9, 0x1, R3 ;  /* 0x0000000109037824 */ /* 0x000fe200078e0203 */
[----:B-1----:R-:W-:-:S04]  /*32f0*/  @!P1 LEA R4, P2, R8, R10, 0x1 ;  /* 0x0000000a08049211 */ /* 0x002fc800078408ff */
[----:B------:R-:W-:-:S05]  /*3300*/  @!P1 LEA.HI.X R5, R8, R11, R3, 0x1, P2 ;  /* 0x0000000b08059211 */ /* 0x000fca00010f0c03 */
[----:B------:R-:W-:Y:S01]  /*3310*/  @!PT LDS RZ, [RZ] ;  /* 0x00000000fffff984 */ /* 0x000fe20000000800 */
[----:B------:R-:W-:Y:S01]  /*3320*/  @!PT LDS RZ, [RZ] ;  /* 0x00000000fffff984 */ /* 0x000fe20000000800 */
[----:B------:R-:W-:Y:S01]  /*3330*/  @!PT LDS RZ, [RZ] ;  /* 0x00000000fffff984 */ /* 0x000fe20000000800 */
[----:B------:R1:W-:Y:S01]  /*3340*/  @!P1 LDGSTS.E.BYPASS.LTC128B.128 [R0+0xa000], desc[UR6][R4.64] ;  /* 0x0a00000004009fae */ /* 0x0003e2000b901d46 */
[----:B-----5:R-:W-:-:S13]  /*3350*/  ISETP.GE.AND P2, PT, R13, UR9, PT ;  /* 0x000000090d007c0c */ /* 0x020fda000bf46270 */
[----:B------:R-:W1:Y:S01]  /*3360*/  @!P2 LDC.64 R10, c[0x0][0x218] ;  /* 0x00008600ff0aab82 */ /* 0x000e620000000a00 */
[----:B------:R2:W-:Y:S01]  /*3370*/  @P2 STS.128 [R0+0xc000], RZ ;  /* 0x00c000ff00002388 */ /* 0x0005e20000000c00 */
[----:B-1----:R-:W-:-:S04]  /*3380*/  @!P2 LEA R4, P1, R8, R10, 0x1 ;  /* 0x0000000a0804a211 */ /* 0x002fc800078208ff */
[----:B------:R-:W-:Y:S02]  /*3390*/  @!P2 LEA.HI.X R5, R8, R11, R3, 0x1, P1 ;  /* 0x0000000b0805a211 */ /* 0x000fe400008f0c03 */
[----:B---3--:R-:W-:-:S03]  /*33a0*/  ISETP.GE.AND P1, PT, R12, UR9, PT ;  /* 0x000000090c007c0c */ /* 0x008fc6000bf26270 */
[----:B------:R-:W-:Y:S01]  /*33b0*/  @!PT LDS RZ, [RZ] ;  /* 0x00000000fffff984 */ /* 0x000fe20000000800 */
[----:B------:R-:W-:Y:S01]  /*33c0*/  @!PT LDS RZ, [RZ] ;  /* 0x00000000fffff984 */ /* 0x000fe20000000800 */
[----:B------:R-:W-:Y:S01]  /*33d0*/  @!PT LDS RZ, [RZ] ;  /* 0x00000000fffff984 */ /* 0x000fe20000000800 */
[----:B------:R2:W-:Y:S10]  /*33e0*/  @!P2 LDGSTS.E.BYPASS.LTC128B.128 [R0+0xc000], desc[UR6][R4.64+0x40] ;  /* 0x0c0000400400afae */ /* 0x0005f4000b901d46 */
[----:B------:R2:W-:Y:S01]  /*33f0*/  @P1 STS.128 [R0+0xe000], RZ ;  /* 0x00e000ff00001388 */ /* 0x0005e20000000c00 */
[----:B------:R-:W-:Y:S05]  /*3400*/  @P1 BRA `(.L_x_49) ;  /* 0x00000000001c1947 */ /* 0x000fea0003800000 */
[----:B------:R-:W-:Y:S02]  /*3410*/  ULDC.64 UR16, c[0x0][0x218] ;  /* 0x0000860000107ab9 */ /* 0x000fe40000000a00 */
[----:B--2---:R-:W-:-:S04]  /*3420*/  LEA R4, P1, R8, UR16, 0x1 ;  /* 0x0000001008047c11 */ /* 0x004fc8000f8208ff */
[----:B------:R-:W-:-:S05]  /*3430*/  LEA.HI.X R5, R8, UR17, R3, 0x1, P1 ;  /* 0x0000001108057c11 */ /* 0x000fca00088f0c03 */
[----:B------:R-:W-:Y:S01]  /*3440*/  @!PT LDS RZ, [RZ] ;  /* 0x00000000fffff984 */ /* 0x000fe20000000800 */
[----:B------:R-:W-:Y:S01]  /*3450*/  @!PT LDS RZ, [RZ] ;  /* 0x00000000fffff984 */ /* 0x000fe20000000800 */
[----:B------:R-:W-:Y:S01]  /*3460*/  @!PT LDS RZ, [RZ] ;  /* 0x00000000fffff984 */ /* 0x000fe20000000800 */
[----:B------:R1:W-:Y:S04]  /*3470*/  LDGSTS.E.BYPASS.LTC128B.128 [R0+0xe000], desc[UR6][R4.64+0x80] ;  /* 0x0e00008004007fae */ /* 0x0003e8000b901d46 */
.L_x_49:
[----:B------:R-:W-:Y:S05]  /*3480*/  BSYNC B0 ;  /* 0x0000000000007941 */ /* 0x000fea0003800000 */
.L_x_48:
[----:B------:R-:W-:Y:S01]  /*3490*/  ISETP.NE.AND P2, PT, R15, RZ, PT ;  /* 0x000000ff0f00720c */ /* 0x000fe20003f45270 */
[----:B------:R-:W-:Y:S01]  /*34a0*/  IMAD.MOV.U32 R3, RZ, RZ, 0x7f800000 ;  /* 0x7f800000ff037424 */ /* 0x000fe200078e00ff */
[----:B------:R-:W-:Y:S01]  /*34b0*/  ISETP.NE.AND P1, PT, R18, RZ, PT ;  /* 0x000000ff1200720c */ /* 0x000fe20003f25270 */
[----:B-1234-:R-:W-:Y:S01]  /*34c0*/  IMAD.MOV.U32 R0, RZ, RZ, 0x7f800000 ;  /* 0x7f800000ff007424 */ /* 0x01efe200078e00ff */
[----:B------:R-:W0:Y:S01]  /*34d0*/  LDGDEPBAR ;  /* 0x00000000000079af */ /* 0x000e220000000000 */
[----:B------:R-:W-:Y:S02]  /*34e0*/  IMAD.MOV.U32 R252, RZ, RZ, 0x7f800000 ;  /* 0x7f800000fffc7424 */ /* 0x000fe400078e00ff */
[----:B------:R-:W-:Y:S02]  /*34f0*/  IMAD.MOV.U32 R249, RZ, RZ, 0x7f800000 ;  /* 0x7f800000fff97424 */ /* 0x000fe400078e00ff */
[----:B------:R-:W-:Y:S02]  /*3500*/  VIADD R4, R230, 0x1800 ;  /* 0x00001800e6047836 */ /* 0x000fe40000000000 */
[----:B------:R-:W-:Y:S01]  /*3510*/  IMAD.SHL.U32 R5, R21, 0x4, RZ ;  /* 0x0000000415057824 */ /* 0x000fe200078e00ff */
[----:B------:R-:W5:Y:S01]  /*3520*/  @!P5 LDG.E R252, desc[UR6][R16.64] ;  /* 0x0000000610fcd981 */ /* 0x000f62000c1e1900 */
[----:B------:R-:W-:-:S02]  /*3530*/  USHF.L.U32 UR16, UR29, 0x4, URZ ;  /* 0x000000041d107899 */ /* 0x000fc4000800063f */
[----:B------:R-:W-:Y:S01]  /*3540*/  USHF.L.U32 UR15, UR29, 0x3, URZ ;  /* 0x000000031d0f7899 */ /* 0x000fe2000800063f */
[----:B------:R-:W2:Y:S01]  /*3550*/  @!P2 LDG.E R3, desc[UR6][R6.64] ;  /* 0x000000060603a981 */ /* 0x000ea2000c1e1900 */
[----:B------:R-:W-:Y:S01]  /*3560*/  UIADD3 UR10, UR25, 0x80, URZ ;  /* 0x00000080190a7890 */ /* 0x000fe2000fffe03f */
[----:B------:R-:W-:Y:S01]  /*3570*/  IMAD.MOV.U32 R242, RZ, RZ, R231 ;  /* 0x000000fffff27224 */ /* 0x000fe200078e00e7 */
[----:B------:R-:W-:Y:S01]  /*3580*/  CS2R R126, SRZ ;  /* 0x00000000007e7805 */ /* 0x000fe2000001ff00 */
[----:B------:R-:W3:Y:S01]  /*3590*/  @!P1 LDG.E R0, desc[UR6][R6.64+0x20] ;  /* 0x0000200606009981 */ /* 0x000ee2000c1e1900 */
[----:B------:R-:W-:Y:S01]  /*35a0*/  IMAD.SHL.U32 R221, R230, 0x2, RZ ;  /* 0x00000002e6dd7824 */ /* 0x000fe200078e00ff */
[----:B------:R-:W-:Y:S02]  /*35b0*/  CS2R R124, SRZ ;  /* 0x00000000007c7805 */ /* 0x000fe4000001ff00 */
[----:B------:R-:W-:Y:S01]  /*35c0*/  CS2R R130, SRZ ;  /* 0x0000000000827805 */ /* 0x000fe2000001ff00 */
[----:B------:R1:W5:Y:S01]  /*35d0*/  @!P6 LDG.E R249, desc[UR6][R6.64+0x80] ;  /* 0x0000800606f9e981 */ /* 0x000362000c1e1900 */
[----:B------:R-:W-:-:S02]  /*35e0*/  CS2R R128, SRZ ;  /* 0x0000000000807805 */ /* 0x000fc4000001ff00 */
[----:B------:R-:W-:Y:S02]  /*35f0*/  CS2R R122, SRZ ;  /* 0x00000000007a7805 */ /* 0x000fe4000001ff00 */
[----:B------:R-:W-:Y:S01]  /*3600*/  CS2R R120, SRZ ;  /* 0x0000000000787805 */ /* 0x000fe2000001ff00 */
[----:B------:R-:W-:-:S04]  /*3610*/  DEPBAR.LE SB0, 0x1 ;  /* 0x000080400000791a */ /* 0x000fc80000000000 */
[----:B------:R-:W-:Y:S01]  /*3620*/  BAR.SYNC.DEFER_BLOCKING 0x0 ;  /* 0x0000000000007b1d */ /* 0x000fe20000010000 */
[----:B------:R-:W-:Y:S02]  /*3630*/  SEL R220, R4, R230, !P0 ;  /* 0x000000e604dc7207 */ /* 0x000fe40004000000 */
        /* <DEDUP_REMOVED lines=15> */
[----:B-1----:R-:W-:Y:S01]  /*3730*/  IMAD R6, RZ, RZ, -UR18 ;  /* 0x80000012ff067e24 */ /* 0x002fe2000f8e02ff */
[----:B------:R-:W-:Y:S02]  /*3740*/  CS2R R88, SRZ ;  /* 0x0000000000587805 */ /* 0x000fe4000001ff00 */
[----:B------:R-:W-:-:S02]  /*3750*/  CS2R R86, SRZ ;  /* 0x0000000000567805 */ /* 0x000fc4000001ff00 */
[----:B------:R-:W-:Y:S02]  /*3760*/  CS2R R84, SRZ ;  /* 0x0000000000547805 */ /* 0x000fe4000001ff00 */
[----:B------:R-:W-:Y:S02]  /*3770*/  CS2R R78, SRZ ;  /* 0x00000000004e7805 */ /* 0x000fe4000001ff00 */
[----:B------:R-:W-:Y:S02]  /*3780*/  CS2R R76, SRZ ;  /* 0x00000000004c7805 */ /* 0x000fe4000001ff00 */
[----:B------:R-:W-:Y:S01]  /*3790*/  CS2R R82, SRZ ;  /* 0x0000000000527805 */ /* 0x000fe2000001ff00 */
[----:B------:R-:W1:Y:S01]  /*37a0*/  LDSM.16.M88.4 R172, [R222+0xf000] ;  /* 0x00f00000deac783b */ /* 0x000e620000000200 */
[----:B------:R-:W-:Y:S02]  /*37b0*/  CS2R R80, SRZ ;  /* 0x0000000000507805 */ /* 0x000fe4000001ff00 */
[----:B------:R-:W-:-:S02]  /*37c0*/  CS2R R74, SRZ ;  /* 0x00000000004a7805 */ /* 0x000fc4000001ff00 */
[----:B------:R-:W-:Y:S01]  /*37d0*/  CS2R R72, SRZ ;  /* 0x0000000000487805 */ /* 0x000fe2000001ff00 */
[----:B------:R-:W4:Y:S01]  /*37e0*/  LDSM.16.M88.4 R176, [R222+0xf400] ;  /* 0x00f40000deb0783b */ /* 0x000f220000000200 */
[----:B------:R-:W-:Y:S02]  /*37f0*/  CS2R R70, SRZ ;  /* 0x0000000000467805 */ /* 0x000fe4000001ff00 */
[----:B------:R-:W-:Y:S02]  /*3800*/  CS2R R68, SRZ ;  /* 0x0000000000447805 */ /* 0x000fe4000001ff00 */
[----:B------:R-:W-:Y:S01]  /*3810*/  CS2R R62, SRZ ;  /* 0x00000000003e7805 */ /* 0x000fe2000001ff00 */
[----:B------:R-:W1:Y:S01]  /*3820*/  LDSM.16.M88.4 R180, [R223+0xf000] ;  /* 0x00f00000dfb4783b */ /* 0x000e620000000200 */
[----:B------:R-:W-:Y:S02]  /*3830*/  CS2R R60, SRZ ;  /* 0x00000000003c7805 */ /* 0x000fe4000001ff00 */
[----:B------:R-:W-:-:S02]  /*3840*/  CS2R R66, SRZ ;  /* 0x0000000000427805 */ /* 0x000fc4000001ff00 */
[----:B------:R-:W-:Y:S01]  /*3850*/  CS2R R64, SRZ ;  /* 0x0000000000407805 */ /* 0x000fe2000001ff00 */
[----:B------:R-:W1:Y:S01]  /*3860*/  LDSM.16.M88.4 R184, [R223+0xf400] ;  /* 0x00f40000dfb8783b */ /* 0x000e620000000200 */
        /* <DEDUP_REMOVED lines=16> */
[----:B------:R-:W-:Y:S02]  /*3970*/  UIMAD UR33, UR29, 0x18, URZ ;  /* 0x000000181d2178a4 */ /* 0x000fe4000f8e023f */
[----:B------:R-:W-:Y:S01]  /*3980*/  USHF.L.U32 UR32, UR29, 0x5, URZ ;  /* 0x000000051d207899 */ /* 0x000fe2000800063f */
[----:B------:R-:W1:Y:S01]  /*3990*/  LDSM.16.M88.4 R204, [R222+0x13000] ;  /* 0x01300000decc783b */ /* 0x000e620000000200 */
[----:B------:R-:W-:Y:S02]  /*39a0*/  UIMAD UR31, UR29, 0x28, URZ ;  /* 0x000000281d1f78a4 */ /* 0x000fe4000f8e023f */
[----:B------:R-:W-:Y:S01]  /*39b0*/  UIMAD UR30, UR29, 0x30, URZ ;  /* 0x000000301d1e78a4 */ /* 0x000fe2000f8e023f */
[----:B------:R-:W1:Y:S01]  /*39c0*/  LDSM.16.M88.4 R208, [R222+0x13400] ;  /* 0x01340000ded0783b */ /* 0x000e620000000200 */
[----:B------:R-:W-:-:S03]  /*39d0*/  ULDC UR34, c[0x0][0x2d0] ;  /* 0x0000b40000227ab9 */ /* 0x000fc60000000800 */
[----:B------:R-:W1:Y:S04]  /*39e0*/  LDSM.16.M88.4 R212, [R223+0x13000] ;  /* 0x01300000dfd4783b */ /* 0x000e680000000200 */
[----:B------:R-:W1:Y:S01]  /*39f0*/  LDSM.16.M88.4 R216, [R223+0x13400] ;  /* 0x01340000dfd8783b */ /* 0x000e620000000200 */
[----:B------:R-:W-:Y:S02]  /*3a00*/  UIADD3 UR9, UR16, 0x20, URZ ;  /* 0x0000002010097890 */ /* 0x000fe4000fffe03f */
[----:B------:R-:W-:Y:S02]  /*3a10*/  UIADD3 UR21, UR16, 0x40, URZ ;  /* 0x0000004010157890 */ /* 0x000fe4000fffe03f */
[----:B------:R-:W-:Y:S02]  /*3a20*/  UIADD3 UR25, UR16, 0x20, URZ ;  /* 0x0000002010197890 */ /* 0x000fe4000fffe03f */
[----:B------:R-:W-:-:S02]  /*3a30*/  UIADD3 UR9, UR15, UR9, URZ ;  /* 0x000000090f097290 */ /* 0x000fc4000fffe03f */
[----:B------:R-:W-:Y:S02]  /*3a40*/  UIADD3 UR20, UR15, UR21, URZ ;  /* 0x000000150f147290 */ /* 0x000fe4000fffe03f */
[----:B------:R-:W-:Y:S02]  /*3a50*/  UIADD3 UR24, UR15, UR25, URZ ;  /* 0x000000190f187290 */ /* 0x000fe4000fffe03f */
[----:B------:R-:W-:Y:S02]  /*3a60*/  UIADD3 UR9, UR15, UR9, URZ ;  /* 0x000000090f097290 */ /* 0x000fe4000fffe03f */
[----:B------:R-:W-:Y:S02]  /*3a70*/  UIADD3 UR19, UR15, UR20, URZ ;  /* 0x000000140f137290 */ /* 0x000fe4000fffe03f */
[----:B------:R-:W-:Y:S02]  /*3a80*/  UIADD3 UR23, UR15, UR24, URZ ;  /* 0x000000180f177290 */ /* 0x000fe4000fffe03f */
[----:B------:R-:W-:-:S02]  /*3a90*/  UIADD3 UR9, UR15, UR9, URZ ;  /* 0x000000090f097290 */ /* 0x000fc4000fffe03f */
[----:B------:R-:W-:Y:S01]  /*3aa0*/  UIADD3 UR18, UR15, UR19, URZ ;  /* 0x000000130f127290 */ /* 0x000fe2000fffe03f */
[----:B------:R-:W-:Y:S01]  /*3ab0*/  LEA R220, R220, UR4, 0x1 ;  /* 0x00000004dcdc7c11 */ /* 0x000fe2000f8e08ff */
[----:B------:R-:W-:Y:S02]  /*3ac0*/  UIADD3 UR22, UR15, UR23, URZ ;  /* 0x000000170f167290 */ /* 0x000fe4000fffe03f */
[----:B------:R-:W-:Y:S02]  /*3ad0*/  UIADD3 UR9, UR15, UR9, URZ ;  /* 0x000000090f097290 */ /* 0x000fe4000fffe03f */
[----:B------:R-:W-:Y:S02]  /*3ae0*/  UIADD3 UR17, UR15, UR18, URZ ;  /* 0x000000120f117290 */ /* 0x000fe4000fffe03f */
[----:B------:R-:W-:Y:S02]  /*3af0*/  UISETP.GE.AND UP0, UPT, UR10, UR5, UPT ;  /* 0x000000050a00728c */ /* 0x000fe4000bf06270 */
[----:B------:R-:W-:-:S02]  /*3b00*/  UIMAD UR29, UR29, 0x38, URZ ;  /* 0x000000381d1d78a4 */ /* 0x000fc4000f8e023f */
[----:B------:R-:W-:Y:S02]  /*3b10*/  UIADD3 UR27, UR15, UR22, URZ ;  /* 0x000000160f1b7290 */ /* 0x000fe4000fffe03f */
[----:B------:R-:W-:Y:S02]  /*3b20*/  UIADD3 UR28, UR15, UR9, URZ ;  /* 0x000000090f1c7290 */ /* 0x000fe4000fffe03f */
[----:B------:R-:W-:Y:S01]  /*3b30*/  UIADD3 UR26, UR15, UR17, URZ ;  /* 0x000000110f1a7290 */ /* 0x000fe2000fffe03f */
[----:B------:R-:W-:Y:S01]  /*3b40*/  ULDC UR10, c[0x0][0x2ec] ;  /* 0x0000bb00000a7ab9 */ /* 0x000fe20000000800 */
[----:B--2---:R2:W-:Y:S04]  /*3b50*/  STL [R1], R3 ;  /* 0x0000000301007387 */ /* 0x0045e80000100800 */
[----:B---3--:R3:W-:Y:S04]  /*3b60*/  STL [R1+0x4], R0 ;  /* 0x0000040001007387 */ /* 0x0087e80000100800 */
[----:B------:R-:W-:Y:S04]  /*3b70*/  STL [R1+0x10], R6 ;  /* 0x0000100601007387 */ /* 0x000fe80000100800 */
[----:B------:R4:W-:Y:S01]  /*3b80*/  STL [R1+0x2c], R5 ;  /* 0x00002c0501007387 */ /* 0x0009e20000100800 */
[----:B--2---:R-:W-:-:S02]  /*3b90*/  VIADD R3, R229, 0x1800 ;  /* 0x00001800e5037836 */ /* 0x004fc40000000000 */
[----:B---3--:R-:W-:-:S03]  /*3ba0*/  VIADD R0, R21, 0xffffffc0 ;  /* 0xffffffc015007836 */ /* 0x008fc60000000000 */
[----:B------:R-:W-:Y:S02]  /*3bb0*/  SEL R4, R3, R229, !P0 ;  /* 0x000000e503047207 */ /* 0x000fe40004000000 */
[----:B------:R-:W-:Y:S02]  /*3bc0*/  SHF.R.S32.HI R3, RZ, 0x1f, R0 ;  /* 0x0000001fff037819 */ /* 0x000fe40000011400 */
[----:B----4-:R-:W-:Y:S02]  /*3bd0*/  SHF.L.U64.HI R5, R21, 0x2, R19 ;  /* 0x0000000215057819 */ /* 0x010fe40000010213 */
[C---:B------:R-:W-:Y:S01]  /*3be0*/  SHF.L.U64.HI R3, R0.reuse, 0x2, R3 ;  /* 0x0000000200037819 */ /* 0x040fe20000010203 */
[----:B------:R-:W-:Y:S02]  /*3bf0*/  IMAD.SHL.U32 R0, R0, 0x4, RZ ;  /* 0x0000000400007824 */ /* 0x000fe400078e00ff */
[----:B------:R-:W-:Y:S04]  /*3c00*/  STL [R1+0x28], R5 ;  /* 0x0000280501007387 */ /* 0x000fe80000100800 */
[----:B------:R2:W-:Y:S04]  /*3c10*/  STL [R1+0x24], R3 ;  /* 0x0000240301007387 */ /* 0x0005e80000100800 */
[----:B------:R3:W-:Y:S01]  /*3c20*/  STL [R1+0x20], R0 ;  /* 0x0000200001007387 */ /* 0x0007e20000100800 */
[----:B-12---:R-:W-:-:S07]  /*3c30*/  LEA R3, R4, UR4, 0x1 ;  /* 0x0000000404037c11 */ /* 0x006fce000f8e08ff */
.L_x_52:
[----:B------:R-:W0:Y:S01]  /*3c40*/  LDGDEPBAR ;  /* 0x00000000000079af */ /* 0x000e220000000000 */
[----:B---3--:R-:W-:Y:S01]  /*3c50*/  IMAD.IADD R0, R228, 0x1, R220 ;  /* 0x00000001e4007824 */ /* 0x008fe200078e02dc */
[----:B------:R-:W-:Y:S01]  /*3c60*/  PLOP3.LUT P0, PT, PT, PT, UP0, 0x80, 0x0 ;  /* 0x000000000000781c */ /* 0x000fe20003f0f008 */
[----:B------:R-:W-:Y:S05]  /*3c70*/  UISETP.GE.AND UP3, UPT, UR8, 0x1, UPT ;  /* 0x000000010800788c */ /* 0x000fea000bf66270 */
[----:B------:R-:W2:Y:S01]  /*3c80*/  LDL R245, [R1+0x30] ;  /* 0x0000300001f57983 */ /* 0x000ea20000100800 */
[----:B------:R-:W-:Y:S02]  /*3c90*/  PLOP3.LUT P5, PT, PT, PT, UP0, 0x80, 0x0 ;  /* 0x000000000000781c */ /* 0x000fe40003faf008 */
[----:B------:R-:W-:Y:S01]  /*3ca0*/  PLOP3.LUT P2, PT, PT, PT, UP0, 0x80, 0x0 ;  /* 0x000000000000781c */ /* 0x000fe20003f4f008 */
[----:B------:R-:W3:Y:S01]  /*3cb0*/  LDL R244, [R1] ;  /* 0x0000000001f47983 */ /* 0x000ee20000100800 */
[----:B------:R-:W-:Y:S02]  /*3cc0*/  PLOP3.LUT P1, PT, PT, PT, UP0, 0x80, 0x0 ;  /* 0x000000000000781c */ /* 0x000fe40003f2f008 */
[----:B------:R-:W-:Y:S01]  /*3cd0*/  PLOP3.LUT P6, PT, PT, PT, UP0, 0x80, 0x0 ;  /* 0x000000000000781c */ /* 0x000fe20003fcf008 */
[----:B------:R-:W4:Y:S01]  /*3ce0*/  LDL R243, [R1+0x4] ;  /* 0x0000040001f37983 */ /* 0x000f220000100800 */
[----:B------:R-:W-:Y:S01]  /*3cf0*/  PLOP3.LUT P4, PT, PT, PT, UP0, 0x80, 0x0 ;  /* 0x000000000000781c */ /* 0x000fe20003f8f008 */
[----:B------:R-:W-:Y:S04]  /*3d00*/  DEPBAR.LE SB0, 0x0 ;  /* 0x000080000000791a */ /* 0x000fe80000000000 */
[----:B------:R-:W-:Y:S06]  /*3d10*/  BAR.SYNC.DEFER_BLOCKING 0x0 ;  /* 0x0000000000007b1d */ /* 0x000fec0000010000 */
[----:B------:R-:W-:Y:S08]  /*3d20*/  LDSM.16.M88.4 R32, [R220] ;  /* 0x00000000dc20783b */ /* 0x000ff00000000200 */
[----:B------:R-:W1:Y:S08]  /*3d30*/  LDSM.16.M88.4 R16, [R222+0x9000] ;  /* 0x00900000de10783b */ /* 0x000e700000000200 */
[----:B------:R-:W1:Y:S08]  /*3d40*/  LDSM.16.M88.4 R28, [R220+0x800] ;  /* 0x00080000dc1c783b */ /* 0x000e700000000200 */
[----:B------:R-:W1:Y:S08]  /*3d50*/  LDSM.16.M88.4 R132, [R222+0x9400] ;  /* 0x00940000de84783b */ /* 0x000e700000000200 */
[----:B------:R-:W-:Y:S08]  /*3d60*/  LDSM.16.M88.4 R136, [R0] ;  /* 0x000000000088783b */ /* 0x000ff00000000200 */
[----:B------:R-:W1:Y:S02]  /*3d70*/  LDSM.16.M88.4 R140, [R223+0x9000] ;  /* 0x00900000df8c783b */ /* 0x000e640000000200 */
[-C--:B-1----:R-:W-:Y:S06]  /*3d80*/  HMMA.16816.F32 R4, R32, R16.reuse, RZ ;  /* 0x000000102004723c */ /* 0x082fec00000018ff */
[----:B------:R-:W1:Y:S01]  /*3d90*/  LDSM.16.M88.4 R144, [R0+0x800] ;  /* 0x000800000090783b */ /* 0x000e620000000200 */
[C---:B------:R-:W-:Y:S07]  /*3da0*/  HMMA.16816.F32 R8, R28.reuse, R16, RZ ;  /* 0x000000101c08723c */ /* 0x040fee00000018ff */
[----:B------:R-:W1:Y:S01]  /*3db0*/  LDSM.16.M88.4 R148, [R223+0x9400] ;  /* 0x00940000df94783b */ /* 0x000e620000000200 */
[-C--:B------:R-:W-:Y:S07]  /*3dc0*/  HMMA.16816.F32 R12, R28, R18.reuse, RZ ;  /* 0x000000121c0c723c */ /* 0x080fee00000018ff */
[----:B------:R-:W-:Y:S01]  /*3dd0*/  LDSM.16.M88.4 R152, [R220+0x1000] ;  /* 0x00100000dc98783b */ /* 0x000fe20000000200 */
[C---:B------:R-:W-:Y:S07]  /*3de0*/  HMMA.16816.F32 R16, R32.reuse, R18, RZ ;  /* 0x000000122010723c */ /* 0x040fee00000018ff */
[----:B------:R-:W1:Y:S01]  /*3df0*/  LDSM.16.M88.4 R156, [R222+0xb000] ;  /* 0x00b00000de9c783b */ /* 0x000e620000000200 */
[-C--:B------:R-:W-:Y:S06]  /*3e00*/  HMMA.16816.F32 R20, R32, R132.reuse, RZ ;  /* 0x000000842014723c */ /* 0x080fec00000018ff */
[C---:B------:R-:W-:Y:S01]  /*3e10*/  HMMA.16816.F32 R24, R28.reuse, R132, RZ ;  /* 0x000000841c18723c */ /* 0x040fe200000018ff */
[----:B------:R-:W1:Y:S05]  /*3e20*/  LDSM.16.M88.4 R160, [R220+0x1800] ;  /* 0x00180000dca0783b */ /* 0x000e6a0000000200 */
[-C--:B------:R-:W-:Y:S03]  /*3e30*/  HMMA.16816.F32 R28, R28, R134.reuse, RZ ;  /* 0x000000861c1c723c */ /* 0x080fe600000018ff */
[----:B-----5:R-:W-:Y:S03]  /*3e40*/  LDSM.16.M88.4 R164, [R0+0x1000] ;  /* 0x0010000000a4783b */ /* 0x020fe60000000200 */
[----:B------:R-:W-:Y:S05]  /*3e50*/  HMMA.16816.F32 R32, R32, R134, RZ ;  /* 0x000000862020723c */ /* 0x000fea00000018ff */
[----:B------:R-:W1:Y:S01]  /*3e60*/  LDSM.16.M88.4 R132, [R222+0xb400] ;  /* 0x00b40000de84783b */ /* 0x000e620000000200 */
[-C--:B------:R-:W-:Y:S06]  /*3e70*/  HMMA.16816.F32 R4, R136, R140.reuse, R4 ;  /* 0x0000008c8804723c */ /* 0x080fec0000001804 */
[C---:B-1----:R-:W-:Y:S01]  /*3e80*/  HMMA.16816.F32 R8, R144.reuse, R140, R8 ;  /* 0x0000008c9008723c */ /* 0x042fe20000001808 */
[----:B------:R-:W1:Y:S05]  /*3e90*/  LDSM.16.M88.4 R168, [R223+0xb000] ;  /* 0x00b00000dfa8783b */ /* 0x000e6a0000000200 */
        /* <DEDUP_REMOVED lines=8> */
[----:B------:R-:W1:Y:S03]  /*3f20*/  LDSM.16.M88.4 R136, [R0+0x1800] ;  /* 0x001800000088783b */ /* 0x000e660000000200 */
[-C--:B------:R-:W-:Y:S05]  /*3f30*/  HMMA.16816.F32 R4, R152, R156.reuse, R4 ;  /* 0x0000009c9804723c */ /* 0x080fea0000001804 */
[----:B------:R-:W1:Y:S01]  /*3f40*/  LDSM.16.M88.4 R148, [R222+0xd000] ;  /* 0x00d00000de94783b */ /* 0x000e620000000200 */
[C---:B------:R-:W-:Y:S06]  /*3f50*/  HMMA.16816.F32 R8, R160.reuse, R156, R8 ;  /* 0x0000009ca008723c */ /* 0x040fec0000001808 */
        /* <DEDUP_REMOVED lines=8> */
[----:B------:R-:W2:Y:S03]  /*3fe0*/  LDSM.16.M88.4 R132, [R220+0x2800] ;  /* 0x00280000dc84783b */ /* 0x000ea60000000200 */
[-C--:B-1----:R-:W-:Y:S05]  /*3ff0*/  HMMA.16816.F32 R4, R164, R168.reuse, R4 ;  /* 0x000000a8a404723c */ /* 0x082fea0000001804 */
[----:B------:R-:W1:Y:S01]  /*4000*/  LDSM.16.M88.4 R152, [R222+0xd400] ;  /* 0x00d40000de98783b */ /* 0x000e620000000200 */
[C---:B------:R-:W-:Y:S06]  /*4010*/  HMMA.16816.F32 R8, R136.reuse, R168, R8 ;  /* 0x000000a88808723c */ /* 0x040fec0000001808 */
[-C--:B------:R-:W-:Y:S06]  /*4020*/  HMMA.16816.F32 R12, R136, R170.reuse, R12 ;  /* 0x000000aa880c723c */ /* 0x080fec000000180c */
[C---:B------:R-:W-:Y:S06]  /*4030*/  HMMA.16816.F32 R16, R164.reuse, R170, R16 ;  /* 0x000000aaa410723c */ /* 0x040fec0000001810 */
[-C--:B------:R-:W-:Y:S06]  /*4040*/  HMMA.16816.F32 R20, R164, R140.reuse, R20 ;  /* 0x0000008ca414723c */ /* 0x080fec0000001814 */
[C---:B------:R-:W-:Y:S01]  /*4050*/  HMMA.16816.F32 R24, R136.reuse, R140, R24 ;  /* 0x0000008c8818723c */ /* 0x040fe20000001818 */
[----:B------:R-:W4:Y:S04]  /*4060*/  LDL R141, [R1+0x2c] ;  /* 0x00002c00018d7983 */ /* 0x000f280000100800 */
[----:B------:R-:W4:Y:S01]  /*4070*/  LDL R140, [R1+0x28] ;  /* 0x00002800018c7983 */ /* 0x000f220000100800 */
[-C--:B------:R-:W-:Y:S03]  /*4080*/  HMMA.16816.F32 R28, R136, R142.reuse, R28 ;  /* 0x0000008e881c723c */ /* 0x080fe6000000181c */
[----:B------:R-:W1:Y:S03]  /*4090*/  LDSM.16.M88.4 R136, [R0+0x2800] ;  /* 0x002800000088783b */ /* 0x000e660000000200 */
[----:B------:R-:W-:Y:S06]  /*40a0*/  HMMA.16816.F32 R32, R164, R142, R32 ;  /* 0x0000008ea420723c */ /* 0x000fec0000001820 */
[-C--:B------:R-:W-:Y:S06]  /*40b0*/  HMMA.16816.F32 R4, R144, R148.reuse, R4 ;  /* 0x000000949004723c */ /* 0x080fec0000001804 */
[C---:B--2---:R-:W-:Y:S06]  /*40c0*/  HMMA.16816.F32 R8, R132.reuse, R148, R8 ;  /* 0x000000948408723c */ /* 0x044fec0000001808 */
[-C--:B------:R-:W-:Y:S03]  /*40d0*/  HMMA.16816.F32 R12, R132, R150.reuse, R12 ;  /* 0x00000096840c723c */ /* 0x080fe6000000180c */
[----:B---3--:R-:W-:Y:S03]  /*40e0*/  FSETP.NEU.FTZ.AND P3, PT, R244, -INF , PT ;  /* 0xff800000f400780b */ /* 0x008fe60003f7d000 */
[C---:B------:R-:W-:Y:S06]  /*40f0*/  HMMA.16816.F32 R16, R144.reuse, R150, R16 ;  /* 0x000000969010723c */ /* 0x040fec0000001810 */
[-C--:B-1----:R-:W-:Y:S06]  /*4100*/  HMMA.16816.F32 R20, R144, R152.reuse, R20 ;  /* 0x000000989014723c */ /* 0x082fec0000001814 */
[C---:B------:R-:W-:Y:S06]  /*4110*/  HMMA.16816.F32 R24, R132.reuse, R152, R24 ;  /* 0x000000988418723c */ /* 0x040fec0000001818 */
[-C--:B------:R-:W-:Y:S06]  /*4120*/  HMMA.16816.F32 R28, R132, R154.reuse, R28 ;  /* 0x0000009a841c723c */ /* 0x080fec000000181c */
[----:B------:R-:W-:Y:S01]  /*4130*/  HMMA.16816.F32 R32, R144, R154, R32 ;  /* 0x0000009a9020723c */ /* 0x000fe20000001820 */
[----:B------:R-:W-:Y:S04]  /*4140*/  IMAD.U32 R135, RZ, RZ, UR36 ;  /* 0x00000024ff877e24 */ /* 0x000fe8000f8e00ff */
[----:B------:R-:W-:Y:S01]  /*4150*/  @P0 IMAD R135, R135, 0x80, R245 ;  /* 0x0000008087870824 */ /* 0x000fe200078e02f5 */
[-C--:B------:R-:W-:Y:S01]  /*4160*/  HMMA.16816.F32 R4, R156, R160.reuse, R4 ;  /* 0x000000a09c04723c */ /* 0x080fe20000001804 */
[----:B------:R-:W-:Y:S04]  /*4170*/  PLOP3.LUT P0, PT, PT, PT, UP0, 0x80, 0x0 ;  /* 0x000000000000781c */ /* 0x000fe80003f0f008 */
[C---:B------:R-:W-:Y:S01]  /*4180*/  @P5 ISETP.GE.AND P5, PT, R135.reuse, UR5, PT ;  /* 0x0000000587005c0c */ /* 0x040fe2000bfa6270 */
[C---:B------:R-:W-:Y:S05]  /*4190*/  HMMA.16816.F32 R8, R136.reuse, R160, R8 ;  /* 0x000000a08808723c */ /* 0x040fea0000001808 */
[----:B------:R-:W-:Y:S01]  /*41a0*/  @P2 VIADD R0, R135, 0x1 ;  /* 0x0000000187002836 */ /* 0x000fe20000000000 */
[-C--:B------:R-:W-:Y:S03]  /*41b0*/  HMMA.16816.F32 R12, R136, R162.reuse, R12 ;  /* 0x000000a2880c723c */ /* 0x080fe6000000180c */
[C---:B----4-:R-:W-:Y:S02]  /*41c0*/  FSETP.NEU.FTZ.AND P2, PT, R243.reuse, -INF , PT ;  /* 0xff800000f300780b */ /* 0x050fe40003f5d000 */
[----:B------:R-:W-:Y:S01]  /*41d0*/  @P6 ISETP.GE.AND P6, PT, R0, UR5, PT ;  /* 0x0000000500006c0c */ /* 0x000fe2000bfc6270 */
[C---:B------:R-:W-:Y:S05]  /*41e0*/  HMMA.16816.F32 R16, R156.reuse, R162, R16 ;  /* 0x000000a29c10723c */ /* 0x040fea0000001810 */
[----:B------:R-:W-:Y:S01]  /*41f0*/  FMUL.FTZ R134, R244, 1.4426950216293334961 ;  /* 0x3fb8aa3bf4867820 */ /* 0x000fe20000410000 */
[----:B------:R-:W-:Y:S01]  /*4200*/  @P1 FSEL R4, R4, -INF , !P5 ;  /* 0xff80000004041808 */ /* 0x000fe20006800000 */
[----:B------:R-:W-:Y:S01]  /*4210*/  FMUL.FTZ R133, R243, 1.4426950216293334961 ;  /* 0x3fb8aa3bf3857820 */ /* 0x000fe20000410000 */
[----:B------:R-:W-:Y:S03]  /*4220*/  PLOP3.LUT P1, PT, PT, PT, UP0, 0x80, 0x0 ;  /* 0x000000000000781c */ /* 0x000fe60003f2f008 */
[----:B------:R-:W-:Y:S01]  /*4230*/  @P0 FSEL R5, R5, -INF , !P6 ;  /* 0xff80000005050808 */ /* 0x000fe20007000000 */
[----:B-----5:R-:W-:Y:S01]  /*4240*/  FMUL.FTZ R132, R249, 1.4426950216293334961 ;  /* 0x3fb8aa3bf9847820 */ /* 0x020fe20000410000 */
[----:B------:R-:W-:Y:S01]  /*4250*/  PLOP3.LUT P0, PT, PT, PT, UP0, 0x80, 0x0 ;  /* 0x000000000000781c */ /* 0x000fe20003f0f008 */
[----:B------:R-:W-:Y:S01]  /*4260*/  FMUL.FTZ R0, R252, 1.4426950216293334961 ;  /* 0x3fb8aa3bfc007820 */ /* 0x000fe20000410000 */
[----:B------:R-:W-:Y:S02]  /*4270*/  FSEL R134, R134, RZ, P3 ;  /* 0x000000ff86867208 */ /* 0x000fe40001800000 */
[----:B------:R-:W-:Y:S02]  /*4280*/  FSEL R133, R133, RZ, P2 ;  /* 0x000000ff85857208 */ /* 0x000fe40001000000 */
[----:B------:R-:W-:Y:S01]  /*4290*/  FSETP.NEU.FTZ.AND P2, PT, R249, -INF , PT ;  /* 0xff800000f900780b */ /* 0x000fe20003f5d000 */
[--C-:B------:R-:W-:Y:S01]  /*42a0*/  FFMA.FTZ R4, R4, UR10, -R134.reuse ;  /* 0x0000000a04047c23 */ /* 0x100fe20008010886 */
[----:B------:R-:W-:Y:S01]  /*42b0*/  @P1 FSEL R6, R6, -INF , !P5 ;  /* 0xff80000006061808 */ /* 0x000fe20006800000 */
[----:B------:R-:W-:Y:S01]  /*42c0*/  FFMA.FTZ R5, R5, UR10, -R134 ;  /* 0x0000000a05057c23 */ /* 0x000fe20008010886 */
[----:B------:R-:W-:Y:S01]  /*42d0*/  PLOP3.LUT P1, PT, PT, PT, UP0, 0x80, 0x0 ;  /* 0x000000000000781c */ /* 0x000fe20003f2f008 */
[----:B------:R-:W-:Y:S01]  /*42e0*/  MUFU.EX2 R244, R4 ;  /* 0x0000000400f47308 */ /* 0x000fe20000000800 */
[----:B------:R-:W-:Y:S01]  /*42f0*/  FSEL R132, R132, RZ, P2 ;  /* 0x000000ff84847208 */ /* 0x000fe20001000000 */
[--C-:B------:R-:W-:Y:S01]  /*4300*/  FFMA.FTZ R6, R6, UR10, -R133.reuse ;  /* 0x0000000a06067c23 */ /* 0x100fe20008010885 */
[----:B------:R-:W-:Y:S02]  /*4310*/  @P0 FSEL R7, R7, -INF , !P6 ;  /* 0xff80000007070808 */ /* 0x000fe40007000000 */
[----:B------:R-:W-:Y:S02]  /*4320*/  PLOP3.LUT P0, PT, PT, PT, UP0, 0x80, 0x0 ;  /* 0x000000000000781c */ /* 0x000fe40003f0f008 */
[----:B------:R-:W-:Y:S01]  /*4330*/  FSETP.NEU.FTZ.AND P3, PT, R252, -INF , PT ;  /* 0xff800000fc00780b */ /* 0x000fe20003f7d000 */
[--C-:B------:R-:W-:Y:S02]  /*4340*/  FFMA.FTZ R7, R7, UR10, -R133.reuse ;  /* 0x0000000a07077c23 */ /* 0x100fe40008010885 */
[----:B------:R-:W1:Y:S01]  /*4350*/  MUFU.EX2 R170, R5 ;  /* 0x0000000500aa7308 */ /* 0x000e620000000800 */
[----:B------:R-:W-:Y:S02]  /*4360*/  PLOP3.LUT P2, PT, PT, PT, UP0, 0x80, 0x0 ;  /* 0x000000000000781c */ /* 0x000fe40003f4f008 */
[----:B------:R-:W-:Y:S02]  /*4370*/  @P1 FSEL R8, R8, -INF , !P5 ;  /* 0xff80000008081808 */ /* 0x000fe40006800000 */
[----:B------:R-:W-:Y:S02]  /*4380*/  FSEL R0, R0, RZ, P3 ;  /* 0x000000ff00007208 */ /* 0x000fe40001800000 */
[----:B------:R-:W-:Y:S03]  /*4390*/  PLOP3.LUT P1, PT, PT, PT, UP0, 0x80, 0x0 ;  /* 0x000000000000781c */ /* 0x000fe60003f2f008 */
[----:B------:R-:W-:Y:S01]  /*43a0*/  MUFU.EX2 R248, R6 ;  /* 0x0000000600f87308 */ /* 0x000fe20000000800 */
[--C-:B------:R-:W-:Y:S01]  /*43b0*/  FFMA.FTZ R8, R8, UR10, -R132.reuse ;  /* 0x0000000a08087c23 */ /* 0x100fe20008010884 */
[----:B------:R-:W-:Y:S02]  /*43c0*/  PLOP3.LUT P3, PT, PT, PT, UP0, 0x80, 0x0 ;  /* 0x000000000000781c */ /* 0x000fe40003f6f008 */
[----:B------:R-:W-:Y:S02]  /*43d0*/  @P0 FSEL R9, R9, -INF , !P6 ;  /* 0xff80000009090808 */ /* 0x000fe40007000000 */
[----:B------:R-:W-:Y:S04]  /*43e0*/  PLOP3.LUT P0, PT, PT, PT, UP0, 0x80, 0x0 ;  /* 0x000000000000781c */ /* 0x000fe80003f0f008 */
[----:B------:R2:W3:Y:S01]  /*43f0*/  MUFU.EX2 R247, R7 ;  /* 0x0000000700f77308 */ /* 0x0004e20000000800 */
[----:B------:R-:W-:Y:S01]  /*4400*/  @P2 FSEL R10, R10, -INF , !P5 ;  /* 0xff8000000a0a2808 */ /* 0x000fe20006800000 */
[----:B------:R-:W-:Y:S01]  /*4410*/  FFMA.FTZ R9, R9, UR10, -R132 ;  /* 0x0000000a09097c23 */ /* 0x000fe20008010884 */
[----:B------:R-:W-:Y:S02]  /*4420*/  PLOP3.LUT P2, PT, PT, PT, UP0, 0x80, 0x0 ;  /* 0x000000000000781c */ /* 0x000fe40003f4f008 */
[----:B------:R-:W-:Y:S01]  /*4430*/  PLOP3.LUT P5, PT, PT, PT, UP0, 0x80, 0x0 ;  /* 0x000000000000781c */ /* 0x000fe20003faf008 */
[--C-:B------:R-:W-:Y:S04]  /*4440*/  FFMA.FTZ R10, R10, UR10, -R0.reuse ;  /* 0x0000000a0a0a7c23 */ /* 0x100fe80008010800 */
[----:B------:R4:W-:Y:S01]  /*4450*/  MUFU.EX2 R164, R8 ;  /* 0x0000000800a47308 */ /* 0x0009e20000000800 */
[----:B------:R-:W-:Y:S02]  /*4460*/  @P0 FSEL R11, R11, -INF , !P6 ;  /* 0xff8000000b0b0808 */ /* 0x000fe40007000000 */
[----:B------:R-:W-:Y:S02]  /*4470*/  PLOP3.LUT P0, PT, PT, PT, UP0, 0x80, 0x0 ;  /* 0x000000000000781c */ /* 0x000fe40003f0f008 */
[----:B------:R-:W-:Y:S05]  /*4480*/  PLOP3.LUT P6, PT, PT, PT, UP0, 0x80, 0x0 ;  /* 0x000000000000781c */ /* 0x000fea0003fcf008 */
[----:B------:R-:W-:Y:S01]  /*4490*/  MUFU.EX2 R160, R9 ;  /* 0x0000000900a07308 */ /* 0x000fe20000000800 */
[----:B--2---:R-:W2:Y:S01]  /*44a0*/  LDSM.16.M88.4 R4, [R223+0xd400] ;  /* 0x00d40000df04783b */ /* 0x004ea20000000200 */
[----:B------:R-:W-:Y:S08]  /*44b0*/  FFMA.FTZ R11, R11, UR10, -R0 ;  /* 0x0000000a0b0b7c23 */ /* 0x000ff00008010800 */
[----:B------:R-:W-:Y:S01]  /*44c0*/  MUFU.EX2 R165, R10 ;  /* 0x0000000a00a57308 */ /* 0x000fe20000000800 */
[C---:B----4-:R-:W-:Y:S01]  /*44d0*/  @P4 VIADD R8, R135.reuse, 0x8 ;  /* 0x0000000887084836 */ /* 0x050fe20000000000 */
[----:B------:R-:W-:Y:S04]  /*44e0*/  PLOP3.LUT P4, PT, PT, PT, UP0, 0x80, 0x0 ;  /* 0x000000000000781c */ /* 0x000fe80003f8f008 */
[----:B------:R-:W-:Y:S01]  /*44f0*/  @P1 ISETP.GE.AND P1, PT, R8, UR5, PT ;  /* 0x0000000508001c0c */ /* 0x000fe2000bf26270 */
[----:B------:R-:W-:Y:S01]  /*4500*/  @P3 VIADD R8, R135, 0x9 ;  /* 0x0000000987083836 */ /* 0x000fe20000000000 */
[----:B------:R-:W-:Y:S02]  /*4510*/  PLOP3.LUT P3, PT, PT, PT, UP0, 0x80, 0x0 ;  /* 0x000000000000781c */ /* 0x000fe40003f6f008 */
[----:B------:R-:W-:Y:S01]  /*4520*/  MUFU.EX2 R163, R11 ;  /* 0x0000000b00a37308 */ /* 0x000fe20000000800 */
[----:B------:R-:W-:Y:S02]  /*4530*/  @P2 FSEL R12, R12, -INF , !P1 ;  /* 0xff8000000c0c2808 */ /* 0x000fe40004800000 */
[----:B------:R-:W-:Y:S02]  /*4540*/  PLOP3.LUT P2, PT, PT, PT, UP0, 0x80, 0x0 ;  /* 0x000000000000781c */ /* 0x000fe40003f4f008 */
[----:B------:R-:W-:Y:S01]  /*4550*/  @P5 ISETP.GE.AND P5, PT, R8, UR5, PT ;  /* 0x0000000508005c0c */ /* 0x000fe2000bfa6270 */
[--C-:B------:R-:W-:Y:S03]  /*4560*/  FFMA.FTZ R12, R12, UR10, -R132.reuse ;  /* 0x0000000a0c0c7c23 */ /* 0x100fe60008010884 */
[----:B------:R-:W-:Y:S01]  /*4570*/  @P0 FSEL R13, R13, -INF , !P5 ;  /* 0xff8000000d0d0808 */ /* 0x000fe20006800000 */
[----:B------:R-:W-:Y:S01]  /*4580*/  MUFU.EX2 R155, R12 ;  /* 0x0000000c009b7308 */ /* 0x000fe20000000800 */
[----:B------:R-:W-:Y:S02]  /*4590*/  PLOP3.LUT P0, PT, PT, PT, UP0, 0x80, 0x0 ;  /* 0x000000000000781c */ /* 0x000fe40003f0f008 */
[----:B------:R-:W-:Y:S01]  /*45a0*/  @P3 FSEL R14, R14, -INF , !P1 ;  /* 0xff8000000e0e3808 */ /* 0x000fe20004800000 */
[----:B------:R-:W-:Y:S01]  /*45b0*/  FFMA.FTZ R13, R13, UR10, -R132 ;  /* 0x0000000a0d0d7c23 */ /* 0x000fe20008010884 */
[----:B------:R-:W-:Y:S02]  /*45c0*/  PLOP3.LUT P3, PT, PT, PT, UP0, 0x80, 0x0 ;  /* 0x000000000000781c */ /* 0x000fe40003f6f008 */
[----:B------:R-:W-:Y:S01]  /*45d0*/  @P2 FSEL R15, R15, -INF , !P5 ;  /* 0xff8000000f0f2808 */ /* 0x000fe20006800000 */
[--C-:B------:R-:W-:Y:S01]  /*45e0*/  FFMA.FTZ R14, R14, UR10, -R0.reuse ;  /* 0x0000000a0e0e7c23 */ /* 0x100fe20008010800 */
[----:B------:R-:W-:Y:S01]  /*45f0*/  PLOP3.LUT P2, PT, PT, PT, UP0, 0x80, 0x0 ;  /* 0x000000000000781c */ /* 0x000fe20003f4f008 */
[----:B------:R-:W-:Y:S02]  /*4600*/  MUFU.EX2 R154, R13 ;  /* 0x0000000d009a7308 */ /* 0x000fe40000000800 */
[----:B------:R-:W-:Y:S01]  /*4610*/  FFMA.FTZ R15, R15, UR10, -R0 ;  /* 0x0000000a0f0f7c23 */ /* 0x000fe20008010800 */
[-C--:B--2---:R-:W-:Y:S03]  /*4620*/  HMMA.16816.F32 R20, R156, R4.reuse, R20 ;  /* 0x000000049c14723c */ /* 0x084fe60000001814 */
[----:B------:R-:W-:Y:S04]  /*4630*/  @P0 FSEL R16, R16, -INF , !P1 ;  /* 0xff80000010100808 */ /* 0x000fe80004800000 */
[----:B------:R-:W-:Y:S01]  /*4640*/  MUFU.EX2 R162, R14 ;  /* 0x0000000e00a27308 */ /* 0x000fe20000000800 */
[----:B------:R-:W-:Y:S01]  /*4650*/  @P3 FSEL R17, R17, -INF , !P5 ;  /* 0xff80000011113808 */ /* 0x000fe20006800000 */
[C---:B------:R-:W-:Y:S01]  /*4660*/  HMMA.16816.F32 R24, R136.reuse, R4, R24 ;  /* 0x000000048818723c */ /* 0x040fe20000001818 */
[----:B------:R-:W-:Y:S02]  /*4670*/  PLOP3.LUT P3, PT, PT, PT, UP0, 0x80, 0x0 ;  /* 0x000000000000781c */ /* 0x000fe40003f6f008 */
[----:B------:R-:W-:Y:S02]  /*4680*/  PLOP3.LUT P0, PT, PT, PT, UP0, 0x80, 0x0 ;  /* 0x000000000000781c */ /* 0x000fe40003f0f008 */
[----:B------:R-:W-:Y:S01]  /*4690*/  @P2 FSEL R18, R18, -INF , !P1 ;  /* 0xff80000012122808 */ /* 0x000fe20004800000 */
[-C--:B------:R-:W-:Y:S01]  /*46a0*/  HMMA.16816.F32 R28, R136, R6.reuse, R28 ;  /* 0x00000006881c723c */ /* 0x080fe2000000181c */
[----:B------:R-:W-:Y:S01]  /*46b0*/  PLOP3.LUT P1, PT, PT, PT, UP0, 0x80, 0x0 ;  /* 0x000000000000781c */ /* 0x000fe20003f2f008 */
[----:B------:R-:W-:Y:S01]  /*46c0*/  MUFU.EX2 R161, R15 ;  /* 0x0000000f00a17308 */ /* 0x000fe20000000800 */
[----:B------:R-:W-:Y:S02]  /*46d0*/  PLOP3.LUT P2, PT, PT, PT, UP0, 0x80, 0x0 ;  /* 0x000000000000781c */ /* 0x000fe40003f4f008 */
[----:B-1----:R-:W-:Y:S01]  /*46e0*/  F2FP.F16.F32.PACK_AB R5, R170, R244 ;  /* 0x000000f4aa05723e */ /* 0x002fe200000000ff */
[----:B------:R-:W-:Y:S04]  /*46f0*/  HMMA.16816.F32 R32, R156, R6, R32 ;  /* 0x000000069c20723c */ /* 0x000fe80000001820 */
[----:B------:R1:W-:Y:S01]  /*4700*/  STS [R235+0x13000], R5 ;  /* 0x01300005eb007388 */ /* 0x0003e20000000800 */
[----:B------:R-:W-:Y:S01]  /*4710*/  @P3 VIADD R8, R135, 0x10 ;  /* 0x0000001087083836 */ /* 0x000fe20000000000 */
[----:B------:R-:W-:Y:S01]  /*4720*/  @P0 FSEL R19, R19, -INF , !P5 ;  /* 0xff80000013130808 */ /* 0x000fe20006800000 */
[--C-:B------:R-:W-:Y:S01]  /*4730*/  FFMA.FTZ R16, R16, UR10, -R134.reuse ;  /* 0x0000000a10107c23 */ /* 0x100fe20008010886 */
[----:B------:R-:W-:Y:S02]  /*4740*/  PLOP3.LUT P0, PT, PT, PT, UP0, 0x80, 0x0 ;  /* 0x000000000000781c */ /* 0x000fe40003f0f008 */
[----:B------:R-:W-:Y:S01]  /*4750*/  @P4 ISETP.GE.AND P4, PT, R8, UR5, PT ;  /* 0x0000000508004c0c */ /* 0x000fe2000bf86270 */
[----:B------:R-:W-:Y:S01]  /*4760*/  @P2 VIADD R8, R135, 0x11 ;  /* 0x0000001187082836 */ /* 0x000fe20000000000 */
[----:B------:R-:W-:Y:S01]  /*4770*/  PLOP3.LUT P2, PT, PT, PT, UP0, 0x80, 0x0 ;  /* 0x000000000000781c */ /* 0x000fe20003f4f008 */
[--C-:B------:R-:W-:Y:S01]  /*4780*/  FFMA.FTZ R17, R17, UR10, -R134.reuse ;  /* 0x0000000a11117c23 */ /* 0x100fe20008010886 */
[----:B------:R-:W-:Y:S01]  /*4790*/  @P1 FSEL R20, R20, -INF , !P4 ;  /* 0xff80000014141808 */ /* 0x000fe20006000000 */
[--C-:B------:R-:W-:Y:S01]  /*47a0*/  FFMA.FTZ R18, R18, UR10, -R133.reuse ;  /* 0x0000000a12127c23 */ /* 0x100fe20008010885 */
[----:B------:R-:W-:Y:S01]  /*47b0*/  PLOP3.LUT P1, PT, PT, PT, UP0, 0x80, 0x0 ;  /* 0x000000000000781c */ /* 0x000fe20003f2f008 */
[--C-:B------:R-:W-:Y:S01]  /*47c0*/  FFMA.FTZ R19, R19, UR10, -R133.reuse ;  /* 0x0000000a13137c23 */ /* 0x100fe20008010885 */
[----:B------:R-:W-:Y:S01]  /*47d0*/  @P6 ISETP.GE.AND P6, PT, R8, UR5, PT ;  /* 0x0000000508006c0c */ /* 0x000fe2000bfc6270 */
[----:B------:R-:W-:Y:S01]  /*47e0*/  MUFU.EX2 R169, R16 ;  /* 0x0000001000a97308 */ /* 0x000fe20000000800 */
[----:B------:R-:W-:Y:S01]  /*47f0*/  PLOP3.LUT P3, PT, PT, PT, UP0, 0x80, 0x0 ;  /* 0x000000000000781c */ /* 0x000fe20003f6f008 */
[--C-:B------:R-:W-:Y:S01]  /*4800*/  FFMA.FTZ R20, R20, UR10, -R134.reuse ;  /* 0x0000000a14147c23 */ /* 0x100fe20008010886 */
[----:B------:R-:W-:Y:S02]  /*4810*/  @P0 FSEL R21, R21, -INF , !P6 ;  /* 0xff80000015150808 */ /* 0x000fe40007000000 */
[----:B------:R-:W-:Y:S02]  /*4820*/  PLOP3.LUT P0, PT, PT, PT, UP0, 0x80, 0x0 ;  /* 0x000000000000781c */ /* 0x000fe40003f0f008 */
[----:B------:R-:W-:Y:S03]  /*4830*/  @P2 FSEL R24, R24, -INF , !P4 ;  /* 0xff80000018182808 */ /* 0x000fe60006000000 */
[----:B------:R-:W2:Y:S01]  /*4840*/  MUFU.EX2 R168, R17 ;  /* 0x0000001100a87308 */ /* 0x000ea20000000800 */
[----:B------:R-:W-:Y:S01]  /*4850*/  PLOP3.LUT P2, PT, PT, PT, UP0, 0x80, 0x0 ;  /* 0x000000000000781c */ /* 0x000fe20003f4f008 */
[----:B------:R-:W-:Y:S01]  /*4860*/  FFMA.FTZ R21, R21, UR10, -R134 ;  /* 0x0000000a15157c23 */ /* 0x000fe20008010886 */
[----:B------:R-:W-:Y:S01]  /*4870*/  @P1 FSEL R22, R22, -INF , !P4 ;  /* 0xff80000016161808 */ /* 0x000fe20006000000 */
[--C-:B------:R-:W-:Y:S01]  /*4880*/  FFMA.FTZ R24, R24, UR10, -R132.reuse ;  /* 0x0000000a18187c23 */ /* 0x100fe20008010884 */
[----:B------:R-:W-:Y:S01]  /*4890*/  PLOP3.LUT P1, PT, PT, PT, UP0, 0x80, 0x0 ;  /* 0x000000000000781c */ /* 0x000fe20003f2f008 */
[----:B------:R-:W-:Y:S01]  /*48a0*/  @P3 VIADD R4, R135, 0x18 ;  /* 0x0000001887043836 */ /* 0x000fe20000000000 */
[----:B------:R-:W-:Y:S03]  /*48b0*/  PLOP3.LUT P5, PT, PT, PT, UP0, 0x80, 0x0 ;  /* 0x000000000000781c */ /* 0x000fe60003faf008 */
[----:B------:R-:W-:Y:S01]  /*48c0*/  MUFU.EX2 R246, R18 ;  /* 0x0000001200f67308 */ /* 0x000fe20000000800 */
[----:B------:R-:W-:Y:S01]  /*48d0*/  PLOP3.LUT P3, PT, PT, PT, UP0, 0x80, 0x0 ;  /* 0x000000000000781c */ /* 0x000fe20003f6f008 */
[--C-:B------:R-:W-:Y:S01]  /*48e0*/  FFMA.FTZ R22, R22, UR10, -R133.reuse ;  /* 0x0000000a16167c23 */ /* 0x100fe20008010885 */
[----:B------:R-:W-:Y:S02]  /*48f0*/  @P0 FSEL R23, R23, -INF , !P6 ;  /* 0xff80000017170808 */ /* 0x000fe40007000000 */
[----:B------:R-:W-:Y:S02]  /*4900*/  PLOP3.LUT P0, PT, PT, PT, UP0, 0x80, 0x0 ;  /* 0x000000000000781c */ /* 0x000fe40003f0f008 */
[----:B------:R-:W-:Y:S03]  /*4910*/  @P2 ISETP.GE.AND P2, PT, R4, UR5, PT ;  /* 0x0000000504002c0c */ /* 0x000fe6000bf46270 */
[----:B------:R-:W4:Y:S01]  /*4920*/  MUFU.EX2 R245, R19 ;  /* 0x0000001300f57308 */ /* 0x000f220000000800 */
[----:B---3--:R-:W-:Y:S01]  /*4930*/  F2FP.F16.F32.PACK_AB R4, R247, R248 ;  /* 0x000000f8f704723e */ /* 0x008fe200000000ff */
[--C-:B------:R-:W-:Y:S01]  /*4940*/  FFMA.FTZ R23, R23, UR10, -R133.reuse ;  /* 0x0000000a17177c23 */ /* 0x100fe20008010885 */
[----:B------:R-:W-:Y:S01]  /*4950*/  @P1 FSEL R25, R25, -INF , !P6 ;  /* 0xff80000019191808 */ /* 0x000fe20007000000 */
[----:B------:R-:W-:Y:S01]  /*4960*/  @P5 VIADD R135, R135, 0x19 ;  /* 0x0000001987875836 */ /* 0x000fe20000000000 */
[----:B------:R-:W-:Y:S01]  /*4970*/  PLOP3.LUT P1, PT, PT, PT, UP0, 0x80, 0x0 ;  /* 0x000000000000781c */ /* 0x000fe20003f2f008 */
[----:B------:R3:W-:Y:S01]  /*4980*/  STS [R235+0x13400], R4 ;  /* 0x01340004eb007388 */ /* 0x0007e20000000800 */
[----:B--2---:R-:W-:Y:S03]  /*4990*/  F2FP.F16.F32.PACK_AB R7, R168, R169 ;  /* 0x000000a9a807723e */ /* 0x004fe600000000ff */
[----:B------:R-:W-:Y:S01]  /*49a0*/  MUFU.EX2 R167, R20 ;  /* 0x0000001400a77308 */ /* 0x000fe20000000800 */
[----:B-1----:R-:W-:Y:S01]  /*49b0*/  F2FP.F16.F32.PACK_AB R5, R160, R164 ;  /* 0x000000a4a005723e */ /* 0x002fe200000000ff */
[----:B------:R-:W-:Y:S01]  /*49c0*/  FFMA.FTZ R25, R25, UR10, -R132 ;  /* 0x0000000a19197c23 */ /* 0x000fe20008010884 */
[----:B------:R-:W-:Y:S01]  /*49d0*/  @P0 FSEL R26, R26, -INF , !P4 ;  /* 0xff8000001a1a0808 */ /* 0x000fe20006000000 */
[----:B------:R1:W-:Y:S01]  /*49e0*/  STS [R234+0x13000], R7 ;  /* 0x01300007ea007388 */ /* 0x0003e20000000800 */
[----:B------:R-:W-:Y:S02]  /*49f0*/  PLOP3.LUT P4, PT, PT, PT, UP0, 0x80, 0x0 ;  /* 0x000000000000781c */ /* 0x000fe40003f8f008 */
[----:B------:R-:W-:Y:S03]  /*4a00*/  PLOP3.LUT P0, PT, PT, PT, UP0, 0x80, 0x0 ;  /* 0x000000000000781c */ /* 0x000fe60003f0f008 */
[----:B------:R-:W2:Y:S01]  /*4a10*/  MUFU.EX2 R166, R21 ;  /* 0x0000001500a67308 */ /* 0x000ea20000000800 */
[----:B----4-:R-:W-:Y:S01]  /*4a20*/  F2FP.F16.F32.PACK_AB R6, R245, R246 ;  /* 0x000000f6f506723e */ /* 0x010fe200000000ff */
[--C-:B------:R-:W-:Y:S01]  /*4a30*/  FFMA.FTZ R26, R26, UR10, -R0.reuse ;  /* 0x0000000a1a1a7c23 */ /* 0x100fe20008010800 */
[----:B------:R-:W-:Y:S02]  /*4a40*/  @P1 FSEL R27, R27, -INF , !P6 ;  /* 0xff8000001b1b1808 */ /* 0x000fe40007000000 */
[----:B------:R-:W-:Y:S01]  /*4a50*/  PLOP3.LUT P1, PT, PT, PT, UP0, 0x80, 0x0 ;  /* 0x000000000000781c */ /* 0x000fe20003f2f008 */
[----:B------:R4:W-:Y:S01]  /*4a60*/  STS [R234+0x13400], R6 ;  /* 0x01340006ea007388 */ /* 0x0009e20000000800 */
[----:B------:R-:W-:Y:S01]  /*4a70*/  @P3 FSEL R30, R30, -INF , !P2 ;  /* 0xff8000001e1e3808 */ /* 0x000fe20005000000 */
[--C-:B------:R-:W-:Y:S02]  /*4a80*/  FFMA.FTZ R27, R27, UR10, -R0.reuse ;  /* 0x0000000a1b1b7c23 */ /* 0x100fe40008010800 */
[----:B------:R-:W-:Y:S01]  /*4a90*/  MUFU.EX2 R243, R22 ;  /* 0x0000001600f37308 */ /* 0x000fe20000000800 */
[----:B------:R-:W-:Y:S01]  /*4aa0*/  @P4 ISETP.GE.AND P4, PT, R135, UR5, PT ;  /* 0x0000000587004c0c */ /* 0x000fe2000bf86270 */
[----:B------:R2:W-:Y:S01]  /*4ab0*/  STS [R235+0x14000], R5 ;  /* 0x01400005eb007388 */ /* 0x0005e20000000800 */
[----:B------:R-:W-:Y:S01]  /*4ac0*/  @P0 FSEL R28, R28, -INF , !P2 ;  /* 0xff8000001c1c0808 */ /* 0x000fe20005000000 */
[----:B------:R-:W-:Y:S01]  /*4ad0*/  FFMA.FTZ R30, R30, UR10, -R0 ;  /* 0x0000000a1e1e7c23 */ /* 0x000fe20008010800 */
[----:B------:R-:W-:Y:S02]  /*4ae0*/  PLOP3.LUT P0, PT, PT, PT, UP0, 0x80, 0x0 ;  /* 0x000000000000781c */ /* 0x000fe40003f0f008 */
[----:B---3--:R-:W-:Y:S03]  /*4af0*/  F2FP.F16.F32.PACK_AB R4, R163, R165 ;  /* 0x000000a5a304723e */ /* 0x008fe600000000ff */
[----:B------:R-:W3:Y:S01]  /*4b00*/  MUFU.EX2 R171, R23 ;  /* 0x0000001700ab7308 */ /* 0x000ee20000000800 */
[----:B------:R-:W-:Y:S01]  /*4b10*/  @P1 FSEL R29, R29, -INF , !P4 ;  /* 0xff8000001d1d1808 */ /* 0x000fe20006000000 */
[--C-:B------:R-:W-:Y:S01]  /*4b20*/  FFMA.FTZ R28, R28, UR10, -R132.reuse ;  /* 0x0000000a1c1c7c23 */ /* 0x100fe20008010884 */
[----:B------:R-:W-:Y:S01]  /*4b30*/  PLOP3.LUT P1, PT, PT, PT, UP0, 0x80, 0x0 ;  /* 0x000000000000781c */ /* 0x000fe20003f2f008 */
[----:B------:R3:W-:Y:S01]  /*4b40*/  STS [R235+0x14400], R4 ;  /* 0x01440004eb007388 */ /* 0x0007e20000000800 */
[----:B------:R-:W-:Y:S01]  /*4b50*/  PLOP3.LUT P3, PT, PT, PT, UP0, 0x80, 0x0 ;  /* 0x000000000000781c */ /* 0x000fe20003f6f008 */
[----:B------:R-:W-:Y:S01]  /*4b60*/  FFMA.FTZ R132, R29, UR10, -R132 ;  /* 0x0000000a1d847c23 */ /* 0x000fe20008010884 */
[----:B-1----:R-:W-:Y:S03]  /*4b70*/  F2FP.F16.F32.PACK_AB R7, R154, R155 ;  /* 0x0000009b9a07723e */ /* 0x002fe600000000ff */
[----:B------:R-:W-:Y:S01]  /*4b80*/  MUFU.EX2 R151, R24 ;  /* 0x0000001800977308 */ /* 0x000fe20000000800 */
[----:B------:R-:W-:Y:S02]  /*4b90*/  @P0 FSEL R32, R32, -INF , !P2 ;  /* 0xff80000020200808 */ /* 0x000fe40005000000 */
[----:B------:R-:W-:Y:S01]  /*4ba0*/  PLOP3.LUT P0, PT, PT, PT, UP0, 0x80, 0x0 ;  /* 0x000000000000781c */ /* 0x000fe20003f0f008 */
[----:B------:R1:W-:Y:S01]  /*4bb0*/  STS [R234+0x14000], R7 ;  /* 0x01400007ea007388 */ /* 0x0003e20000000800 */
[----:B----4-:R-:W-:Y:S01]  /*4bc0*/  F2FP.F16.F32.PACK_AB R6, R161, R162 ;  /* 0x000000a2a106723e */ /* 0x010fe200000000ff */
[--C-:B------:R-:W-:Y:S01]  /*4bd0*/  FFMA.FTZ R32, R32, UR10, -R134.reuse ;  /* 0x0000000a20207c23 */ /* 0x100fe20008010886 */
[----:B------:R-:W-:Y:S03]  /*4be0*/  @P1 FSEL R33, R33, -INF , !P4 ;  /* 0xff80000021211808 */ /* 0x000fe60006000000 */
[----:B------:R-:W1:Y:S01]  /*4bf0*/  MUFU.EX2 R150, R25 ;  /* 0x0000001900967308 */ /* 0x000e620000000800 */
[----:B------:R-:W-:Y:S01]  /*4c00*/  PLOP3.LUT P1, PT, PT, PT, UP0, 0x80, 0x0 ;  /* 0x000000000000781c */ /* 0x000fe20003f2f008 */
[----:B------:R-:W-:Y:S01]  /*4c10*/  STS [R234+0x14400], R6 ;  /* 0x01440006ea007388 */ /* 0x000fe20000000800 */
[----:B--2---:R-:W-:Y:S01]  /*4c20*/  F2FP.F16.F32.PACK_AB R5, R166, R167 ;  /* 0x000000a7a605723e */ /* 0x004fe200000000ff */
[----:B------:R-:W-:Y:S01]  /*4c30*/  FFMA.FTZ R134, R33, UR10, -R134 ;  /* 0x0000000a21867c23 */ /* 0x000fe20008010886 */
[----:B------:R-:W-:Y:S05]  /*4c40*/  @P3 FSEL R34, R34, -INF , !P2 ;  /* 0xff80000022223808 */ /* 0x000fea0005000000 */
[----:B------:R-:W-:Y:S01]  /*4c50*/  MUFU.EX2 R157, R32 ;  /* 0x00000020009d7308 */ /* 0x000fe20000000800 */
[----:B------:R-:W-:Y:S01]  /*4c60*/  @P0 FSEL R35, R35, -INF , !P4 ;  /* 0xff80000023230808 */ /* 0x000fe20006000000 */
[----:B------:R2:W-:Y:S01]  /*4c70*/  STS [R233+0x13000], R5 ;  /* 0x01300005e9007388 */ /* 0x0005e20000000800 */
[--C-:B------:R-:W-:Y:S01]  /*4c80*/  FFMA.FTZ R34, R34, UR10, -R133.reuse ;  /* 0x0000000a22227c23 */ /* 0x100fe20008010885 */
[----:B---3--:R-:W-:Y:S02]  /*4c90*/  F2FP.F16.F32.PACK_AB R4, R171, R243 ;  /* 0x000000f3ab04723e */ /* 0x008fe400000000ff */
[----:B------:R-:W-:Y:S01]  /*4ca0*/  @P1 FSEL R31, R31, -INF , !P4 ;  /* 0xff8000001f1f1808 */ /* 0x000fe20006000000 */
[----:B------:R-:W-:Y:S03]  /*4cb0*/  FFMA.FTZ R133, R35, UR10, -R133 ;  /* 0x0000000a23857c23 */ /* 0x000fe60008010885 */
[----:B------:R-:W3:Y:S01]  /*4cc0*/  MUFU.EX2 R156, R134 ;  /* 0x00000086009c7308 */ /* 0x000ee20000000800 */
[----:B------:R4:W-:Y:S01]  /*4cd0*/  STS [R233+0x13400], R4 ;  /* 0x01340004e9007388 */ /* 0x0009e20000000800 */
[----:B------:R-:W-:Y:S01]  /*4ce0*/  IADD3 R144, P0, R141, UR14, RZ ;  /* 0x0000000e8d907c10 */ /* 0x000fe2000ff1e0ff */
[----:B------:R-:W-:Y:S01]  /*4cf0*/  FFMA.FTZ R0, R31, UR10, -R0 ;  /* 0x0000000a1f007c23 */ /* 0x000fe20008010800 */
[----:B-1----:R-:W-:Y:S02]  /*4d00*/  F2FP.F16.F32.PACK_AB R7, R150, R151 ;  /* 0x000000979607723e */ /* 0x002fe400000000ff */
[----:B------:R-:W-:Y:S04]  /*4d10*/  IADD3.X R145, R140, UR13, RZ, P0, !PT ;  /* 0x0000000d8c917c10 */ /* 0x000fe800087fe4ff */
[----:B------:R3:W-:Y:S01]  /*4d20*/  MUFU.EX2 R147, R0 ;  /* 0x0000000000937308 */ /* 0x0007e20000000800 */
[----:B------:R-:W-:Y:S01]  /*4d30*/  PLOP3.LUT P0, PT, PT, PT, UP3, 0x80, 0x0 ;  /* 0x000000000000781c */ /* 0x000fe20003f0f038 */
[----:B------:R-:W4:Y:S08]  /*4d40*/  LDG.E R143, desc[UR6][R144.64] ;  /* 0x00000006908f7981 */ /* 0x000f30000c1e1900 */
[----:B------:R-:W-:Y:S01]  /*4d50*/  MUFU.EX2 R159, R34 ;  /* 0x00000022009f7308 */ /* 0x000fe20000000800 */
[----:B------:R-:W4:Y:S04]  /*4d60*/  LDG.E R142, desc[UR6][R144.64+0x20] ;  /* 0x00002006908e7981 */ /* 0x000f28000c1e1900 */
[----:B------:R-:W5:Y:S05]  /*4d70*/  LDG.E R141, desc[UR6][R144.64+0x80] ;  /* 0x00008006908d7981 */ /* 0x000f6a000c1e1900 */
[----:B------:R-:W2:Y:S01]  /*4d80*/  MUFU.EX2 R158, R133 ;  /* 0x00000085009e7308 */ /* 0x000ea20000000800 */
[----:B---3--:R-:W-:Y:S01]  /*4d90*/  F2FP.F16.F32.PACK_AB R0, R156, R157 ;  /* 0x0000009d9c00723e */ /* 0x008fe200000000ff */
[----:B------:R1:W5:Y:S04]  /*4da0*/  LDG.E R140, desc[UR6][R144.64+0xa0] ;  /* 0x0000a006908c7981 */ /* 0x000368000c1e1900 */
[----:B------:R3:W-:Y:S04]  /*4db0*/  STS [R232+0x13000], R0 ;  /* 0x01300000e8007388 */ /* 0x0007e80000000800 */
[----:B------:R-:W-:Y:S10]  /*4dc0*/  MUFU.EX2 R153, R26 ;  /* 0x0000001a00997308 */ /* 0x000ff40000000800 */
[----:B------:R-:W1:Y:S01]  /*4dd0*/  MUFU.EX2 R152, R27 ;  /* 0x0000001b00987308 */ /* 0x000e620000000800 */
[----:B--2---:R-:W-:Y:S05]  /*4de0*/  F2FP.F16.F32.PACK_AB R5, R158, R159 ;  /* 0x0000009f9e05723e */ /* 0x004fea00000000ff */
[----:B------:R-:W-:Y:S04]  /*4df0*/  STS [R232+0x13400], R5 ;  /* 0x01340005e8007388 */ /* 0x000fe80000000800 */
[----:B------:R-:W-:Y:S01]  /*4e00*/  MUFU.EX2 R148, R28 ;  /* 0x0000001c00947308 */ /* 0x000fe20000000800 */
[----:B------:R-:W-:Y:S09]  /*4e10*/  STS [R233+0x14000], R7 ;  /* 0x01400007e9007388 */ /* 0x000ff20000000800 */
[----:B------:R-:W4:Y:S01]  /*4e20*/  MUFU.EX2 R146, R132 ;  /* 0x0000008400927308 */ /* 0x000f220000000800 */
[----:B-1----:R-:W-:Y:S05]  /*4e30*/  F2FP.F16.F32.PACK_AB R6, R152, R153 ;  /* 0x000000999806723e */ /* 0x002fea00000000ff */
[----:B------:R-:W-:Y:S04]  /*4e40*/  STS [R233+0x14400], R6 ;  /* 0x01440006e9007388 */ /* 0x000fe80000000800 */
[----:B------:R-:W3:Y:S01]  /*4e50*/  MUFU.EX2 R149, R30 ;  /* 0x0000001e00957308 */ /* 0x000ee20000000800 */
[----:B----4-:R-:W-:Y:S05]  /*4e60*/  F2FP.F16.F32.PACK_AB R4, R146, R148 ;  /* 0x000000949204723e */ /* 0x010fea00000000ff */
[----:B------:R-:W-:Y:S01]  /*4e70*/  STS [R232+0x14000], R4 ;  /* 0x01400004e8007388 */ /* 0x000fe20000000800 */
[----:B---3--:R-:W-:Y:S05]  /*4e80*/  F2FP.F16.F32.PACK_AB R0, R147, R149 ;  /* 0x000000959300723e */ /* 0x008fea00000000ff */
[----:B------:R1:W-:Y:S04]  /*4e90*/  STS [R232+0x14400], R0 ;  /* 0x01440000e8007388 */ /* 0x0003e80000000800 */
[----:B------:R-:W2:Y:S08]  /*4ea0*/  LDSM.16.M88.4 R32, [R221+UR4+0x6000] ;  /* 0x00600004dd20783b */ /* 0x000eb00008000200 */
[----:B------:R-:W3:Y:S01]  /*4eb0*/  LDSM.16.M88.4 R28, [R221+UR4+0x6800] ;  /* 0x00680004dd1c783b */ /* 0x000ee20008000200 */
[----:B-1----:R-:W-:Y:S05]  /*4ec0*/  IMAD.U32 R0, RZ, RZ, UR4 ;  /* 0x00000004ff007e24 */ /* 0x002fea000f8e00ff */
[----:B------:R-:W-:Y:S05]  /*4ed0*/  IADD3 R0, R221, 0x6000, R0 ;  /* 0x00006000dd007810 */ /* 0x000fea0007ffe000 */
[----:B------:R-:W-:Y:S05]  /*4ee0*/  IMAD.IADD R0, R0, 0x1, R228 ;  /* 0x0000000100007824 */ /* 0x000fea00078e02e4 */
[----:B------:R-:W1:Y:S01]  /*4ef0*/  LDSM.16.M88.4 R132, [R0] ;  /* 0x000000000084783b */ /* 0x000e620000000200 */
[-C--:B--2---:R-:W-:Y:S07]  /*4f00*/  HMMA.16816.F32 R4, R32, R172.reuse, RZ ;  /* 0x000000ac2004723c */ /* 0x084fee00000018ff */
[----:B------:R-:W2:Y:S01]  /*4f10*/  LDSM.16.M88.4 R136, [R0+0x800] ;  /* 0x000800000088783b */ /* 0x000ea20000000200 */
        /* <DEDUP_REMOVED lines=8> */
[C---:B--2---:R-:W-:Y:S06]  /*4fa0*/  HMMA.16816.F32 R8, R136.reuse, R180, R8 ;  /* 0x000000b48808723c */ /* 0x044fec0000001808 */
[-C--:B------:R-:W-:Y:S06]  /*4fb0*/  HMMA.16816.F32 R12, R136, R182.reuse, R12 ;  /* 0x000000b6880c723c */ /* 0x080fec000000180c */
[C---:B------:R-:W-:Y:S06]  /*4fc0*/  HMMA.16816.F32 R16, R132.reuse, R182, R16 ;  /* 0x000000b68410723c */ /* 0x040fec0000001810 */
[-C--:B------:R-:W-:Y:S06]  /*4fd0*/  HMMA.16816.F32 R20, R132, R184.reuse, R20 ;  /* 0x000000b88414723c */ /* 0x080fec0000001814 */
[C---:B------:R-:W-:Y:S06]  /*4fe0*/  HMMA.16816.F32 R24, R136.reuse, R184, R24 ;  /* 0x000000b88818723c */ /* 0x040fec0000001818 */
[-C--:B------:R-:W-:Y:S01]  /*4ff0*/  HMMA.16816.F32 R28, R136, R186.reuse, R28 ;  /* 0x000000ba881c723c */ /* 0x080fe2000000181c */
[----:B------:R-:W1:Y:S05]  /*5000*/  LDSM.16.M88.4 R136, [R221+UR4+0x7000] ;  /* 0x00700004dd88783b */ /* 0x000e6a0008000200 */
[----:B------:R-:W-:Y:S03]  /*5010*/  HMMA.16816.F32 R32, R132, R186, R32 ;  /* 0x000000ba8420723c */ /* 0x000fe60000001820 */
[----:B------:R-:W2:Y:S03]  /*5020*/  LDSM.16.M88.4 R132, [R221+UR4+0x7800] ;  /* 0x00780004dd84783b */ /* 0x000ea60008000200 */
        /* <DEDUP_REMOVED lines=34> */
[C---:B------:R-:W-:Y:S01]  /*5250*/  FADD.FTZ R4, -R143.reuse, R4 ;  /* 0x000000048f047221 */ /* 0x040fe20000010100 */
[----:B------:R-:W-:Y:S01]  /*5260*/  FADD.FTZ R5, -R143, R5 ;  /* 0x000000058f057221 */ /* 0x000fe20000010100 */
[-C--:B------:R-:W-:Y:S03]  /*5270*/  HMMA.16816.F32 R20, R132, R216.reuse, R20 ;  /* 0x000000d88414723c */ /* 0x080fe60000001814 */
[----:B------:R-:W-:Y:S01]  /*5280*/  FMUL.FTZ R144, R244, R4 ;  /* 0x00000004f4907220 */ /* 0x000fe20000410000 */
[----:B------:R-:W-:Y:S01]  /*5290*/  FMUL.FTZ R5, R170, R5 ;  /* 0x00000005aa057220 */ /* 0x000fe20000410000 */
[----:B------:R1:W5:Y:S01]  /*52a0*/  LDL R244, [R1+0xc] ;  /* 0x00000c0001f47983 */ /* 0x0003620000100800 */
[C---:B------:R-:W-:Y:S03]  /*52b0*/  HMMA.16816.F32 R24, R136.reuse, R216, R24 ;  /* 0x000000d88818723c */ /* 0x040fe60000001818 */
[----:B------:R1:W5:Y:S02]  /*52c0*/  LDL R170, [R1+0x8] ;  /* 0x0000080001aa7983 */ /* 0x0003640000100800 */
[----:B------:R-:W-:Y:S01]  /*52d0*/  F2FP.F16.F32.PACK_AB R5, R5, R144 ;  /* 0x000000900505723e */ /* 0x000fe200000000ff */
[-C--:B------:R-:W-:Y:S05]  /*52e0*/  HMMA.16816.F32 R28, R136, R218.reuse, R28 ;  /* 0x000000da881c723c */ /* 0x080fea000000181c */
[C---:B------:R-:W-:Y:S01]  /*52f0*/  FADD.FTZ R0, -R143.reuse, R16 ;  /* 0x000000108f007221 */ /* 0x040fe20000010100 */
[----:B------:R-:W-:Y:S05]  /*5300*/  HMMA.16816.F32 R32, R132, R218, R32 ;  /* 0x000000da8420723c */ /* 0x000fea0000001820 */
[C---:B------:R-:W-:Y:S01]  /*5310*/  FADD.FTZ R17, -R143.reuse, R17 ;  /* 0x000000118f117221 */ /* 0x040fe20000010100 */
[C---:B------:R-:W-:Y:S01]  /*5320*/  FADD.FTZ R4, -R143.reuse, R20 ;  /* 0x000000148f047221 */ /* 0x040fe20000010100 */
[----:B------:R-:W-:Y:S01]  /*5330*/  FADD.FTZ R21, -R143, R21 ;  /* 0x000000158f157221 */ /* 0x000fe20000010100 */
[----:B------:R-:W-:Y:S03]  /*5340*/  FMUL.FTZ R0, R169, R0 ;  /* 0x00000000a9007220 */ /* 0x000fe60000410000 */
[----:B------:R-:W-:Y:S01]  /*5350*/  FMUL.FTZ R20, R168, R17 ;  /* 0x00000011a8147220 */ /* 0x000fe20000410000 */
[----:B------:R-:W-:Y:S01]  /*5360*/  FMUL.FTZ R4, R167, R4 ;  /* 0x00000004a7047220 */ /* 0x000fe20000410000 */
[----:B------:R-:W-:Y:S01]  /*5370*/  FMUL.FTZ R21, R166, R21 ;  /* 0x00000015a6157220 */ /* 0x000fe20000410000 */
[C---:B------:R-:W-:Y:S01]  /*5380*/  FADD.FTZ R16, -R142.reuse, R6 ;  /* 0x000000068e107221 */ /* 0x040fe20000010100 */
[----:B------:R-:W-:Y:S01]  /*5390*/  FADD.FTZ R6, -R142, R7 ;  /* 0x000000078e067221 */ /* 0x000fe20000010100 */
[----:B------:R-:W-:Y:S01]  /*53a0*/  F2FP.F16.F32.PACK_AB R20, R20, R0 ;  /* 0x000000001414723e */ /* 0x000fe200000000ff */
[----:B------:R-:W-:Y:S01]  /*53b0*/  FADD.FTZ R133, -R142, R18 ;  /* 0x000000128e857221 */ /* 0x000fe20000010100 */
[----:B------:R-:W-:Y:S01]  /*53c0*/  F2FP.F16.F32.PACK_AB R21, R21, R4 ;  /* 0x000000041515723e */ /* 0x000fe200000000ff */
[----:B------:R-:W-:Y:S01]  /*53d0*/  FMUL.FTZ R7, R248, R16 ;  /* 0x00000010f8077220 */ /* 0x000fe20000410000 */
[----:B------:R-:W-:Y:S01]  /*53e0*/  FMUL.FTZ R6, R247, R6 ;  /* 0x00000006f7067220 */ /* 0x000fe20000410000 */
[C---:B------:R-:W-:Y:S01]  /*53f0*/  FADD.FTZ R19, -R142.reuse, R19 ;  /* 0x000000138e137221 */ /* 0x040fe20000010100 */
[C---:B------:R-:W-:Y:S01]  /*5400*/  FADD.FTZ R22, -R142.reuse, R22 ;  /* 0x000000168e167221 */ /* 0x040fe20000010100 */
[C---:B------:R-:W-:Y:S01]  /*5410*/  FADD.FTZ R23, -R142.reuse, R23 ;  /* 0x000000178e177221 */ /* 0x040fe20000010100 */
[C---:B------:R-:W-:Y:S01]  /*5420*/  FADD.FTZ R4, -R143.reuse, R32 ;  /* 0x000000208f047221 */ /* 0x040fe20000010100 */
[----:B------:R-:W-:Y:S01]  /*5430*/  FADD.FTZ R0, -R143, R33 ;  /* 0x000000218f007221 */ /* 0x000fe20000010100 */
[C---:B------:R-:W-:Y:S01]  /*5440*/  FADD.FTZ R34, -R142.reuse, R34 ;  /* 0x000000228e227221 */ /* 0x040fe20000010100 */
[----:B------:R-:W-:Y:S01]  /*5450*/  FADD.FTZ R33, -R142, R35 ;  /* 0x000000238e217221 */ /* 0x000fe20000010100 */
[----:B------:R-:W-:Y:S01]  /*5460*/  FMUL.FTZ R4, R157, R4 ;  /* 0x000000049d047220 */ /* 0x000fe20000410000 */
[----:B------:R-:W-:Y:S01]  /*5470*/  FMUL.FTZ R0, R156, R0 ;  /* 0x000000009c007220 */ /* 0x000fe20000410000 */
[----:B------:R-:W-:Y:S01]  /*5480*/  FMUL.FTZ R133, R246, R133 ;  /* 0x00000085f6857220 */ /* 0x000fe20000410000 */
[----:B------:R-:W-:Y:S01]  /*5490*/  FMUL.FTZ R132, R245, R19 ;  /* 0x00000013f5847220 */ /* 0x000fe20000410000 */
[----:B------:R-:W-:Y:S01]  /*54a0*/  FMUL.FTZ R32, R243, R22 ;  /* 0x00000016f3207220 */ /* 0x000fe20000410000 */
[----:B------:R-:W-:Y:S01]  /*54b0*/  FMUL.FTZ R23, R171, R23 ;  /* 0x00000017ab177220 */ /* 0x000fe20000410000 */
[----:B------:R-:W-:Y:S01]  /*54c0*/  F2FP.F16.F32.PACK_AB R18, R0, R4 ;  /* 0x000000040012723e */ /* 0x000fe200000000ff */
[----:B------:R-:W-:Y:S01]  /*54d0*/  FMUL.FTZ R34, R159, R34 ;  /* 0x000000229f227220 */ /* 0x000fe20000410000 */
[----:B------:R-:W-:Y:S01]  /*54e0*/  F2FP.F16.F32.PACK_AB R4, R6, R7 ;  /* 0x000000070604723e */ /* 0x000fe200000000ff */
[----:B------:R-:W-:Y:S01]  /*54f0*/  FMUL.FTZ R33, R158, R33 ;  /* 0x000000219e217220 */ /* 0x000fe20000410000 */
[----:B-1----:R-:W-:Y:S06]  /*5500*/  @!P0 BRA `(.L_x_50) ;  /* 0x0000000000c08947 */ /* 0x002fec0003800000 */
[----:B------:R-:W1:Y:S01]  /*5510*/  LDC R0, c[0x0][0x240] ;  /* 0x00009000ff007b82 */ /* 0x000e620000000800 */
[----:B------:R-:W-:Y:S01]  /*5520*/  ULOP3.LUT UR9, UR8, 0x1, URZ, 0xc0, !UPT ;  /* 0x0000000108097892 */ /* 0x000fe2000f8ec03f */
[----:B------:R-:W-:Y:S02]  /*5530*/  ISETP.GE.AND P3, PT, R250, UR34, PT ;  /* 0x00000022fa007c0c */ /* 0x000fe4000bf66270 */
[----:B-----5:R-:W-:Y:S01]  /*5540*/  ISETP.GE.AND P2, PT, R170, UR34, PT ;  /* 0x00000022aa007c0c */ /* 0x020fe2000bf46270 */
[----:B------:R-:W-:Y:S01]  /*5550*/  UISETP.NE.U32.AND UP1, UPT, UR9, 0x1, UPT ;  /* 0x000000010900788c */ /* 0x000fe2000bf25070 */
[----:B------:R-:W-:Y:S03]  /*5560*/  ISETP.GE.AND P1, PT, R244, UR34, PT ;  /* 0x00000022f4007c0c */ /* 0x000fe6000bf26270 */
[----:B------:R-:W-:Y:S06]  /*5570*/  USEL UR9, UR61, 0x3000, !UP1 ;  /* 0x000030003d097887 */ /* 0x000fec000c800000 */
[----:B------:R-:W-:Y:S02]  /*5580*/  VIADD R231, R231, UR9 ;  /* 0x00000009e7e77c36 */ /* 0x000fe40008000000 */
[C---:B------:R-:W-:Y:S02]  /*5590*/  @!P2 VIADD R22, R242.reuse, UR9 ;  /* 0x00000009f216ac36 */ /* 0x040fe40008000000 */
[----:B------:R-:W-:Y:S01]  /*55a0*/  @!P1 VIADD R19, R242, UR9 ;  /* 0x00000009f2139c36 */ /* 0x000fe20008000000 */
[----:B------:R2:W-:Y:S01]  /*55b0*/  @P3 STS [R231], RZ ;  /* 0x000000ffe7003388 */ /* 0x0005e20000000800 */
[----:B------:R-:W-:Y:S03]  /*55c0*/  VIADD R220, R220, UR9 ;  /* 0x00000009dcdc7c36 */ /* 0x000fe60008000000 */
[----:B------:R2:W-:Y:S01]  /*55d0*/  @P3 STS [R231+0x4], RZ ;  /* 0x000004ffe7003388 */ /* 0x0005e20000000800 */
[----:B-1----:R-:W-:Y:S03]  /*55e0*/  IMAD.U32 R0, R0, -0x40, RZ ;  /* 0xffffffc000007824 */ /* 0x002fe600078e00ff */
[----:B------:R2:W-:Y:S02]  /*55f0*/  @P3 STS [R231+0x8], RZ ;  /* 0x000008ffe7003388 */ /* 0x0005e40000000800 */
[C---:B------:R-:W-:Y:S02]  /*5600*/  LEA R238, P4, R0.reuse, R238, 0x1 ;  /* 0x000000ee00ee7211 */ /* 0x040fe400078808ff */
[----:B------:R2:W-:Y:S01]  /*5610*/  @P3 STS [R231+0xc], RZ ;  /* 0x00000cffe7003388 */ /* 0x0005e20000000800 */
[----:B------:R-:W-:Y:S02]  /*5620*/  SHF.R.S32.HI R6, RZ, 0x1f, R0 ;  /* 0x0000001fff067819 */ /* 0x000fe40000011400 */
[----:B------:R-:W-:Y:S02]  /*5630*/  @!P2 IMAD.MOV.U32 R16, RZ, RZ, R238 ;  /* 0x000000ffff10a224 */ /* 0x000fe400078e00ee */
[----:B------:R-:W-:Y:S02]  /*5640*/  LEA.HI.X R237, R0, R237, R6, 0x1, P4 ;  /* 0x000000ed00ed7211 */ /* 0x000fe400020f0c06 */
[----:B------:R-:W-:Y:S02]  /*5650*/  IADD3 R0, R242, UR9, RZ ;  /* 0x00000009f2007c10 */ /* 0x000fe4000fffe0ff */
[----:B------:R-:W-:Y:S01]  /*5660*/  @!P3 MOV R6, R238 ;  /* 0x000000ee0006b202 */ /* 0x000fe20000000f00 */
[----:B------:R-:W-:Y:S01]  /*5670*/  @!P3 IMAD.MOV.U32 R7, RZ, RZ, R237 ;  /* 0x000000ffff07b224 */ /* 0x000fe200078e00ed */
[-C--:B------:R-:W-:Y:S02]  /*5680*/  @!P2 MOV R17, R237.reuse ;  /* 0x000000ed0011a202 */ /* 0x080fe40000000f00 */
[----:B------:R-:W-:Y:S02]  /*5690*/  MOV R242, R0 ;  /* 0x0000000000f27202 */ /* 0x000fe40000000f00 */
[----:B------:R-:W-:Y:S01]  /*56a0*/  @!PT LDS RZ, [RZ] ;  /* 0x00000000fffff984 */ /* 0x000fe20000000800 */
[----:B------:R-:W-:Y:S01]  /*56b0*/  @!PT LDS RZ, [RZ] ;  /* 0x00000000fffff984 */ /* 0x000fe20000000800 */
[----:B------:R-:W-:Y:S01]  /*56c0*/  @!PT LDS RZ, [RZ] ;  /* 0x00000000fffff984 */ /* 0x000fe20000000800 */
[----:B------:R1:W-:Y:S04]  /*56d0*/  @!P3 LDGSTS.E.BYPASS.LTC128B.128 [R0], desc[UR6][R6.64] ;  /* 0x000000000600bfae */ /* 0x0003e8000b901d46 */
        /* <DEDUP_REMOVED lines=8> */
[----:B------:R2:W-:Y:S01]  /*5760*/  @P1 STS [R231+0x2000], RZ ;  /* 0x002000ffe7001388 */ /* 0x0005e20000000800 */
[----:B-1----:R-:W-:Y:S03]  /*5770*/  @!P1 IMAD.MOV.U32 R6, RZ, RZ, R238 ;  /* 0x000000ffff069224 */ /* 0x002fe600078e00ee */
[----:B------:R2:W-:Y:S01]  /*5780*/  @P1 STS [R231+0x2004], RZ ;  /* 0x002004ffe7001388 */ /* 0x0005e20000000800 */
[----:B------:R-:W-:Y:S03]  /*5790*/  @!P1 MOV R7, R237 ;  /* 0x000000ed00079202 */ /* 0x000fe60000000f00 */
[----:B------:R2:W-:Y:S04]  /*57a0*/  @P1 STS [R231+0x2008], RZ ;  /* 0x002008ffe7001388 */ /* 0x0005e80000000800 */
[----:B------:R2:W-:Y:S04]  /*57b0*/  @P1 STS [R231+0x200c], RZ ;  /* 0x00200cffe7001388 */ /* 0x0005e80000000800 */
[----:B------:R-:W-:Y:S01]  /*57c0*/  @!PT LDS RZ, [RZ] ;  /* 0x00000000fffff984 */ /* 0x000fe20000000800 */
[----:B------:R-:W-:Y:S01]  /*57d0*/  @!PT LDS RZ, [RZ] ;  /* 0x00000000fffff984 */ /* 0x000fe20000000800 */
[----:B------:R-:W-:Y:S01]  /*57e0*/  @!PT LDS RZ, [RZ] ;  /* 0x00000000fffff984 */ /* 0x000fe20000000800 */
[----:B------:R2:W-:Y:S04]  /*57f0*/  @!P1 LDGSTS.E.BYPASS.LTC128B.128 [R19+0x2000], desc[UR6][R6.64+0x80] ;  /* 0x0200008006139fae */ /* 0x0005e8000b901d46 */
[----:B------:R-:W0:Y:S02]  /*5800*/  LDGDEPBAR ;  /* 0x00000000000079af */ /* 0x000e240000000000 */
.L_x_50:
[----:B------:R1:W-:Y:S01]  /*5810*/  STS [R235+0xf000], R5 ;  /* 0x00f00005eb007388 */ /* 0x0003e20000000800 */
[----:B------:R-:W-:Y:S01]  /*5820*/  F2FP.F16.F32.PACK_AB R0, R132, R133 ;  /* 0x000000858400723e */ /* 0x000fe200000000ff */
[C---:B-----5:R-:W-:Y:S01]  /*5830*/  FADD.FTZ R8, -R141.reuse, R8 ;  /* 0x000000088d087221 */ /* 0x060fe20000010100 */
[C---:B------:R-:W-:Y:S01]  /*5840*/  FADD.FTZ R9, -R141.reuse, R9 ;  /* 0x000000098d097221 */ /* 0x040fe20000010100 */
[----:B------:R3:W-:Y:S01]  /*5850*/  STS [R235+0xf400], R4 ;  /* 0x00f40004eb007388 */ /* 0x0007e20000000800 */
[C---:B------:R-:W-:Y:S01]  /*5860*/  FADD.FTZ R11, -R140.reuse, R11 ;  /* 0x0000000b8c0b7221 */ /* 0x040fe20000010100 */
[C---:B------:R-:W-:Y:S01]  /*5870*/  FADD.FTZ R10, -R140.reuse, R10 ;  /* 0x0000000a8c0a7221 */ /* 0x040fe20000010100 */
[----:B------:R-:W-:Y:S01]  /*5880*/  FADD.FTZ R13, -R141, R13 ;  /* 0x0000000d8d0d7221 */ /* 0x000fe20000010100 */
[----:B------:R4:W-:Y:S01]  /*5890*/  STS [R234+0xf400], R0 ;  /* 0x00f40000ea007388 */ /* 0x0009e20000000800 */
[C---:B------:R-:W-:Y:S01]  /*58a0*/  FADD.FTZ R15, -R140.reuse, R15 ;  /* 0x0000000f8c0f7221 */ /* 0x040fe20000010100 */
[----:B------:R-:W-:Y:S01]  /*58b0*/  FMUL.FTZ R10, R165, R10 ;  /* 0x0000000aa50a7220 */ /* 0x000fe20000410000 */
[C---:B------:R-:W-:Y:S01]  /*58c0*/  FADD.FTZ R12, -R141.reuse, R12 ;  /* 0x0000000c8d0c7221 */ /* 0x040fe20000010100 */
[----:B------:R-:W-:Y:S01]  /*58d0*/  STS [R234+0xf000], R20 ;  /* 0x00f00014ea007388 */ /* 0x000fe20000000800 */
[----:B------:R-:W-:Y:S01]  /*58e0*/  FADD.FTZ R14, -R140, R14 ;  /* 0x0000000e8c0e7221 */ /* 0x000fe20000010100 */
[----:B------:R-:W-:Y:S01]  /*58f0*/  FADD.FTZ R25, -R141, R25 ;  /* 0x000000198d197221 */ /* 0x000fe20000010100 */
[----:B------:R-:W-:Y:S01]  /*5900*/  FMUL.FTZ R12, R155, R12 ;  /* 0x0000000c9b0c7220 */ /* 0x000fe20000410000 */
[----:B------:R-:W-:Y:S01]  /*5910*/  FADD.FTZ R24, -R141, R24 ;  /* 0x000000188d187221 */ /* 0x000fe20000010100 */
[----:B------:R-:W-:Y:S01]  /*5920*/  FMUL.FTZ R14, R162, R14 ;  /* 0x0000000ea20e7220 */ /* 0x000fe20000410000 */
[C---:B------:R-:W-:Y:S01]  /*5930*/  FADD.FTZ R26, -R140.reuse, R26 ;  /* 0x0000001a8c1a7221 */ /* 0x040fe20000010100 */
[----:B------:R-:W-:Y:S01]  /*5940*/  FADD.FTZ R27, -R140, R27 ;  /* 0x0000001b8c1b7221 */ /* 0x000fe20000010100 */
[----:B--2---:R-:W-:Y:S01]  /*5950*/  F2FP.F16.F32.PACK_AB R17, R23, R32 ;  /* 0x000000201711723e */ /* 0x004fe200000000ff */
[----:B------:R-:W-:Y:S01]  /*5960*/  FADD.FTZ R29, -R141, R29 ;  /* 0x0000001d8d1d7221 */ /* 0x000fe20000010100 */
[----:B------:R-:W-:Y:S01]  /*5970*/  FMUL.FTZ R24, R151, R24 ;  /* 0x0000001897187220 */ /* 0x000fe20000410000 */
[----:B------:R-:W-:Y:S01]  /*5980*/  FMUL.FTZ R7, R150, R25 ;  /* 0x0000001996077220 */ /* 0x000fe20000410000 */
[----:B------:R-:W-:Y:S01]  /*5990*/  FADD.FTZ R31, -R140, R31 ;  /* 0x0000001f8c1f7221 */ /* 0x000fe20000010100 */
[----:B-1----:R-:W-:Y:S01]  /*59a0*/  FMUL.FTZ R5, R164, R8 ;  /* 0x00000008a4057220 */ /* 0x002fe20000410000 */
[----:B------:R-:W-:Y:S01]  /*59b0*/  FMUL.FTZ R8, R154, R13 ;  /* 0x0000000d9a087220 */ /* 0x000fe20000410000 */
[----:B------:R-:W-:Y:S01]  /*59c0*/  FMUL.FTZ R26, R153, R26 ;  /* 0x0000001a991a7220 */ /* 0x000fe20000410000 */
[----:B------:R-:W-:Y:S01]  /*59d0*/  FMUL.FTZ R27, R152, R27 ;  /* 0x0000001b981b7220 */ /* 0x000fe20000410000 */
[----:B---3--:R-:W-:Y:S01]  /*59e0*/  FMUL.FTZ R4, R160, R9 ;  /* 0x00000009a0047220 */ /* 0x008fe20000410000 */
[----:B------:R-:W-:Y:S01]  /*59f0*/  FADD.FTZ R28, -R141, R28 ;  /* 0x0000001c8d1c7221 */ /* 0x000fe20000010100 */
[----:B------:R-:W-:Y:S01]  /*5a00*/  F2FP.F16.F32.PACK_AB R8, R8, R12 ;  /* 0x0000000c0808723e */ /* 0x000fe200000000ff */
[----:B------:R-:W-:Y:S01]  /*5a10*/  FADD.FTZ R30, -R140, R30 ;  /* 0x0000001e8c1e7221 */ /* 0x000fe20000010100 */
[----:B------:R-:W-:Y:S01]  /*5a20*/  F2FP.F16.F32.PACK_AB R16, R33, R34 ;  /* 0x000000222110723e */ /* 0x000fe200000000ff */
[----:B------:R-:W-:Y:S01]  /*5a30*/  FMUL.FTZ R28, R148, R28 ;  /* 0x0000001c941c7220 */ /* 0x000fe20000410000 */
[----:B----4-:R-:W-:Y:S01]  /*5a40*/  F2FP.F16.F32.PACK_AB R0, R4, R5 ;  /* 0x000000050400723e */ /* 0x010fe200000000ff */
[----:B------:R-:W-:Y:S01]  /*5a50*/  FMUL.FTZ R5, R163, R11 ;  /* 0x0000000ba3057220 */ /* 0x000fe20000410000 */
[----:B------:R-:W-:Y:S01]  /*5a60*/  FMUL.FTZ R4, R161, R15 ;  /* 0x0000000fa1047220 */ /* 0x000fe20000410000 */
[----:B------:R-:W-:Y:S01]  /*5a70*/  FMUL.FTZ R9, R146, R29 ;  /* 0x0000001d92097220 */ /* 0x000fe20000410000 */
[----:B------:R-:W-:Y:S01]  /*5a80*/  FMUL.FTZ R30, R149, R30 ;  /* 0x0000001e951e7220 */ /* 0x000fe20000410000 */
[----:B------:R1:W-:Y:S01]  /*5a90*/  STS [R235+0x10000], R0 ;  /* 0x01000000eb007388 */ /* 0x0003e20000000800 */
[----:B------:R-:W-:Y:S01]  /*5aa0*/  F2FP.F16.F32.PACK_AB R5, R5, R10 ;  /* 0x0000000a0505723e */ /* 0x000fe200000000ff */
[----:B------:R-:W-:Y:S01]  /*5ab0*/  FMUL.FTZ R6, R147, R31 ;  /* 0x0000001f93067220 */ /* 0x000fe20000410000 */
[----:B------:R-:W-:Y:S01]  /*5ac0*/  F2FP.F16.F32.PACK_AB R4, R4, R14 ;  /* 0x0000000e0404723e */ /* 0x000fe200000000ff */
[----:B------:R2:W5:Y:S01]  /*5ad0*/  LDL R166, [R1+0x14] ;  /* 0x0000140001a67983 */ /* 0x0005620000100800 */
[----:B------:R-:W-:Y:S02]  /*5ae0*/  F2FP.F16.F32.PACK_AB R7, R7, R24 ;  /* 0x000000180707723e */ /* 0x000fe400000000ff */
[----:B------:R-:W-:Y:S01]  /*5af0*/  F2FP.F16.F32.PACK_AB R9, R9, R28 ;  /* 0x0000001c0909723e */ /* 0x000fe200000000ff */
[----:B------:R-:W-:Y:S01]  /*5b00*/  STS [R235+0x10400], R5 ;  /* 0x01040005eb007388 */ /* 0x000fe20000000800 */
[----:B------:R-:W-:Y:S02]  /*5b10*/  F2FP.F16.F32.PACK_AB R6, R6, R30 ;  /* 0x0000001e0606723e */ /* 0x000fe400000000ff */
[----:B------:R-:W-:Y:S01]  /*5b20*/  MOV R160, R241 ;  /* 0x000000f100a07202 */ /* 0x000fe20000000f00 */
[----:B------:R-:W-:Y:S01]  /*5b30*/  STS [R234+0x10000], R8 ;  /* 0x01000008ea007388 */ /* 0x000fe20000000800 */
[----:B------:R-:W-:Y:S03]  /*5b40*/  MOV R161, R240 ;  /* 0x000000f000a17202 */ /* 0x000fe60000000f00 */
[----:B------:R-:W-:Y:S04]  /*5b50*/  STS [R234+0x10400], R4 ;  /* 0x01040004ea007388 */ /* 0x000fe80000000800 */
[----:B------:R-:W-:Y:S04]  /*5b60*/  STS [R233+0xf000], R21 ;  /* 0x00f00015e9007388 */ /* 0x000fe80000000800 */
[----:B------:R-:W-:Y:S01]  /*5b70*/  STS [R233+0xf400], R17 ;  /* 0x00f40011e9007388 */ /* 0x000fe20000000800 */
[----:B-1----:R-:W-:Y:S03]  /*5b80*/  F2FP.F16.F32.PACK_AB R0, R27, R26 ;  /* 0x0000001a1b00723e */ /* 0x002fe600000000ff */
[----:B------:R-:W-:Y:S04]  /*5b90*/  STS [R232+0xf000], R18 ;  /* 0x00f00012e8007388 */ /* 0x000fe80000000800 */
[----:B------:R-:W-:Y:S04]  /*5ba0*/  STS [R232+0xf400], R16 ;  /* 0x00f40010e8007388 */ /* 0x000fe80000000800 */
[----:B------:R-:W-:Y:S04]  /*5bb0*/  STS [R233+0x10000], R7 ;  /* 0x01000007e9007388 */ /* 0x000fe80000000800 */
[----:B------:R1:W-:Y:S04]  /*5bc0*/  STS [R233+0x10400], R0 ;  /* 0x01040000e9007388 */ /* 0x0003e80000000800 */
[----:B------:R-:W-:Y:S04]  /*5bd0*/  STS [R232+0x10000], R9 ;  /* 0x01000009e8007388 */ /* 0x000fe80000000800 */
[----:B------:R-:W-:Y:S01]  /*5be0*/  STS [R232+0x10400], R6 ;  /* 0x01040006e8007388 */ /* 0x000fe20000000800 */
[----:B------:R-:W-:Y:S01]  /*5bf0*/  BAR.SYNC.DEFER_BLOCKING 0x0 ;  /* 0x0000000000007b1d */ /* 0x000fe20000010000 */
[----:B-1----:R-:W-:Y:S05]  /*5c00*/  LEA R0, R229, UR4, 0x1 ;  /* 0x00000004e5007c11 */ /* 0x002fea000f8e08ff */
[----:B------:R-:W-:Y:S04]  /*5c10*/  LDSM.16.MT88.4 R4, [R2+0x13000] ;  /* 0x013000000204783b */ /* 0x000fe80000004200 */
[----:B------:R-:W1:Y:S04]  /*5c20*/  LDSM.16.MT88.4 R8, [R0+0x6000] ;  /* 0x006000000008783b */ /* 0x000e680000004200 */
[----:B------:R-:W3:Y:S04]  /*5c30*/  LDSM.16.MT88.4 R12, [R2+0x15000] ;  /* 0x01500000020c783b */ /* 0x000ee80000004200 */
[----:B------:R-:W4:Y:S04]  /*5c40*/  LDSM.16.MT88.4 R16, [R0+0x7000] ;  /* 0x007000000010783b */ /* 0x000f280000004200 */
[----:B------:R-:W2:Y:S04]  /*5c50*/  LDSM.16.MT88.4 R20, [R0+0x8000] ;  /* 0x008000000014783b */ /* 0x000ea80000004200 */
[----:B------:R-:W-:Y:S04]  /*5c60*/  LDSM.16.MT88.4 R24, [R2+0x13800] ;  /* 0x013800000218783b */ /* 0x000fe80000004200 */
[----:B------:R-:W2:Y:S04]  /*5c70*/  LDSM.16.MT88.4 R28, [R0+0x6400] ;  /* 0x00640000001c783b */ /* 0x000ea80000004200 */
[----:B------:R-:W2:Y:S04]  /*5c80*/  LDSM.16.MT88.4 R32, [R2+0x15800] ;  /* 0x015800000220783b */ /* 0x000ea80000004200 */
[----:B------:R-:W2:Y:S04]  /*5c90*/  LDSM.16.MT88.4 R132, [R0+0x7400] ;  /* 0x007400000084783b */ /* 0x000ea80000004200 */
[----:B------:R-:W2:Y:S01]  /*5ca0*/  LDSM.16.MT88.4 R136, [R0+0x8400] ;  /* 0x008400000088783b */ /* 0x000ea20000004200 */
[-C--:B-1----:R-:W-:Y:S06]  /*5cb0*/  HMMA.16816.F32 R36, R4, R8.reuse, R36 ;  /* 0x000000080424723c */ /* 0x082fec0000001824 */
[C---:B---3--:R-:W-:Y:S06]  /*5cc0*/  HMMA.16816.F32 R40, R12.reuse, R8, R40 ;  /* 0x000000080c28723c */ /* 0x048fec0000001828 */
[-C--:B------:R-:W-:Y:S06]  /*5cd0*/  HMMA.16816.F32 R44, R12, R10.reuse, R44 ;  /* 0x0000000a0c2c723c */ /* 0x080fec000000182c */
[C---:B------:R-:W-:Y:S01]  /*5ce0*/  HMMA.16816.F32 R48, R4.reuse, R10, R48 ;  /* 0x0000000a0430723c */ /* 0x040fe20000001830 */
[----:B------:R-:W-:Y:S05]  /*5cf0*/  LDSM.16.MT88.4 R8, [R0+0x6800] ;  /* 0x006800000008783b */ /* 0x000fea0000004200 */
[-C--:B----4-:R-:W-:Y:S06]  /*5d00*/  HMMA.16816.F32 R52, R4, R16.reuse, R52 ;  /* 0x000000100434723c */ /* 0x090fec0000001834 */
[C---:B------:R-:W-:Y:S06]  /*5d10*/  HMMA.16816.F32 R56, R12.reuse, R16, R56 ;  /* 0x000000100c38723c */ /* 0x040fec0000001838 */
[-C--:B------:R-:W-:Y:S06]  /*5d20*/  HMMA.16816.F32 R60, R12, R18.reuse, R60 ;  /* 0x000000120c3c723c */ /* 0x080fec000000183c */
[C---:B------:R-:W-:Y:S01]  /*5d30*/  HMMA.16816.F32 R64, R4.reuse, R18, R64 ;  /* 0x000000120440723c */ /* 0x040fe20000001840 */
[----:B------:R-:W-:Y:S05]  /*5d40*/  LDSM.16.MT88.4 R16, [R0+0x7800] ;  /* 0x007800000010783b */ /* 0x000fea0000004200 */
[-C--:B--2---:R-:W-:Y:S06]  /*5d50*/  HMMA.16816.F32 R68, R4, R20.reuse, R68 ;  /* 0x000000140444723c */ /* 0x084fec0000001844 */
        /* <DEDUP_REMOVED lines=52> */
[----:B------:R-:W-:Y:S02]  /*60a0*/  ISETP.GE.AND P3, PT, R250, UR34, PT ;  /* 0x00000022fa007c0c */ /* 0x000fe4000bf66270 */
[----:B------:R-:W-:Y:S02]  /*60b0*/  ISETP.GE.AND P2, PT, R170, UR34, PT ;  /* 0x00000022aa007c0c */ /* 0x000fe4000bf46270 */
[----:B-----5:R-:W-:Y:S02]  /*60c0*/  LEA R4, R166, UR4, 0x1 ;  /* 0x00000004a6047c11 */ /* 0x020fe4000f8e08ff */
[----:B------:R-:W-:Y:S07]  /*60d0*/  ISETP.GE.AND P1, PT, R244, UR34, PT ;  /* 0x00000022f4007c0c */ /* 0x000fee000bf26270 */
[----:B------:R2:W-:Y:S04]  /*60e0*/  @P3 STS [R4+0x6000], RZ ;  /* 0x006000ff04003388 */ /* 0x0005e80000000800 */
[----:B------:R2:W-:Y:S04]  /*60f0*/  @P3 STS [R4+0x6004], RZ ;  /* 0x006004ff04003388 */ /* 0x0005e80000000800 */
[----:B------:R2:W-:Y:S01]  /*6100*/  @P3 STS.64 [R4+0x6008], RZ ;  /* 0x006008ff04003388 */ /* 0x0005e20000000a00 */
[----:B-1----:R-:W-:Y:S05]  /*6110*/  IMAD.U32 R5, R5, -0x40, RZ ;  /* 0xffffffc005057824 */ /* 0x002fea00078e00ff */
[C---:B------:R-:W-:Y:S02]  /*6120*/  LEA R239, P4, R5.reuse, R239, 0x1 ;  /* 0x000000ef05ef7211 */ /* 0x040fe400078808ff */
[----:B------:R-:W-:Y:S03]  /*6130*/  SHF.R.S32.HI R6, RZ, 0x1f, R5 ;  /* 0x0000001fff067819 */ /* 0x000fe60000011405 */
[--C-:B------:R-:W-:Y:S01]  /*6140*/  @!P3 IMAD.MOV.U32 R10, RZ, RZ, R239.reuse ;  /* 0x000000ffff0ab224 */ /* 0x100fe200078e00ef */
[----:B------:R-:W-:Y:S01]  /*6150*/  LEA.HI.X R236, R5, R236, R6, 0x1, P4 ;  /* 0x000000ec05ec7211 */ /* 0x000fe200020f0c06 */
[--C-:B------:R-:W-:Y:S02]  /*6160*/  @!P2 IMAD.MOV.U32 R8, RZ, RZ, R239.reuse ;  /* 0x000000ffff08a224 */ /* 0x100fe400078e00ef */
[----:B------:R-:W-:Y:S02]  /*6170*/  @!P1 IMAD.MOV.U32 R6, RZ, RZ, R239 ;  /* 0x000000ffff069224 */ /* 0x000fe400078e00ef */
[--C-:B------:R-:W-:Y:S02]  /*6180*/  @!P3 IMAD.MOV.U32 R11, RZ, RZ, R236.reuse ;  /* 0x000000ffff0bb224 */ /* 0x100fe400078e00ec */
[--C-:B------:R-:W-:Y:S02]  /*6190*/  @!P2 IMAD.MOV.U32 R9, RZ, RZ, R236.reuse ;  /* 0x000000ffff09a224 */ /* 0x100fe400078e00ec */
[----:B------:R-:W-:Y:S01]  /*61a0*/  @!P1 IMAD.MOV.U32 R7, RZ, RZ, R236 ;  /* 0x000000ffff079224 */ /* 0x000fe200078e00ec */
[----:B------:R-:W-:Y:S01]  /*61b0*/  @!PT LDS RZ, [RZ] ;  /* 0x00000000fffff984 */ /* 0x000fe20000000800 */
[----:B------:R-:W-:Y:S01]  /*61c0*/  @!PT LDS RZ, [RZ] ;  /* 0x00000000fffff984 */ /* 0x000fe20000000800 */
[----:B------:R-:W-:Y:S01]  /*61d0*/  @!PT LDS RZ, [RZ] ;  /* 0x00000000fffff984 */ /* 0x000fe20000000800 */
[----:B------:R2:W-:Y:S04]  /*61e0*/  @!P3 LDGSTS.E.BYPASS.LTC128B.128 [R4+0x6000], desc[UR6][R10.64] ;  /* 0x060000000a04bfae */ /* 0x0005e8000b901d46 */
[----:B------:R2:W-:Y:S04]  /*61f0*/  @P2 STS.128 [R4+0x7000], RZ ;  /* 0x007000ff04002388 */ /* 0x0005e80000000c00 */
        /* <DEDUP_REMOVED lines=9> */
[----:B------:R-:W0:Y:S02]  /*6290*/  LDGDEPBAR ;  /* 0x00000000000079af */ /* 0x000e240000000000 */
.L_x_51:
[----:B------:R-:W3:Y:S01]  /*62a0*/  LDL R167, [R1+0x20] ;  /* 0x0000200001a77983 */ /* 0x000ee20000100800 */
[----:B------:R-:W-:Y:S03]  /*62b0*/  ULOP3.LUT UR9, UR8, 0x1, URZ, 0xc0, !UPT ;  /* 0x0000000108097892 */ /* 0x000fe6000f8ec03f */
[----:B------:R-:W4:Y:S01]  /*62c0*/  LDL R164, [R1+0x24] ;  /* 0x0000240001a47983 */ /* 0x000f220000100800 */
[----:B------:R-:W-:Y:S02]  /*62d0*/  UISETP.NE.U32.AND UP1, UPT, UR9, 0x1, UPT ;  /* 0x000000010900788c */ /* 0x000fe4000bf25070 */
[----:B------:R-:W-:Y:S01]  /*62e0*/  UIADD3 UR9, UR8, -0x1, URZ ;  /* 0xffffffff08097890 */ /* 0x000fe2000fffe03f */
[----:B------:R-:W-:Y:S04]  /*62f0*/  LDSM.16.M88.4 R24, [R224] ;  /* 0x00000000e018783b */ /* 0x000fe80000000200 */
[----:B--2---:R-:W1:Y:S04]  /*6300*/  LDSM.16.MT88.4 R8, [R0+0x9000] ;  /* 0x009000000008783b */ /* 0x004e680000004200 */
[----:B------:R-:W2:Y:S04]  /*6310*/  LDL R163, [R1] ;  /* 0x0000000001a37983 */ /* 0x000ea80000100800 */
[----:B------:R-:W2:Y:S04]  /*6320*/  LDL R162, [R1+0x4] ;  /* 0x0000040001a27983 */ /* 0x000ea80000100800 */
[----:B------:R-:W1:Y:S04]  /*6330*/  LDSM.16.MT88.4 R16, [R0+0xb000] ;  /* 0x00b000000010783b */ /* 0x000e680000004200 */
[----:B------:R-:W1:Y:S04]  /*6340*/  LDSM.16.MT88.4 R28, [R0+0xd000] ;  /* 0x00d00000001c783b */ /* 0x000e680000004200 */
[----:B------:R-:W-:Y:S04]  /*6350*/  LDSM.16.M88.4 R32, [R225] ;  /* 0x00000000e120783b */ /* 0x000fe80000000200 */
[----:B------:R-:W1:Y:S04]  /*6360*/  LDSM.16.MT88.4 R132, [R0+0x9400] ;  /* 0x009400000084783b */ /* 0x000e680000004200 */
[----:B------:R-:W1:Y:S04]  /*6370*/  LDSM.16.MT88.4 R136, [R0+0xb400] ;  /* 0x00b400000088783b */ /* 0x000e680000004200 */
[----:B------:R-:W1:Y:S04]  /*6380*/  LDSM.16.MT88.4 R140, [R0+0xd400] ;  /* 0x00d40000008c783b */ /* 0x000e680000004200 */
[----:B------:R-:W-:Y:S01]  /*6390*/  LDSM.16.M88.4 R144, [R227] ;  /* 0x00000000e390783b */ /* 0x000fe20000000200 */
[C---:B-1----:R-:W-:Y:S03]  /*63a0*/  HMMA.16816.F32 R4, R24.reuse, R8, RZ ;  /* 0x000000081804723c */ /* 0x042fe600000018ff */
[----:B------:R-:W1:Y:S04]  /*63b0*/  LDSM.16.MT88.4 R148, [R0+0x9800] ;  /* 0x009800000094783b */ /* 0x000e680000004200 */
[----:B------:R-:W1:Y:S01]  /*63c0*/  LDSM.16.MT88.4 R152, [R0+0xb800] ;  /* 0x00b800000098783b */ /* 0x000e620000004200 */
[C---:B------:R-:W-:Y:S03]  /*63d0*/  HMMA.16816.F32 R8, R24.reuse, R10, RZ ;  /* 0x0000000a1808723c */ /* 0x040fe600000018ff */
[----:B------:R-:W-:Y:S03]  /*63e0*/  LDSM.16.MT88.4 R156, [R0+0xbc00] ;  /* 0x00bc0000009c783b */ /* 0x000fe60000004200 */
[C---:B------:R-:W-:Y:S01]  /*63f0*/  HMMA.16816.F32 R12, R24.reuse, R16, RZ ;  /* 0x00000010180c723c */ /* 0x040fe200000018ff */
[----:B------:R-:W2:Y:S05]  /*6400*/  LDL R165, [R1+0x10] ;  /* 0x0000100001a57983 */ /* 0x000eaa0000100800 */
[C---:B------:R-:W-:Y:S06]  /*6410*/  HMMA.16816.F32 R16, R24.reuse, R18, RZ ;  /* 0x000000121810723c */ /* 0x040fec00000018ff */
[C---:B------:R-:W-:Y:S06]  /*6420*/  HMMA.16816.F32 R20, R24.reuse, R28, RZ ;  /* 0x0000001c1814723c */ /* 0x040fec00000018ff */
[----:B------:R-:W-:Y:S01]  /*6430*/  HMMA.16816.F32 R24, R24, R30, RZ ;  /* 0x0000001e1818723c */ /* 0x000fe200000018ff */
[----:B------:R-:W1:Y:S05]  /*6440*/  LDSM.16.MT88.4 R28, [R0+0xd800] ;  /* 0x00d80000001c783b */ /* 0x000e6a0000004200 */
[C---:B------:R-:W-:Y:S06]  /*6450*/  HMMA.16816.F32 R4, R32.reuse, R132, R4 ;  /* 0x000000842004723c */ /* 0x040fec0000001804 */
[C---:B------:R-:W-:Y:S01]  /*6460*/  HMMA.16816.F32 R8, R32.reuse, R134, R8 ;  /* 0x000000862008723c */ /* 0x040fe20000001808 */
[----:B------:R-:W-:Y:S05]  /*6470*/  LDSM.16.M88.4 R132, [R226] ;  /* 0x00000000e284783b */ /* 0x000fea0000000200 */
[C---:B------:R-:W-:Y:S06]  /*6480*/  HMMA.16816.F32 R12, R32.reuse, R136, R12 ;  /* 0x00000088200c723c */ /* 0x040fec000000180c */
[C---:B------:R-:W-:Y:S01]  /*6490*/  HMMA.16816.F32 R16, R32.reuse, R138, R16 ;  /* 0x0000008a2010723c */ /* 0x040fe20000001810 */
[----:B------:R-:W1:Y:S05]  /*64a0*/  LDSM.16.MT88.4 R136, [R0+0x9c00] ;  /* 0x009c00000088783b */ /* 0x000e6a0000004200 */
[C---:B------:R-:W-:Y:S06]  /*64b0*/  HMMA.16816.F32 R20, R32.reuse, R140, R20 ;  /* 0x0000008c2014723c */ /* 0x040fec0000001814 */
[----:B------:R-:W-:Y:S01]  /*64c0*/  HMMA.16816.F32 R24, R32, R142, R24 ;  /* 0x0000008e2018723c */ /* 0x000fe20000001818 */
[----:B------:R-:W1:Y:S04]  /*64d0*/  LDSM.16.MT88.4 R32, [R0+0xdc00] ;  /* 0x00dc00000020783b */ /* 0x000e680000004200 */
[----:B------:R-:W-:Y:S01]  /*64e0*/  LDSM.16.M88.4 R140, [R224+0x2000] ;  /* 0x00200000e08c783b */ /* 0x000fe20000000200 */
[C---:B-1----:R-:W-:Y:S06]  /*64f0*/  HMMA.16816.F32 R4, R144.reuse, R148, R4 ;  /* 0x000000949004723c */ /* 0x042fec0000001804 */
[C---:B------:R-:W-:Y:S01]  /*6500*/  HMMA.16816.F32 R8, R144.reuse, R150, R8 ;  /* 0x000000969008723c */ /* 0x040fe20000001808 */
[----:B------:R-:W1:Y:S05]  /*6510*/  LDSM.16.MT88.4 R148, [R0+0xa000] ;  /* 0x00a000000094783b */ /* 0x000e6a0000004200 */
[C---:B------:R-:W-:Y:S06]  /*6520*/  HMMA.16816.F32 R12, R144.reuse, R152, R12 ;  /* 0x00000098900c723c */ /* 0x040fec000000180c */
[C---:B------:R-:W-:Y:S01]  /*6530*/  HMMA.16816.F32 R16, R144.reuse, R154, R16 ;  /* 0x0000009a9010723c */ /* 0x040fe20000001810 */
[----:B------:R-:W1:Y:S05]  /*6540*/  LDSM.16.MT88.4 R152, [R0+0xc000] ;  /* 0x00c000000098783b */ /* 0x000e6a0000004200 */
[C---:B------:R-:W-:Y:S06]  /*6550*/  HMMA.16816.F32 R20, R144.reuse, R28, R20 ;  /* 0x0000001c9014723c */ /* 0x040fec0000001814 */
[----:B------:R-:W-:Y:S01]  /*6560*/  HMMA.16816.F32 R24, R144, R30, R24 ;  /* 0x0000001e9018723c */ /* 0x000fe20000001818 */
[----:B------:R-:W1:Y:S04]  /*6570*/  LDSM.16.MT88.4 R28, [R0+0xe000] ;  /* 0x00e00000001c783b */ /* 0x000e680000004200 */
[----:B------:R-:W-:Y:S01]  /*6580*/  LDSM.16.MT88.4 R144, [R0+0xa400] ;  /* 0x00a400000090783b */ /* 0x000fe20000004200 */
[C---:B------:R-:W-:Y:S06]  /*6590*/  HMMA.16816.F32 R4, R132.reuse, R136, R4 ;  /* 0x000000888404723c */ /* 0x040fec0000001804 */
[C---:B------:R-:W-:Y:S01]  /*65a0*/  HMMA.16816.F32 R8, R132.reuse, R138, R8 ;  /* 0x0000008a8408723c */ /* 0x040fe20000001808 */
[----:B------:R-:W1:Y:S05]  /*65b0*/  LDSM.16.M88.4 R136, [R225+0x2000] ;  /* 0x00200000e188783b */ /* 0x000e6a0000000200 */
        /* <DEDUP_REMOVED lines=16> */
[----:B------:R-:W-:Y:S01]  /*66c0*/  LDSM.16.M88.4 R140, [R226+0x2000] ;  /* 0x00200000e28c783b */ /* 0x000fe20000000200 */
[C---:B------:R-:W-:Y:S06]  /*66d0*/  HMMA.16816.F32 R4, R136.reuse, R144, R4 ;  /* 0x000000908804723c */ /* 0x040fec0000001804 */
[C---:B------:R-:W-:Y:S01]  /*66e0*/  HMMA.16816.F32 R8, R136.reuse, R146, R8 ;  /* 0x000000928808723c */ /* 0x040fe20000001808 */
[----:B------:R-:W3:Y:S05]  /*66f0*/  LDSM.16.MT88.4 R144, [R0+0xac00] ;  /* 0x00ac00000090783b */ /* 0x000eea0000004200 */
[C---:B------:R-:W-:Y:S06]  /*6700*/  HMMA.16816.F32 R12, R136.reuse, R156, R12 ;  /* 0x0000009c880c723c */ /* 0x040fec000000180c */
[C---:B------:R-:W-:Y:S01]  /*6710*/  HMMA.16816.F32 R16, R136.reuse, R158, R16 ;  /* 0x0000009e8810723c */ /* 0x040fe20000001810 */
[----:B------:R-:W4:Y:S05]  /*6720*/  LDSM.16.MT88.4 R156, [R0+0xcc00] ;  /* 0x00cc0000009c783b */ /* 0x000f2a0000004200 */
[C---:B------:R-:W-:Y:S06]  /*6730*/  HMMA.16816.F32 R20, R136.reuse, R32, R20 ;  /* 0x000000208814723c */ /* 0x040fec0000001814 */
[----:B------:R-:W-:Y:S01]  /*6740*/  HMMA.16816.F32 R24, R136, R34, R24 ;  /* 0x000000228818723c */ /* 0x000fe20000001818 */
[----:B------:R3:W2:Y:S04]  /*6750*/  LDSM.16.MT88.4 R32, [R0+0xec00] ;  /* 0x00ec00000020783b */ /* 0x0006a80000004200 */
[----:B------:R-:W-:Y:S01]  /*6760*/  LDSM.16.MT88.4 R136, [R3+0x2400] ;  /* 0x002400000388783b */ /* 0x000fe20000004200 */
[C---:B-1----:R-:W-:Y:S06]  /*6770*/  HMMA.16816.F32 R4, R132.reuse, R148, R4 ;  /* 0x000000948404723c */ /* 0x042fec0000001804 */
[C---:B------:R-:W-:Y:S06]  /*6780*/  HMMA.16816.F32 R8, R132.reuse, R150, R8 ;  /* 0x000000968408723c */ /* 0x040fec0000001808 */
[C---:B------:R-:W-:Y:S06]  /*6790*/  HMMA.16816.F32 R12, R132.reuse, R152, R12 ;  /* 0x00000098840c723c */ /* 0x040fec000000180c */
[C---:B------:R-:W-:Y:S01]  /*67a0*/  HMMA.16816.F32 R16, R132.reuse, R154, R16 ;  /* 0x0000009a8410723c */ /* 0x040fe20000001810 */
[----:B---3--:R-:W-:Y:S05]  /*67b0*/  IMAD.U32 R0, RZ, RZ, UR15 ;  /* 0x0000000fff007e24 */ /* 0x008fea000f8e00ff */
[C---:B------:R-:W-:Y:S06]  /*67c0*/  HMMA.16816.F32 R20, R132.reuse, R28, R20 ;  /* 0x0000001c8414723c */ /* 0x040fec0000001814 */
[----:B------:R-:W-:Y:S06]  /*67d0*/  HMMA.16816.F32 R24, R132, R30, R24 ;  /* 0x0000001e8418723c */ /* 0x000fec0000001818 */
[C---:B------:R-:W-:Y:S01]  /*67e0*/  HMMA.16816.F32 R4, R140.reuse, R144, R4 ;  /* 0x000000908c04723c */ /* 0x040fe20000001804 */
[----:B------:R-:W-:Y:S04]  /*67f0*/  IMAD.U32 R132, RZ, RZ, UR15 ;  /* 0x0000000fff847e24 */ /* 0x000fe8000f8e00ff */
[----:B------:R-:W-:Y:S01]  /*6800*/  @P0 IADD3 R30, P2, R167, UR12, RZ ;  /* 0x0000000ca71e0c10 */ /* 0x000fe2000ff5e0ff */
[C---:B------:R-:W-:Y:S01]  /*6810*/  HMMA.16816.F32 R8, R140.reuse, R146, R8 ;  /* 0x000000928c08723c */ /* 0x040fe20000001808 */
[----:B------:R-:W-:Y:S01]  /*6820*/  LDSM.16.MT88.4 R144, [R3+0x1c00] ;  /* 0x001c00000390783b */ /* 0x000fe20000004200 */
[----:B------:R-:W-:Y:S03]  /*6830*/  @UP3 UIADD3 UR12, UP2, UR12, -0x100, URZ ;  /* 0xffffff000c0c3890 */ /* 0x000fe6000ff5e03f */
[----:B----4-:R-:W-:Y:S01]  /*6840*/  @P0 IADD3.X R31, R164, UR11, RZ, P2, !PT ;  /* 0x0000000ba41f0c10 */ /* 0x010fe200097fe4ff */
[C---:B------:R-:W-:Y:S01]  /*6850*/  HMMA.16816.F32 R12, R140.reuse, R156, R12 ;  /* 0x0000009c8c0c723c */ /* 0x040fe2000000180c */
[----:B------:R-:W-:Y:S03]  /*6860*/  @UP3 UIADD3.X UR11, UR11, -0x1, URZ, UP2, !UPT ;  /* 0xffffffff0b0b3890 */ /* 0x000fe600097fe43f */
[----:B--2---:R-:W2:Y:S02]  /*6870*/  @P0 LDG.E R163, desc[UR6][R30.64] ;  /* 0x000000061ea30981 */ /* 0x004ea4000c1e1900 */
[C---:B------:R-:W-:Y:S02]  /*6880*/  HMMA.16816.F32 R16, R140.reuse, R158, R16 ;  /* 0x0000009e8c10723c */ /* 0x040fe40000001810 */
[----:B------:R-:W3:Y:S04]  /*6890*/  @P0 LDG.E R162, desc[UR6][R30.64+0x20] ;  /* 0x000020061ea20981 */ /* 0x000ee8000c1e1900 */
[C---:B------:R-:W-:Y:S01]  /*68a0*/  HMMA.16816.F32 R20, R140.reuse, R32, R20 ;  /* 0x000000208c14723c */ /* 0x040fe20000001814 */
[----:B------:R-:W5:Y:S04]  /*68b0*/  @P0 LDG.E R249, desc[UR6][R30.64+0x80] ;  /* 0x000080061ef90981 */ /* 0x000f68000c1e1900 */
[----:B------:R1:W5:Y:S01]  /*68c0*/  @P0 LDG.E R252, desc[UR6][R30.64+0xa0] ;  /* 0x0000a0061efc0981 */ /* 0x000362000c1e1900 */
[----:B------:R-:W-:Y:S03]  /*68d0*/  HMMA.16816.F32 R24, R140, R34, R24 ;  /* 0x000000228c18723c */ /* 0x000fe60000001818 */
[----:B------:R-:W-:Y:S04]  /*68e0*/  LDSM.16.MT88.4 R140, [R3+0x1800] ;  /* 0x00180000038c783b */ /* 0x000fe80000004200 */
[----:B------:R-:W-:Y:S04]  /*68f0*/  IMAD.U32 R34, RZ, RZ, UR33 ;  /* 0x00000021ff227e24 */ /* 0x000fe8000f8e00ff */
[----:B-1----:R-:W-:Y:S02]  /*6900*/  IMAD.U32 R30, RZ, RZ, UR32 ;  /* 0x00000020ff1e7e24 */ /* 0x002fe4000f8e00ff */
[----:B------:R-:W-:Y:S01]  /*6910*/  IMAD.U32 R31, RZ, RZ, UR33 ;  /* 0x00000021ff1f7e24 */ /* 0x000fe2000f8e00ff */
[C---:B------:R-:W-:Y:S04]  /*6920*/  LEA R241, P1, R165.reuse, R160, 0x2 ;  /* 0x000000a0a5f17211 */ /* 0x040fe800078210ff */
[----:B------:R-:W-:Y:S01]  /*6930*/  LEA.HI.X.SX32 R240, R165, R161, 0x2, P1 ;  /* 0x000000a1a5f07211 */ /* 0x000fe200008f16ff */
[----:B------:R-:W-:Y:S04]  /*6940*/  IMAD.MOV.U32 R28, RZ, RZ, R241 ;  /* 0x000000ffff1c7224 */ /* 0x000fe800078e00f1 */
[----:B------:R-:W-:Y:S01]  /*6950*/  IMAD.MOV.U32 R29, RZ, RZ, R240 ;  /* 0x000000ffff1d7224 */ /* 0x000fe200078e00f0 */
[-C--:B------:R-:W-:Y:S01]  /*6960*/  LEA R32, P1, R132, R28.reuse, 0x2 ;  /* 0x0000001c84207211 */ /* 0x080fe200078210ff */
[----:B------:R-:W-:Y:S01]  /*6970*/  IMAD.U32 R132, RZ, RZ, UR16 ;  /* 0x00000010ff847e24 */ /* 0x000fe2000f8e00ff */
[-C--:B------:R-:W-:Y:S02]  /*6980*/  LEA R34, P2, R34, R28.reuse, 0x2 ;  /* 0x0000001c22227211 */ /* 0x080fe400078410ff */
[-C--:B------:R-:W-:Y:S01]  /*6990*/  LEA.HI.X.SX32 R33, R0, R29.reuse, 0x2, P1 ;  /* 0x0000001d00217211 */ /* 0x080fe200008f16ff */
[----:B------:R1:W-:Y:S01]  /*69a0*/  REDG.E.ADD.F32.FTZ.RN.STRONG.GPU desc[UR6][R28.64], R4 ;  /* 0x000000041c0079a6 */ /* 0x0003e2000c10f386 */
[----:B------:R-:W-:Y:S01]  /*69b0*/  IMAD.U32 R0, RZ, RZ, UR16 ;  /* 0x00000010ff007e24 */ /* 0x000fe2000f8e00ff */
[-C--:B------:R-:W-:Y:S02]  /*69c0*/  LEA R30, P1, R30, R28.reuse, 0x2 ;  /* 0x0000001c1e1e7211 */ /* 0x080fe400078210ff */
[----:B------:R4:W-:Y:S01]  /*69d0*/  REDG.E.ADD.F32.FTZ.RN.STRONG.GPU desc[UR6][R32.64], R5 ;  /* 0x00000005200079a6 */ /* 0x0009e2000c10f386 */
[-C--:B------:R-:W-:Y:S01]  /*69e0*/  LEA.HI.X.SX32 R35, R31, R29.reuse, 0x2, P2 ;  /* 0x0000001d1f237211 */ /* 0x080fe200010f16ff */
[----:B-1----:R-:W-:Y:S02]  /*69f0*/  IMAD.U32 R4, RZ, RZ, UR31 ;  /* 0x0000001fff047e24 */ /* 0x002fe4000f8e00ff */
[----:B----4-:R-:W-:Y:S05]  /*6a00*/  IMAD.U32 R5, RZ, RZ, UR32 ;  /* 0x00000020ff057e24 */ /* 0x010fea000f8e00ff */
[-C--:B------:R-:W-:Y:S01]  /*6a10*/  LEA.HI.X.SX32 R31, R5, R29.reuse, 0x2, P1 ;  /* 0x0000001d051f7211 */ /* 0x080fe200008f16ff */
[----:B--2---:R-:W-:Y:S04]  /*6a20*/  @P0 STL [R1], R163 ;  /* 0x000000a301000387 */ /* 0x004fe80000100800 */
[----:B---3--:R-:W-:Y:S01]  /*6a30*/  @P0 STL [R1+0x4], R162 ;  /* 0x000004a201000387 */ /* 0x008fe20000100800 */
[-C--:B------:R-:W-:Y:S04]  /*6a40*/  LEA R132, P0, R132, R28.reuse, 0x2 ;  /* 0x0000001c84847211 */ /* 0x080fe800078010ff */
[-C--:B------:R-:W-:Y:S01]  /*6a50*/  LEA.HI.X.SX32 R133, R0, R29.reuse, 0x2, P0 ;  /* 0x0000001d00857211 */ /* 0x080fe200000f16ff */
[----:B------:R-:W-:Y:S01]  /*6a60*/  IMAD.U32 R0, RZ, RZ, UR31 ;  /* 0x0000001fff007e24 */ /* 0x000fe2000f8e00ff */
[-C--:B------:R-:W-:Y:S03]  /*6a70*/  LEA R4, P0, R4, R28.reuse, 0x2 ;  /* 0x0000001c04047211 */ /* 0x080fe600078010ff */
[----:B------:R1:W-:Y:S01]  /*6a80*/  REDG.E.ADD.F32.FTZ.RN.STRONG.GPU desc[UR6][R132.64], R6 ;  /* 0x00000006840079a6 */ /* 0x0003e2000c10f386 */
[-C--:B------:R-:W-:Y:S01]  /*6a90*/  LEA.HI.X.SX32 R5, R0, R29.reuse, 0x2, P0 ;  /* 0x0000001d00057211 */ /* 0x080fe200000f16ff */
[----:B------:R-:W-:Y:S02]  /*6aa0*/  IMAD.U32 R0, RZ, RZ, UR30 ;  /* 0x0000001eff007e24 */ /* 0x000fe4000f8e00ff */
[----:B------:R2:W-:Y:S04]  /*6ab0*/  REDG.E.ADD.F32.FTZ.RN.STRONG.GPU desc[UR6][R34.64], R7 ;  /* 0x00000007220079a6 */ /* 0x0005e8000c10f386 */
[----:B------:R3:W-:Y:S04]  /*6ac0*/  REDG.E.ADD.F32.FTZ.RN.STRONG.GPU desc[UR6][R30.64], R8 ;  /* 0x000000081e0079a6 */ /* 0x0007e8000c10f386 */
[----:B------:R4:W-:Y:S04]  /*6ad0*/  REDG.E.ADD.F32.FTZ.RN.STRONG.GPU desc[UR6][R4.64], R9 ;  /* 0x00000009040079a6 */ /* 0x0009e8000c10f386 */
[----:B------:R-:W-:Y:S01]  /*6ae0*/  LDSM.16.MT88.4 R132, [R2+0x11800] ;  /* 0x011800000284783b */ /* 0x000fe20000004200 */
[----:B-1----:R-:W-:Y:S02]  /*6af0*/  IMAD.U32 R6, RZ, RZ, UR25 ;  /* 0x00000019ff067e24 */ /* 0x002fe4000f8e00ff */
[----:B--2---:R-:W-:Y:S02]  /*6b00*/  IMAD.U32 R7, RZ, RZ, UR24 ;  /* 0x00000018ff077e24 */ /* 0x004fe4000f8e00ff */
[----:B---3--:R-:W-:Y:S02]  /*6b10*/  IMAD.U32 R8, RZ, RZ, UR29 ;  /* 0x0000001dff087e24 */ /* 0x008fe4000f8e00ff */
[----:B------:R-:W-:Y:S02]  /*6b20*/  IMAD.U32 R30, RZ, RZ, UR25 ;  /* 0x00000019ff1e7e24 */ /* 0x000fe4000f8e00ff */
[----:B----4-:R-:W-:Y:S01]  /*6b30*/  IMAD.U32 R5, RZ, RZ, UR30 ;  /* 0x0000001eff057e24 */ /* 0x010fe2000f8e00ff */
[-C--:B------:R-:W-:Y:S01]  /*6b40*/  LEA R4, P1, R0, R28.reuse, 0x2 ;  /* 0x0000001c00047211 */ /* 0x080fe200078210ff */
[----:B------:R-:W-:Y:S01]  /*6b50*/  IMAD.U32 R0, RZ, RZ, UR29 ;  /* 0x0000001dff007e24 */ /* 0x000fe2000f8e00ff */
[-C--:B------:R-:W-:Y:S02]  /*6b60*/  LEA R8, P0, R8, R28.reuse, 0x2 ;  /* 0x0000001c08087211 */ /* 0x080fe400078010ff */
[-C--:B------:R-:W-:Y:S02]  /*6b70*/  LEA.HI.X.SX32 R5, R5, R29.reuse, 0x2, P1 ;  /* 0x0000001d05057211 */ /* 0x080fe400008f16ff */
[-C--:B------:R-:W-:Y:S01]  /*6b80*/  LEA.HI.X.SX32 R9, R0, R29.reuse, 0x2, P0 ;  /* 0x0000001d00097211 */ /* 0x080fe200000f16ff */
[----:B------:R-:W-:Y:S01]  /*6b90*/  IMAD.U32 R0, RZ, RZ, UR24 ;  /* 0x00000018ff007e24 */ /* 0x000fe2000f8e00ff */
[-C--:B------:R-:W-:Y:S01]  /*6ba0*/  LEA R6, P1, R6, R28.reuse, 0x2 ;  /* 0x0000001c06067211 */ /* 0x080fe200078210ff */
[----:B------:R1:W-:Y:S04]  /*6bb0*/  REDG.E.ADD.F32.FTZ.RN.STRONG.GPU desc[UR6][R4.64], R10 ;  /* 0x0000000a040079a6 */ /* 0x0003e8000c10f386 */
[----:B------:R2:W-:Y:S04]  /*6bc0*/  REDG.E.ADD.F32.FTZ.RN.STRONG.GPU desc[UR6][R8.64], R11 ;  /* 0x0000000b080079a6 */ /* 0x0005e8000c10f386 */
[----:B------:R3:W-:Y:S04]  /*6bd0*/  REDG.E.ADD.F32.FTZ.RN.STRONG.GPU desc[UR6][R28.64+0x80], R12 ;  /* 0x0000800c1c0079a6 */ /* 0x0007e8000c10f386 */
[----:B------:R4:W-:Y:S01]  /*6be0*/  REDG.E.ADD.F32.FTZ.RN.STRONG.GPU desc[UR6][R32.64+0x80], R13 ;  /* 0x0000800d200079a6 */ /* 0x0009e2000c10f386 */
[-C--:B-1----:R-:W-:Y:S01]  /*6bf0*/  LEA R4, P0, R7, R28.reuse, 0x2 ;  /* 0x0000001c07047211 */ /* 0x082fe200078010ff */
[----:B------:R-:W-:Y:S01]  /*6c00*/  IMAD.U32 R10, RZ, RZ, UR23 ;  /* 0x00000017ff0a7e24 */ /* 0x000fe2000f8e00ff */
[-C--:B------:R-:W-:Y:S02]  /*6c10*/  LEA.HI.X.SX32 R7, R30, R29.reuse, 0x2, P1 ;  /* 0x0000001d1e077211 */ /* 0x080fe400008f16ff */
[-C--:B------:R-:W-:Y:S01]  /*6c20*/  LEA.HI.X.SX32 R5, R0, R29.reuse, 0x2, P0 ;  /* 0x0000001d00057211 */ /* 0x080fe200000f16ff */
[----:B--2---:R-:W-:Y:S01]  /*6c30*/  IMAD.U32 R8, RZ, RZ, UR22 ;  /* 0x00000016ff087e24 */ /* 0x004fe2000f8e00ff */
[-C--:B------:R-:W-:Y:S01]  /*6c40*/  LEA R10, P0, R10, R28.reuse, 0x2 ;  /* 0x0000001c0a0a7211 */ /* 0x080fe200078010ff */
[----:B------:R1:W-:Y:S01]  /*6c50*/  REDG.E.ADD.F32.FTZ.RN.STRONG.GPU desc[UR6][R6.64], R14 ;  /* 0x0000000e060079a6 */ /* 0x0003e2000c10f386 */
[----:B------:R-:W-:Y:S02]  /*6c60*/  IMAD.U32 R0, RZ, RZ, UR23 ;  /* 0x00000017ff007e24 */ /* 0x000fe4000f8e00ff */
[-C--:B------:R-:W-:Y:S01]  /*6c70*/  LEA R8, P2, R8, R28.reuse, 0x2 ;  /* 0x0000001c08087211 */ /* 0x080fe200078410ff */
[----:B------:R2:W-:Y:S01]  /*6c80*/  REDG.E.ADD.F32.FTZ.RN.STRONG.GPU desc[UR6][R4.64], R15 ;  /* 0x0000000f040079a6 */ /* 0x0005e2000c10f386 */
[----:B---3--:R-:W-:Y:S01]  /*6c90*/  IMAD.U32 R12, RZ, RZ, UR20 ;  /* 0x00000014ff0c7e24 */ /* 0x008fe2000f8e00ff */
[-C--:B------:R-:W-:Y:S01]  /*6ca0*/  LEA.HI.X.SX32 R11, R0, R29.reuse, 0x2, P0 ;  /* 0x0000001d000b7211 */ /* 0x080fe200000f16ff */
[----:B------:R-:W-:Y:S02]  /*6cb0*/  IMAD.U32 R0, RZ, RZ, UR28 ;  /* 0x0000001cff007e24 */ /* 0x000fe4000f8e00ff */
[----:B----4-:R-:W-:Y:S01]  /*6cc0*/  IMAD.U32 R13, RZ, RZ, UR21 ;  /* 0x00000015ff0d7e24 */ /* 0x010fe2000f8e00ff */
[-C--:B------:R-:W-:Y:S01]  /*6cd0*/  LEA R12, P4, R12, R28.reuse, 0x2 ;  /* 0x0000001c0c0c7211 */ /* 0x080fe200078810ff */
[----:B------:R3:W-:Y:S01]  /*6ce0*/  REDG.E.ADD.F32.FTZ.RN.STRONG.GPU desc[UR6][R10.64], R16 ;  /* 0x000000100a0079a6 */ /* 0x0007e2000c10f386 */
[----:B-1----:R-:W-:Y:S02]  /*6cf0*/  IMAD.U32 R6, RZ, RZ, UR27 ;  /* 0x0000001bff067e24 */ /* 0x002fe4000f8e00ff */
[----:B------:R-:W-:Y:S02]  /*6d00*/  IMAD.U32 R7, RZ, RZ, UR22 ;  /* 0x00000016ff077e24 */ /* 0x000fe4000f8e00ff */
[----:B--2---:R-:W-:Y:S01]  /*6d10*/  IMAD.U32 R4, RZ, RZ, UR28 ;  /* 0x0000001cff047e24 */ /* 0x004fe2000f8e00ff */
[-C--:B------:R-:W-:Y:S01]  /*6d20*/  LEA R6, P1, R6, R28.reuse, 0x2 ;  /* 0x0000001c06067211 */ /* 0x080fe200078210ff */
[----:B------:R-:W-:Y:S01]  /*6d30*/  IMAD.U32 R5, RZ, RZ, UR27 ;  /* 0x0000001bff057e24 */ /* 0x000fe2000f8e00ff */
[-C--:B------:R-:W-:Y:S01]  /*6d40*/  LEA.HI.X.SX32 R9, R7, R29.reuse, 0x2, P2 ;  /* 0x0000001d07097211 */ /* 0x080fe200010f16ff */
[----:B------:R-:W-:Y:S01]  /*6d50*/  IMAD.U32 R14, RZ, RZ, UR21 ;  /* 0x00000015ff0e7e24 */ /* 0x000fe2000f8e00ff */
[-C--:B------:R-:W-:Y:S02]  /*6d60*/  LEA R4, P0, R4, R28.reuse, 0x2 ;  /* 0x0000001c04047211 */ /* 0x080fe400078010ff */
[-C--:B------:R-:W-:Y:S01]  /*6d70*/  LEA.HI.X.SX32 R7, R5, R29.reuse, 0x2, P1 ;  /* 0x0000001d05077211 */ /* 0x080fe200008f16ff */
[----:B------:R1:W-:Y:S01]  /*6d80*/  REDG.E.ADD.F32.FTZ.RN.STRONG.GPU desc[UR6][R8.64], R17 ;  /* 0x00000011080079a6 */ /* 0x0003e2000c10f386 */
[-C--:B------:R-:W-:Y:S01]  /*6d90*/  LEA.HI.X.SX32 R5, R0, R29.reuse, 0x2, P0 ;  /* 0x0000001d00057211 */ /* 0x080fe200000f16ff */
[----:B---3--:R-:W-:Y:S01]  /*6da0*/  IMAD.U32 R10, RZ, RZ, UR19 ;  /* 0x00000013ff0a7e24 */ /* 0x008fe2000f8e00ff */
[-C--:B------:R-:W-:Y:S01]  /*6db0*/  LEA R14, P5, R14, R28.reuse, 0x2 ;  /* 0x0000001c0e0e7211 */ /* 0x080fe200078a10ff */
[----:B------:R2:W-:Y:S01]  /*6dc0*/  REDG.E.ADD.F32.FTZ.RN.STRONG.GPU desc[UR6][R6.64], R18 ;  /* 0x00000012060079a6 */ /* 0x0005e2000c10f386 */
[----:B------:R-:W-:Y:S02]  /*6dd0*/  IMAD.U32 R11, RZ, RZ, UR20 ;  /* 0x00000014ff0b7e24 */ /* 0x000fe4000f8e00ff */
[-C--:B------:R-:W-:Y:S01]  /*6de0*/  LEA.HI.X.SX32 R15, R13, R29.reuse, 0x2, P5 ;  /* 0x0000001d0d0f7211 */ /* 0x080fe200028f16ff */
[----:B------:R3:W-:Y:S01]  /*6df0*/  REDG.E.ADD.F32.FTZ.RN.STRONG.GPU desc[UR6][R4.64], R19 ;  /* 0x00000013040079a6 */ /* 0x0007e2000c10f386 */
[-C--:B------:R-:W-:Y:S01]  /*6e00*/  LEA R10, P3, R10, R28.reuse, 0x2 ;  /* 0x0000001c0a0a7211 */ /* 0x080fe200078610ff */
[----:B------:R-:W-:Y:S01]  /*6e10*/  IMAD.U32 R0, RZ, RZ, UR26 ;  /* 0x0000001aff007e24 */ /* 0x000fe2000f8e00ff */
[-C--:B------:R-:W-:Y:S01]  /*6e20*/  LEA.HI.X.SX32 R13, R11, R29.reuse, 0x2, P4 ;  /* 0x0000001d0b0d7211 */ /* 0x080fe200020f16ff */
[----:B------:R-:W-:Y:S04]  /*6e30*/  REDG.E.ADD.F32.FTZ.RN.STRONG.GPU desc[UR6][R28.64+0x100], R20 ;  /* 0x000100141c0079a6 */ /* 0x000fe8000c10f386 */
[----:B------:R-:W-:Y:S04]  /*6e40*/  REDG.E.ADD.F32.FTZ.RN.STRONG.GPU desc[UR6][R32.64+0x100], R21 ;  /* 0x00010015200079a6 */ /* 0x000fe8000c10f386 */
[----:B------:R-:W-:Y:S04]  /*6e50*/  REDG.E.ADD.F32.FTZ.RN.STRONG.GPU desc[UR6][R14.64], R22 ;  /* 0x000000160e0079a6 */ /* 0x000fe8000c10f386 */
[----:B------:R-:W-:Y:S01]  /*6e60*/  REDG.E.ADD.F32.FTZ.RN.STRONG.GPU desc[UR6][R12.64], R23 ;  /* 0x000000170c0079a6 */ /* 0x000fe2000c10f386 */
[----:B-1----:R-:W-:Y:S03]  /*6e70*/  IMAD.U32 R8, RZ, RZ, UR18 ;  /* 0x00000012ff087e24 */ /* 0x002fe6000f8e00ff */
[----:B------:R-:W-:Y:S01]  /*6e80*/  LDSM.16.MT88.4 R12, [R2+0x11000] ;  /* 0x01100000020c783b */ /* 0x000fe20000004200 */
[----:B------:R-:W-:Y:S02]  /*6e90*/  IMAD.U32 R9, RZ, RZ, UR19 ;  /* 0x00000013ff097e24 */ /* 0x000fe4000f8e00ff */
[----:B--2---:R-:W-:Y:S01]  /*6ea0*/  IMAD.U32 R6, RZ, RZ, UR17 ;  /* 0x00000011ff067e24 */ /* 0x004fe2000f8e00ff */
[-C--:B------:R-:W-:Y:S01]  /*6eb0*/  LEA R8, P2, R8, R28.reuse, 0x2 ;  /* 0x0000001c08087211 */ /* 0x080fe200078410ff */
[----:B------:R-:W-:Y:S01]  /*6ec0*/  IMAD.U32 R7, RZ, RZ, UR18 ;  /* 0x00000012ff077e24 */ /* 0x000fe2000f8e00ff */
[-C--:B------:R-:W-:Y:S01]  /*6ed0*/  LEA.HI.X.SX32 R11, R9, R29.reuse, 0x2, P3 ;  /* 0x0000001d090b7211 */ /* 0x080fe200018f16ff */
[----:B---3--:R-:W-:Y:S01]  /*6ee0*/  IMAD.U32 R4, RZ, RZ, UR26 ;  /* 0x0000001aff047e24 */ /* 0x008fe2000f8e00ff */
[-C--:B------:R-:W-:Y:S01]  /*6ef0*/  LEA R6, P1, R6, R28.reuse, 0x2 ;  /* 0x0000001c06067211 */ /* 0x080fe200078210ff */
[----:B------:R-:W-:Y:S01]  /*6f00*/  IMAD.U32 R5, RZ, RZ, UR17 ;  /* 0x00000011ff057e24 */ /* 0x000fe2000f8e00ff */
        /* <DEDUP_REMOVED lines=19> */
[----:B------:R-:W-:Y:S04]  /*7040*/  LDSM.16.MT88.4 R32, [R2+0xf800] ;  /* 0x00f800000220783b */ /* 0x000fe80000004200 */
[----:B------:R-:W4:Y:S04]  /*7050*/  LDSM.16.MT88.4 R20, [R3+0x400] ;  /* 0x000400000314783b */ /* 0x000f280000004200 */
[----:B------:R-:W4:Y:S01]  /*7060*/  LDSM.16.MT88.4 R24, [R3+0x1400] ;  /* 0x001400000318783b */ /* 0x000f220000004200 */
[-C--:B-1----:R-:W-:Y:S06]  /*7070*/  HMMA.16816.F32 R84, R4, R8.reuse, R84 ;  /* 0x000000080454723c */ /* 0x082fec0000001854 */
[C---:B------:R-:W-:Y:S06]  /*7080*/  HMMA.16816.F32 R88, R12.reuse, R8, R88 ;  /* 0x000000080c58723c */ /* 0x040fec0000001858 */
[-C--:B------:R-:W-:Y:S06]  /*7090*/  HMMA.16816.F32 R92, R12, R10.reuse, R92 ;  /* 0x0000000a0c5c723c */ /* 0x080fec000000185c */
[C---:B------:R-:W-:Y:S01]  /*70a0*/  HMMA.16816.F32 R96, R4.reuse, R10, R96 ;  /* 0x0000000a0460723c */ /* 0x040fe20000001860 */
[----:B------:R-:W-:Y:S05]  /*70b0*/  LDSM.16.MT88.4 R8, [R2+0x10000] ;  /* 0x010000000208783b */ /* 0x000fea0000004200 */
[-C--:B--2---:R-:W-:Y:S06]  /*70c0*/  HMMA.16816.F32 R100, R4, R16.reuse, R100 ;  /* 0x000000100464723c */ /* 0x084fec0000001864 */
        /* <DEDUP_REMOVED lines=54> */
[----:B------:R-:W2:Y:S01]  /*7430*/  LDL R149, [R1+0x18] ;  /* 0x0000180001957983 */ /* 0x000ea20000100800 */
        /* <DEDUP_REMOVED lines=169> */
.L_x_53:
        /* <DEDUP_REMOVED lines=20> */
.L_x_54:
[----:B------:R-:W-:Y:S01]  /*8010*/  BAR.SYNC.DEFER_BLOCKING 0x0 ;  /* 0x0000000000007b1d */ /* 0x000fe20000010000 */
[----:B------:R-:W-:Y:S01]  /*8020*/  USHF.R.S32.HI UR13, URZ, 0x1f, UR12 ;  /* 0x0000001f3f0d7899 */ /* 0x000fe2000801140c */
[--C-:B------:R-:W-:Y:S01]  /*8030*/  SHF.R.S32.HI R7, RZ, 0x1f, R250.reuse ;  /* 0x0000001fff077819 */ /* 0x100fe200000114fa */
[----:B------:R-:W-:Y:S01]  /*8040*/  IMAD.U32 R3, RZ, RZ, UR10 ;  /* 0x0000000aff037e24 */ /* 0x000fe2000f8e00ff */
[----:B------:R-:W-:Y:S01]  /*8050*/  UIMAD UR5, UR36, -0x80, UR5 ;  /* 0xffffff80240578a4 */ /* 0x000fe2000f8e0205 */
[----:B------:R-:W-:Y:S01]  /*8060*/  IMAD.MOV.U32 R6, RZ, RZ, R250 ;  /* 0x000000ffff067224 */ /* 0x000fe200078e00fa */
[----:B------:R-:W-:Y:S01]  /*8070*/  UIMAD UR15, UR13, UR10, URZ ;  /* 0x0000000a0d0f72a4 */ /* 0x000fe2000f8e023f */
[----:B------:R-:W-:Y:S01]  /*8080*/  BSSY B0, `(.L_x_55) ;  /* 0x0000030000007945 */ /* 0x000fe20003800000 */
[----:B------:R-:W1:Y:S01]  /*8090*/  S2R R26, SR_TID.X ;  /* 0x00000000001a7919 */ /* 0x000e620000002100 */
[----:B------:R-:W-:Y:S01]  /*80a0*/  IMAD.WIDE.U32 R4, R3, UR12, R6 ;  /* 0x0000000c03047c25 */ /* 0x000fe2000f8e0006 */
[----:B------:R-:W-:Y:S01]  /*80b0*/  UIMAD UR15, UR12, UR11, UR15 ;  /* 0x0000000b0c0f72a4 */ /* 0x000fe2000f8e020f */
[----:B------:R-:W2:Y:S01]  /*80c0*/  S2R R27, SR_TID.X ;  /* 0x00000000001b7919 */ /* 0x000ea20000002100 */
[----:B------:R-:W-:Y:S01]  /*80d0*/  USHF.R.S32.HI UR21, URZ, 0x1f, UR59 ;  /* 0x0000001f3f157899 */ /* 0x000fe2000801143b */
[----:B------:R-:W-:Y:S01]  /*80e0*/  IADD3 R4, P0, R4, UR19, RZ ;  /* 0x0000001304047c10 */ /* 0x000fe2000ff1e0ff */
[----:B------:R-:W-:-:S02]  /*80f0*/  ULDC.64 UR16, c[0x0][0x468] ;  /* 0x00011a0000107ab9 */ /* 0x000fc40000000a00 */
[----:B------:R-:W-:Y:S01]  /*8100*/  IMAD.U32 R3, RZ, RZ, UR15 ;  /* 0x0000000fff037e24 */ /* 0x000fe2000f8e00ff */
[----:B------:R-:W-:-:S04]  /*8110*/  UIMAD UR15, UR21, UR16, URZ ;  /* 0x00000010150f72a4 */ /* 0x000fc8000f8e023f */
[----:B------:R-:W-:Y:S01]  /*8120*/  IADD3.X R5, R5, UR20, R3, P0, !PT ;  /* 0x0000001405057c10 */ /* 0x000fe200087fe403 */
[----:B------:R-:W-:Y:S01]  /*8130*/  IMAD.U32 R3, RZ, RZ, UR16 ;  /* 0x00000010ff037e24 */ /* 0x000fe2000f8e00ff */
[----:B------:R-:W-:Y:S01]  /*8140*/  UIMAD UR17, UR59, UR17, UR15 ;  /* 0x000000113b1172a4 */ /* 0x000fe2000f8e020f */
[----:B------:R3:W4:Y:S04]  /*8150*/  LDS.128 R36, [R0+0xa000] ;  /* 0x00a0000000247984 */ /* 0x0007280000000c00 */
[----:B------:R3:W3:Y:S04]  /*8160*/  LDS.128 R32, [R0+0xc000] ;  /* 0x00c0000000207984 */ /* 0x0006e80000000c00 */
[----:B------:R3:W3:Y:S04]  /*8170*/  LDS.128 R28, [R0+0xe000] ;  /* 0x00e00000001c7984 */ /* 0x0006e80000000c00 */
[----:B------:R3:W3:Y:S04]  /*8180*/  LDS.128 R48, [R0+0x10000] ;  /* 0x0100000000307984 */ /* 0x0006e80000000c00 */
[----:B------:R3:W3:Y:S01]  /*8190*/  LDS.128 R44, [R0+0x12000] ;  /* 0x01200000002c7984 */ /* 0x0006e20000000c00 */
[----:B-1----:R-:W-:-:S03]  /*81a0*/  SHF.R.S32.HI R26, RZ, 0x1f, R26 ;  /* 0x0000001fff1a7819 */ /* 0x002fc6000001141a */
[----:B------:R1:W1:Y:S01]  /*81b0*/  LDS.128 R40, [R0+0x14000] ;  /* 0x0140000000287984 */ /* 0x0002620000000c00 */
[----:B--2---:R-:W-:-:S04]  /*81c0*/  LEA.HI R26, R26, R27, RZ, 0x2 ;  /* 0x0000001b1a1a7211 */ /* 0x004fc800078f10ff */
[----:B------:R-:W-:-:S04]  /*81d0*/  SHF.R.S32.HI R26, RZ, 0x2, R26 ;  /* 0x00000002ff1a7819 */ /* 0x000fc8000001141a */
[C---:B------:R-:W-:Y:S01]  /*81e0*/  ISETP.GE.AND P4, PT, R26.reuse, UR5, PT ;  /* 0x000000051a007c0c */ /* 0x040fe2000bf86270 */
[----:B------:R-:W-:Y:S01]  /*81f0*/  VIADD R8, R26, 0x40 ;  /* 0x000000401a087836 */ /* 0x000fe20000000000 */
[----:B------:R-:W-:-:S04]  /*8200*/  SHF.R.S32.HI R25, RZ, 0x1f, R26 ;  /* 0x0000001fff197819 */ /* 0x000fc8000001141a */
[----:B------:R-:W-:Y:S01]  /*8210*/  ISETP.GE.AND P3, PT, R8, UR5, PT ;  /* 0x0000000508007c0c */ /* 0x000fe2000bf66270 */
[----:B------:R-:W-:-:S04]  /*8220*/  IMAD.WIDE.U32 R8, R3, UR59, R4 ;  /* 0x0000003b03087c25 */ /* 0x000fc8000f8e0004 */
[----:B------:R-:W-:Y:S02]  /*8230*/  VIADD R24, R9, UR17 ;  /* 0x0000001109187c36 */ /* 0x000fe40008000000 */
[----:B----4-:R-:W-:Y:S06]  /*8240*/  @P4 BRA `(.L_x_56) ;  /* 0x00000000004c4947 */ /* 0x010fec0003800000 */
[----:B------:R-:W-:Y:S01]  /*8250*/  ULDC UR15, c[0x0][0x2d0] ;  /* 0x0000b400000f7ab9 */ /* 0x000fe20000000800 */
[----:B------:R-:W2:Y:S01]  /*8260*/  LDS.128 R20, [R0+0xb000] ;  /* 0x00b0000000147984 */ /* 0x000ea20000000c00 */
[----:B------:R-:W-:Y:S01]  /*8270*/  ISETP.GE.AND P5, PT, R250, UR15, PT ;  /* 0x0000000ffa007c0c */ /* 0x000fe2000bfa6270 */
[----:B------:R-:W-:Y:S01]  /*8280*/  IMAD R3, R25, UR10, RZ ;  /* 0x0000000a19037c24 */ /* 0x000fe2000f8e02ff */
[----:B------:R-:W-:Y:S01]  /*8290*/  MOV R5, R24 ;  /* 0x0000001800057202 */ /* 0x000fe20000000f00 */
[----:B------:R-:W4:Y:S01]  /*82a0*/  LDS.128 R16, [R0+0xd000] ;  /* 0x00d0000000107984 */ /* 0x000f220000000c00 */
[----:B------:R-:W-:Y:S01]  /*82b0*/  IMAD.MOV.U32 R4, RZ, RZ, R8 ;  /* 0x000000ffff047224 */ /* 0x000fe200078e0008 */
[----:B------:R-:W-:Y:S01]  /*82c0*/  ISETP.GE.AND P2, PT, R170, UR15, PT ;  /* 0x0000000faa007c0c */ /* 0x000fe2000bf46270 */
[----:B------:R-:W-:Y:S01]  /*82d0*/  IMAD R3, R26, UR11, R3 ;  /* 0x0000000b1a037c24 */ /* 0x000fe2000f8e0203 */
[----:B------:R-:W-:Y:S01]  /*82e0*/  ISETP.GE.AND P1, PT, R244, UR15, PT ;  /* 0x0000000ff4007c0c */ /* 0x000fe2000bf26270 */
[----:B------:R-:W-:Y:S01]  /*82f0*/  IMAD.WIDE.U32 R10, R26, UR10, R4 ;  /* 0x0000000a1a0a7c25 */ /* 0x000fe2000f8e0004 */
[----:B------:R-:W-:-:S03]  /*8300*/  ULDC.64 UR16, c[0x0][0x3f0] ;  /* 0x0000fc0000107ab9 */ /* 0x000fc60000000a00 */
[----:B------:R-:W-:Y:S01]  /*8310*/  IMAD.IADD R3, R11, 0x1, R3 ;  /* 0x000000010b037824 */ /* 0x000fe200078e0203 */
[----:B------:R-:W5:Y:S01]  /*8320*/  @!P5 LDS.128 R12, [R0+0x9000] ;  /* 0x00900000000cd984 */ /* 0x000f620000000c00 */
[----:B------:R-:W-:-:S04]  /*8330*/  LEA R4, P0, R10, UR16, 0x1 ;  /* 0x000000100a047c11 */ /* 0x000fc8000f8008ff */
[----:B------:R-:W-:-:S05]  /*8340*/  LEA.HI.X R5, R10, UR17, R3, 0x1, P0 ;  /* 0x000000110a057c11 */ /* 0x000fca00080f0c03 */
[----:B--2---:R2:W-:Y:S04]  /*8350*/  @!P2 STG.E.128 desc[UR6][R4.64+0x40], R20 ;  /* 0x000040140400a986 */ /* 0x0045e8000c101d06 */
[----:B----4-:R2:W-:Y:S04]  /*8360*/  @!P1 STG.E.128 desc[UR6][R4.64+0x80], R16 ;  /* 0x0000801004009986 */ /* 0x0105e8000c101d06 */
[----:B-----5:R2:W-:Y:S02]  /*8370*/  @!P5 STG.E.128 desc[UR6][R4.64], R12 ;  /* 0x0000000c0400d986 */ /* 0x0205e4000c101d06 */
.L_x_56:
[----:B------:R-:W-:Y:S05]  /*8380*/  BSYNC B0 ;  /* 0x0000000000007941 */ /* 0x000fea0003800000 */
.L_x_55:
[----:B------:R-:W-:Y:S04]  /*8390*/  BSSY B0, `(.L_x_57) ;  /* 0x0000014000007945 */ /* 0x000fe80003800000 */
[----:B------:R-:W-:Y:S05]  /*83a0*/  @P3 BRA `(.L_x_58) ;  /* 0x0000000000483947 */ /* 0x000fea0003800000 */
[----:B------:R-:W-:Y:S01]  /*83b0*/  IADD3 R3, P0, R26, 0x40, RZ ;  /* 0x000000401a037810 */ /* 0x000fe20007f1e0ff */
[----:B------:R-:W-:Y:S01]  /*83c0*/  ULDC UR5, c[0x0][0x2d0] ;  /* 0x0000b40000057ab9 */ /* 0x000fe20000000800 */
[----:B--2---:R-:W-:Y:S01]  /*83d0*/  MOV R5, R24 ;  /* 0x0000001800057202 */ /* 0x004fe20000000f00 */
[----:B------:R-:W-:Y:S01]  /*83e0*/  ULDC.64 UR16, c[0x0][0x3f0] ;  /* 0x0000fc0000107ab9 */ /* 0x000fe20000000a00 */
[----:B------:R-:W-:Y:S01]  /*83f0*/  ISETP.GE.AND P2, PT, R250, UR5, PT ;  /* 0x00000005fa007c0c */ /* 0x000fe2000bf46270 */
[----:B------:R-:W-:Y:S01]  /*8400*/  IMAD.X R4, RZ, RZ, R25, P0 ;  /* 0x000000ffff047224 */ /* 0x000fe200000e0619 */
[----:B------:R-:W-:Y:S02]  /*8410*/  ISETP.GE.AND P1, PT, R170, UR5, PT ;  /* 0x00000005aa007c0c */ /* 0x000fe4000bf26270 */
[----:B------:R-:W-:Y:S01]  /*8420*/  ISETP.GE.AND P0, PT, R244, UR5, PT ;  /* 0x00000005f4007c0c */ /* 0x000fe2000bf06270 */
[----:B------:R-:W-:Y:S02]  /*8430*/  IMAD R10, R4, UR10, RZ ;  /* 0x0000000a040a7c24 */ /* 0x000fe4000f8e02ff */
[----:B------:R-:W-:-:S04]  /*8440*/  IMAD.MOV.U32 R4, RZ, RZ, R8 ;  /* 0x000000ffff047224 */ /* 0x000fc800078e0008 */
[----:B------:R-:W-:-:S04]  /*8450*/  IMAD.WIDE.U32 R8, R3, UR10, R4 ;  /* 0x0000000a03087c25 */ /* 0x000fc8000f8e0004 */
[----:B------:R-:W-:Y:S01]  /*8460*/  IMAD R3, R3, UR11, R10 ;  /* 0x0000000b03037c24 */ /* 0x000fe2000f8e020a */
[----:B------:R-:W-:-:S03]  /*8470*/  LEA R4, P5, R8, UR16, 0x1 ;  /* 0x0000001008047c11 */ /* 0x000fc6000f8a08ff */
[----:B------:R-:W-:-:S05]  /*8480*/  IMAD.IADD R3, R9, 0x1, R3 ;  /* 0x0000000109037824 */ /* 0x000fca00078e0203 */
[----:B------:R-:W-:-:S05]  /*8490*/  LEA.HI.X R5, R8, UR17, R3, 0x1, P5 ;  /* 0x0000001108057c11 */ /* 0x000fca000a8f0c03 */
[----:B------:R4:W-:Y:S04]  /*84a0*/  @!P2 STG.E.128 desc[UR6][R4.64], R36 ;  /* 0x000000240400a986 */ /* 0x0009e8000c101d06 */
[----:B---3--:R4:W-:Y:S04]  /*84b0*/  @!P1 STG.E.128 desc[UR6][R4.64+0x40], R32 ;  /* 0x0000402004009986 */ /* 0x0089e8000c101d06 */
[----:B------:R4:W-:Y:S02]  /*84c0*/  @!P0 STG.E.128 desc[UR6][R4.64+0x80], R28 ;  /* 0x0000801c04008986 */ /* 0x0009e4000c101d06 */
.L_x_58:
[----:B------:R-:W-:Y:S05]  /*84d0*/  BSYNC B0 ;  /* 0x0000000000007941 */ /* 0x000fea0003800000 */
.L_x_57:
[----:B------:R-:W-:Y:S01]  /*84e0*/  IMAD.U32 R3, RZ, RZ, UR8 ;  /* 0x00000008ff037e24 */ /* 0x000fe2000f8e00ff */
[----:B------:R-:W-:Y:S01]  /*84f0*/  UIMAD UR13, UR13, UR8, URZ ;  /* 0x000000080d0d72a4 */ /* 0x000fe2000f8e023f */
[----:B--2---:R-:W2:Y:S01]  /*8500*/  LDS.128 R20, [R0+0xf000] ;  /* 0x00f0000000147984 */ /* 0x004ea20000000c00 */
[----:B------:R-:W-:Y:S01]  /*8510*/  USHF.R.S32.HI UR5, URZ, 0x1f, UR59 ;  /* 0x0000001f3f057899 */ /* 0x000fe2000801143b */
[----:B------:R-:W-:Y:S01]  /*8520*/  IMAD.WIDE.U32 R6, R3, UR12, R6 ;  /* 0x0000000c03067c25 */ /* 0x000fe2000f8e0006 */
[----:B------:R-:W-:Y:S01]  /*8530*/  UIMAD UR12, UR12, UR9, UR13 ;  /* 0x000000090c0c72a4 */ /* 0x000fe2000f8e020d */
[----:B------:R-:W2:Y:S01]  /*8540*/  LDS.128 R16, [R0+0x11000] ;  /* 0x0110000000107984 */ /* 0x000ea20000000c00 */
[----:B------:R-:W-:Y:S01]  /*8550*/  ULDC.64 UR10, c[0x0][0x470] ;  /* 0x00011c00000a7ab9 */ /* 0x000fe20000000a00 */
[----:B------:R-:W-:Y:S01]  /*8560*/  BSSY B0, `(.L_x_59) ;  /* 0x000001b000007945 */ /* 0x000fe20003800000 */
[----:B------:R-:W-:Y:S01]  /*8570*/  IADD3 R6, P0, R6, UR14, RZ ;  /* 0x0000000e06067c10 */ /* 0x000fe2000ff1e0ff */
[----:B------:R1:W2:Y:S01]  /*8580*/  LDS.128 R12, [R0+0x13000] ;  /* 0x01300000000c7984 */ /* 0x0002a20000000c00 */
[----:B------:R-:W-:-:S04]  /*8590*/  UIMAD UR5, UR5, UR10, URZ ;  /* 0x0000000a050572a4 */ /* 0x000fc8000f8e023f */
[----:B------:R-:W-:Y:S01]  /*85a0*/  UIMAD UR11, UR59, UR11, UR5 ;  /* 0x0000000b3b0b72a4 */ /* 0x000fe2000f8e0205 */
[----:B-1-3--:R-:W-:-:S05]  /*85b0*/  IMAD.U32 R0, RZ, RZ, UR12 ;  /* 0x0000000cff007e24 */ /* 0x00afca000f8e00ff */
[----:B------:R-:W-:Y:S02]  /*85c0*/  IADD3.X R7, R7, UR18, R0, P0, !PT ;  /* 0x0000001207077c10 */ /* 0x000fe400087fe400 */
[----:B------:R-:W-:-:S05]  /*85d0*/  MOV R0, UR10 ;  /* 0x0000000a00007c02 */ /* 0x000fca0008000f00 */
[----:B------:R-:W-:-:S05]  /*85e0*/  IMAD.WIDE.U32 R6, R0, UR59, R6 ;  /* 0x0000003b00067c25 */ /* 0x000fca000f8e0006 */
[----:B------:R-:W-:Y:S01]  /*85f0*/  IADD3 R3, R7, UR11, RZ ;  /* 0x0000000b07037c10 */ /* 0x000fe2000fffe0ff */
[----:B--2---:R-:W-:Y:S06]  /*8600*/  @P4 BRA `(.L_x_60) ;  /* 0x0000000000404947 */ /* 0x004fec0003800000 */
[----:B----4-:R-:W-:Y:S01]  /*8610*/  MOV R5, R3 ;  /* 0x0000000300057202 */ /* 0x010fe20000000f00 */
[----:B------:R-:W-:Y:S01]  /*8620*/  IMAD R0, R25, UR8, RZ ;  /* 0x0000000819007c24 */ /* 0x000fe2000f8e02ff */
[----:B------:R-:W-:Y:S01]  /*8630*/  ULDC UR5, c[0x0][0x2d0] ;  /* 0x0000b40000057ab9 */ /* 0x000fe20000000800 */
[----:B------:R-:W-:Y:S01]  /*8640*/  IMAD.MOV.U32 R4, RZ, RZ, R6 ;  /* 0x000000ffff047224 */ /* 0x000fe200078e0006 */
[----:B------:R-:W-:Y:S01]  /*8650*/  ISETP.GE.AND P2, PT, R250, UR5, PT ;  /* 0x00000005fa007c0c */ /* 0x000fe2000bf46270 */
[----:B------:R-:W-:Y:S01]  /*8660*/  IMAD R0, R26, UR9, R0 ;  /* 0x000000091a007c24 */ /* 0x000fe2000f8e0200 */
[----:B------:R-:W-:Y:S01]  /*8670*/  ISETP.GE.AND P1, PT, R170, UR5, PT ;  /* 0x00000005aa007c0c */ /* 0x000fe2000bf26270 */
[----:B------:R-:W-:Y:S01]  /*8680*/  IMAD.WIDE.U32 R8, R26, UR8, R4 ;  /* 0x000000081a087c25 */ /* 0x000fe2000f8e0004 */
[----:B------:R-:W-:Y:S01]  /*8690*/  ISETP.GE.AND P0, PT, R244, UR5, PT ;  /* 0x00000005f4007c0c */ /* 0x000fe2000bf06270 */
[----:B------:R-:W-:Y:S02]  /*86a0*/  ULDC.64 UR10, c[0x0][0x3f8] ;  /* 0x0000fe00000a7ab9 */ /* 0x000fe40000000a00 */
[----:B------:R-:W-:Y:S01]  /*86b0*/  IMAD.IADD R0, R9, 0x1, R0 ;  /* 0x0000000109007824 */ /* 0x000fe200078e0200 */
[----:B------:R-:W-:-:S04]  /*86c0*/  LEA R4, P4, R8, UR10, 0x1 ;  /* 0x0000000a08047c11 */ /* 0x000fc8000f8808ff */
[----:B------:R-:W-:-:S05]  /*86d0*/  LEA.HI.X R5, R8, UR11, R0, 0x1, P4 ;  /* 0x0000000b08057c11 */ /* 0x000fca000a0f0c00 */
[----:B------:R1:W-:Y:S04]  /*86e0*/  @!P2 STG.E.128 desc[UR6][R4.64], R20 ;  /* 0x000000140400a986 */ /* 0x0003e8000c101d06 */
[----:B------:R1:W-:Y:S04]  /*86f0*/  @!P1 STG.E.128 desc[UR6][R4.64+0x40], R16 ;  /* 0x0000401004009986 */ /* 0x0003e8000c101d06 */
[----:B------:R1:W-:Y:S02]  /*8700*/  @!P0 STG.E.128 desc[UR6][R4.64+0x80], R12 ;  /* 0x0000800c04008986 */ /* 0x0003e4000c101d06 */
.L_x_60:
[----:B------:R-:W-:Y:S05]  /*8710*/  BSYNC B0 ;  /* 0x0000000000007941 */ /* 0x000fea0003800000 */
.L_x_59:
[----:B------:R-:W-:Y:S05]  /*8720*/  @P3 BRA `(.L_x_61) ;  /* 0x0000000800cc3947 */ /* 0x000fea0003800000 */
[----:B------:R-:W-:Y:S01]  /*8730*/  IADD3 R0, P0, R26, 0x40, RZ ;  /* 0x000000401a007810 */ /* 0x000fe20007f1e0ff */
[----:B------:R-:W-:Y:S01]  /*8740*/  IMAD.MOV.U32 R7, RZ, RZ, R3 ;  /* 0x000000ffff077224 */ /* 0x000fe200078e0003 */
[----:B------:R-:W-:Y:S01]  /*8750*/  ULDC UR5, c[0x0][0x2d0] ;  /* 0x0000b40000057ab9 */ /* 0x000fe20000000800 */
[----:B------:R-:W-:Y:S01]  /*8760*/  ULDC.64 UR10, c[0x0][0x3f8] ;  /* 0x0000fe00000a7ab9 */ /* 0x000fe20000000a00 */
[----:B------:R-:W-:Y:S01]  /*8770*/  ISETP.GE.AND P1, PT, R250, UR5, PT ;  /* 0x00000005fa007c0c */ /* 0x000fe2000bf26270 */
[----:B-1--4-:R-:W-:Y:S01]  /*8780*/  IMAD.X R4, RZ, RZ, R25, P0 ;  /* 0x000000ffff047224 */ /* 0x012fe200000e0619 */
[----:B------:R-:W-:Y:S01]  /*8790*/  ISETP.GE.AND P0, PT, R170, UR5, PT ;  /* 0x00000005aa007c0c */ /* 0x000fe2000bf06270 */
[----:B------:R-:W-:-:S04]  /*87a0*/  IMAD.WIDE.U32 R6, R0, UR8, R6 ;  /* 0x0000000800067c25 */ /* 0x000fc8000f8e0006 */
[----:B------:R-:W-:-:S04]  /*87b0*/  IMAD R4, R4, UR8, RZ ;  /* 0x0000000804047c24 */ /* 0x000fc8000f8e02ff */
[----:B------:R-:W-:Y:S01]  /*87c0*/  IMAD R0, R0, UR9, R4 ;  /* 0x0000000900007c24 */ /* 0x000fe2000f8e0204 */
[----:B------:R-:W-:-:S03]  /*87d0*/  LEA R4, P2, R6, UR10, 0x1 ;  /* 0x0000000a06047c11 */ /* 0x000fc6000f8408ff */
[----:B------:R-:W-:-:S05]  /*87e0*/  IMAD.IADD R0, R7, 0x1, R0 ;  /* 0x0000000107007824 */ /* 0x000fca00078e0200 */
[----:B------:R-:W-:-:S05]  /*87f0*/  LEA.HI.X R5, R6, UR11, R0, 0x1, P2 ;  /* 0x0000000b06057c11 */ /* 0x000fca00090f0c00 */
[----:B------:R3:W-:Y:S04]  /*8800*/  @!P1 STG.E.128 desc[UR6][R4.64], R48 ;  /* 0x0000003004009986 */ /* 0x0007e8000c101d06 */
[----:B------:R3:W-:Y:S01]  /*8810*/  @!P0 STG.E.128 desc[UR6][R4.64+0x40], R44 ;  /* 0x0000402c04008986 */ /* 0x0007e2000c101d06 */
[----:B------:R-:W-:-:S13]  /*8820*/  ISETP.GE.AND P0, PT, R244, UR5, PT ;  /* 0x00000005f4007c0c */ /* 0x000fda000bf06270 */
[----:B------:R-:W-:Y:S05]  /*8830*/  @P0 BRA `(.L_x_61) ;  /* 0x0000000800880947 */ /* 0x000fea0003800000 */
[----:B------:R1:W-:Y:S01]  /*8840*/  STG.E.128 desc[UR6][R4.64+0x80], R40 ;  /* 0x0000802804007986 */ /* 0x0003e2000c101d06 */
[----:B------:R-:W-:Y:S05]  /*8850*/  BRA `(.L_x_61) ;  /* 0x0000000800807947 */ /* 0x000fea0003800000 */
.L_x_36:
        /* <DEDUP_REMOVED lines=23> */
.L_x_62:
[----:B------:R-:W-:Y:S01]  /*89d0*/  @UP0 UIADD3 UR14, UR35, UR37, URZ ;  /* 0x00000025230e0290 */ /* 0x000fe2000fffe03f */
[----:B------:R-:W-:Y:S01]  /*89e0*/  @UP0 ULDC.64 UR10, c[0x0][0x458] ;  /* 0x00011600000a0ab9 */ /* 0x000fe20000000a00 */
[----:B------:R-:W-:Y:S02]  /*89f0*/  USHF.R.S32.HI UR18, URZ, 0x1f, UR17 ;  /* 0x0000001f3f127899 */ /* 0x000fe40008011411 */
        /* <DEDUP_REMOVED lines=16> */
[----:B------:R-:W-:-:S03]  /*8b00*/  UIADD3 UR16, UR13, UR15, URZ ;  /* 0x0000000f0d107290 */ /* 0x000fc6000fffe03f */
[----:B------:R-:W-:-:S09]  /*8b10*/  UMOV UR15, UR12 ;  /* 0x0000000c000f7c82 */ /* 0x000fd20008000000 */
.L_x_63:
[----:B------:R1:W5:Y:S04]  /*8b20*/  LDL R12, [R1+0x8] ;  /* 0x00000800010c7983 */ /* 0x0003680000100800 */
[----:B------:R1:W5:Y:S01]  /*8b30*/  LDL R11, [R1+0xc] ;  /* 0x00000c00010b7983 */ /* 0x0003620000100800 */
[----:B------:R-:W-:Y:S01]  /*8b40*/  UIMAD UR12, UR18, UR8, URZ ;  /* 0x00000008120c72a4 */ /* 0x000fe2000f8e023f */
[----:B------:R-:W-:Y:S01]  /*8b50*/  IMAD.U32 R4, RZ, RZ, UR8 ;  /* 0x00000008ff047e24 */ /* 0x000fe2000f8e00ff */
[----:B------:R-:W-:Y:S01]  /*8b60*/  UIMAD UR5, UR36, -0x80, UR5 ;  /* 0xffffff80240578a4 */ /* 0x000fe2000f8e0205 */
[----:B------:R-:W2:Y:S01]  /*8b70*/  S2R R13, SR_TID.X ;  /* 0x00000000000d7919 */ /* 0x000ea20000002100 */
[----:B------:R-:W-:Y:S01]  /*8b80*/  UIMAD UR12, UR17, UR9, UR12 ;  /* 0x00000009110c72a4 */ /* 0x000fe2000f8e020c */
[----:B------:R-:W-:Y:S01]  /*8b90*/  IMAD.WIDE.U32 R4, R4, UR17, R250 ;  /* 0x0000001104047c25 */ /* 0x000fe2000f8e00fa */
[----:B------:R-:W-:Y:S01]  /*8ba0*/  USHF.R.S32.HI UR14, URZ, 0x1f, UR59 ;  /* 0x0000001f3f0e7899 */ /* 0x000fe2000801143b */
[----:B------:R-:W3:Y:S01]  /*8bb0*/  S2R R14, SR_TID.X ;  /* 0x00000000000e7919 */ /* 0x000ee20000002100 */
[----:B------:R-:W-:Y:S02]  /*8bc0*/  BSSY B0, `(.L_x_64) ;  /* 0x0000022000007945 */ /* 0x000fe40003800000 */
[----:B------:R-:W-:Y:S01]  /*8bd0*/  IMAD.U32 R0, RZ, RZ, UR12 ;  /* 0x0000000cff007e24 */ /* 0x000fe2000f8e00ff */
[----:B------:R-:W-:Y:S01]  /*8be0*/  IADD3 R6, P0, R4, UR19, RZ ;  /* 0x0000001304067c10 */ /* 0x000fe2000ff1e0ff */
[----:B------:R-:W-:-:S02]  /*8bf0*/  ULDC.64 UR12, c[0x0][0x468] ;  /* 0x00011a00000c7ab9 */ /* 0x000fc40000000a00 */
[----:B------:R-:W-:Y:S01]  /*8c00*/  UIMAD UR14, UR14, UR12, URZ ;  /* 0x0000000c0e0e72a4 */ /* 0x000fe2000f8e023f */
[----:B------:R-:W-:Y:S01]  /*8c10*/  IADD3.X R7, R5, UR20, R0, P0, !PT ;  /* 0x0000001405077c10 */ /* 0x000fe200087fe400 */
[----:B------:R-:W-:Y:S02]  /*8c20*/  IMAD.U32 R0, RZ, RZ, UR12 ;  /* 0x0000000cff007e24 */ /* 0x000fe4000f8e00ff */
[----:B------:R-:W-:Y:S02]  /*8c30*/  UIMAD UR13, UR59, UR13, UR14 ;  /* 0x0000000d3b0d72a4 */ /* 0x000fe4000f8e020e */
[----:B------:R-:W-:Y:S01]  /*8c40*/  IMAD.WIDE.U32 R6, R0, UR59, R6 ;  /* 0x0000003b00067c25 */ /* 0x000fe2000f8e0006 */
[----:B--2---:R-:W-:-:S04]  /*8c50*/  SHF.R.S32.HI R13, RZ, 0x1f, R13 ;  /* 0x0000001fff0d7819 */ /* 0x004fc8000001140d */
[----:B---3--:R-:W-:-:S04]  /*8c60*/  LEA.HI R13, R13, R14, RZ, 0x2 ;  /* 0x0000000e0d0d7211 */ /* 0x008fc800078f10ff */
[----:B------:R-:W-:-:S04]  /*8c70*/  SHF.R.S32.HI R13, RZ, 0x2, R13 ;  /* 0x00000002ff0d7819 */ /* 0x000fc8000001140d */
[C---:B------:R-:W-:Y:S01]  /*8c80*/  ISETP.GE.AND P4, PT, R13.reuse, UR5, PT ;  /* 0x000000050d007c0c */ /* 0x040fe2000bf86270 */
[----:B------:R-:W-:Y:S01]  /*8c90*/  VIADD R3, R13, 0x40 ;  /* 0x000000400d037836 */ /* 0x000fe20000000000 */
[----:B------:R-:W-:-:S04]  /*8ca0*/  SHF.R.S32.HI R10, RZ, 0x1f, R13 ;  /* 0x0000001fff0a7819 */ /* 0x000fc8000001140d */
[----:B------:R-:W-:Y:S01]  /*8cb0*/  ISETP.GE.AND P3, PT, R3, UR5, PT ;  /* 0x0000000503007c0c */ /* 0x000fe2000bf66270 */
[----:B------:R-:W-:-:S06]  /*8cc0*/  VIADD R3, R7, UR13 ;  /* 0x0000000d07037c36 */ /* 0x000fcc0008000000 */
[----:B-1----:R-:W-:Y:S06]  /*8cd0*/  @P4 BRA `(.L_x_65) ;  /* 0x0000000000404947 */ /* 0x002fec0003800000 */
[----:B------:R-:W-:Y:S01]  /*8ce0*/  MOV R5, R3 ;  /* 0x0000000300057202 */ /* 0x000fe20000000f00 */
[----:B------:R-:W-:Y:S01]  /*8cf0*/  IMAD R0, R10, UR8, RZ ;  /* 0x000000080a007c24 */ /* 0x000fe2000f8e02ff */
[----:B------:R-:W-:Y:S01]  /*8d00*/  ULDC UR14, c[0x0][0x2d0] ;  /* 0x0000b400000e7ab9 */ /* 0x000fe20000000800 */
[----:B------:R-:W-:Y:S01]  /*8d10*/  IMAD.MOV.U32 R4, RZ, RZ, R6 ;  /* 0x000000ffff047224 */ /* 0x000fe200078e0006 */
[----:B------:R-:W-:Y:S01]  /*8d20*/  ISETP.GE.AND P2, PT, R250, UR14, PT ;  /* 0x0000000efa007c0c */ /* 0x000fe2000bf46270 */
[C---:B------:R-:W-:Y:S01]  /*8d30*/  IMAD R0, R13.reuse, UR9, R0 ;  /* 0x000000090d007c24 */ /* 0x040fe2000f8e0200 */
[----:B-----5:R-:W-:Y:S01]  /*8d40*/  ISETP.GE.AND P1, PT, R12, UR14, PT ;  /* 0x0000000e0c007c0c */ /* 0x020fe2000bf26270 */
[----:B------:R-:W-:Y:S01]  /*8d50*/  IMAD.WIDE.U32 R8, R13, UR8, R4 ;  /* 0x000000080d087c25 */ /* 0x000fe2000f8e0004 */
[----:B------:R-:W-:Y:S01]  /*8d60*/  ISETP.GE.AND P0, PT, R11, UR14, PT ;  /* 0x0000000e0b007c0c */ /* 0x000fe2000bf06270 */
[----:B------:R-:W-:Y:S02]  /*8d70*/  ULDC.64 UR12, c[0x0][0x3f0] ;  /* 0x0000fc00000c7ab9 */ /* 0x000fe40000000a00 */
[----:B------:R-:W-:Y:S01]  /*8d80*/  IMAD.IADD R0, R0, 0x1, R9 ;  /* 0x0000000100007824 */ /* 0x000fe200078e0209 */
[----:B------:R-:W-:-:S04]  /*8d90*/  LEA R4, P5, R8, UR12, 0x1 ;  /* 0x0000000c08047c11 */ /* 0x000fc8000f8a08ff */
[----:B------:R-:W-:-:S05]  /*8da0*/  LEA.HI.X R5, R8, UR13, R0, 0x1, P5 ;  /* 0x0000000d08057c11 */ /* 0x000fca000a8f0c00 */
[----:B------:R1:W-:Y:S04]  /*8db0*/  @!P2 STG.E.128 desc[UR6][R4.64], RZ ;  /* 0x000000ff0400a986 */ /* 0x0003e8000c101d06 */
[----:B------:R1:W-:Y:S04]  /*8dc0*/  @!P1 STG.E.128 desc[UR6][R4.64+0x40], RZ ;  /* 0x000040ff04009986 */ /* 0x0003e8000c101d06 */
[----:B------:R1:W-:Y:S02]  /*8dd0*/  @!P0 STG.E.128 desc[UR6][R4.64+0x80], RZ ;  /* 0x000080ff04008986 */ /* 0x0003e4000c101d06 */
.L_x_65:
[----:B------:R-:W-:Y:S05]  /*8de0*/  BSYNC B0 ;  /* 0x0000000000007941 */ /* 0x000fea0003800000 */
.L_x_64:
[----:B------:R-:W-:Y:S04]  /*8df0*/  BSSY B0, `(.L_x_66) ;  /* 0x0000013000007945 */ /* 0x000fe80003800000 */
[----:B------:R-:W-:Y:S05]  /*8e00*/  @P3 BRA `(.L_x_67) ;  /* 0x0000000000443947 */ /* 0x000fea0003800000 */
[----:B------:R-:W-:Y:S01]  /*8e10*/  IADD3 R0, P0, R13, 0x40, RZ ;  /* 0x000000400d007810 */ /* 0x000fe20007f1e0ff */
[----:B------:R-:W-:Y:S01]  /*8e20*/  IMAD.MOV.U32 R7, RZ, RZ, R3 ;  /* 0x000000ffff077224 */ /* 0x000fe200078e0003 */
[----:B------:R-:W-:Y:S01]  /*8e30*/  ULDC UR5, c[0x0][0x2d0] ;  /* 0x0000b40000057ab9 */ /* 0x000fe20000000800 */
[----:B------:R-:W-:Y:S01]  /*8e40*/  ULDC.64 UR12, c[0x0][0x3f0] ;  /* 0x0000fc00000c7ab9 */ /* 0x000fe20000000a00 */
[----:B------:R-:W-:Y:S01]  /*8e50*/  ISETP.GE.AND P2, PT, R250, UR5, PT ;  /* 0x00000005fa007c0c */ /* 0x000fe2000bf46270 */
[----:B-1----:R-:W-:Y:S01]  /*8e60*/  IMAD.X R4, RZ, RZ, R10, P0 ;  /* 0x000000ffff047224 */ /* 0x002fe200000e060a */
[----:B-----5:R-:W-:Y:S01]  /*8e70*/  ISETP.GE.AND P1, PT, R12, UR5, PT ;  /* 0x000000050c007c0c */ /* 0x020fe2000bf26270 */
[----:B------:R-:W-:Y:S01]  /*8e80*/  IMAD.WIDE.U32 R6, R0, UR8, R6 ;  /* 0x0000000800067c25 */ /* 0x000fe2000f8e0006 */
[----:B------:R-:W-:-:S03]  /*8e90*/  ISETP.GE.AND P0, PT, R11, UR5, PT ;  /* 0x000000050b007c0c */ /* 0x000fc6000bf06270 */
[----:B------:R-:W-:-:S04]  /*8ea0*/  IMAD R4, R4, UR8, RZ ;  /* 0x0000000804047c24 */ /* 0x000fc8000f8e02ff */
[----:B------:R-:W-:Y:S01]  /*8eb0*/  IMAD R0, R0, UR9, R4 ;  /* 0x0000000900007c24 */ /* 0x000fe2000f8e0204 */
[----:B------:R-:W-:-:S03]  /*8ec0*/  LEA R4, P5, R6, UR12, 0x1 ;  /* 0x0000000c06047c11 */ /* 0x000fc6000f8a08ff */
[----:B------:R-:W-:-:S05]  /*8ed0*/  IMAD.IADD R0, R0, 0x1, R7 ;  /* 0x0000000100007824 */ /* 0x000fca00078e0207 */
[----:B------:R-:W-:-:S05]  /*8ee0*/  LEA.HI.X R5, R6, UR13, R0, 0x1, P5 ;  /* 0x0000000d06057c11 */ /* 0x000fca000a8f0c00 */
[----:B------:R2:W-:Y:S04]  /*8ef0*/  @!P2 STG.E.128 desc[UR6][R4.64], RZ ;  /* 0x000000ff0400a986 */ /* 0x0005e8000c101d06 */
[----:B------:R2:W-:Y:S04]  /*8f00*/  @!P1 STG.E.128 desc[UR6][R4.64+0x40], RZ ;  /* 0x000040ff04009986 */ /* 0x0005e8000c101d06 */
[----:B------:R2:W-:Y:S02]  /*8f10*/  @!P0 STG.E.128 desc[UR6][R4.64+0x80], RZ ;  /* 0x000080ff04008986 */ /* 0x0005e4000c101d06 */
.L_x_67:
[----:B------:R-:W-:Y:S05]  /*8f20*/  BSYNC B0 ;  /* 0x0000000000007941 */ /* 0x000fea0003800000 */
.L_x_66:
        /* <DEDUP_REMOVED lines=32> */
.L_x_69:
[----:B------:R-:W-:Y:S05]  /*9130*/  BSYNC B0 ;  /* 0x0000000000007941 */ /* 0x000fea0003800000 */
.L_x_68:
        /* <DEDUP_REMOVED lines=18> */
.L_x_61:
[----:B------:R-:W-:Y:S05]  /*9260*/  BSYNC B1 ;  /* 0x0000000000017941 */ /* 0x000fea0003800000 */
.L_x_31:
[----:B------:R-:W-:Y:S02]  /*9270*/  ULDC UR8, c[0x0][0x2c8] ;  /* 0x0000b20000087ab9 */ /* 0x000fe40000000800 */
[----:B------:R-:W-:-:S04]  /*9280*/  UIADD3 UR8, UR8, 0x7f, URZ ;  /* 0x0000007f08087890 */ /* 0x000fc8000fffe03f */
[----:B------:R-:W-:-:S04]  /*9290*/  USHF.R.S32.HI UR5, URZ, 0x1f, UR8 ;  /* 0x0000001f3f057899 */ /* 0x000fc80008011408 */
[----:B------:R-:W-:-:S03]  /*92a0*/  ULEA.HI UR5, UR5, UR8, URZ, 0x7 ;  /* 0x0000000805057291 */ /* 0x000fc6000f8f383f */
[----:B------:R-:W-:Y:S01]  /*92b0*/  ULDC UR8, c[0x0][0xc] ;  /* 0x0000030000087ab9 */ /* 0x000fe20000000800 */
[----:B------:R-:W-:Y:S02]  /*92c0*/  USHF.R.S32.HI UR5, URZ, 0x7, UR5 ;  /* 0x000000073f057899 */ /* 0x000fe40008011405 */
[----:B------:R-:W-:-:S04]  /*92d0*/  UIADD3 UR36, UR8, UR36, URZ ;  /* 0x0000002408247290 */ /* 0x000fc8000fffe03f */
[----:B------:R-:W-:-:S06]  /*92e0*/  UISETP.GE.AND UP0, UPT, UR36, UR5, UPT ;  /* 0x000000052400728c */ /* 0x000fcc000bf06270 */
[----:B------:R-:W-:-:S13]  /*92f0*/  PLOP3.LUT P0, PT, PT, PT, UP0, 0x80, 0x0 ;  /* 0x000000000000781c */ /* 0x000fda0003f0f008 */
[----:B------:R-:W-:Y:S05]  /*9300*/  @P0 BRA `(.L_x_70) ;  /* 0x0000000000040947 */ /* 0x000fea0003800000 */
[----:B------:R-:W-:Y:S05]  /*9310*/  BRA `(.L_x_71) ;  /* 0xffffff7800547947 */ /* 0x000fea000383ffff */
.L_x_70:
[----:B------:R-:W-:Y:S05]  /*9320*/  EXIT ;  /* 0x000000000000794d */ /* 0x000fea0003800000 */
.L_x_72:
        /* <DEDUP_REMOVED lines=13> */
.L_x_1279:


//--------------------- .text._ZN5flash44flash_bwd_dq_dk_dv_loop_seqk_parallel_kernelI23Flash_bwd_kernel_traitsILi96ELi64ELi128ELi8ELi2ELi4ELi4ELb1ELb0EN7cutlass6half_tE19Flash_kernel_traitsILi96ELi64ELi128ELi8ES3_EELb0ELb0ELb1ELb0ELb0ELb0ELb0EEEvNS_16Flash_bwd_paramsE --------------------------
	.section	.text._ZN5flash44flash_bwd_dq_dk_dv_loop_seqk_parallel_kernelI23Flash_bwd_kernel_traitsILi96ELi64ELi128ELi8ELi2ELi4ELi4ELb1ELb0EN7cutlass6half_tE19Flash_kernel_traitsILi96ELi64ELi128ELi8ES3_EELb0ELb0ELb1ELb0ELb0ELb0ELb0EEEvNS_16Flash_bwd_paramsE,"ax",@progbits
	.align	128
        .global         _ZN5flash44flash_bwd_dq_dk_dv_loop_seqk_parallel_kernelI23Flash_bwd_kernel_traitsILi96ELi64ELi128ELi8ELi2ELi4ELi4ELb1ELb0EN7cutlass6half_tE19Flash_kernel_traitsILi96ELi64ELi128ELi8ES3_EELb0ELb0ELb1ELb0ELb0ELb0ELb0EEEvNS_16Flash_bwd_paramsE
        .type           _ZN5flash44flash_bwd_dq_dk_dv_loop_seqk_parallel_kernelI23Flash_bwd_kernel_traitsILi96ELi64ELi128ELi8ELi2ELi4ELi4ELb1ELb0EN7cutlass6half_tE19Flash_kernel_traitsILi96ELi64ELi128ELi8ES3_EELb0ELb0ELb1ELb0ELb0ELb0ELb0EEEvNS_16Flash_bwd_paramsE,@function
        .size           _ZN5flash44flash_bwd_dq_dk_dv_loop_seqk_parallel_kernelI23Flash_bwd_kernel_traitsILi96ELi64ELi128ELi8ELi2ELi4ELi4ELb1ELb0EN7cutlass6half_tE19Flash_kernel_traitsILi96ELi64ELi128ELi8ES3_EELb0ELb0ELb1ELb0ELb0ELb0ELb0EEEvNS_16Flash_bwd_paramsE,(.L_x_1280 - _ZN5flash44flash_bwd_dq_dk_dv_loop_seqk_parallel_kernelI23Flash_bwd_kernel_traitsILi96ELi64ELi128ELi8ELi2ELi4ELi4ELb1ELb0EN7cutlass6half_tE19Flash_kernel_traitsILi96ELi64ELi128ELi8ES3_EELb0ELb0ELb1ELb0ELb0ELb0ELb0EEEvNS_16Flash_bwd_paramsE)
        .other          _ZN5flash44flash_bwd_dq_dk_dv_loop_seqk_parallel_kernelI23Flash_bwd_kernel_traitsILi96ELi64ELi128ELi8ELi2ELi4ELi4ELb1ELb0EN7cutlass6half_tE19Flash_kernel_traitsILi96ELi64ELi128ELi8ES3_EELb0ELb0ELb1ELb0ELb0ELb0ELb0EEEvNS_16Flash_bwd_paramsE,@"STO_CUDA_ENTRY STV_DEFAULT"
_ZN5flash44flash_bwd_dq_dk_dv_loop_seqk_parallel_kernelI23Flash_bwd_kernel_traitsILi96ELi64ELi128ELi8ELi2ELi4ELi4ELb1ELb0EN7cutlass6half_tE19Flash_kernel_traitsILi96ELi64ELi128ELi8ES3_EELb0ELb0ELb1ELb0ELb0ELb0ELb0EEEvNS_16Flash_bwd_paramsE:
.text._ZN5flash44flash_bwd_dq_dk_dv_loop_seqk_parallel_kernelI23Flash_bwd_kernel_traitsILi96ELi64ELi128ELi8ELi2ELi4ELi4ELb1ELb0EN7cutlass6half_tE19Flash_kernel_traitsILi96ELi64ELi128ELi8ES3_EELb0ELb0ELb1ELb0ELb0ELb0ELb0EEEvNS_16Flash_bwd_paramsE:
        /* <DEDUP_REMOVED lines=14> */
[----:B------:R-:W3:Y:S01]  /*00e0*/  S2UR UR4, SR_CgaCtaId ;  /* 0x00000000000479c3 */ /* 0x000ee20000008800 */
[----:B------:R-:W-:Y:S01]  /*00f0*/  UMOV UR5, 0x400 ;  /* 0x0000040000057882 */ /* 0x000fe20000000000 */
[----:B------:R-:W-:Y:S01]  /*0100*/  IMAD.MOV.U32 R218, RZ, RZ, 0x20 ;  /* 0x00000020ffda7424 */ /* 0x000fe200078e00ff */
[----:B------:R-:W-:Y:S01]  /*0110*/  ULDC.64 UR10, c[0x0][0x208] ;  /* 0x00008200000a7ab9 */ /* 0x000fe20000000a00 */
[----:B------:R-:W-:Y:S01]  /*0120*/  IMAD.MOV.U32 R224, RZ, RZ, -0x10 ;  /* 0xfffffff0ffe07424 */ /* 0x000fe200078e00ff */
[----:B------:R-:W-:Y:S01]  /*0130*/  ULDC UR61, c[0x0][0x394] ;  /* 0x0000e500003d7ab9 */ /* 0x000fe20000000800 */
[----:B------:R-:W-:Y:S02]  /*0140*/  IMAD.MOV.U32 R215, RZ, RZ, -0x40 ;  /* 0xffffffc0ffd77424 */ /* 0x000fe400078e00ff */
[----:B------:R-:W4:Y:S08]  /*0150*/  S2UR UR58, SR_CTAID.Z ;  /* 0x00000000003a79c3 */ /* 0x000f300000002700 */
[----:B------:R-:W5:Y:S01]  /*0160*/  S2UR UR50, SR_CTAID.Y ;  /* 0x00000000003279c3 */ /* 0x000f620000002600 */
[----:B---3--:R-:W-:-:S06]  /*0170*/  ULEA UR4, UR4, UR5, 0x18 ;  /* 0x0000000504047291 */ /* 0x008fcc000f8ec03f */
[----:B------:R-:W-:Y:S01]  /*0180*/  IMAD.U32 R212, RZ, RZ, UR4 ;  /* 0x00000004ffd47e24 */ /* 0x000fe2000f8e00ff */
[----:B--2---:R-:W-:Y:S01]  /*0190*/  SHF.R.S32.HI R20, RZ, 0x1f, R21 ;  /* 0x0000001fff147819 */ /* 0x004fe20000011415 */
[----:B----4-:R-:W-:-:S03]  /*01a0*/  USHF.R.S32.HI UR5, URZ, 0x1f, UR58 ;  /* 0x0000001f3f057899 */ /* 0x010fc6000801143a */
[CC--:B------:R-:W-:Y:S02]  /*01b0*/  LEA.HI R11, R20.reuse, R21.reuse, RZ, 0x4 ;  /* 0x00000015140b7211 */ /* 0x0c0fe400078f20ff */
[CC--:B------:R-:W-:Y:S02]  /*01c0*/  LEA.HI R9, R20.reuse, R21.reuse, RZ, 0x5 ;  /* 0x0000001514097211 */ /* 0x0c0fe400078f28ff */
[----:B------:R-:W-:Y:S01]  /*01d0*/  SHF.R.S32.HI R4, RZ, 0x4, R11 ;  /* 0x00000004ff047819 */ /* 0x000fe2000001140b */
[----:B-----5:R-:W-:Y:S01]  /*01e0*/  USHF.L.U32 UR6, UR50, 0x7, URZ ;  /* 0x0000000732067899 */ /* 0x020fe2000800063f */
[----:B------:R-:W-:Y:S02]  /*01f0*/  LEA.HI R5, R20, R21, RZ, 0x2 ;  /* 0x0000001514057211 */ /* 0x000fe400078f10ff */
[----:B-1----:R-:W-:Y:S02]  /*0200*/  LEA.HI R0, R11, R4, RZ, 0x1 ;  /* 0x000000040b007211 */ /* 0x002fe400078f08ff */
[----:B------:R-:W-:-:S02]  /*0210*/  LOP3.LUT R6, R9, 0xffffffe0, RZ, 0xc0, !PT ;  /* 0xffffffe009067812 */ /* 0x000fc400078ec0ff */
[--C-:B------:R-:W-:Y:S02]  /*0220*/  SHF.R.S32.HI R10, RZ, 0x2, R5.reuse ;  /* 0x00000002ff0a7819 */ /* 0x100fe40000011405 */
[----:B------:R-:W-:Y:S02]  /*0230*/  SHF.R.S32.HI R2, RZ, 0x1f, R5 ;  /* 0x0000001fff027819 */ /* 0x000fe40000011405 */
[----:B------:R-:W-:Y:S01]  /*0240*/  LOP3.LUT R3, R0, 0xfffffffe, RZ, 0xc0, !PT ;  /* 0xfffffffe00037812 */ /* 0x000fe200078ec0ff */
[----:B------:R-:W-:Y:S01]  /*0250*/  IMAD.IADD R0, R21, 0x1, -R6 ;  /* 0x0000000115007824 */ /* 0x000fe200078e0a06 */
[-C--:B------:R-:W-:Y:S02]  /*0260*/  LEA.HI R7, R5, R10.reuse, RZ, 0x1 ;  /* 0x0000000a05077211 */ /* 0x080fe400078f08ff */
[----:B------:R-:W-:Y:S01]  /*0270*/  LEA.HI R2, R2, R10, RZ, 0x3 ;  /* 0x0000000a02027211 */ /* 0x000fe200078f18ff */
[----:B------:R-:W-:Y:S01]  /*0280*/  IMAD.IADD R17, R4, 0x1, -R3 ;  /* 0x0000000104117824 */ /* 0x000fe200078e0a03 */
[----:B------:R-:W-:-:S02]  /*0290*/  LOP3.LUT R3, R7, 0x7fffffe, RZ, 0xc0, !PT ;  /* 0x07fffffe07037812 */ /* 0x000fc400078ec0ff */
[----:B------:R-:W-:Y:S02]  /*02a0*/  LOP3.LUT R2, R2, 0xfffffff8, RZ, 0xc0, !PT ;  /* 0xfffffff802027812 */ /* 0x000fe400078ec0ff */
[----:B------:R-:W-:Y:S01]  /*02b0*/  SHF.R.S32.HI R4, RZ, 0x1f, R0 ;  /* 0x0000001fff047819 */ /* 0x000fe20000011400 */
[----:B------:R-:W-:Y:S01]  /*02c0*/  IMAD.IADD R8, R10, 0x1, -R3 ;  /* 0x000000010a087824 */ /* 0x000fe200078e0a03 */
[----:B------:R-:W-:Y:S01]  /*02d0*/  LEA.HI R19, R20, R21, RZ, 0x3 ;  /* 0x0000001514137211 */ /* 0x000fe200078f18ff */
[----:B------:R-:W-:Y:S01]  /*02e0*/  IMAD.IADD R10, R10, 0x1, -R2 ;  /* 0x000000010a0a7824 */ /* 0x000fe200078e0a02 */
[----:B------:R-:W-:Y:S02]  /*02f0*/  LEA.HI R22, R4, R0, RZ, 0x2 ;  /* 0x0000000004167211 */ /* 0x000fe400078f10ff */
[----:B------:R-:W-:Y:S02]  /*0300*/  LOP3.LUT R5, R5, 0xfffffffc, RZ, 0xc0, !PT ;  /* 0xfffffffc05057812 */ /* 0x000fe400078ec0ff */
[----:B------:R-:W-:-:S02]  /*0310*/  SHF.R.S32.HI R0, RZ, 0x5, R9 ;  /* 0x00000005ff007819 */ /* 0x000fc40000011409 */
[----:B------:R-:W-:Y:S01]  /*0320*/  SHF.R.S32.HI R4, RZ, 0x3, R19 ;  /* 0x00000003ff047819 */ /* 0x000fe20000011413 */
[----:B------:R-:W-:Y:S01]  /*0330*/  IMAD.IADD R14, R21, 0x1, -R5 ;  /* 0x00000001150e7824 */ /* 0x000fe200078e0a05 */
[----:B------:R-:W-:Y:S01]  /*0340*/  SHF.R.S32.HI R2, RZ, 0x1f, R9 ;  /* 0x0000001fff027819 */ /* 0x000fe20000011409 */
[----:B------:R-:W-:Y:S01]  /*0350*/  IMAD R16, R0, 0x8, R8 ;  /* 0x0000000800107824 */ /* 0x000fe200078e0208 */
[-C--:B------:R-:W-:Y:S01]  /*0360*/  LEA.HI R3, R9, R0.reuse, RZ, 0x1 ;  /* 0x0000000009037211 */ /* 0x080fe200078f08ff */
[----:B------:R-:W-:Y:S01]  /*0370*/  IMAD.SHL.U32 R4, R4, 0x40, RZ ;  /* 0x0000004004047824 */ /* 0x000fe200078e00ff */
[----:B------:R-:W-:Y:S01]  /*0380*/  LEA.HI R5, R2, R0, RZ, 0x2 ;  /* 0x0000000002057211 */ /* 0x000fe200078f10ff */
[----:B------:R-:W-:Y:S01]  /*0390*/  IMAD.SHL.U32 R248, R14, 0x8, RZ ;  /* 0x000000080ef87824 */ /* 0x000fe200078e00ff */
[----:B------:R-:W-:Y:S02]  /*03a0*/  LOP3.LUT R6, R3, 0xfffffffe, RZ, 0xc0, !PT ;  /* 0xfffffffe03067812 */ /* 0x000fe400078ec0ff */
[----:B------:R-:W-:-:S02]  /*03b0*/  LOP3.LUT R3, R5, 0xfffffffc, RZ, 0xc0, !PT ;  /* 0xfffffffc05037812 */ /* 0x000fc400078ec0ff */
[----:B------:R-:W-:Y:S01]  /*03c0*/  LOP3.LUT R7, R11, 0xfffffff0, RZ, 0xc0, !PT ;  /* 0xfffffff00b077812 */ /* 0x000fe200078ec0ff */
[----:B------:R-:W-:Y:S01]  /*03d0*/  IMAD.IADD R219, R0, 0x1, -R6 ;  /* 0x0000000100db7824 */ /* 0x000fe200078e0a06 */
[----:B------:R-:W-:Y:S01]  /*03e0*/  LOP3.LUT R2, R4, 0xc0, RZ, 0xc0, !PT ;  /* 0x000000c004027812 */ /* 0x000fe200078ec0ff */
[----:B------:R-:W-:Y:S01]  /*03f0*/  IMAD.IADD R12, R0, 0x1, -R3 ;  /* 0x00000001000c7824 */ /* 0x000fe200078e0a03 */
[----:B------:R-:W-:Y:S01]  /*0400*/  LOP3.LUT R3, R19, 0xfffffff8, RZ, 0xc0, !PT ;  /* 0xfffffff813037812 */ /* 0x000fe200078ec0ff */
[----:B------:R-:W-:Y:S01]  /*0410*/  IMAD.IADD R0, R21, 0x1, -R7 ;  /* 0x0000000115007824 */ /* 0x000fe200078e0a07 */
[----:B------:R-:W-:Y:S02]  /*0420*/  LOP3.LUT R4, R2, 0x18, R248, 0xf8, !PT ;  /* 0x0000001802047812 */ /* 0x000fe400078ef8f8 */
[----:B------:R-:W-:Y:S02]  /*0430*/  SHF.R.U32.HI R2, RZ, 0x3, R2 ;  /* 0x00000003ff027819 */ /* 0x000fe40000011602 */
[----:B------:R-:W-:-:S02]  /*0440*/  SHF.R.S32.HI R11, RZ, 0x1f, R0 ;  /* 0x0000001fff0b7819 */ /* 0x000fc40000011400 */
[----:B------:R-:W-:Y:S01]  /*0450*/  LOP3.LUT R13, R4, R2, RZ, 0x3c, !PT ;  /* 0x00000002040d7212 */ /* 0x000fe200078e3cff */
[----:B------:R-:W-:Y:S01]  /*0460*/  IMAD.IADD R2, R21, 0x1, -R3 ;  /* 0x0000000115027824 */ /* 0x000fe200078e0a03 */
[-C--:B------:R-:W-:Y:S02]  /*0470*/  LEA.HI R11, R11, R0.reuse, RZ, 0x3 ;  /* 0x000000000b0b7211 */ /* 0x080fe400078f18ff */
[----:B------:R-:W-:Y:S02]  /*0480*/  LEA.HI R3, R0, R0, RZ, 0x1 ;  /* 0x0000000000037211 */ /* 0x000fe400078f08ff */
[----:B------:R-:W-:Y:S02]  /*0490*/  LEA.HI R7, R20, R21, RZ, 0x6 ;  /* 0x0000001514077211 */ /* 0x000fe400078f30ff */
[----:B------:R-:W-:Y:S02]  /*04a0*/  LEA.HI R9, R2, R2, RZ, 0x1 ;  /* 0x0000000202097211 */ /* 0x000fe400078f08ff */
[----:B------:R-:W-:-:S02]  /*04b0*/  LOP3.LUT R5, R11, 0xfffffff8, RZ, 0xc0, !PT ;  /* 0xfffffff80b057812 */ /* 0x000fc400078ec0ff */
[----:B------:R-:W-:Y:S02]  /*04c0*/  SHF.R.S32.HI R8, RZ, 0x1, R3 ;  /* 0x00000001ff087819 */ /* 0x000fe40000011403 */
[----:B------:R-:W-:Y:S01]  /*04d0*/  LOP3.LUT R6, R3, 0x7fffffe, RZ, 0xc0, !PT ;  /* 0x07fffffe03067812 */ /* 0x000fe200078ec0ff */
[C---:B------:R-:W-:Y:S01]  /*04e0*/  IMAD.IADD R15, R0.reuse, 0x1, -R5 ;  /* 0x00000001000f7824 */ /* 0x040fe200078e0a05 */
[----:B------:R-:W-:Y:S02]  /*04f0*/  SHF.R.S32.HI R4, RZ, 0x1f, R3 ;  /* 0x0000001fff047819 */ /* 0x000fe40000011403 */
[----:B------:R-:W-:Y:S01]  /*0500*/  SHF.R.S32.HI R7, RZ, 0x6, R7 ;  /* 0x00000006ff077819 */ /* 0x000fe20000011407 */
[----:B------:R-:W-:Y:S01]  /*0510*/  IMAD.IADD R18, R0, 0x1, -R6 ;  /* 0x0000000100127824 */ /* 0x000fe200078e0a06 */
[----:B------:R-:W-:Y:S01]  /*0520*/  LOP3.LUT R3, R9, 0x3fffffe, RZ, 0xc0, !PT ;  /* 0x03fffffe09037812 */ /* 0x000fe200078ec0ff */
[----:B------:R-:W-:Y:S01]  /*0530*/  IMAD.U32 R6, R16, 0x20, R13 ;  /* 0x0000002010067824 */ /* 0x000fe200078e000d */
[----:B------:R-:W-:Y:S01]  /*0540*/  LEA.HI R5, R4, R8, RZ, 0x2 ;  /* 0x0000000804057211 */ /* 0x000fe200078f10ff */
[C---:B------:R-:W-:Y:S01]  /*0550*/  IMAD R0, R7.reuse, 0x4, R17 ;  /* 0x0000000407007824 */ /* 0x040fe200078e0211 */
[----:B------:R-:W-:Y:S01]  /*0560*/  LOP3.LUT P2, RZ, R10, 0x2, RZ, 0xc0, !PT ;  /* 0x000000020aff7812 */ /* 0x000fe2000784c0ff */
[----:B------:R-:W-:Y:S01]  /*0570*/  IMAD.IADD R4, R2, 0x1, -R3 ;  /* 0x0000000102047824 */ /* 0x000fe200078e0a03 */
[----:B------:R-:W-:Y:S01]  /*0580*/  LOP3.LUT R3, R10, 0x1, RZ, 0xc0, !PT ;  /* 0x000000010a037812 */ /* 0x000fe200078ec0ff */
[----:B------:R-:W-:Y:S01]  /*0590*/  IMAD.SHL.U32 R7, R7, 0x20, RZ ;  /* 0x0000002007077824 */ /* 0x000fe200078e00ff */
[----:B------:R-:W-:Y:S01]  /*05a0*/  LOP3.LUT R5, R5, 0xfffffffc, RZ, 0xc0, !PT ;  /* 0xfffffffc05057812 */ /* 0x000fe200078ec0ff */
[----:B------:R-:W-:Y:S01]  /*05b0*/  IMAD R209, R0, 0x8, R4 ;  /* 0x0000000800d17824 */ /* 0x000fe200078e0204 */
[----:B------:R-:W-:Y:S01]  /*05c0*/  LEA.HI R0, R20, R21, RZ, 0x7 ;  /* 0x0000001514007211 */ /* 0x000fe200078f38ff */
[----:B------:R-:W-:Y:S01]  /*05d0*/  IMAD.SHL.U32 R21, R21, 0x2, RZ ;  /* 0x0000000215157824 */ /* 0x000fe200078e00ff */
[----:B------:R-:W-:Y:S01]  /*05e0*/  ISETP.NE.U32.AND P3, PT, R3, 0x1, PT ;  /* 0x000000010300780c */ /* 0x000fe20003f65070 */
[----:B------:R-:W-:Y:S01]  /*05f0*/  IMAD.SHL.U32 R2, R2, 0x40, RZ ;  /* 0x0000004002027824 */ /* 0x000fe200078e00ff */
[----:B------:R-:W-:Y:S01]  /*0600*/  SHF.R.S32.HI R13, RZ, 0x7, R0 ;  /* 0x00000007ff0d7819 */ /* 0x000fe20000011400 */
[----:B------:R-:W-:Y:S01]  /*0610*/  IMAD.IADD R16, R8, 0x1, -R5 ;  /* 0x0000000108107824 */ /* 0x000fe200078e0a05 */
[----:B------:R-:W-:Y:S01]  /*0620*/  LOP3.LUT R3, R7, 0x6, R21, 0xf8, !PT ;  /* 0x0000000607037812 */ /* 0x000fe200078ef815 */
[----:B------:R-:W-:Y:S01]  /*0630*/  IMAD.SHL.U32 R8, R14, 0x2, RZ ;  /* 0x000000020e087824 */ /* 0x000fe200078e00ff */
[----:B------:R-:W-:Y:S01]  /*0640*/  SHF.R.S32.HI R0, RZ, 0x1, R9 ;  /* 0x00000001ff007819 */ /* 0x000fe20000011409 */
[----:B------:R1:W-:Y:S01]  /*0650*/  STL [R1+0x14], R6 ;  /* 0x0000140601007387 */ /* 0x0003e20000100800 */
[C---:B------:R-:W-:Y:S01]  /*0660*/  LEA.HI R14, R10.reuse, R10, RZ, 0x1 ;  /* 0x0000000a0a0e7211 */ /* 0x040fe200078f08ff */
[----:B------:R-:W-:Y:S01]  /*0670*/  IMAD.SHL.U32 R4, R10, 0x40, RZ ;  /* 0x000000400a047824 */ /* 0x000fe200078e00ff */
[C---:B------:R-:W-:Y:S01]  /*0680*/  LOP3.LUT P4, RZ, R0.reuse, 0x2, RZ, 0xc0, !PT ;  /* 0x0000000200ff7812 */ /* 0x040fe2000788c0ff */
[----:B------:R2:W-:Y:S01]  /*0690*/  STL [R1+0x30], R3 ;  /* 0x0000300301007387 */ /* 0x0005e20000100800 */
[----:B------:R-:W-:Y:S01]  /*06a0*/  IMAD.SHL.U32 R5, R0, 0x40, RZ ;  /* 0x0000004000057824 */ /* 0x000fe200078e00ff */
[C---:B------:R-:W-:Y:S01]  /*06b0*/  LOP3.LUT P5, RZ, R15.reuse, 0x2, RZ, 0xc0, !PT ;  /* 0x000000020fff7812 */ /* 0x040fe200078ac0ff */
[----:B------:R-:W-:Y:S01]  /*06c0*/  IMAD.SHL.U32 R0, R12, 0x10, RZ ;  /* 0x000000100c007824 */ /* 0x000fe200078e00ff */
[----:B------:R-:W-:-:S02]  /*06d0*/  LOP3.LUT P6, RZ, R15, 0x4, RZ, 0xc0, !PT ;  /* 0x000000040fff7812 */ /* 0x000fc400078cc0ff */
[----:B------:R-:W-:Y:S02]  /*06e0*/  LOP3.LUT P0, RZ, R16, 0x2, RZ, 0xc0, !PT ;  /* 0x0000000210ff7812 */ /* 0x000fe4000780c0ff */
[C---:B------:R-:W-:Y:S02]  /*06f0*/  SEL R214, R218.reuse, 0xffffffe0, !P5 ;  /* 0xffffffe0dad67807 */ /* 0x040fe40006800000 */
[----:B------:R-:W-:Y:S02]  /*0700*/  SEL R210, R218, 0xffffffe0, !P4 ;  /* 0xffffffe0dad27807 */ /* 0x000fe40006000000 */
[----:B------:R-:W-:Y:S02]  /*0710*/  SEL R224, R224, 0x10, !P3 ;  /* 0x00000010e0e07807 */ /* 0x000fe40005800000 */
[----:B------:R-:W-:Y:S02]  /*0720*/  SEL R215, R215, 0x40, P6 ;  /* 0x00000040d7d77807 */ /* 0x000fe40003000000 */
[----:B------:R-:W-:-:S02]  /*0730*/  SEL R218, R218, 0xffffffe0, !P0 ;  /* 0xffffffe0dada7807 */ /* 0x000fc40004000000 */
[----:B-1----:R-:W-:Y:S02]  /*0740*/  LOP3.LUT R6, R2, 0x1c0, RZ, 0xc0, !PT ;  /* 0x000001c002067812 */ /* 0x002fe400078ec0ff */
[----:B------:R-:W-:Y:S02]  /*0750*/  SHF.R.S32.HI R2, RZ, 0x3, R11 ;  /* 0x00000003ff027819 */ /* 0x000fe4000001140b */
[----:B--2---:R-:W-:-:S03]  /*0760*/  LOP3.LUT R3, R14, 0x3fffffe, RZ, 0xc0, !PT ;  /* 0x03fffffe0e037812 */ /* 0x004fc600078ec0ff */
[----:B------:R-:W-:Y:S02]  /*0770*/  IMAD R20, R2, 0x8, R18 ;  /* 0x0000000802147824 */ /* 0x000fe400078e0212 */
[----:B------:R-:W-:Y:S01]  /*0780*/  IMAD.IADD R11, R10, 0x1, -R3 ;  /* 0x000000010a0b7824 */ /* 0x000fe200078e0a03 */
[----:B------:R-:W-:Y:S01]  /*0790*/  LOP3.LUT R3, R6, 0x30, R0, 0xf8, !PT ;  /* 0x0000003006037812 */ /* 0x000fe200078ef800 */
[C---:B------:R-:W-:Y:S01]  /*07a0*/  IMAD R18, R12.reuse, 0x2, R2 ;  /* 0x000000020c127824 */ /* 0x040fe200078e0202 */
[----:B------:R-:W-:Y:S01]  /*07b0*/  LOP3.LUT R2, R5, 0xc0, RZ, 0xc0, !PT ;  /* 0x000000c005027812 */ /* 0x000fe200078ec0ff */
[----:B------:R-:W-:Y:S01]  /*07c0*/  IMAD R12, R12, 0x200, R8 ;  /* 0x000002000c0c7824 */ /* 0x000fe200078e0208 */
[----:B------:R-:W-:Y:S02]  /*07d0*/  LOP3.LUT R0, R4, 0x1c0, RZ, 0xc0, !PT ;  /* 0x000001c004007812 */ /* 0x000fe400078ec0ff */
[--C-:B------:R-:W-:Y:S01]  /*07e0*/  LOP3.LUT R10, R3, 0x8, R19.reuse, 0xf8, !PT ;  /* 0x00000008030a7812 */ /* 0x100fe200078ef813 */
[----:B------:R-:W-:Y:S01]  /*07f0*/  IMAD R11, R11, 0x20, R12 ;  /* 0x000000200b0b7824 */ /* 0x000fe200078e020c */
[----:B------:R-:W-:-:S02]  /*0800*/  LOP3.LUT R9, R2, 0x8, R19, 0xf8, !PT ;  /* 0x0000000802097812 */ /* 0x000fc400078ef813 */
[----:B------:R-:W-:Y:S02]  /*0810*/  SHF.R.U32.HI R4, RZ, 0x3, R2 ;  /* 0x00000003ff047819 */ /* 0x000fe40000011602 */
[----:B------:R-:W-:Y:S02]  /*0820*/  LOP3.LUT R3, R0, 0x20, R7, 0xf8, !PT ;  /* 0x0000002000037812 */ /* 0x000fe400078ef807 */
[----:B------:R-:W-:Y:S01]  /*0830*/  SHF.R.U32.HI R2, RZ, 0x3, R0 ;  /* 0x00000003ff027819 */ /* 0x000fe20000011600 */
[----:B------:R-:W-:Y:S01]  /*0840*/  IMAD R0, R13, 0x1000, R8 ;  /* 0x000010000d007824 */ /* 0x000fe200078e0208 */
[----:B------:R-:W-:Y:S01]  /*0850*/  SHF.R.U32.HI R5, RZ, 0x3, R6 ;  /* 0x00000003ff057819 */ /* 0x000fe20000011606 */
[----:B------:R-:W-:Y:S01]  /*0860*/  IMAD.SHL.U32 R6, R15, 0x40, RZ ;  /* 0x000000400f067824 */ /* 0x000fe200078e00ff */
[----:B------:R-:W-:Y:S01]  /*0870*/  LOP3.LUT R2, R3, R2, RZ, 0x3c, !PT ;  /* 0x0000000203027212 */ /* 0x000fe200078e3cff */
[----:B------:R-:W-:Y:S01]  /*0880*/  IMAD R0, R219, 0x400, R0 ;  /* 0x00000400db007824 */ /* 0x000fe200078e0200 */
[----:B------:R-:W-:Y:S01]  /*0890*/  LOP3.LUT R3, R10, R5, RZ, 0x3c, !PT ;  /* 0x000000050a037212 */ /* 0x000fe200078e3cff */
[----:B------:R-:W-:Y:S01]  /*08a0*/  IMAD.SHL.U32 R5, R17, 0x8, RZ ;  /* 0x0000000811057824 */ /* 0x000fe200078e00ff */
[----:B------:R-:W-:Y:S01]  /*08b0*/  LOP3.LUT R4, R9, R4, RZ, 0x3c, !PT ;  /* 0x0000000409047212 */ /* 0x000fe200078e3cff */
[----:B------:R-:W-:Y:S01]  /*08c0*/  IMAD.IADD R227, R2, 0x1, R0 ;  /* 0x0000000102e37824 */ /* 0x000fe200078e0200 */
[----:B------:R-:W-:Y:S01]  /*08d0*/  LOP3.LUT R6, R6, 0x1c0, RZ, 0xc0, !PT ;  /* 0x000001c006067812 */ /* 0x000fe200078ec0ff */
[----:B------:R-:W-:Y:S01]  /*08e0*/  IMAD.SHL.U32 R0, R13, 0x8, RZ ;  /* 0x000000080d007824 */ /* 0x000fe200078e00ff */
[----:B------:R-:W-:Y:S01]  /*08f0*/  LOP3.LUT R5, R5, 0x8, RZ, 0xc0, !PT ;  /* 0x0000000805057812 */ /* 0x000fe200078ec0ff */
[----:B------:R-:W-:Y:S01]  /*0900*/  IMAD.SHL.U32 R2, R16, 0x40, RZ ;  /* 0x0000004010027824 */ /* 0x000fe200078e00ff */
[----:B------:R-:W-:Y:S01]  /*0910*/  SHF.R.U32.HI R213, RZ, 0x3, R6 ;  /* 0x00000003ffd57819 */ /* 0x000fe20000011606 */
[----:B------:R-:W-:Y:S01]  /*0920*/  IMAD.SHL.U32 R9, R17, 0x10, RZ ;  /* 0x0000001011097824 */ /* 0x000fe200078e00ff */
[----:B------:R-:W-:Y:S01]  /*0930*/  LOP3.LUT R7, R0, 0x8, RZ, 0xc0, !PT ;  /* 0x0000000800077812 */ /* 0x000fe200078ec0ff */
[----:B------:R-:W-:Y:S01]  /*0940*/  IMAD.U32 R209, R209, 0x20, R4 ;  /* 0x00000020d1d17824 */ /* 0x000fe200078e0004 */
[----:B------:R-:W-:Y:S01]  /*0950*/  SHF.R.S32.HI R0, RZ, 0x1, R14 ;  /* 0x00000001ff007819 */ /* 0x000fe2000001140e */
[----:B------:R-:W-:Y:S01]  /*0960*/  IMAD R3, R17, 0x200, R3 ;  /* 0x0000020011037824 */ /* 0x000fe200078e0203 */
[----:B------:R-:W-:-:S02]  /*0970*/  LOP3.LUT R2, R2, 0xc0, RZ, 0xc0, !PT ;  /* 0x000000c002027812 */ /* 0x000fc400078ec0ff */
[C---:B------:R-:W-:Y:S01]  /*0980*/  LOP3.LUT P1, RZ, R0.reuse, 0x2, RZ, 0xc0, !PT ;  /* 0x0000000200ff7812 */ /* 0x040fe2000782c0ff */
[----:B------:R-:W-:Y:S01]  /*0990*/  IMAD.SHL.U32 R0, R0, 0x40, RZ ;  /* 0x0000004000007824 */ /* 0x000fe200078e00ff */
[----:B------:R-:W-:Y:S02]  /*09a0*/  SHF.R.U32.HI R4, RZ, 0x3, R2 ;  /* 0x00000003ff047819 */ /* 0x000fe40000011602 */
[----:B------:R-:W-:Y:S02]  /*09b0*/  LOP3.LUT R9, R7, 0x10, R9, 0xf8, !PT ;  /* 0x0000001007097812 */ /* 0x000fe400078ef809 */
[----:B------:R-:W-:Y:S02]  /*09c0*/  LOP3.LUT R0, R0, 0xc0, RZ, 0xc0, !PT ;  /* 0x000000c000007812 */ /* 0x000fe400078ec0ff */
[----:B------:R-:W-:Y:S02]  /*09d0*/  LOP3.LUT R213, R213, R6, R5, 0x1e, !PT ;  /* 0x00000006d5d57212 */ /* 0x000fe400078e1e05 */
[----:B------:R-:W-:-:S02]  /*09e0*/  SHF.R.U32.HI R8, RZ, 0x3, R0 ;  /* 0x00000003ff087819 */ /* 0x000fc40000011600 */
[----:B------:R-:W-:Y:S01]  /*09f0*/  LOP3.LUT R5, R4, R2, R5, 0x1e, !PT ;  /* 0x0000000204057212 */ /* 0x000fe200078e1e05 */
[----:B------:R-:W-:Y:S01]  /*0a00*/  IMAD.U32 R213, R18, 0x200, R213 ;  /* 0x0000020012d57824 */ /* 0x000fe200078e00d5 */
[----:B------:R-:W-:Y:S02]  /*0a10*/  LOP3.LUT R2, R4, R9, R2, 0x1e, !PT ;  /* 0x0000000904027212 */ /* 0x000fe400078e1e02 */
[----:B------:R-:W-:Y:S02]  /*0a20*/  SHF.R.S32.HI R4, RZ, 0x2, R22 ;  /* 0x00000002ff047819 */ /* 0x000fe40000011416 */
[----:B------:R-:W-:Y:S01]  /*0a30*/  LOP3.LUT R8, R8, R0, R7, 0x1e, !PT ;  /* 0x0000000008087212 */ /* 0x000fe200078e1e07 */
[----:B------:R-:W-:Y:S01]  /*0a40*/  IMAD.SHL.U32 R0, R20, 0x20, RZ ;  /* 0x0000002014007824 */ /* 0x000fe200078e00ff */
[----:B------:R-:W-:Y:S01]  /*0a50*/  LEA R227, R227, UR4, 0x1 ;  /* 0x00000004e3e37c11 */ /* 0x000fe2000f8e08ff */
[----:B------:R-:W-:Y:S01]  /*0a60*/  IMAD R4, R219, 0x10, R4 ;  /* 0x00000010db047824 */ /* 0x000fe200078e0204 */
[----:B------:R-:W-:Y:S01]  /*0a70*/  LEA R209, R209, UR4, 0x1 ;  /* 0x00000004d1d17c11 */ /* 0x000fe2000f8e08ff */
[----:B------:R-:W-:-:S02]  /*0a80*/  IMAD R219, R219, 0x200, R0 ;  /* 0x00000200dbdb7824 */ /* 0x000fc400078e0200 */
[----:B------:R-:W-:Y:S01]  /*0a90*/  IMAD.IADD R217, R0, 0x1, R2 ;  /* 0x0000000100d97824 */ /* 0x000fe200078e0202 */
[----:B------:R1:W-:Y:S01]  /*0aa0*/  STL [R1+0x10], R4 ;  /* 0x0000100401007387 */ /* 0x0003e20000100800 */
[----:B------:R-:W-:Y:S01]  /*0ab0*/  IMAD.U32 R0, RZ, RZ, UR5 ;  /* 0x00000005ff007e24 */ /* 0x000fe2000f8e00ff */
[----:B------:R-:W-:Y:S01]  /*0ac0*/  USHF.R.S32.HI UR5, URZ, 0x1f, UR50 ;  /* 0x0000001f3f057899 */ /* 0x000fe20008011432 */
[----:B------:R-:W-:Y:S01]  /*0ad0*/  IMAD.U32 R2, RZ, RZ, UR6 ;  /* 0x00000006ff027e24 */ /* 0x000fe2000f8e00ff */
[----:B------:R-:W-:Y:S01]  /*0ae0*/  USHF.R.S32.HI UR6, URZ, 0x1f, UR58 ;  /* 0x0000001f3f067899 */ /* 0x000fe2000801143a */
[----:B------:R-:W-:Y:S02]  /*0af0*/  IMAD.IADD R8, R8, 0x1, R11 ;  /* 0x0000000108087824 */ /* 0x000fe400078e020b */
[C---:B------:R-:W-:Y:S02]  /*0b00*/  VIADD R2, R248.reuse, 0x20 ;  /* 0x00000020f8027836 */ /* 0x040fe40000000000 */
[----:B------:R-:W-:Y:S01]  /*0b10*/  IMAD.U32 R0, RZ, RZ, UR5 ;  /* 0x00000005ff007e24 */ /* 0x000fe2000f8e00ff */
[----:B------:R-:W-:Y:S01]  /*0b20*/  UIADD3 UR5, UR4, 0xf000, URZ ;  /* 0x0000f00004057890 */ /* 0x000fe2000fffe03f */
[----:B------:R-:W-:Y:S01]  /*0b30*/  IMAD.U32 R0, RZ, RZ, UR6 ;  /* 0x00000006ff007e24 */ /* 0x000fe2000f8e00ff */
[----:B------:R-:W-:Y:S01]  /*0b40*/  UIADD3 UR6, UR4, 0x9000, URZ ;  /* 0x0000900004067890 */ /* 0x000fe2000fffe03f */
[----:B------:R-:W-:Y:S01]  /*0b50*/  VIADD R0, R248, 0x40 ;  /* 0x00000040f8007836 */ /* 0x000fe20000000000 */
[----:B------:R2:W-:Y:S01]  /*0b60*/  STL [R1+0x4], R2 ;  /* 0x0000040201007387 */ /* 0x0005e20000100800 */
[----:B------:R-:W-:Y:S01]  /*0b70*/  IMAD.IADD R219, R219, 0x1, R5 ;  /* 0x00000001dbdb7824 */ /* 0x000fe200078e0205 */
[----:B------:R-:W-:Y:S01]  /*0b80*/  LEA R213, R213, UR5, 0x1 ;  /* 0x00000005d5d57c11 */ /* 0x000fe2000f8e08ff */
[----:B------:R-:W-:Y:S01]  /*0b90*/  VIADD R225, R227, 0x20 ;  /* 0x00000020e3e17836 */ /* 0x000fe20000000000 */
[----:B------:R3:W-:Y:S01]  /*0ba0*/  STL [R1+0x8], R0 ;  /* 0x0000080001007387 */ /* 0x0007e20000100800 */
[----:B------:R-:W-:-:S02]  /*0bb0*/  IMAD.SHL.U32 R211, R219, 0x2, RZ ;  /* 0x00000002dbd37824 */ /* 0x000fc400078e00ff */
[----:B------:R-:W-:Y:S02]  /*0bc0*/  @P2 VIADD R225, R227, 0xffffffe0 ;  /* 0xffffffe0e3e12836 */ /* 0x000fe40000000000 */
[----:B------:R-:W-:Y:S01]  /*0bd0*/  IMAD.IADD R214, R213, 0x1, R214 ;  /* 0x00000001d5d67824 */ /* 0x000fe200078e02d6 */
[----:B------:R-:W-:Y:S01]  /*0be0*/  IADD3 R212, R211, 0x6000, R212 ;  /* 0x00006000d3d47810 */ /* 0x000fe20007ffe0d4 */
[----:B------:R-:W-:Y:S01]  /*0bf0*/  IMAD.IADD R226, R227, 0x1, R224 ;  /* 0x00000001e3e27824 */ /* 0x000fe200078e02e0 */
[----:B-1----:R-:W-:Y:S01]  /*0c00*/  LEA R4, R8, UR6, 0x1 ;  /* 0x0000000608047c11 */ /* 0x002fe2000f8e08ff */
[----:B------:R-:W-:Y:S02]  /*0c10*/  IMAD.IADD R216, R213, 0x1, R215 ;  /* 0x00000001d5d87824 */ /* 0x000fe400078e02d7 */
[----:B------:R-:W-:Y:S02]  /*0c20*/  IMAD.IADD R210, R210, 0x1, R209 ;  /* 0x00000001d2d27824 */ /* 0x000fe400078e02d1 */
[----:B------:R1:W-:Y:S01]  /*0c30*/  STL [R1+0x18], R4 ;  /* 0x0000180401007387 */ /* 0x0003e20000100800 */
[----:B------:R-:W-:-:S02]  /*0c40*/  IMAD.IADD R224, R224, 0x1, R225 ;  /* 0x00000001e0e07824 */ /* 0x000fc400078e02e1 */
[----:B------:R-:W-:Y:S02]  /*0c50*/  IMAD.IADD R215, R214, 0x1, R215 ;  /* 0x00000001d6d77824 */ /* 0x000fe400078e02d7 */
[----:B------:R-:W-:Y:S01]  /*0c60*/  IMAD.IADD R212, R212, 0x1, R218 ;  /* 0x00000001d4d47824 */ /* 0x000fe200078e02da */
[----:B--2---:R-:W-:Y:S01]  /*0c70*/  LEA R2, R3, UR4, 0x1 ;  /* 0x0000000403027c11 */ /* 0x004fe2000f8e08ff */
[C---:B---3--:R-:W-:Y:S02]  /*0c80*/  VIADD R0, R4.reuse, 0x20 ;  /* 0x0000002004007836 */ /* 0x048fe40000000000 */
[----:B------:R-:W-:-:S05]  /*0c90*/  @P1 VIADD R0, R4, 0xffffffe0 ;  /* 0xffffffe004001836 */ /* 0x000fca0000000000 */
[----:B------:R1:W-:Y:S02]  /*0ca0*/  STL [R1+0x1c], R0 ;  /* 0x00001c0001007387 */ /* 0x0003e40000100800 */
.L_x_116:
        /* <DEDUP_REMOVED lines=14> */
[----:B------:R-:W-:Y:S02]  /*0d90*/  @UP3 UIADD3.X UR7, UR5, UR7, URZ, UP0, !UPT ;  /* 0x0000000705073290 */ /* 0x000fe400087fe43f */
[----:B------:R-:W-:Y:S01]  /*0da0*/  UIADD3 UR15, UP2, UR16, UR12, URZ ;  /* 0x0000000c100f7290 */ /* 0x000fe2000ff5e03f */
[----:B-12---:R-:W-:Y:S01]  /*0db0*/  IMAD.U32 R4, RZ, RZ, UR6 ;  /* 0x00000006ff047e24 */ /* 0x006fe2000f8e00ff */
[----:B------:R-:W-:Y:S01]  /*0dc0*/  UISETP.NE.U32.AND UP0, UPT, UR12, URZ, UPT ;  /* 0x0000003f0c00728c */ /* 0x000fe2000bf05070 */
[----:B------:R-:W-:Y:S01]  /*0dd0*/  IMAD.U32 R6, RZ, RZ, UR8 ;  /* 0x00000008ff067e24 */ /* 0x000fe2000f8e00ff */
[----:B------:R-:W-:Y:S01]  /*0de0*/  @UP4 UIADD3.X UR9, UR5, UR9, URZ, UP1, !UPT ;  /* 0x0000000905094290 */ /* 0x000fe20008ffe43f */
[----:B------:R-:W-:Y:S01]  /*0df0*/  IMAD.U32 R5, RZ, RZ, UR7 ;  /* 0x00000007ff057e24 */ /* 0x000fe2000f8e00ff */
[----:B------:R-:W-:-:S02]  /*0e00*/  UIADD3.X UR14, UR5, UR13, URZ, UP2, !UPT ;  /* 0x0000000d050e7290 */ /* 0x000fc400097fe43f */
        /* <DEDUP_REMOVED lines=15> */
[----:B----4-:R-:W4:Y:S04]  /*0f00*/  @P3 LDG.E R7, desc[UR10][R4.64] ;  /* 0x0000000a04073981 */ /* 0x010f28000c1e1900 */
        /* <DEDUP_REMOVED lines=29> */
.L_x_73:
        /* <DEDUP_REMOVED lines=15> */
[----:B------:R-:W-:Y:S01]  /*11d0*/  UIMAD UR12, UR50, UR7, UR6 ;  /* 0x00000007320c72a4 */ /* 0x000fe2000f8e0206 */
[----:B------:R-:W-:-:S02]  /*11e0*/  ULDC UR60, c[0x0][0x2d4] ;  /* 0x0000b500003c7ab9 */ /* 0x000fc40000000800 */
[----:B------:R-:W-:Y:S01]  /*11f0*/  @!UP2 ULDC.64 UR6, c[0x0][0x418] ;  /* 0x000106000006aab9 */ /* 0x000fe20000000a00 */
[----:B------:R-:W-:Y:S01]  /*1200*/  ULDC.64 UR48, c[0x0][0x240] ;  /* 0x0000900000307ab9 */ /* 0x000fe20000000a00 */
[----:B------:R-:W-:Y:S02]  /*1210*/  @!UP2 UIMAD.WIDE.U32 UR28, UR50, UR6, URZ ;  /* 0x00000006321ca2a5 */ /* 0x000fe4000f8e003f */
[----:B------:R-:W-:Y:S02]  /*1220*/  USHF.R.S32.HI UR36, URZ, 0x1f, UR60 ;  /* 0x0000001f3f247899 */ /* 0x000fe4000801143c */
[----:B------:R-:W-:Y:S01]  /*1230*/  @UP1 ULDC.64 UR26, c[0x0][0x248] ;  /* 0x00009200001a1ab9 */ /* 0x000fe20000000a00 */
[----:B------:R-:W-:Y:S01]  /*1240*/  ULDC UR41, c[0x0][0x2dc] ;  /* 0x0000b70000297ab9 */ /* 0x000fe20000000800 */
[----:B------:R-:W-:Y:S01]  /*1250*/  ULDC UR38, c[0x0][0x270] ;  /* 0x00009c0000267ab9 */ /* 0x000fe20000000800 */
[----:B------:R-:W-:Y:S01]  /*1260*/  UIADD3 UR51, UR19, UR12, URZ ;  /* 0x0000000c13337290 */ /* 0x000fe2000fffe03f */
[----:B-1----:R-:W-:Y:S01]  /*1270*/  IABS R6, R7 ;  /* 0x0000000700067213 */ /* 0x002fe20000000000 */
[----:B------:R-:W-:Y:S01]  /*1280*/  USHF.L.U64.HI UR20, UR50, 0x7, UR59 ;  /* 0x0000000732147899 */ /* 0x000fe2000801023b */
[----:B------:R-:W-:Y:S01]  /*1290*/  ISETP.NE.AND P3, PT, R7, RZ, PT ;  /* 0x000000ff0700720c */ /* 0x000fe20003f65270 */
[----:B------:R-:W-:Y:S01]  /*12a0*/  ULDC.U8 UR37, c[0x0][0x3d8] ;  /* 0x0000f60000257ab9 */ /* 0x000fe20000000000 */
[----:B------:R-:W1:Y:S01]  /*12b0*/  I2F.RP R4, R6 ;  /* 0x0000000600047306 */ /* 0x000e620000209400 */
[----:B------:R-:W-:Y:S01]  /*12c0*/  UIMAD UR17, UR16, UR49, URZ ;  /* 0x00000031101172a4 */ /* 0x000fe2000f8e023f */
[----:B------:R-:W-:Y:S01]  /*12d0*/  ULDC.U8 UR22, c[0x0][0x480] ;  /* 0x0001200000167ab9 */ /* 0x000fe20000000000 */
[----:B--2---:R-:W-:-:S02]  /*12e0*/  UIMAD.WIDE.U32 UR24, UR14, UR8, URZ ;  /* 0x000000080e1872a5 */ /* 0x004fc4000f8e003f */
[----:B------:R-:W-:Y:S02]  /*12f0*/  UISETP.NE.AND UP3, UPT, UR37, URZ, UPT ;  /* 0x0000003f2500728c */ /* 0x000fe4000bf65270 */
[----:B------:R-:W-:Y:S02]  /*1300*/  UIMAD UR39, UR14, UR9, UR25 ;  /* 0x000000090e2772a4 */ /* 0x000fe4000f8e0219 */
[----:B------:R-:W-:Y:S01]  /*1310*/  USHF.L.U32 UR14, UR50, 0x7, URZ ;  /* 0x00000007320e7899 */ /* 0x000fe2000800063f */
[----:B------:R-:W-:Y:S01]  /*1320*/  @UP2 ULDC.64 UR8, c[0x0][0x420] ;  /* 0x0001080000082ab9 */ /* 0x000fe20000000a00 */
[----:B------:R-:W-:Y:S01]  /*1330*/  UIMAD UR12, UR36, UR50, URZ ;  /* 0x00000032240c72a4 */ /* 0x000fe2000f8e023f */
[----:B-1----:R-:W1:Y:S01]  /*1340*/  MUFU.RCP R4, R4 ;  /* 0x0000000400047308 */ /* 0x002e620000001000 */
[----:B------:R-:W-:Y:S02]  /*1350*/  @UP2 UIMAD.WIDE.U32 UR32, UR16, UR8, URZ ;  /* 0x00000008102022a5 */ /* 0x000fe4000f8e003f */
[----:B------:R-:W-:-:S02]  /*1360*/  @!UP2 UIMAD UR8, UR59, UR6, URZ ;  /* 0x000000063b08a2a4 */ /* 0x000fc4000f8e023f */
[----:B------:R-:W-:Y:S02]  /*1370*/  UIADD3 UR6, UR13, 0x3f, URZ ;  /* 0x0000003f0d067890 */ /* 0x000fe4000fffe03f */
[----:B------:R-:W-:Y:S02]  /*1380*/  @!UP2 UIMAD UR21, UR50, UR7, UR8 ;  /* 0x000000073215a2a4 */ /* 0x000fe4000f8e0208 */
[----:B------:R-:W-:Y:S02]  /*1390*/  UIADD3 UR7, UR13, 0x80, UR45 ;  /* 0x000000800d077890 */ /* 0x000fe4000fffe02d */
[----:B------:R-:W-:Y:S01]  /*13a0*/  @UP2 UIMAD UR47, UR16, UR9, UR33 ;  /* 0x00000009102f22a4 */ /* 0x000fe2000f8e0221 */
[----:B------:R-:W-:Y:S01]  /*13b0*/  ULDC UR8, c[0x0][0x394] ;  /* 0x0000e50000087ab9 */ /* 0x000fe20000000800 */
[----:B------:R-:W-:Y:S02]  /*13c0*/  USHF.R.S32.HI UR9, URZ, 0x1f, UR6 ;  /* 0x0000001f3f097899 */ /* 0x000fe40008011406 */
[----:B------:R-:W-:Y:S01]  /*13d0*/  UIADD3 UR7, UR7, UR8, -UR5 ;  /* 0x0000000807077290 */ /* 0x000fe2000fffe805 */
[----:B-1----:R-:W-:Y:S01]  /*13e0*/  VIADD R4, R4, 0xffffffe ;  /* 0x0ffffffe04047836 */ /* 0x002fe20000000000 */
[----:B------:R-:W-:-:S02]  /*13f0*/  @UP1 UIADD3 UR8, UR43, UR46, URZ ;  /* 0x0000002e2b081290 */ /* 0x000fc4000fffe03f */
[----:B------:R-:W-:Y:S01]  /*1400*/  ULEA.HI UR23, UR9, UR6, URZ, 0x6 ;  /* 0x0000000609177291 */ /* 0x000fe2000f8f303f */
[----:B------:R-:W1:Y:S01]  /*1410*/  F2I.FTZ.U32.TRUNC.NTZ R5, R4 ;  /* 0x0000000400057305 */ /* 0x000e62000021f000 */
[----:B------:R-:W-:Y:S02]  /*1420*/  UIADD3 UR9, UR7, 0x3f, URZ ;  /* 0x0000003f07097890 */ /* 0x000fe4000fffe03f */
[----:B------:R-:W-:Y:S02]  /*1430*/  @UP1 UIMAD.WIDE.U32 UR6, UR8, UR26, URZ ;  /* 0x0000001a080612a5 */ /* 0x000fe4000f8e003f */
[----:B------:R-:W-:Y:S02]  /*1440*/  @UP1 UIMAD UR8, UR8, UR27, URZ ;  /* 0x0000001b080812a4 */ /* 0x000fe4000f8e023f */
[----:B------:R-:W-:Y:S02]  /*1450*/  USEL UR34, UR14, URZ, UP0 ;  /* 0x0000003f0e227287 */ /* 0x000fe40008000000 */
[----:B------:R-:W-:-:S02]  /*1460*/  @UP1 UIADD3 UR35, UR7, UR8, URZ ;  /* 0x0000000807231290 */ /* 0x000fc4000fffe03f */
[----:B------:R-:W-:Y:S02]  /*1470*/  USHF.R.S32.HI UR8, URZ, 0x1f, UR9 ;  /* 0x0000001f3f087899 */ /* 0x000fe40008011409 */
[----:B------:R-:W-:Y:S01]  /*1480*/  UIMAD.WIDE.U32 UR14, UR16, UR48, URZ ;  /* 0x00000030100e72a5 */ /* 0x000fe2000f8e003f */
[--C-:B-1----:R-:W-:Y:S01]  /*1490*/  IMAD.MOV R0, RZ, RZ, -R5.reuse ;  /* 0x000000ffff007224 */ /* 0x102fe200078e0a05 */
[----:B------:R-:W-:Y:S01]  /*14a0*/  @UP1 UMOV UR31, UR6 ;  /* 0x00000006001f1c82 */ /* 0x000fe20008000000 */
[----:B------:R-:W-:Y:S01]  /*14b0*/  IMAD.MOV.U32 R4, RZ, RZ, RZ ;  /* 0x000000ffff047224 */ /* 0x000fe200078e00ff */
[----:B------:R-:W-:Y:S01]  /*14c0*/  ULEA.HI UR19, UR8, UR9, URZ, 0x6 ;  /* 0x0000000908137291 */ /* 0x000fe2000f8f303f */
[----:B------:R-:W-:Y:S01]  /*14d0*/  IMAD R0, R0, R6, RZ ;  /* 0x0000000600007224 */ /* 0x000fe200078e02ff */
[----:B------:R-:W-:Y:S02]  /*14e0*/  UIMAD.WIDE UR6, UR41, UR38, URZ ;  /* 0x00000026290672a5 */ /* 0x000fe4000f8e023f */
[----:B------:R-:W-:Y:S01]  /*14f0*/  UIMAD.WIDE.U32 UR8, UR50, UR60, URZ ;  /* 0x0000003c320872a5 */ /* 0x000fe2000f8e003f */
[----:B------:R-:W-:Y:S01]  /*1500*/  IMAD.HI.U32 R0, R5, R0, R4 ;  /* 0x0000000005007227 */ /* 0x000fe200078e0004 */
[----:B------:R-:W-:-:S02]  /*1510*/  UISETP.NE.AND UP4, UPT, UR22, URZ, UPT ;  /* 0x0000003f1600728c */ /* 0x000fc4000bf85270 */
[----:B------:R-:W-:Y:S02]  /*1520*/  USEL UR57, UR18, UR14, !UP2 ;  /* 0x0000000e12397287 */ /* 0x000fe4000d000000 */
[----:B------:R-:W-:Y:S01]  /*1530*/  USEL UR22, UR20, URZ, UP0 ;  /* 0x0000003f14167287 */ /* 0x000fe20008000000 */
[----:B------:R-:W-:Y:S01]  /*1540*/  IMAD.HI.U32 R0, R0, R3, RZ ;  /* 0x0000000300007227 */ /* 0x000fe200078e00ff */
[----:B------:R-:W-:Y:S02]  /*1550*/  @UP2 UIADD3 UR51, UR15, UR17, URZ ;  /* 0x000000110f332290 */ /* 0x000fe4000fffe03f */
[----:B------:R-:W-:Y:S02]  /*1560*/  UIMAD.WIDE.U32 UR14, UR6, UR8, URZ ;  /* 0x00000008060e72a5 */ /* 0x000fe4000f8e003f */
[----:B------:R-:W-:Y:S01]  /*1570*/  IADD3 R4, -R0, RZ, RZ ;  /* 0x000000ff00047210 */ /* 0x000fe20007ffe1ff */
[----:B------:R-:W-:Y:S02]  /*1580*/  UIMAD UR20, UR7, UR8, URZ ;  /* 0x00000008071472a4 */ /* 0x000fe4000f8e023f */
[----:B------:R-:W-:-:S02]  /*1590*/  UIMAD UR8, UR59, UR60, UR12 ;  /* 0x0000003c3b0872a4 */ /* 0x000fc4000f8e020c */
[C---:B------:R-:W-:Y:S01]  /*15a0*/  IMAD R3, R6.reuse, R4, R3 ;  /* 0x0000000406037224 */ /* 0x040fe200078e0203 */
[----:B------:R-:W-:Y:S01]  /*15b0*/  ULDC UR40, c[0x0][0x2c4] ;  /* 0x0000b10000287ab9 */ /* 0x000fe20000000800 */
[----:B------:R-:W-:Y:S02]  /*15c0*/  UIADD3 UR17, UR9, UR8, URZ ;  /* 0x0000000809117290 */ /* 0x000fe4000fffe03f */
[----:B------:R-:W-:Y:S01]  /*15d0*/  USHF.R.S32.HI UR9, URZ, 0x6, UR23 ;  /* 0x000000063f097899 */ /* 0x000fe20008011417 */
[----:B------:R-:W-:Y:S01]  /*15e0*/  ISETP.GT.U32.AND P1, PT, R6, R3, PT ;  /* 0x000000030600720c */ /* 0x000fe20003f24070 */
[----:B------:R-:W-:Y:S02]  /*15f0*/  USHF.R.S32.HI UR8, URZ, 0x6, UR19 ;  /* 0x000000063f087899 */ /* 0x000fe40008011413 */
[----:B------:R-:W-:Y:S02]  /*1600*/  @UP3 UIMAD UR18, UR50, UR40, URZ ;  /* 0x00000028321232a4 */ /* 0x000fe4000f8e023f */
[----:B------:R-:W-:-:S02]  /*1610*/  UISETP.LT.AND UP0, UPT, UR9, UR8, UPT ;  /* 0x000000080900728c */ /* 0x000fc4000bf01270 */
[----:B------:R-:W-:Y:S02]  /*1620*/  @UP3 USEL UR18, UR18, UR16, !UP2 ;  /* 0x0000001012123287 */ /* 0x000fe4000d000000 */
[----:B------:R-:W-:Y:S01]  /*1630*/  @!UP3 UIMAD UR19, UR50, UR38, UR58 ;  /* 0x000000263213b2a4 */ /* 0x000fe2000f8e023a */
[----:B------:R-:W-:Y:S01]  /*1640*/  @UP3 ULDC UR12, c[0x0][0x2e4] ;  /* 0x0000b900000c3ab9 */ /* 0x000fe20000000800 */
[----:B------:R-:W-:Y:S02]  /*1650*/  USEL UR38, UR9, UR8, UP0 ;  /* 0x0000000809267287 */ /* 0x000fe40008000000 */
[----:B------:R-:W-:Y:S01]  /*1660*/  @!P1 IMAD.IADD R3, R3, 0x1, -R6 ;  /* 0x0000000103039824 */ /* 0x000fe200078e0a06 */
[----:B------:R-:W-:Y:S01]  /*1670*/  @UP3 UIMAD UR37, UR58, UR12, UR18 ;  /* 0x0000000c3a2532a4 */ /* 0x000fe2000f8e0212 */
[----:B------:R-:W-:Y:S01]  /*1680*/  @!P1 VIADD R0, R0, 0x1 ;  /* 0x0000000100009836 */ /* 0x000fe20000000000 */
[----:B------:R-:W-:Y:S01]  /*1690*/  UIMAD UR12, UR6, UR17, UR20 ;  /* 0x00000011060c72a4 */ /* 0x000fe2000f8e0214 */
[----:B------:R-:W-:Y:S01]  /*16a0*/  PLOP3.LUT P1, PT, PT, PT, UP1, 0x80, 0x0 ;  /* 0x000000000000781c */ /* 0x000fe20003f2f018 */
[----:B------:R-:W-:Y:S01]  /*16b0*/  UIMAD.WIDE.U32 UR8, UR6, UR16, URZ ;  /* 0x00000010060872a5 */ /* 0x000fe2000f8e003f */
[----:B------:R-:W-:Y:S01]  /*16c0*/  ISETP.GE.U32.AND P0, PT, R3, R6, PT ;  /* 0x000000060300720c */ /* 0x000fe20003f06070 */
[----:B------:R-:W-:Y:S01]  /*16d0*/  ULEA UR17, UR38, 0xffffffc0, 0x6 ;  /* 0xffffffc026117891 */ /* 0x000fe2000f8e303f */
[----:B------:R-:W-:Y:S01]  /*16e0*/  LOP3.LUT R3, R7, UR58, RZ, 0x3c, !PT ;  /* 0x0000003a07037c12 */ /* 0x000fe2000f8e3cff */
[----:B------:R-:W-:-:S02]  /*16f0*/  UIMAD UR42, UR58, UR41, URZ ;  /* 0x000000293a2a72a4 */ /* 0x000fc4000f8e023f */
[----:B------:R-:W-:Y:S01]  /*1700*/  USEL UR56, UR14, UR8, !UP2 ;  /* 0x000000080e387287 */ /* 0x000fe2000d000000 */
[----:B------:R-:W-:Y:S01]  /*1710*/  ISETP.GE.AND P2, PT, R3, RZ, PT ;  /* 0x000000ff0300720c */ /* 0x000fe20003f46270 */
[----:B------:R-:W-:Y:S02]  /*1720*/  UIADD3 UR41, UR15, UR12, URZ ;  /* 0x0000000c0f297290 */ /* 0x000fe4000fffe03f */
[----:B------:R-:W-:Y:S02]  /*1730*/  USHF.R.S32.HI UR15, URZ, 0x1f, UR17 ;  /* 0x0000001f3f0f7899 */ /* 0x000fe40008011411 */
[----:B------:R-:W-:Y:S02]  /*1740*/  UIADD3 UR8, UP0, UR17, UR34, URZ ;  /* 0x0000002211087290 */ /* 0x000fe4000ff1e03f */
[----:B------:R-:W-:Y:S01]  /*1750*/  UIMAD UR12, UR7, UR16, URZ ;  /* 0x00000010070c72a4 */ /* 0x000fe2000f8e023f */
[----:B------:R-:W-:Y:S01]  /*1760*/  @P0 IADD3 R0, R0, 0x1, RZ ;  /* 0x0000000100000810 */ /* 0x000fe20007ffe0ff */
[----:B------:R-:W-:Y:S01]  /*1770*/  UIADD3.X UR14, UR15, UR22, URZ, UP0, !UPT ;  /* 0x000000160f0e7290 */ /* 0x000fe200087fe43f */
[----:B------:R-:W-:Y:S01]  /*1780*/  PLOP3.LUT P0, PT, PT, PT, UP3, 0x80, 0x0 ;  /* 0x000000000000781c */ /* 0x000fe20003f0f038 */
[----:B------:R-:W-:-:S02]  /*1790*/  UIMAD UR7, UR7, UR8, URZ ;  /* 0x00000008070772a4 */ /* 0x000fc4000f8e023f */
[----:B------:R-:W-:Y:S01]  /*17a0*/  @UP1 UIADD3 UR25, UR43, UR46, URZ ;  /* 0x0000002e2b191290 */ /* 0x000fe2000fffe03f */
[----:B------:R-:W-:Y:S01]  /*17b0*/  IMAD.MOV.U32 R14, RZ, RZ, R0 ;  /* 0x000000ffff0e7224 */ /* 0x000fe200078e0000 */
[----:B------:R-:W-:Y:S01]  /*17c0*/  @!UP2 UIADD3 UR47, UR29, UR21, URZ ;  /* 0x000000151d2fa290 */ /* 0x000fe2000fffe03f */
[----:B------:R-:W-:Y:S01]  /*17d0*/  @UP1 ULDC.64 UR22, c[0x0][0x250] ;  /* 0x0000940000161ab9 */ /* 0x000fe20000000a00 */
[----:B------:R-:W-:Y:S02]  /*17e0*/  UIMAD.WIDE.U32 UR20, UR6, UR8, URZ ;  /* 0x00000008061472a5 */ /* 0x000fe4000f8e003f */
[----:B------:R-:W-:Y:S01]  /*17f0*/  @!P2 IADD3 R14, -R14, RZ, RZ ;  /* 0x000000ff0e0ea210 */ /* 0x000fe20007ffe1ff */
[----:B------:R-:W-:Y:S01]  /*1800*/  UIMAD UR8, UR6, UR14, UR7 ;  /* 0x0000000e060872a4 */ /* 0x000fe2000f8e0207 */
[----:B------:R-:W-:Y:S01]  /*1810*/  @!P3 LOP3.LUT R14, RZ, R7, RZ, 0x33, !PT ;  /* 0x00000007ff0eb212 */ /* 0x000fe200078e33ff */
[----:B------:R-:W-:Y:S02]  /*1820*/  @UP1 UIMAD.WIDE.U32 UR6, UR25, UR22, URZ ;  /* 0x00000016190612a5 */ /* 0x000fe4000f8e003f */
[----:B------:R-:W-:-:S02]  /*1830*/  @UP2 UIADD3 UR41, UR9, UR12, URZ ;  /* 0x0000000c09292290 */ /* 0x000fc4000fffe03f */
[----:B------:R-:W-:Y:S02]  /*1840*/  @UP1 UIMAD UR9, UR25, UR23, URZ ;  /* 0x00000017190912a4 */ /* 0x000fe4000f8e023f */
[----:B------:R-:W-:Y:S02]  /*1850*/  @!UP3 UIMAD UR37, UR19, UR40, URZ ;  /* 0x000000281325b2a4 */ /* 0x000fe4000f8e023f */
[----:B------:R-:W-:Y:S02]  /*1860*/  USEL UR53, UR39, URZ, UP4 ;  /* 0x0000003f27357287 */ /* 0x000fe4000a000000 */
[----:B------:R-:W-:Y:S02]  /*1870*/  USHF.R.S32.HI UR30, URZ, 0x1f, UR45 ;  /* 0x0000001f3f1e7899 */ /* 0x000fe4000801142d */
[----:B------:R-:W-:Y:S02]  /*1880*/  USHF.R.S32.HI UR55, URZ, 0x1f, UR42 ;  /* 0x0000001f3f377899 */ /* 0x000fe4000801142a */
[----:B------:R-:W-:-:S02]  /*1890*/  USEL UR54, UR24, URZ, UP4 ;  /* 0x0000003f18367287 */ /* 0x000fc4000a000000 */
        /* <DEDUP_REMOVED lines=16> */
.L_x_75:
        /* <DEDUP_REMOVED lines=13> */
.L_x_76:
        /* <DEDUP_REMOVED lines=11> */
.L_x_77:
[----:B------:R-:W-:Y:S02]  /*1b20*/  ULDC UR6, c[0x0][0x270] ;  /* 0x00009c0000067ab9 */ /* 0x000fe40000000800 */
[----:B------:R-:W-:-:S04]  /*1b30*/  UIMAD UR6, UR50, UR6, UR58 ;  /* 0x00000006320672a4 */ /* 0x000fc8000f8e023a */
[----:B------:R-:W-:-:S12]  /*1b40*/  UIMAD UR6, UR6, UR60, URZ ;  /* 0x0000003c060672a4 */ /* 0x000fd8000f8e023f */
.L_x_78:
[----:B------:R-:W1:Y:S01]  /*1b50*/  S2R R10, SR_TID.X ;  /* 0x00000000000a7919 */ /* 0x000e620000002100 */
[----:B------:R-:W-:Y:S01]  /*1b60*/  USHF.R.S32.HI UR24, URZ, 0x1f, UR58 ;  /* 0x0000001f3f187899 */ /* 0x000fe2000801143a */
[----:B------:R-:W-:Y:S01]  /*1b70*/  SHF.R.S32.HI R249, RZ, 0x1f, R248 ;  /* 0x0000001ffff97819 */ /* 0x000fe200000114f8 */
[----:B------:R-:W-:Y:S01]  /*1b80*/  UIADD3 UR12, UR17, UR6, URZ ;  /* 0x00000006110c7290 */ /* 0x000fe2000fffe03f */
[----:B------:R-:W-:Y:S01]  /*1b90*/  IADD3 R4, P0, R248, UR8, RZ ;  /* 0x00000008f8047c10 */ /* 0x000fe2000ff1e0ff */
[----:B------:R-:W-:Y:S01]  /*1ba0*/  ULDC UR14, c[0x0][0x2dc] ;  /* 0x0000b700000e7ab9 */ /* 0x000fe20000000800 */
[----:B------:R-:W-:Y:S01]  /*1bb0*/  ULDC.64 UR6, c[0x0][0x428] ;  /* 0x00010a0000067ab9 */ /* 0x000fe20000000a00 */
[----:B------:R-:W-:Y:S01]  /*1bc0*/  ULDC UR16, c[0x0][0x270] ;  /* 0x00009c0000107ab9 */ /* 0x000fe20000000800 */
[----:B------:R-:W-:Y:S01]  /*1bd0*/  UIMAD UR9, UR24, UR6, URZ ;  /* 0x00000006180972a4 */ /* 0x000fe2000f8e023f */
[----:B------:R-:W-:Y:S01]  /*1be0*/  IMAD.U32 R9, RZ, RZ, UR6 ;  /* 0x00000006ff097e24 */ /* 0x000fe2000f8e00ff */
[----:B------:R-:W-:Y:S01]  /*1bf0*/  IADD3.X R5, R249, UR47, RZ, P0, !PT ;  /* 0x0000002ff9057c10 */ /* 0x000fe200087fe4ff */
[----:B------:R-:W-:Y:S01]  /*1c00*/  UIMAD UR34, UR14, UR16, URZ ;  /* 0x000000100e2272a4 */ /* 0x000fe2000f8e023f */
[----:B------:R-:W-:Y:S01]  /*1c10*/  BSSY B1, `(.L_x_74) ;  /* 0x000078f000017945 */ /* 0x000fe20003800000 */
[----:B------:R-:W-:-:S02]  /*1c20*/  UIMAD UR36, UR58, UR7, UR9 ;  /* 0x000000073a2472a4 */ /* 0x000fc4000f8e0209 */
[----:B------:R-:W-:Y:S01]  /*1c30*/  UIADD3 UR16, -UR5, UR13, UR45 ;  /* 0x0000000d05107290 */ /* 0x000fe2000fffe12d */
[----:B------:R-:W-:Y:S01]  /*1c40*/  ULDC.64 UR6, c[0x0][0x420] ;  /* 0x0001080000067ab9 */ /* 0x000fe20000000a00 */
[----:B------:R-:W-:Y:S01]  /*1c50*/  ULDC UR47, c[0x0][0x398] ;  /* 0x0000e600002f7ab9 */ /* 0x000fe20000000800 */
[----:B------:R-:W-:Y:S01]  /*1c60*/  IMAD.U32 R0, RZ, RZ, UR6 ;  /* 0x00000006ff007e24 */ /* 0x000fe2000f8e00ff */
[----:B------:R-:W-:Y:S02]  /*1c70*/  UIMAD UR8, UR15, UR6, URZ ;  /* 0x000000060f0872a4 */ /* 0x000fe4000f8e023f */
[----:B------:R-:W-:Y:S01]  /*1c80*/  USHF.L.U32 UR9, UR34, 0x6, URZ ;  /* 0x0000000622097899 */ /* 0x000fe2000800063f */
[----:B------:R-:W-:Y:S01]  /*1c90*/  IMAD.WIDE.U32 R4, R0, UR17, R4 ;  /* 0x0000001100047c25 */ /* 0x000fe2000f8e0004 */
[----:B------:R-:W-:Y:S02]  /*1ca0*/  UIMAD UR8, UR17, UR7, UR8 ;  /* 0x00000007110872a4 */ /* 0x000fe4000f8e0208 */
[----:B------:R-:W-:Y:S01]  /*1cb0*/  UIADD3 UR37, UR17, UR37, URZ ;  /* 0x0000002511257290 */ /* 0x000fe2000fffe03f */
[----:B------:R-:W-:Y:S01]  /*1cc0*/  ULDC.64 UR18, c[0x0][0x478] ;  /* 0x00011e0000127ab9 */ /* 0x000fe20000000a00 */
[----:B------:R-:W-:-:S02]  /*1cd0*/  ULDC.64 UR32, c[0x0][0x210] ;  /* 0x0000840000207ab9 */ /* 0x000fc40000000a00 */
[----:B------:R-:W-:Y:S01]  /*1ce0*/  VIADD R5, R5, UR8 ;  /* 0x0000000805057c36 */ /* 0x000fe20008000000 */
[----:B------:R-:W-:Y:S01]  /*1cf0*/  UIADD3 UR8, UR16, -UR47, URZ ;  /* 0x8000002f10087290 */ /* 0x000fe2000fffe03f */
[----:B-1----:R-:W-:Y:S01]  /*1d00*/  SHF.R.S32.HI R11, RZ, 0x1f, R10 ;  /* 0x0000001fff0b7819 */ /* 0x002fe2000001140a */
[----:B------:R-:W-:Y:S01]  /*1d10*/  UIMAD.WIDE UR18, UR12, 0x4, UR18 ;  /* 0x000000040c1278a5 */ /* 0x000fe2000f8e0212 */
[----:B------:R-:W-:Y:S01]  /*1d20*/  IMAD.WIDE.U32 R4, R9, UR58, R4 ;  /* 0x0000003a09047c25 */ /* 0x000fe2000f8e0004 */
[----:B------:R-:W-:Y:S01]  /*1d30*/  USHF.R.S32.HI UR21, URZ, 0x1f, UR8 ;  /* 0x0000001f3f157899 */ /* 0x000fe20008011408 */
[----:B------:R-:W-:Y:S01]  /*1d40*/  LEA.HI R3, R11, R10, RZ, 0x2 ;  /* 0x0000000a0b037211 */ /* 0x000fe200078f10ff */
[----:B------:R-:W-:Y:S01]  /*1d50*/  ULDC.64 UR28, c[0x0][0x3e0] ;  /* 0x0000f800001c7ab9 */ /* 0x000fe20000000a00 */
[----:B------:R-:W-:Y:S01]  /*1d60*/  VIADD R5, R5, UR36 ;  /* 0x0000002405057c36 */ /* 0x000fe20008000000 */
[----:B------:R-:W-:Y:S01]  /*1d70*/  ULEA.HI UR21, UR21, UR8, URZ, 0x6 ;  /* 0x0000000815157291 */ /* 0x000fe2000f8f303f */
[----:B------:R-:W-:Y:S01]  /*1d80*/  SHF.R.S32.HI R3, RZ, 0x2, R3 ;  /* 0x00000002ff037819 */ /* 0x000fe20000011403 */
[----:B------:R-:W-:-:S02]  /*1d90*/  USHF.R.S32.HI UR8, URZ, 0x1f, UR9 ;  /* 0x0000001f3f087899 */ /* 0x000fc40008011409 */
[----:B------:R-:W-:Y:S01]  /*1da0*/  USHF.R.S32.HI UR21, URZ, 0x6, UR21 ;  /* 0x000000063f157899 */ /* 0x000fe20008011415 */
[----:B------:R-:W-:Y:S01]  /*1db0*/  SHF.R.S32.HI R21, RZ, 0x1f, R3 ;  /* 0x0000001fff157819 */ /* 0x000fe20000011403 */
[C---:B------:R-:W-:Y:S01]  /*1dc0*/  IMAD.WIDE.U32 R4, R3.reuse, UR6, R4 ;  /* 0x0000000603047c25 */ /* 0x040fe2000f8e0004 */
[----:B------:R-:W-:Y:S01]  /*1dd0*/  IADD3 R0, P0, R3, UR17, RZ ;  /* 0x0000001103007c10 */ /* 0x000fe2000ff1e0ff */
[----:B------:R-:W-:-:S03]  /*1de0*/  UIADD3 UR17, UP2, UP0, UR20, UR9, UR42 ;  /* 0x0000000914117290 */ /* 0x000fc6000f85e02a */
[----:B------:R-:W-:Y:S01]  /*1df0*/  IADD3.X R8, R21, UR15, RZ, P0, !PT ;  /* 0x0000000f15087c10 */ /* 0x000fe200087fe4ff */
[----:B------:R-:W-:Y:S01]  /*1e00*/  IMAD.WIDE.U32 R6, R0, UR48, R248 ;  /* 0x0000003000067c25 */ /* 0x000fe2000f8e00f8 */
[----:B------:R-:W-:Y:S01]  /*1e10*/  ULDC.64 UR14, c[0x0][0x258] ;  /* 0x00009600000e7ab9 */ /* 0x000fe20000000a00 */
[----:B------:R-:W-:Y:S01]  /*1e20*/  UIADD3.X UR8, UR52, UR8, UR55, UP2, UP0 ;  /* 0x0000000834087290 */ /* 0x000fe200097e0437 */
[----:B------:R-:W-:Y:S01]  /*1e30*/  LEA R231, P3, R4, UR28, 0x1 ;  /* 0x0000001c04e77c11 */ /* 0x000fe2000f8608ff */
[----:B------:R-:W-:Y:S01]  /*1e40*/  IMAD R8, R8, UR48, RZ ;  /* 0x0000003008087c24 */ /* 0x000fe2000f8e02ff */
[----:B------:R-:W-:Y:S01]  /*1e50*/  IADD3 R6, P0, R6, UR57, RZ ;  /* 0x0000003906067c10 */ /* 0x000fe2000ff1e0ff */
[----:B------:R-:W-:Y:S02]  /*1e60*/  UIMAD UR12, UR24, UR14, URZ ;  /* 0x0000000e180c72a4 */ /* 0x000fe4000f8e023f */
[----:B------:R-:W-:Y:S01]  /*1e70*/  IMAD R8, R0, UR49, R8 ;  /* 0x0000003100087c24 */ /* 0x000fe2000f8e0208 */
[----:B------:R-:W-:Y:S01]  /*1e80*/  LEA.HI R0, R11, R10, RZ, 0x5 ;  /* 0x0000000a0b007211 */ /* 0x000fe200078f28ff */
[----:B------:R-:W-:-:S02]  /*1e90*/  UISETP.LT.AND UP0, UPT, URZ, UR21, UPT ;  /* 0x000000153f00728c */ /* 0x000fc4000bf01270 */
[----:B------:R-:W-:Y:S01]  /*1ea0*/  UIMAD UR16, UR58, UR15, UR12 ;  /* 0x0000000f3a1072a4 */ /* 0x000fe2000f8e020c */
[----:B------:R-:W-:Y:S01]  /*1eb0*/  LOP3.LUT R9, R0, 0xffffffe0, RZ, 0xc0, !PT ;  /* 0xffffffe000097812 */ /* 0x000fe200078ec0ff */
[----:B------:R-:W-:Y:S01]  /*1ec0*/  UIADD3 UR12, UP3, UP2, UR54, UR17, UR56 ;  /* 0x00000011360c7290 */ /* 0x000fe2000fa7e038 */
[----:B------:R-:W-:Y:S01]  /*1ed0*/  IADD3.X R7, R7, UR51, R8, P0, !PT ;  /* 0x0000003307077c10 */ /* 0x000fe200087fe408 */
[----:B------:R-:W-:Y:S01]  /*1ee0*/  USEL UR21, URZ, UR21, !UP0 ;  /* 0x000000153f157287 */ /* 0x000fe2000c000000 */
[----:B------:R-:W-:Y:S01]  /*1ef0*/  SHF.R.S32.HI R8, RZ, 0x5, R0 ;  /* 0x00000005ff087819 */ /* 0x000fe20000011400 */
[----:B------:R-:W-:Y:S01]  /*1f00*/  IMAD.IADD R9, R10, 0x1, -R9 ;  /* 0x000000010a097824 */ /* 0x000fe200078e0a09 */
[----:B------:R-:W-:Y:S01]  /*1f10*/  UIADD3.X UR8, UR53, UR8, UR41, UP3, UP2 ;  /* 0x0000000835087290 */ /* 0x000fe20009fe4429 */
[----:B------:R-:W-:Y:S01]  /*1f20*/  IMAD.U32 R0, RZ, RZ, UR14 ;  /* 0x0000000eff007e24 */ /* 0x000fe2000f8e00ff */
[----:B------:R-:W-:Y:S01]  /*1f30*/  UISETP.GT.AND UP0, UPT, UR38, UR21, UPT ;  /* 0x000000152600728c */ /* 0x000fe2000bf04270 */
[----:B------:R-:W-:Y:S01]  /*1f40*/  IMAD R8, R8, UR34, R9 ;  /* 0x0000002208087c24 */ /* 0x000fe2000f8e0209 */
[----:B------:R-:W-:Y:S01]  /*1f50*/  ULDC.64 UR48, c[0x0][0x2b0] ;  /* 0x0000ac0000307ab9 */ /* 0x000fe20000000a00 */
[----:B------:R-:W-:Y:S01]  /*1f60*/  IMAD.WIDE.U32 R6, R0, UR58, R6 ;  /* 0x0000003a00067c25 */ /* 0x000fe2000f8e0006 */
[----:B------:R-:W-:-:S02]  /*1f70*/  UIMAD.WIDE UR14, UR37, 0x4, UR48 ;  /* 0x00000004250e78a5 */ /* 0x000fc4000f8e0230 */
[C---:B------:R-:W-:Y:S01]  /*1f80*/  IADD3 R0, P0, R8.reuse, UR12, RZ ;  /* 0x0000000c08007c10 */ /* 0x040fe2000ff1e0ff */
[----:B------:R-:W-:Y:S01]  /*1f90*/  IMAD R9, R21, UR6, RZ ;  /* 0x0000000615097c24 */ /* 0x000fe2000f8e02ff */
[----:B------:R-:W-:Y:S01]  /*1fa0*/  ULDC.64 UR24, c[0x0][0x400] ;  /* 0x0001000000187ab9 */ /* 0x000fe20000000a00 */
[----:B------:R-:W-:Y:S01]  /*1fb0*/  VIADD R7, R7, UR16 ;  /* 0x0000001007077c36 */ /* 0x000fe20008000000 */
[----:B------:R-:W-:Y:S01]  /*1fc0*/  LEA.HI.X.SX32 R8, R8, UR8, 0x1, P0 ;  /* 0x0000000808087c11 */ /* 0x000fe200080f0eff */
[----:B------:R-:W-:Y:S01]  /*1fd0*/  IMAD R9, R3, UR7, R9 ;  /* 0x0000000703097c24 */ /* 0x000fe2000f8e0209 */
[----:B------:R-:W-:Y:S01]  /*1fe0*/  PLOP3.LUT P0, PT, PT, PT, UP0, 0x80, 0x0 ;  /* 0x000000000000781c */ /* 0x000fe20003f0f008 */
[----:B------:R-:W-:Y:S01]  /*1ff0*/  UIADD3 UR6, UR38, -0x1, URZ ;  /* 0xffffffff26067890 */ /* 0x000fe2000fffe03f */
[----:B------:R-:W-:Y:S01]  /*2000*/  LEA R222, P2, R0, UR24, 0x2 ;  /* 0x0000001800de7c11 */ /* 0x000fe2000f8410ff */
[----:B------:R-:W-:Y:S01]  /*2010*/  IMAD.IADD R5, R5, 0x1, R9 ;  /* 0x0000000105057824 */ /* 0x000fe200078e0209 */
[----:B------:R-:W-:Y:S01]  /*2020*/  LEA R230, P4, R6, UR32, 0x1 ;  /* 0x0000002006e67c11 */ /* 0x000fe2000f8808ff */
[----:B------:R-:W-:Y:S01]  /*2030*/  UMOV UR17, UR19 ;  /* 0x0000001300117c82 */ /* 0x000fe20008000000 */
[----:B------:R-:W-:Y:S01]  /*2040*/  LEA.HI.X R221, R0, UR25, R8, 0x2, P2 ;  /* 0x0000001900dd7c11 */ /* 0x000fe200090f1408 */
[----:B------:R-:W-:Y:S01]  /*2050*/  UMOV UR16, UR14 ;  /* 0x0000000e00107c82 */ /* 0x000fe20008000000 */
[----:B------:R-:W-:-:S02]  /*2060*/  LEA.HI.X R229, R4, UR29, R5, 0x1, P3 ;  /* 0x0000001d04e57c11 */ /* 0x000fc400098f0c05 */
[----:B------:R-:W-:-:S03]  /*2070*/  LEA.HI.X R228, R6, UR33, R7, 0x1, P4 ;  /* 0x0000002106e47c11 */ /* 0x000fc6000a0f0c07 */
[----:B------:R-:W-:Y:S05]  /*2080*/  @P0 BRA `(.L_x_79) ;  /* 0x0000000800580947 */ /* 0x000fea0003800000 */
        /* <DEDUP_REMOVED lines=19> */
.L_x_80:
[----:B------:R-:W-:Y:S01]  /*21c0*/  @UP1 UIADD3 UR14, UR43, UR46, URZ ;  /* 0x0000002e2b0e1290 */ /* 0x000fe2000fffe03f */
[----:B------:R-:W-:-:S03]  /*21d0*/  @UP1 ULDC.64 UR6, c[0x0][0x458] ;  /* 0x0001160000061ab9 */ /* 0x000fc60000000a00 */
[----:B------:R-:W-:Y:S02]  /*21e0*/  @UP1 UIMAD.WIDE.U32 UR12, UR14, UR6, URZ ;  /* 0x000000060e0c12a5 */ /* 0x000fe4000f8e003f */
[----:B------:R-:W-:-:S04]  /*21f0*/  @UP1 UIMAD UR14, UR14, UR7, URZ ;  /* 0x000000070e0e12a4 */ /* 0x000fc8000f8e023f */
[----:B------:R-:W-:-:S03]  /*2200*/  @UP1 UIADD3 UR16, UR13, UR14, URZ ;  /* 0x0000000e0d101290 */ /* 0x000fc6000fffe03f */
[----:B------:R-:W-:Y:S01]  /*2210*/  @UP1 UMOV UR14, UR12 ;  /* 0x0000000c000e1c82 */ /* 0x000fe20008000000 */
[----:B------:R-:W-:Y:S08]  /*2220*/  @P1 BRA `(.L_x_81) ;  /* 0x0000000000301947 */ /* 0x000ff00003800000 */
        /* <DEDUP_REMOVED lines=12> */
.L_x_81:
[----:B------:R1:W5:Y:S04]  /*22f0*/  LDL R12, [R1+0x4] ;  /* 0x00000400010c7983 */ /* 0x0003680000100800 */
[----:B------:R1:W5:Y:S01]  /*2300*/  LDL R11, [R1+0x8] ;  /* 0x00000800010b7983 */ /* 0x0003620000100800 */
[----:B------:R-:W-:Y:S01]  /*2310*/  UIMAD UR12, UR30, UR8, URZ ;  /* 0x000000081e0c72a4 */ /* 0x000fe2000f8e023f */
[----:B------:R-:W-:Y:S01]  /*2320*/  IMAD.U32 R4, RZ, RZ, UR8 ;  /* 0x00000008ff047e24 */ /* 0x000fe2000f8e00ff */
[----:B------:R-:W-:Y:S01]  /*2330*/  UIMAD UR5, UR44, -0x80, UR5 ;  /* 0xffffff802c0578a4 */ /* 0x000fe2000f8e0205 */
[----:B------:R-:W-:Y:S01]  /*2340*/  BSSY B0, `(.L_x_82) ;  /* 0x0000021000007945 */ /* 0x000fe20003800000 */
[----:B------:R-:W-:Y:S01]  /*2350*/  UIMAD UR12, UR45, UR9, UR12 ;  /* 0x000000092d0c72a4 */ /* 0x000fe2000f8e020c */
[----:B------:R-:W-:Y:S01]  /*2360*/  IMAD.WIDE.U32 R4, R4, UR45, R248 ;  /* 0x0000002d04047c25 */ /* 0x000fe2000f8e00f8 */
[----:B------:R-:W-:-:S02]  /*2370*/  USHF.R.S32.HI UR15, URZ, 0x1f, UR58 ;  /* 0x0000001f3f0f7899 */ /* 0x000fc4000801143a */
[C---:B------:R-:W-:Y:S02]  /*2380*/  ISETP.GE.AND P4, PT, R3.reuse, UR5, PT ;  /* 0x0000000503007c0c */ /* 0x040fe4000bf86270 */
[----:B------:R-:W-:Y:S01]  /*2390*/  MOV R0, UR12 ;  /* 0x0000000c00007c02 */ /* 0x000fe20008000f00 */
[----:B------:R-:W-:Y:S01]  /*23a0*/  ULDC.64 UR12, c[0x0][0x468] ;  /* 0x00011a00000c7ab9 */ /* 0x000fe20000000a00 */
[----:B------:R-:W-:Y:S01]  /*23b0*/  IADD3 R6, P0, R4, UR17, RZ ;  /* 0x0000001104067c10 */ /* 0x000fe2000ff1e0ff */
[----:B------:R-:W-:Y:S01]  /*23c0*/  UIMAD UR15, UR15, UR12, URZ ;  /* 0x0000000c0f0f72a4 */ /* 0x000fe2000f8e023f */
[----:B------:R-:W-:Y:S02]  /*23d0*/  VIADD R4, R3, 0x40 ;  /* 0x0000004003047836 */ /* 0x000fe40000000000 */
[----:B------:R-:W-:Y:S01]  /*23e0*/  IADD3.X R7, R5, UR18, R0, P0, !PT ;  /* 0x0000001205077c10 */ /* 0x000fe200087fe400 */
[----:B------:R-:W-:Y:S01]  /*23f0*/  UIMAD UR13, UR58, UR13, UR15 ;  /* 0x0000000d3a0d72a4 */ /* 0x000fe2000f8e020f */
[----:B------:R-:W-:-:S02]  /*2400*/  MOV R0, UR12 ;  /* 0x0000000c00007c02 */ /* 0x000fc40008000f00 */
[----:B------:R-:W-:-:S03]  /*2410*/  ISETP.GE.AND P3, PT, R4, UR5, PT ;  /* 0x0000000504007c0c */ /* 0x000fc6000bf66270 */
[----:B------:R-:W-:-:S04]  /*2420*/  IMAD.WIDE.U32 R6, R0, UR58, R6 ;  /* 0x0000003a00067c25 */ /* 0x000fc8000f8e0006 */
[----:B------:R-:W-:Y:S01]  /*2430*/  VIADD R10, R7, UR13 ;  /* 0x0000000d070a7c36 */ /* 0x000fe20008000000 */
        /* <DEDUP_REMOVED lines=17> */
.L_x_83:
[----:B------:R-:W-:Y:S05]  /*2550*/  BSYNC B0 ;  /* 0x0000000000007941 */ /* 0x000fea0003800000 */
.L_x_82:
        /* <DEDUP_REMOVED lines=19> */
.L_x_85:
[----:B------:R-:W-:Y:S05]  /*2690*/  BSYNC B0 ;  /* 0x0000000000007941 */ /* 0x000fea0003800000 */
.L_x_84:
        /* <DEDUP_REMOVED lines=17> */
[----:B------:R-:W-:Y:S01]  /*27b0*/  IMAD.MOV.U32 R4, RZ, RZ, R6 ;  /* 0x000000ffff047224 */ /* 0x000fe200078e0006 */
[----:B------:R-:W-:Y:S01]  /*27c0*/  ULDC UR5, c[0x0][0x2d0] ;  /* 0x0000b40000057ab9 */ /* 0x000fe20000000800 */
[----:B------:R-:W-:Y:S01]  /*27d0*/  IMAD R10, R21, UR6, RZ ;  /* 0x00000006150a7c24 */ /* 0x000fe2000f8e02ff */
[----:B------:R-:W-:Y:S01]  /*27e0*/  ISETP.GE.AND P2, PT, R248, UR5, PT ;  /* 0x00000005f8007c0c */ /* 0x000fe2000bf46270 */
[----:B------:R-:W-:Y:S01]  /*27f0*/  IMAD.WIDE.U32 R8, R3, UR6, R4 ;  /* 0x0000000603087c25 */ /* 0x000fe2000f8e0004 */
[----:B-----5:R-:W-:Y:S01]  /*2800*/  ISETP.GE.AND P1, PT, R12, UR5, PT ;  /* 0x000000050c007c0c */ /* 0x020fe2000bf26270 */
[----:B------:R-:W-:Y:S01]  /*2810*/  ULDC.64 UR8, c[0x0][0x3f8] ;  /* 0x0000fe0000087ab9 */ /* 0x000fe20000000a00 */
[----:B------:R-:W-:Y:S01]  /*2820*/  ISETP.GE.AND P0, PT, R11, UR5, PT ;  /* 0x000000050b007c0c */ /* 0x000fe2000bf06270 */
[----:B------:R-:W-:-:S04]  /*2830*/  IMAD R4, R3, UR7, R10 ;  /* 0x0000000703047c24 */ /* 0x000fc8000f8e020a */
[----:B------:R-:W-:Y:S01]  /*2840*/  IMAD.IADD R5, R9, 0x1, R4 ;  /* 0x0000000109057824 */ /* 0x000fe200078e0204 */
[----:B------:R-:W-:-:S04]  /*2850*/  LEA R4, P4, R8, UR8, 0x1 ;  /* 0x0000000808047c11 */ /* 0x000fc8000f8808ff */
[----:B------:R-:W-:-:S05]  /*2860*/  LEA.HI.X R5, R8, UR9, R5, 0x1, P4 ;  /* 0x0000000908057c11 */ /* 0x000fca000a0f0c05 */
[----:B------:R1:W-:Y:S04]  /*2870*/  @!P2 STG.E.128 desc[UR10][R4.64], RZ ;  /* 0x000000ff0400a986 */ /* 0x0003e8000c101d0a */
[----:B------:R1:W-:Y:S04]  /*2880*/  @!P1 STG.E.128 desc[UR10][R4.64+0x40], RZ ;  /* 0x000040ff04009986 */ /* 0x0003e8000c101d0a */
[----:B------:R1:W-:Y:S02]  /*2890*/  @!P0 STG.E.128 desc[UR10][R4.64+0x80], RZ ;  /* 0x000080ff04008986 */ /* 0x0003e4000c101d0a */
.L_x_87:
[----:B------:R-:W-:Y:S05]  /*28a0*/  BSYNC B0 ;  /* 0x0000000000007941 */ /* 0x000fea0003800000 */
.L_x_86:
        /* <DEDUP_REMOVED lines=8> */
[----:B------:R-:W-:-:S04]  /*2930*/  IMAD.WIDE.U32 R6, R3, UR6, R6 ;  /* 0x0000000603067c25 */ /* 0x000fc8000f8e0006 */
[----:B------:R-:W-:-:S04]  /*2940*/  IMAD R4, R4, UR6, RZ ;  /* 0x0000000604047c24 */ /* 0x000fc8000f8e02ff */
[----:B------:R-:W-:Y:S01]  /*2950*/  IMAD R3, R3, UR7, R4 ;  /* 0x0000000703037c24 */ /* 0x000fe2000f8e0204 */
[----:B------:R-:W-:-:S03]  /*2960*/  LEA R4, P2, R6, UR8, 0x1 ;  /* 0x0000000806047c11 */ /* 0x000fc6000f8408ff */
[----:B------:R-:W-:-:S05]  /*2970*/  IMAD.IADD R3, R7, 0x1, R3 ;  /* 0x0000000107037824 */ /* 0x000fca00078e0203 */
[----:B------:R-:W-:-:S05]  /*2980*/  LEA.HI.X R5, R6, UR9, R3, 0x1, P2 ;  /* 0x0000000906057c11 */ /* 0x000fca00090f0c03 */
[----:B------:R1:W-:Y:S04]  /*2990*/  @!P1 STG.E.128 desc[UR10][R4.64], RZ ;  /* 0x000000ff04009986 */ /* 0x0003e8000c101d0a */
[----:B------:R1:W-:Y:S01]  /*29a0*/  @!P0 STG.E.128 desc[UR10][R4.64+0x40], RZ ;  /* 0x000040ff04008986 */ /* 0x0003e2000c101d0a */
[----:B------:R-:W-:-:S13]  /*29b0*/  ISETP.GE.AND P0, PT, R11, UR5, PT ;  /* 0x000000050b007c0c */ /* 0x000fda000bf06270 */
[----:B------:R-:W-:Y:S05]  /*29c0*/  @P0 BRA `(.L_x_88) ;  /* 0x0000006800cc0947 */ /* 0x000fea0003800000 */
[----:B------:R2:W-:Y:S01]  /*29d0*/  STG.E.128 desc[UR10][R4.64+0x80], RZ ;  /* 0x000080ff04007986 */ /* 0x0005e2000c101d0a */
[----:B------:R-:W-:Y:S05]  /*29e0*/  BRA `(.L_x_88) ;  /* 0x0000006800c47947 */ /* 0x000fea0003800000 */
.L_x_79:
[----:B------:R-:W2:Y:S01]  /*29f0*/  LDL R18, [R1+0x14] ;  /* 0x0000140001127983 */ /* 0x000ea20000100800 */
[----:B------:R-:W-:Y:S01]  /*2a00*/  PLOP3.LUT P0, PT, PT, PT, UP4, 0x80, 0x0 ;  /* 0x000000000000781c */ /* 0x000fe20003f0f048 */
[----:B------:R-:W-:Y:S01]  /*2a10*/  UIMAD UR7, UR30, UR22, URZ ;  /* 0x000000161e0772a4 */ /* 0x000fe2000f8e023f */
[----:B------:R-:W-:Y:S01]  /*2a20*/  IMAD.U32 R4, RZ, RZ, UR22 ;  /* 0x00000016ff047e24 */ /* 0x000fe2000f8e00ff */
[----:B------:R-:W-:Y:S01]  /*2a30*/  UIMAD UR8, UR44, -0x80, UR5 ;  /* 0xffffff802c0878a4 */ /* 0x000fe2000f8e0205 */
[C---:B------:R-:W-:Y:S01]  /*2a40*/  VIADD R7, R3.reuse, 0x40 ;  /* 0x0000004003077836 */ /* 0x040fe20000000000 */
[----:B------:R-:W-:Y:S01]  /*2a50*/  UIMAD UR7, UR45, UR23, UR7 ;  /* 0x000000172d0772a4 */ /* 0x000fe2000f8e0207 */
[----:B------:R-:W-:Y:S01]  /*2a60*/  IMAD.WIDE.U32 R4, R4, UR45, R248 ;  /* 0x0000002d04047c25 */ /* 0x000fe2000f8e00f8 */
[----:B------:R-:W-:Y:S01]  /*2a70*/  ULEA.HI UR12, UR6, UR6, URZ, 0x1 ;  /* 0x00000006060c7291 */ /* 0x000fe2000f8f083f */
[----:B------:R-:W-:Y:S05]  /*2a80*/  BSSY B0, `(.L_x_89) ;  /* 0x000003f000007945 */ /* 0x000fea0003800000 */
[----:B------:R-:W-:Y:S01]  /*2a90*/  @P0 BAR.SYNC.DEFER_BLOCKING 0x0 ;  /* 0x0000000000000b1d */ /* 0x000fe20000010000 */
[----:B------:R-:W-:Y:S01]  /*2aa0*/  ISETP.GE.AND P1, PT, R3, UR8, PT ;  /* 0x0000000803007c0c */ /* 0x000fe2000bf26270 */
[----:B------:R-:W-:Y:S01]  /*2ab0*/  ULOP3.LUT UR12, UR12, 0xfffffffe, URZ, 0xc0, !UPT ;  /* 0xfffffffe0c0c7892 */ /* 0x000fe2000f8ec03f */
[----:B------:R-:W-:Y:S01]  /*2ac0*/  MOV R0, UR7 ;  /* 0x0000000700007c02 */ /* 0x000fe20008000f00 */
[----:B------:R-:W-:Y:S01]  /*2ad0*/  UIMAD UR7, UR6, -0x40, UR13 ;  /* 0xffffffc0060778a4 */ /* 0x000fe2000f8e020d */
[----:B------:R-:W-:Y:S01]  /*2ae0*/  IADD3 R6, P2, R4, UR39, RZ ;  /* 0x0000002704067c10 */ /* 0x000fe2000ff5e0ff */
[----:B------:R-:W-:Y:S01]  /*2af0*/  ULDC.64 UR24, c[0x0][0x268] ;  /* 0x00009a0000187ab9 */ /* 0x000fe20000000a00 */
[----:B------:R-:W-:Y:S01]  /*2b00*/  ISETP.GE.AND P4, PT, R7, UR8, PT ;  /* 0x0000000807007c0c */ /* 0x000fe2000bf86270 */
[----:B------:R-:W-:Y:S01]  /*2b10*/  IMAD R4, R15, UR24, RZ ;  /* 0x000000180f047c24 */ /* 0x000fe2000f8e02ff */
[----:B------:R-:W-:Y:S01]  /*2b20*/  IADD3.X R7, R5, UR40, R0, P2, !PT ;  /* 0x0000002805077c10 */ /* 0x000fe200097fe400 */
[----:B------:R-:W-:Y:S01]  /*2b30*/  UIADD3 UR12, UR6, -UR12, URZ ;  /* 0x8000000c060c7290 */ /* 0x000fe2000fffe03f */
[----:B------:R-:W-:Y:S01]  /*2b40*/  ISETP.GE.AND P6, PT, R3, UR7, PT ;  /* 0x0000000703007c0c */ /* 0x000fe2000bfc6270 */
[----:B------:R-:W-:-:S02]  /*2b50*/  IMAD R4, R14, UR25, R4 ;  /* 0x000000190e047c24 */ /* 0x000fc4000f8e0204 */
[----:B------:R-:W-:Y:S01]  /*2b60*/  IMAD.WIDE.U32 R6, R14, UR24, R6 ;  /* 0x000000180e067c25 */ /* 0x000fe2000f8e0006 */
[----:B------:R-:W-:-:S03]  /*2b70*/  UISETP.NE.AND UP0, UPT, UR12, 0x1, UPT ;  /* 0x000000010c00788c */ /* 0x000fc6000bf05270 */
[----:B------:R-:W-:Y:S01]  /*2b80*/  IMAD.IADD R9, R7, 0x1, R4 ;  /* 0x0000000107097824 */ /* 0x000fe200078e0204 */
        /* <DEDUP_REMOVED lines=11> */
[----:B------:R-:W-:Y:S02]  /*2c40*/  IMAD.MOV.U32 R4, RZ, RZ, R6 ;  /* 0x000000ffff047224 */ /* 0x000fe400078e0006 */
[----:B------:R-:W-:Y:S02]  /*2c50*/  IMAD.MOV.U32 R5, RZ, RZ, R9 ;  /* 0x000000ffff057224 */ /* 0x000fe400078e0009 */
[----:B------:R-:W-:-:S08]  /*2c60*/  IMAD.WIDE.U32 R4, R3, UR22, R4 ;  /* 0x0000001603047c25 */ /* 0x000fd0000f8e0004 */
[----:B------:R-:W4:Y:S01]  /*2c70*/  @!P5 LDC.64 R12, c[0x0][0x220] ;  /* 0x00008800ff0cdb82 */ /* 0x000f220000000a00 */
[----:B------:R1:W-:Y:S04]  /*2c80*/  @P5 STS [R0+0xf000], RZ ;  /* 0x00f000ff00005388 */ /* 0x0003e80000000800 */
[----:B------:R1:W-:Y:S04]  /*2c90*/  @P5 STS [R0+0xf004], RZ ;  /* 0x00f004ff00005388 */ /* 0x0003e80000000800 */
[----:B------:R1:W-:Y:S01]  /*2ca0*/  @P5 STS.64 [R0+0xf008], RZ ;  /* 0x00f008ff00005388 */ /* 0x0003e20000000a00 */
[----:B----4-:R-:W-:-:S02]  /*2cb0*/  @!P5 LEA R12, P0, R4, R12, 0x1 ;  /* 0x0000000c040cd211 */ /* 0x010fc400078008ff */
[----:B--2---:R-:W-:Y:S01]  /*2cc0*/  ISETP.GE.AND P3, PT, R8, UR12, PT ;  /* 0x0000000c08007c0c */ /* 0x004fe2000bf66270 */
[----:B------:R-:W-:Y:S01]  /*2cd0*/  IMAD R8, R21, UR22, RZ ;  /* 0x0000001615087c24 */ /* 0x000fe2000f8e02ff */
[----:B---3--:R-:W-:-:S03]  /*2ce0*/  ISETP.GE.AND P2, PT, R16, UR12, PT ;  /* 0x0000000c10007c0c */ /* 0x008fc6000bf46270 */
[----:B------:R-:W-:-:S04]  /*2cf0*/  IMAD R8, R3, UR23, R8 ;  /* 0x0000001703087c24 */ /* 0x000fc8000f8e0208 */
[----:B------:R-:W-:-:S04]  /*2d00*/  IMAD.IADD R8, R5, 0x1, R8 ;  /* 0x0000000105087824 */ /* 0x000fc800078e0208 */
[----:B------:R-:W2:Y:S01]  /*2d10*/  @!P3 LDC.64 R10, c[0x0][0x220] ;  /* 0x00008800ff0abb82 */ /* 0x000ea20000000a00 */
[----:B------:R-:W-:-:S05]  /*2d20*/  @!P5 LEA.HI.X R13, R4, R13, R8, 0x1, P0 ;  /* 0x0000000d040dd211 */ /* 0x000fca00000f0c08 */
[----:B------:R-:W-:Y:S01]  /*2d30*/  @!PT LDS RZ, [RZ] ;  /* 0x00000000fffff984 */ /* 0x000fe20000000800 */
[----:B------:R-:W-:Y:S01]  /*2d40*/  @!PT LDS RZ, [RZ] ;  /* 0x00000000fffff984 */ /* 0x000fe20000000800 */
[----:B------:R-:W-:Y:S01]  /*2d50*/  @!PT LDS RZ, [RZ] ;  /* 0x00000000fffff984 */ /* 0x000fe20000000800 */
[----:B------:R1:W-:Y:S04]  /*2d60*/  @!P5 LDGSTS.E.BYPASS.LTC128B.128 [R0+0xf000], desc[UR10][R12.64] ;  /* 0x0f0000000c00dfae */ /* 0x0003e8000b901d4a */
[----:B------:R1:W-:Y:S01]  /*2d70*/  @P3 STS.128 [R0+0x11000], RZ ;  /* 0x011000ff00003388 */ /* 0x0003e20000000c00 */
[----:B--2---:R-:W-:-:S04]  /*2d80*/  @!P3 LEA R10, P0, R4, R10, 0x1 ;  /* 0x0000000a040ab211 */ /* 0x004fc800078008ff */
        /* <DEDUP_REMOVED lines=14> */
.L_x_90:
[----:B------:R-:W-:Y:S05]  /*2e70*/  BSYNC B0 ;  /* 0x0000000000007941 */ /* 0x000fea0003800000 */
.L_x_89:
[----:B------:R3:W-:Y:S01]  /*2e80*/  @P4 STS.128 [R0+0x10000], RZ ;  /* 0x010000ff00004388 */ /* 0x0007e20000000c00 */
[----:B------:R-:W-:Y:S03]  /*2e90*/  BSSY B0, `(.L_x_91) ;  /* 0x000002b000007945 */ /* 0x000fe60003800000 */
[----:B------:R3:W-:Y:S04]  /*2ea0*/  @P4 STS.128 [R0+0x12000], RZ ;  /* 0x012000ff00004388 */ /* 0x0007e80000000c00 */
[----:B------:R3:W-:Y:S01]  /*2eb0*/  @P4 STS.128 [R0+0x14000], RZ ;  /* 0x014000ff00004388 */ /* 0x0007e20000000c00 */
[----:B------:R-:W-:Y:S05]  /*2ec0*/  @P4 BRA `(.L_x_92) ;  /* 0x00000000009c4947 */ /* 0x000fea0003800000 */
[----:B------:R-:W4:Y:S01]  /*2ed0*/  LDL R4, [R1+0x4] ;  /* 0x0000040001047983 */ /* 0x000f220000100800 */
[----:B------:R-:W-:-:S03]  /*2ee0*/  ULDC UR8, c[0x0][0x2d0] ;  /* 0x0000b40000087ab9 */ /* 0x000fc60000000800 */
[----:B-12---:R-:W2:Y:S01]  /*2ef0*/  LDL R11, [R1+0x8] ;  /* 0x00000800010b7983 */ /* 0x006ea20000100800 */
[----:B------:R-:W-:Y:S01]  /*2f00*/  ISETP.GE.AND P5, PT, R248, UR8, PT ;  /* 0x00000008f8007c0c */ /* 0x000fe2000bfa6270 */
[----:B------:R-:W-:Y:S01]  /*2f10*/  IMAD.MOV.U32 R5, RZ, RZ, R9 ;  /* 0x000000ffff057224 */ /* 0x000fe200078e0009 */
[----:B------:R-:W-:-:S11]  /*2f20*/  IADD3 R7, P0, R3, 0x40, RZ ;  /* 0x0000004003077810 */ /* 0x000fd60007f1e0ff */
[----:B------:R-:W1:Y:S01]  /*2f30*/  @!P5 LDC.64 R12, c[0x0][0x220] ;  /* 0x00008800ff0cdb82 */ /* 0x000e620000000a00 */
[----:B------:R1:W-:Y:S01]  /*2f40*/  @P5 STS.128 [R0+0x10000], RZ ;  /* 0x010000ff00005388 */ /* 0x0003e20000000c00 */
[----:B----4-:R-:W-:Y:S01]  /*2f50*/  ISETP.GE.AND P3, PT, R4, UR8, PT ;  /* 0x0000000804007c0c */ /* 0x010fe2000bf66270 */
[----:B------:R-:W-:Y:S01]  /*2f60*/  IMAD.X R4, RZ, RZ, R21, P0 ;  /* 0x000000ffff047224 */ /* 0x000fe200000e0615 */
[----:B--2---:R-:W-:-:S03]  /*2f70*/  ISETP.GE.AND P0, PT, R11, UR8, PT ;  /* 0x000000080b007c0c */ /* 0x004fc6000bf06270 */
[----:B------:R-:W-:Y:S02]  /*2f80*/  IMAD R10, R4, UR22, RZ ;  /* 0x00000016040a7c24 */ /* 0x000fe4000f8e02ff */
[----:B------:R-:W-:Y:S02]  /*2f90*/  IMAD.MOV.U32 R4, RZ, RZ, R6 ;  /* 0x000000ffff047224 */ /* 0x000fe400078e0006 */
[C---:B------:R-:W-:Y:S02]  /*2fa0*/  IMAD R10, R7.reuse, UR23, R10 ;  /* 0x00000017070a7c24 */ /* 0x040fe4000f8e020a */
[----:B------:R-:W-:Y:S02]  /*2fb0*/  IMAD.WIDE.U32 R4, R7, UR22, R4 ;  /* 0x0000001607047c25 */ /* 0x000fe4000f8e0004 */
[----:B------:R-:W2:Y:S02]  /*2fc0*/  @!P3 LDC.64 R16, c[0x0][0x220] ;  /* 0x00008800ff10bb82 */ /* 0x000ea40000000a00 */
[----:B------:R-:W-:Y:S01]  /*2fd0*/  IMAD.IADD R10, R5, 0x1, R10 ;  /* 0x00000001050a7824 */ /* 0x000fe200078e020a */
[----:B-1----:R-:W-:-:S04]  /*2fe0*/  @!P5 LEA R8, P2, R4, R12, 0x1 ;  /* 0x0000000c0408d211 */ /* 0x002fc800078408ff */
        /* <DEDUP_REMOVED lines=21> */
.L_x_92:
[----:B------:R-:W-:Y:S05]  /*3140*/  BSYNC B0 ;  /* 0x0000000000007941 */ /* 0x000fea0003800000 */
.L_x_91:
        /* <DEDUP_REMOVED lines=11> */
[----:B-1--4-:R-:W4:Y:S01]  /*3200*/  LDL R6, [R1+0x4] ;  /* 0x0000040001067983 */ /* 0x012f220000100800 */
[----:B------:R-:W-:-:S03]  /*3210*/  ULDC UR8, c[0x0][0x2d0] ;  /* 0x0000b40000087ab9 */ /* 0x000fc60000000800 */
[----:B------:R-:W5:Y:S01]  /*3220*/  LDL R5, [R1+0x8] ;  /* 0x0000080001057983 */ /* 0x000f620000100800 */
[----:B------:R-:W-:-:S13]  /*3230*/  ISETP.GE.AND P5, PT, R248, UR8, PT ;  /* 0x00000008f8007c0c */ /* 0x000fda000bfa6270 */
[----:B------:R-:W-:Y:S01]  /*3240*/  @!P5 IMAD.MOV.U32 R7, RZ, RZ, R229 ;  /* 0x000000ffff07d224 */ /* 0x000fe200078e00e5 */
[----:B------:R1:W-:Y:S04]  /*3250*/  @P5 STS [R0+0x6000], RZ ;  /* 0x006000ff00005388 */ /* 0x0003e80000000800 */
[----:B------:R1:W-:Y:S04]  /*3260*/  @P5 STS [R0+0x6004], RZ ;  /* 0x006004ff00005388 */ /* 0x0003e80000000800 */
[----:B------:R1:W-:Y:S01]  /*3270*/  @P5 STS.64 [R0+0x6008], RZ ;  /* 0x006008ff00005388 */ /* 0x0003e20000000a00 */
[----:B----4-:R-:W-:Y:S01]  /*3280*/  ISETP.GE.AND P3, PT, R6, UR8, PT ;  /* 0x0000000806007c0c */ /* 0x010fe2000bf66270 */
[----:B------:R-:W-:Y:S01]  /*3290*/  @!P5 IMAD.MOV.U32 R6, RZ, RZ, R231 ;  /* 0x000000ffff06d224 */ /* 0x000fe200078e00e7 */
[----:B-----5:R-:W-:-:S04]  /*32a0*/  ISETP.GE.AND P2, PT, R5, UR8, PT ;  /* 0x0000000805007c0c */ /* 0x020fc8000bf46270 */
[----:B------:R-:W-:Y:S01]  /*32b0*/  @!PT LDS RZ, [RZ] ;  /* 0x00000000fffff984 */ /* 0x000fe20000000800 */
[----:B------:R-:W-:Y:S01]  /*32c0*/  @!PT LDS RZ, [RZ] ;  /* 0x00000000fffff984 */ /* 0x000fe20000000800 */
[----:B------:R-:W-:Y:S01]  /*32d0*/  @!PT LDS RZ, [RZ] ;  /* 0x00000000fffff984 */ /* 0x000fe20000000800 */
[----:B------:R1:W-:Y:S07]  /*32e0*/  @!P5 LDGSTS.E.BYPASS.LTC128B.128 [R0+0x6000], desc[UR10][R6.64] ;  /* 0x060000000600dfae */ /* 0x0003ee000b901d4a */
        /* <DEDUP_REMOVED lines=9> */
[----:B-1----:R-:W-:Y:S02]  /*3380*/  MOV R4, R231 ;  /* 0x000000e700047202 */ /* 0x002fe40000000f00 */
[----:B------:R-:W-:-:S05]  /*3390*/  MOV R5, R229 ;  /* 0x000000e500057202 */ /* 0x000fca0000000f00 */
[----:B------:R-:W-:Y:S01]  /*33a0*/  @!PT LDS RZ, [RZ] ;  /* 0x00000000fffff984 */ /* 0x000fe20000000800 */
[----:B------:R-:W-:Y:S01]  /*33b0*/  @!PT LDS RZ, [RZ] ;  /* 0x00000000fffff984 */ /* 0x000fe20000000800 */
[----:B------:R-:W-:Y:S01]  /*33c0*/  @!PT LDS RZ, [RZ] ;  /* 0x00000000fffff984 */ /* 0x000fe20000000800 */
[----:B------:R1:W-:Y:S02]  /*33d0*/  LDGSTS.E.BYPASS.LTC128B.128 [R0+0x8000], desc[UR10][R4.64+0x80] ;  /* 0x0800008004007fae */ /* 0x0003e4000b901d4a */
.L_x_94:
[----:B------:R-:W-:Y:S05]  /*33e0*/  BSYNC B0 ;  /* 0x0000000000007941 */ /* 0x000fea0003800000 */
.L_x_93:
        /* <DEDUP_REMOVED lines=16> */
.L_x_96:
[----:B-1----:R-:W5:Y:S01]  /*34f0*/  LDL R5, [R1+0x4] ;  /* 0x0000040001057983 */ /* 0x002f620000100800 */
[----:B------:R-:W-:-:S03]  /*3500*/  ULDC UR8, c[0x0][0x2d0] ;  /* 0x0000b40000087ab9 */ /* 0x000fc60000000800 */
[----:B------:R-:W2:Y:S01]  /*3510*/  LDL R4, [R1+0x8] ;  /* 0x0000080001047983 */ /* 0x000ea20000100800 */
        /* <DEDUP_REMOVED lines=11> */
[----:B-----5:R-:W-:-:S02]  /*35d0*/  ISETP.GE.AND P3, PT, R5, UR8, PT ;  /* 0x0000000805007c0c */ /* 0x020fc4000bf66270 */
[----:B--2---:R-:W-:-:S11]  /*35e0*/  ISETP.GE.AND P2, PT, R4, UR8, PT ;  /* 0x0000000804007c0c */ /* 0x004fd6000bf46270 */
        /* <DEDUP_REMOVED lines=15> */
[----:B-1----:R-:W-:Y:S02]  /*36e0*/  MOV R4, R230 ;  /* 0x000000e600047202 */ /* 0x002fe40000000f00 */
[----:B------:R-:W-:-:S05]  /*36f0*/  MOV R5, R228 ;  /* 0x000000e400057202 */ /* 0x000fca0000000f00 */
[----:B------:R-:W-:Y:S01]  /*3700*/  @!PT LDS RZ, [RZ] ;  /* 0x00000000fffff984 */ /* 0x000fe20000000800 */
[----:B------:R-:W-:Y:S01]  /*3710*/  @!PT LDS RZ, [RZ] ;  /* 0x00000000fffff984 */ /* 0x000fe20000000800 */
[----:B------:R-:W-:Y:S01]  /*3720*/  @!PT LDS RZ, [RZ] ;  /* 0x00000000fffff984 */ /* 0x000fe20000000800 */
[----:B------:R1:W-:Y:S02]  /*3730*/  LDGSTS.E.BYPASS.LTC128B.128 [R220+0x2000], desc[UR10][R4.64+0x80] ;  /* 0x0200008004dc7fae */ /* 0x0003e4000b901d4a */
.L_x_97:
[----:B------:R-:W-:Y:S05]  /*3740*/  BSYNC B0 ;  /* 0x0000000000007941 */ /* 0x000fea0003800000 */
.L_x_95:
[----:B------:R-:W5:Y:S01]  /*3750*/  LDL R22, [R1+0x10] ;  /* 0x0000100001167983 */ /* 0x000f620000100800 */
[----:B-1--4-:R-:W-:Y:S01]  /*3760*/  IMAD.U32 R6, RZ, RZ, UR26 ;  /* 0x0000001aff067e24 */ /* 0x012fe2000f8e00ff */
[----:B------:R-:W-:Y:S01]  /*3770*/  UIMAD UR8, UR30, UR26, URZ ;  /* 0x0000001a1e0872a4 */ /* 0x000fe2000f8e023f */
[----:B------:R-:W-:Y:S01]  /*3780*/  BSSY B0, `(.L_x_98) ;  /* 0x0000049000007945 */ /* 0x000fe20003800000 */
[----:B------:R1:W-:Y:S01]  /*3790*/  @P1 STS [R0+0x9000], RZ ;  /* 0x009000ff00001388 */ /* 0x0003e20000000800 */
[----:B------:R-:W-:Y:S01]  /*37a0*/  IMAD.WIDE.U32 R6, R6, UR45, R248 ;  /* 0x0000002d06067c25 */ /* 0x000fe2000f8e00f8 */
[----:B------:R-:W-:Y:S02]  /*37b0*/  UIMAD UR8, UR45, UR27, UR8 ;  /* 0x0000001b2d0872a4 */ /* 0x000fe4000f8e0208 */
[----:B------:R1:W-:Y:S01]  /*37c0*/  @P1 STS [R0+0x9004], RZ ;  /* 0x009004ff00001388 */ /* 0x0003e20000000800 */
[----:B------:R-:W-:Y:S01]  /*37d0*/  ULDC.64 UR22, c[0x0][0x260] ;  /* 0x0000980000167ab9 */ /* 0x000fe20000000a00 */
[----:B------:R-:W-:Y:S01]  /*37e0*/  IADD3 R8, P2, R6, UR31, RZ ;  /* 0x0000001f06087c10 */ /* 0x000fe2000ff5e0ff */
[----:B--2---:R-:W-:Y:S01]  /*37f0*/  IMAD R11, R15, UR22, RZ ;  /* 0x000000160f0b7c24 */ /* 0x004fe2000f8e02ff */
[----:B------:R1:W-:Y:S01]  /*3800*/  @P1 STS.64 [R0+0x9008], RZ ;  /* 0x009008ff00001388 */ /* 0x0003e20000000a00 */
[----:B------:R-:W-:-:S02]  /*3810*/  IMAD.U32 R6, RZ, RZ, UR8 ;  /* 0x00000008ff067e24 */ /* 0x000fc4000f8e00ff */
[----:B------:R-:W-:Y:S01]  /*3820*/  IMAD R11, R14, UR23, R11 ;  /* 0x000000170e0b7c24 */ /* 0x000fe2000f8e020b */
[----:B------:R1:W-:Y:S04]  /*3830*/  @P1 STS.128 [R0+0xb000], RZ ;  /* 0x00b000ff00001388 */ /* 0x0003e80000000c00 */
[----:B------:R1:W-:Y:S01]  /*3840*/  @P1 STS.128 [R0+0xd000], RZ ;  /* 0x00d000ff00001388 */ /* 0x0003e20000000c00 */
[C---:B-----5:R-:W-:Y:S01]  /*3850*/  VIADD R4, R22.reuse, 0x28 ;  /* 0x0000002816047836 */ /* 0x060fe20000000000 */
[----:B------:R-:W-:Y:S01]  /*3860*/  SHF.R.S32.HI R20, RZ, 0x1f, R22 ;  /* 0x0000001fff147819 */ /* 0x000fe20000011416 */
[C---:B------:R-:W-:Y:S02]  /*3870*/  VIADD R9, R22.reuse, 0x8 ;  /* 0x0000000816097836 */ /* 0x040fe40000000000 */
[----:B------:R-:W-:Y:S01]  /*3880*/  VIADD R5, R22, 0x20 ;  /* 0x0000002016057836 */ /* 0x000fe20000000000 */
[----:B------:R-:W-:-:S02]  /*3890*/  ISETP.GE.AND P5, PT, R4, UR7, PT ;  /* 0x0000000704007c0c */ /* 0x000fc4000bfa6270 */
[----:B------:R-:W-:Y:S02]  /*38a0*/  ISETP.GE.AND P3, PT, R9, UR7, PT ;  /* 0x0000000709007c0c */ /* 0x000fe4000bf66270 */
[----:B------:R-:W-:Y:S02]  /*38b0*/  ISETP.GE.AND P6, PT, R5, UR7, PT ;  /* 0x0000000705007c0c */ /* 0x000fe4000bfc6270 */
[----:B------:R-:W-:Y:S01]  /*38c0*/  IADD3.X R9, R7, UR35, R6, P2, !PT ;  /* 0x0000002307097c10 */ /* 0x000fe200097fe406 */
[----:B------:R-:W-:Y:S01]  /*38d0*/  IMAD.SHL.U32 R6, R22, 0x4, RZ ;  /* 0x0000000416067824 */ /* 0x000fe200078e00ff */
[----:B------:R-:W-:Y:S02]  /*38e0*/  SHF.R.S32.HI R5, RZ, 0x1f, R4 ;  /* 0x0000001fff057819 */ /* 0x000fe40000011404 */
[----:B------:R-:W-:Y:S01]  /*38f0*/  P2R R19, PR, RZ, 0x8 ;  /* 0x00000008ff137803 */ /* 0x000fe20000000000 */
[----:B------:R-:W-:Y:S02]  /*3900*/  IMAD.WIDE.U32 R8, R14, UR22, R8 ;  /* 0x000000160e087c25 */ /* 0x000fe4000f8e0008 */
[----:B------:R-:W-:-:S02]  /*3910*/  @!P5 LEA R16, P2, R4, UR16, 0x2 ;  /* 0x000000100410dc11 */ /* 0x000fc4000f8410ff */
[----:B------:R-:W-:Y:S02]  /*3920*/  IMAD.IADD R11, R9, 0x1, R11 ;  /* 0x00000001090b7824 */ /* 0x000fe400078e020b */
[----:B------:R-:W-:Y:S02]  /*3930*/  @!P5 LEA.HI.X R17, R4, UR15, R5, 0x2, P2 ;  /* 0x0000000f0411dc11 */ /* 0x000fe400090f1405 */
[----:B------:R-:W-:Y:S02]  /*3940*/  IADD3 R6, P2, R6, UR16, RZ ;  /* 0x0000001006067c10 */ /* 0x000fe4000ff5e0ff */
[----:B------:R-:W-:-:S04]  /*3950*/  SHF.L.U64.HI R4, R22, 0x2, R20 ;  /* 0x0000000216047819 */ /* 0x000fc80000010214 */
[----:B------:R-:W-:Y:S02]  /*3960*/  IADD3.X R7, R4, UR15, RZ, P2, !PT ;  /* 0x0000000f04077c10 */ /* 0x000fe400097fe4ff */
[----:B------:R-:W-:-:S04]  /*3970*/  ISETP.GE.AND P2, PT, R22, UR7, PT ;  /* 0x0000000716007c0c */ /* 0x000fc8000bf46270 */
[----:B------:R-:W-:Y:S01]  /*3980*/  P2R R18, PR, RZ, 0x4 ;  /* 0x00000004ff127803 */ /* 0x000fe20000000000 */
[----:B-1----:R-:W-:Y:S08]  /*3990*/  @P1 BRA `(.L_x_99) ;  /* 0x00000000009c1947 */ /* 0x002ff00003800000 */
        /* <DEDUP_REMOVED lines=9> */
[----:B------:R-:W1:Y:S01]  /*3a30*/  @!P3 LDC.64 R14, c[0x0][0x218] ;  /* 0x00008600ff0ebb82 */ /* 0x000e620000000a00 */
[----:B------:R-:W-:Y:S01]  /*3a40*/  IMAD.IADD R10, R5, 0x1, R10 ;  /* 0x00000001050a7824 */ /* 0x000fe200078e020a */
[----:B------:R1:W-:Y:S04]  /*3a50*/  @P3 STS [R0+0x9000], RZ ;  /* 0x009000ff00003388 */ /* 0x0003e80000000800 */
[----:B------:R1:W-:Y:S04]  /*3a60*/  @P3 STS [R0+0x9004], RZ ;  /* 0x009004ff00003388 */ /* 0x0003e80000000800 */
[----:B------:R1:W-:Y:S02]  /*3a70*/  @P3 STS.64 [R0+0x9008], RZ ;  /* 0x009008ff00003388 */ /* 0x0003e40000000a00 */
[----:B-1----:R-:W-:-:S04]  /*3a80*/  @!P3 LEA R14, P1, R4, R14, 0x1 ;  /* 0x0000000e040eb211 */ /* 0x002fc800078208ff */
        /* <DEDUP_REMOVED lines=24> */
.L_x_99:
[----:B------:R-:W-:Y:S05]  /*3c10*/  BSYNC B0 ;  /* 0x0000000000007941 */ /* 0x000fea0003800000 */
.L_x_98:
[----:B------:R4:W-:Y:S01]  /*3c20*/  @P4 STS.128 [R0+0xa000], RZ ;  /* 0x00a000ff00004388 */ /* 0x0009e20000000c00 */
[----:B------:R-:W-:Y:S03]  /*3c30*/  BSSY B0, `(.L_x_100) ;  /* 0x000002a000007945 */ /* 0x000fe60003800000 */
[----:B------:R4:W-:Y:S04]  /*3c40*/  @P4 STS.128 [R0+0xc000], RZ ;  /* 0x00c000ff00004388 */ /* 0x0009e80000000c00 */
[----:B------:R4:W-:Y:S01]  /*3c50*/  @P4 STS.128 [R0+0xe000], RZ ;  /* 0x00e000ff00004388 */ /* 0x0009e20000000c00 */
[----:B------:R-:W-:Y:S05]  /*3c60*/  @P4 BRA `(.L_x_101) ;  /* 0x0000000000984947 */ /* 0x000fea0003800000 */
[----:B------:R-:W5:Y:S01]  /*3c70*/  LDL R10, [R1+0x4] ;  /* 0x00000400010a7983 */ /* 0x000f620000100800 */
[----:B------:R-:W-:-:S03]  /*3c80*/  ULDC UR7, c[0x0][0x2d0] ;  /* 0x0000b40000077ab9 */ /* 0x000fc60000000800 */
[----:B-1----:R-:W3:Y:S01]  /*3c90*/  LDL R14, [R1+0x8] ;  /* 0x00000800010e7983 */ /* 0x002ee20000100800 */
        /* <DEDUP_REMOVED lines=35> */
.L_x_101:
[----:B------:R-:W-:Y:S05]  /*3ed0*/  BSYNC B0 ;  /* 0x0000000000007941 */ /* 0x000fea0003800000 */
.L_x_100:
[----:B------:R-:W-:Y:S01]  /*3ee0*/  ISETP.NE.AND P1, PT, R19, RZ, PT ;  /* 0x000000ff1300720c */ /* 0x000fe20003f25270 */
[----:B-1234-:R-:W-:Y:S01]  /*3ef0*/  IMAD.MOV.U32 R0, RZ, RZ, 0x7f800000 ;  /* 0x7f800000ff007424 */ /* 0x01efe200078e00ff */
[----:B------:R-:W0:Y:S01]  /*3f00*/  LDGDEPBAR ;  /* 0x00000000000079af */ /* 0x000e220000000000 */
[----:B------:R-:W-:Y:S01]  /*3f10*/  ISETP.NE.AND P2, PT, R18, RZ, PT ;  /* 0x000000ff1200720c */ /* 0x000fe20003f45270 */
[----:B------:R-:W-:Y:S01]  /*3f20*/  IMAD.MOV.U32 R251, RZ, RZ, 0x7f800000 ;  /* 0x7f800000fffb7424 */ /* 0x000fe200078e00ff */
[----:B------:R-:W-:Y:S01]  /*3f30*/  ULDC UR42, c[0x0][0x2d0] ;  /* 0x0000b400002a7ab9 */ /* 0x000fe20000000800 */
[----:B------:R-:W-:Y:S02]  /*3f40*/  IMAD.MOV.U32 R252, RZ, RZ, 0x7f800000 ;  /* 0x7f800000fffc7424 */ /* 0x000fe400078e00ff */
[----:B------:R-:W-:Y:S02]  /*3f50*/  IMAD.MOV.U32 R250, RZ, RZ, 0x7f800000 ;  /* 0x7f800000fffa7424 */ /* 0x000fe400078e00ff */
[----:B------:R-:W-:Y:S01]  /*3f60*/  IMAD R5, RZ, RZ, -UR9 ;  /* 0x80000009ff057e24 */ /* 0x000fe2000f8e02ff */
[----:B------:R1:W5:Y:S01]  /*3f70*/  @!P5 LDG.E R251, desc[UR10][R16.64] ;  /* 0x0000000a10fbd981 */ /* 0x000362000c1e1900 */
[----:B------:R-:W-:Y:S01]  /*3f80*/  IMAD.SHL.U32 R3, R22, 0x4, RZ ;  /* 0x0000000416037824 */ /* 0x000fe200078e00ff */
[----:B------:R-:W-:-:S02]  /*3f90*/  USHF.L.U32 UR20, UR34, 0x4, URZ ;  /* 0x0000000422147899 */ /* 0x000fc4000800063f */
[----:B------:R-:W2:Y:S01]  /*3fa0*/  @!P1 LDG.E R0, desc[UR10][R6.64+0x20] ;  /* 0x0000200a06009981 */ /* 0x000ea2000c1e1900 */
[----:B------:R-:W-:Y:S01]  /*3fb0*/  USHF.L.U32 UR19, UR34, 0x3, URZ ;  /* 0x0000000322137899 */ /* 0x000fe2000800063f */
[----:B------:R-:W-:Y:S02]  /*3fc0*/  VIADD R208, R219, 0x1800 ;  /* 0x00001800dbd07836 */ /* 0x000fe40000000000 */
[----:B------:R-:W-:Y:S01]  /*3fd0*/  VIADD R4, R217, 0x1800 ;  /* 0x00001800d9047836 */ /* 0x000fe20000000000 */
[----:B------:R1:W5:Y:S01]  /*3fe0*/  @!P2 LDG.E R252, desc[UR10][R6.64] ;  /* 0x0000000a06fca981 */ /* 0x000362000c1e1900 */
[----:B------:R-:W-:Y:S01]  /*3ff0*/  UIADD3 UR39, UR45, UR13, URZ ;  /* 0x0000000d2d277290 */ /* 0x000fe2000fffe03f */
[----:B------:R-:W-:Y:S01]  /*4000*/  IMAD.MOV.U32 R243, RZ, RZ, R220 ;  /* 0x000000fffff37224 */ /* 0x000fe200078e00dc */
[----:B------:R-:W-:Y:S01]  /*4010*/  CS2R R126, SRZ ;  /* 0x00000000007e7805 */ /* 0x000fe2000001ff00 */
[----:B------:R1:W5:Y:S01]  /*4020*/  @!P6 LDG.E R250, desc[UR10][R6.64+0x80] ;  /* 0x0000800a06fae981 */ /* 0x000362000c1e1900 */
[----:B------:R-:W-:Y:S01]  /*4030*/  CS2R R124, SRZ ;  /* 0x00000000007c7805 */ /* 0x000fe2000001ff00 */
[----:B------:R-:W-:-:S04]  /*4040*/  DEPBAR.LE SB0, 0x1 ;  /* 0x000080400000791a */ /* 0x000fc80000000000 */
[----:B------:R-:W-:Y:S01]  /*4050*/  BAR.SYNC.DEFER_BLOCKING 0x0 ;  /* 0x0000000000007b1d */ /* 0x000fe20000010000 */
[----:B------:R-:W-:Y:S02]  /*4060*/  UIADD3 UR31, UR20, 0x20, URZ ;  /* 0x00000020141f7890 */ /* 0x000fe4000fffe03f */
        /* <DEDUP_REMOVED lines=21> */
[----:B------:R-:W3:Y:S01]  /*41c0*/  LDSM.16.M88.4 R156, [R209+0xf000] ;  /* 0x00f00000d19c783b */ /* 0x000ee20000000200 */
        /* <DEDUP_REMOVED lines=33> */
[----:B------:R-:W-:Y:S01]  /*43e0*/  CS2R R36, SRZ ;  /* 0x0000000000247805 */ /* 0x000fe2000001ff00 */
[----:B------:R-:W-:Y:S01]  /*43f0*/  ULDC UR7, c[0x0][0x394] ;  /* 0x0000e50000077ab9 */ /* 0x000fe20000000800 */
[----:B------:R-:W1:Y:S01]  /*4400*/  LDSM.16.M88.4 R192, [R209+0x13400] ;  /* 0x01340000d1c0783b */ /* 0x000e620000000200 */
[----:B------:R-:W-:-:S02]  /*4410*/  UIMAD UR38, UR34, 0x18, URZ ;  /* 0x00000018222678a4 */ /* 0x000fc4000f8e023f */
[----:B------:R-:W-:Y:S01]  /*4420*/  USHF.L.U32 UR37, UR34, 0x5, URZ ;  /* 0x0000000522257899 */ /* 0x000fe2000800063f */
[----:B------:R-:W1:Y:S01]  /*4430*/  LDSM.16.M88.4 R196, [R210+0x13000] ;  /* 0x01300000d2c4783b */ /* 0x000e620000000200 */
[----:B------:R-:W-:Y:S02]  /*4440*/  UIMAD UR36, UR34, 0x28, URZ ;  /* 0x00000028222478a4 */ /* 0x000fe4000f8e023f */
[----:B------:R-:W-:Y:S01]  /*4450*/  UIMAD UR35, UR34, 0x30, URZ ;  /* 0x00000030222378a4 */ /* 0x000fe2000f8e023f */
[----:B------:R-:W1:Y:S01]  /*4460*/  LDSM.16.M88.4 R200, [R210+0x13400] ;  /* 0x01340000d2c8783b */ /* 0x000e620000000200 */
[----:B------:R-:W-:Y:S02]  /*4470*/  UIADD3 UR30, UR19, UR31, URZ ;  /* 0x0000001f131e7290 */ /* 0x000fe4000fffe03f */
[----:B------:R-:W-:Y:S02]  /*4480*/  UIADD3 UR25, UR19, UR26, URZ ;  /* 0x0000001a13197290 */ /* 0x000fe4000fffe03f */
[----:B------:R-:W-:-:S02]  /*4490*/  UIADD3 UR29, UR19, UR30, URZ ;  /* 0x0000001e131d7290 */ /* 0x000fc4000fffe03f */
[----:B------:R-:W-:Y:S01]  /*44a0*/  UIADD3 UR24, UR19, UR25, URZ ;  /* 0x0000001913187290 */ /* 0x000fe2000fffe03f */
[----:B------:R-:W-:Y:S01]  /*44b0*/  SEL R208, R208, R219, !P0 ;  /* 0x000000dbd0d07207 */ /* 0x000fe20004000000 */
[----:B------:R-:W-:Y:S02]  /*44c0*/  UIADD3 UR28, UR19, UR29, URZ ;  /* 0x0000001d131c7290 */ /* 0x000fe4000fffe03f */
[----:B------:R-:W-:Y:S02]  /*44d0*/  UIADD3 UR23, UR19, UR24, URZ ;  /* 0x0000001813177290 */ /* 0x000fe4000fffe03f */
[----:B------:R-:W-:Y:S01]  /*44e0*/  UIADD3 UR40, -UR5, 0x80, UR39 ;  /* 0x0000008005287890 */ /* 0x000fe2000fffe127 */
[----:B------:R-:W-:Y:S01]  /*44f0*/  LEA R208, R208, UR4, 0x1 ;  /* 0x00000004d0d07c11 */ /* 0x000fe2000f8e08ff */
[----:B------:R-:W-:Y:S02]  /*4500*/  UIADD3 UR27, UR19, UR28, URZ ;  /* 0x0000001c131b7290 */ /* 0x000fe4000fffe03f */
[----:B------:R-:W-:-:S02]  /*4510*/  UIADD3 UR22, UR19, UR23, URZ ;  /* 0x0000001713167290 */ /* 0x000fc4000fffe03f */
[----:B------:R-:W-:Y:S02]  /*4520*/  UIADD3 UR40, UR40, -UR47, URZ ;  /* 0x8000002f28287290 */ /* 0x000fe4000fffe03f */
[----:B------:R-:W-:Y:S02]  /*4530*/  UIADD3 UR41, UR45, 0x80, URZ ;  /* 0x000000802d297890 */ /* 0x000fe4000fffe03f */
[----:B------:R-:W-:Y:S02]  /*4540*/  UIMAD UR34, UR34, 0x38, URZ ;  /* 0x00000038222278a4 */ /* 0x000fe4000f8e023f */
[----:B------:R-:W-:Y:S02]  /*4550*/  UIADD3 UR33, UR19, UR27, URZ ;  /* 0x0000001b13217290 */ /* 0x000fe4000fffe03f */
[----:B------:R-:W-:Y:S01]  /*4560*/  UIADD3 UR32, UR19, UR22, URZ ;  /* 0x0000001613207290 */ /* 0x000fe2000fffe03f */
[----:B------:R-:W-:Y:S01]  /*4570*/  UMOV UR8, UR7 ;  /* 0x0000000700087c82 */ /* 0x000fe20008000000 */
[----:B------:R-:W-:Y:S01]  /*4580*/  ULDC UR47, c[0x0][0x398] ;  /* 0x0000e600002f7ab9 */ /* 0x000fe20000000800 */
[----:B------:R-:W-:Y:S01]  /*4590*/  ULDC UR12, c[0x0][0x2ec] ;  /* 0x0000bb00000c7ab9 */ /* 0x000fe20000000800 */
[----:B--2---:R2:W-:Y:S04]  /*45a0*/  STL [R1], R0 ;  /* 0x0000000001007387 */ /* 0x0045e80000100800 */
[----:B------:R-:W-:Y:S04]  /*45b0*/  STL [R1+0xc], R5 ;  /* 0x00000c0501007387 */ /* 0x000fe80000100800 */
[----:B------:R3:W-:Y:S01]  /*45c0*/  STL [R1+0x2c], R3 ;  /* 0x00002c0301007387 */ /* 0x0007e20000100800 */
[----:B--2---:R-:W-:-:S05]  /*45d0*/  VIADD R0, R22, 0xffffffc0 ;  /* 0xffffffc016007836 */ /* 0x004fca0000000000 */
[----:B---3--:R-:W-:-:S04]  /*45e0*/  SHF.R.S32.HI R3, RZ, 0x1f, R0 ;  /* 0x0000001fff037819 */ /* 0x008fc80000011400 */
[C---:B------:R-:W-:Y:S01]  /*45f0*/  SHF.L.U64.HI R3, R0.reuse, 0x2, R3 ;  /* 0x0000000200037819 */ /* 0x040fe20000010203 */
[----:B------:R-:W-:-:S04]  /*4600*/  IMAD.SHL.U32 R0, R0, 0x4, RZ ;  /* 0x0000000400007824 */ /* 0x000fc800078e00ff */
[----:B------:R-:W-:Y:S04]  /*4610*/  STL [R1+0x28], R3 ;  /* 0x0000280301007387 */ /* 0x000fe80000100800 */
[----:B------:R2:W-:Y:S02]  /*4620*/  STL [R1+0x24], R0 ;  /* 0x0000240001007387 */ /* 0x0005e40000100800 */
[----:B--2---:R-:W-:-:S05]  /*4630*/  SHF.L.U64.HI R0, R22, 0x2, R20 ;  /* 0x0000000216007819 */ /* 0x004fca0000010214 */
[----:B------:R2:W-:Y:S01]  /*4640*/  STL [R1+0x20], R0 ;  /* 0x0000200001007387 */ /* 0x0005e20000100800 */
[----:B------:R-:W-:-:S04]  /*4650*/  SEL R3, R4, R217, !P0 ;  /* 0x000000d904037207 */ /* 0x000fc80004000000 */
[----:B-1--4-:R-:W-:-:S07]  /*4660*/  LEA R3, R3, UR4, 0x1 ;  /* 0x0000000403037c11 */ /* 0x012fce000f8e08ff */
.L_x_106:
[----:B------:R-:W3:Y:S01]  /*4670*/  LDL R4, [R1+0x2c] ;  /* 0x00002c0001047983 */ /* 0x000ee20000100800 */
[----:B------:R-:W-:Y:S01]  /*4680*/  USHF.L.U32 UR7, UR6, 0x6, URZ ;  /* 0x0000000606077899 */ /* 0x000fe2000800063f */
[----:B------:R-:W-:Y:S01]  /*4690*/  IMAD.MOV.U32 R223, RZ, RZ, R221 ;  /* 0x000000ffffdf7224 */ /* 0x000fe200078e00dd */
[----:B------:R-:W-:Y:S01]  /*46a0*/  UMOV UR9, UR61 ;  /* 0x0000003d00097c82 */ /* 0x000fe20008000000 */
[----:B--2---:R-:W2:Y:S01]  /*46b0*/  LDL R0, [R1+0x20] ;  /* 0x0000200001007983 */ /* 0x004ea20000100800 */
[----:B------:R-:W-:Y:S03]  /*46c0*/  UISETP.GE.AND UP0, UPT, UR7, UR40, UPT ;  /* 0x000000280700728c */ /* 0x000fe6000bf06270 */
[----:B------:R-:W0:Y:S01]  /*46d0*/  LDGDEPBAR ;  /* 0x00000000000079af */ /* 0x000e220000000000 */
[----:B------:R-:W-:Y:S04]  /*46e0*/  DEPBAR.LE SB0, 0x0 ;  /* 0x000080000000791a */ /* 0x000fe80000000000 */
[----:B------:R-:W-:Y:S06]  /*46f0*/  BAR.SYNC.DEFER_BLOCKING 0x0 ;  /* 0x0000000000007b1d */ /* 0x000fec0000010000 */
[----:B------:R-:W-:Y:S04]  /*4700*/  LDSM.16.M88.4 R32, [R208] ;  /* 0x00000000d020783b */ /* 0x000fe80000000200 */
[----:B------:R-:W1:Y:S04]  /*4710*/  LDSM.16.M88.4 R16, [R209+0x9000] ;  /* 0x00900000d110783b */ /* 0x000e680000000200 */
[----:B------:R-:W4:Y:S04]  /*4720*/  LDSM.16.M88.4 R28, [R208+0x800] ;  /* 0x00080000d01c783b */ /* 0x000f280000000200 */
[----:B------:R-:W4:Y:S04]  /*4730*/  LDSM.16.M88.4 R132, [R209+0x9400] ;  /* 0x00940000d184783b */ /* 0x000f280000000200 */
[----:B------:R-:W-:Y:S04]  /*4740*/  LDSM.16.M88.4 R140, [R210+0x9000] ;  /* 0x00900000d28c783b */ /* 0x000fe80000000200 */
[----:B------:R-:W-:Y:S04]  /*4750*/  LDSM.16.M88.4 R148, [R210+0x9400] ;  /* 0x00940000d294783b */ /* 0x000fe80000000200 */
[----:B------:R-:W-:Y:S01]  /*4760*/  LDSM.16.M88.4 R152, [R208+0x1800] ;  /* 0x00180000d098783b */ /* 0x000fe20000000200 */
[----:B---3--:R-:W-:Y:S04]  /*4770*/  IADD3 R4, P0, R4, UR18, RZ ;  /* 0x0000001204047c10 */ /* 0x008fe8000ff1e0ff */
[----:B--2---:R-:W-:Y:S01]  /*4780*/  IADD3.X R5, R0, UR17, RZ, P0, !PT ;  /* 0x0000001100057c10 */ /* 0x004fe200087fe4ff */
[----:B------:R-:W-:Y:S01]  /*4790*/  IMAD.IADD R0, R218, 0x1, R208 ;  /* 0x00000001da007824 */ /* 0x000fe200078e02d0 */
[----:B------:R-:W-:Y:S03]  /*47a0*/  PLOP3.LUT P0, PT, PT, PT, UP0, 0x80, 0x0 ;  /* 0x000000000000781c */ /* 0x000fe60003f0f008 */
[----:B-----5:R-:W5:Y:S04]  /*47b0*/  LDG.E R207, desc[UR10][R4.64] ;  /* 0x0000000a04cf7981 */ /* 0x020f68000c1e1900 */
[----:B------:R-:W5:Y:S04]  /*47c0*/  LDG.E R206, desc[UR10][R4.64+0x20] ;  /* 0x0000200a04ce7981 */ /* 0x000f68000c1e1900 */
[----:B------:R-:W5:Y:S04]  /*47d0*/  LDG.E R205, desc[UR10][R4.64+0x80] ;  /* 0x0000800a04cd7981 */ /* 0x000f68000c1e1900 */
[----:B------:R1:W5:Y:S04]  /*47e0*/  LDG.E R204, desc[UR10][R4.64+0xa0] ;  /* 0x0000a00a04cc7981 */ /* 0x000368000c1e1900 */
[----:B------:R-:W2:Y:S04]  /*47f0*/  LDSM.16.M88.4 R136, [R0] ;  /* 0x000000000088783b */ /* 0x000ea80000000200 */
[----:B------:R-:W3:Y:S01]  /*4800*/  LDSM.16.M88.4 R144, [R0+0x800] ;  /* 0x000800000090783b */ /* 0x000ee20000000200 */
[-C--:B-1----:R-:W-:Y:S06]  /*4810*/  HMMA.16816.F32 R4, R32, R16.reuse, RZ ;  /* 0x000000102004723c */ /* 0x082fec00000018ff */
[C---:B----4-:R-:W-:Y:S06]  /*4820*/  HMMA.16816.F32 R8, R28.reuse, R16, RZ ;  /* 0x000000101c08723c */ /* 0x050fec00000018ff */
[-C--:B------:R-:W-:Y:S06]  /*4830*/  HMMA.16816.F32 R12, R28, R18.reuse, RZ ;  /* 0x000000121c0c723c */ /* 0x080fec00000018ff */
[C---:B------:R-:W-:Y:S06]  /*4840*/  HMMA.16816.F32 R16, R32.reuse, R18, RZ ;  /* 0x000000122010723c */ /* 0x040fec00000018ff */
[-C--:B------:R-:W-:Y:S06]  /*4850*/  HMMA.16816.F32 R20, R32, R132.reuse, RZ ;  /* 0x000000842014723c */ /* 0x080fec00000018ff */
[C---:B------:R-:W-:Y:S06]  /*4860*/  HMMA.16816.F32 R24, R28.reuse, R132, RZ ;  /* 0x000000841c18723c */ /* 0x040fec00000018ff */
[-C--:B------:R-:W-:Y:S06]  /*4870*/  HMMA.16816.F32 R28, R28, R134.reuse, RZ ;  /* 0x000000861c1c723c */ /* 0x080fec00000018ff */
[----:B------:R-:W-:Y:S01]  /*4880*/  HMMA.16816.F32 R32, R32, R134, RZ ;  /* 0x000000862020723c */ /* 0x000fe200000018ff */
[----:B------:R-:W-:Y:S05]  /*4890*/  LDSM.16.M88.4 R132, [R208+0x1000] ;  /* 0x00100000d084783b */ /* 0x000fea0000000200 */
[-C--:B--2---:R-:W-:Y:S06]  /*48a0*/  HMMA.16816.F32 R4, R136, R140.reuse, R4 ;  /* 0x0000008c8804723c */ /* 0x084fec0000001804 */
[C---:B---3--:R-:W-:Y:S06]  /*48b0*/  HMMA.16816.F32 R8, R144.reuse, R140, R8 ;  /* 0x0000008c9008723c */ /* 0x048fec0000001808 */
[-C--:B------:R-:W-:Y:S06]  /*48c0*/  HMMA.16816.F32 R12, R144, R142.reuse, R12 ;  /* 0x0000008e900c723c */ /* 0x080fec000000180c */
[C---:B------:R-:W-:Y:S01]  /*48d0*/  HMMA.16816.F32 R16, R136.reuse, R142, R16 ;  /* 0x0000008e8810723c */ /* 0x040fe20000001810 */
[----:B------:R-:W1:Y:S05]  /*48e0*/  LDSM.16.M88.4 R140, [R209+0xb000] ;  /* 0x00b00000d18c783b */ /* 0x000e6a0000000200 */
[-C--:B------:R-:W-:Y:S06]  /*48f0*/  HMMA.16816.F32 R20, R136, R148.reuse, R20 ;  /* 0x000000948814723c */ /* 0x080fec0000001814 */
[C---:B------:R-:W-:Y:S06]  /*4900*/  HMMA.16816.F32 R24, R144.reuse, R148, R24 ;  /* 0x000000949018723c */ /* 0x040fec0000001818 */
[-C--:B------:R-:W-:Y:S01]  /*4910*/  HMMA.16816.F32 R28, R144, R150.reuse, R28 ;  /* 0x00000096901c723c */ /* 0x080fe2000000181c */
[----:B------:R-:W2:Y:S05]  /*4920*/  LDSM.16.M88.4 R144, [R209+0xb400] ;  /* 0x00b40000d190783b */ /* 0x000eaa0000000200 */
[----:B------:R-:W-:Y:S01]  /*4930*/  HMMA.16816.F32 R32, R136, R150, R32 ;  /* 0x000000968820723c */ /* 0x000fe20000001820 */
[----:B------:R-:W-:Y:S04]  /*4940*/  LDSM.16.M88.4 R136, [R0+0x1000] ;  /* 0x001000000088783b */ /* 0x000fe80000000200 */
[----:B------:R-:W-:Y:S01]  /*4950*/  LDSM.16.M88.4 R148, [R0+0x1800] ;  /* 0x001800000094783b */ /* 0x000fe20000000200 */
[-C--:B-1----:R-:W-:Y:S06]  /*4960*/  HMMA.16816.F32 R4, R132, R140.reuse, R4 ;  /* 0x0000008c8404723c */ /* 0x082fec0000001804 */
[C---:B------:R-:W-:Y:S06]  /*4970*/  HMMA.16816.F32 R8, R152.reuse, R140, R8 ;  /* 0x0000008c9808723c */ /* 0x040fec0000001808 */
[-C--:B------:R-:W-:Y:S06]  /*4980*/  HMMA.16816.F32 R12, R152, R142.reuse, R12 ;  /* 0x0000008e980c723c */ /* 0x080fec000000180c */
[C---:B------:R-:W-:Y:S01]  /*4990*/  HMMA.16816.F32 R16, R132.reuse, R142, R16 ;  /* 0x0000008e8410723c */ /* 0x040fe20000001810 */
[----:B------:R-:W1:Y:S05]  /*49a0*/  LDSM.16.M88.4 R140, [R210+0xb000] ;  /* 0x00b00000d28c783b */ /* 0x000e6a0000000200 */
[-C--:B--2---:R-:W-:Y:S06]  /*49b0*/  HMMA.16816.F32 R20, R132, R144.reuse, R20 ;  /* 0x000000908414723c */ /* 0x084fec0000001814 */
        /* <DEDUP_REMOVED lines=27> */
[----:B------:R-:W-:Y:S06]  /*4b70*/  HMMA.16816.F32 R32, R132, R150, R32 ;  /* 0x000000968420723c */ /* 0x000fec0000001820 */
[-C--:B-1----:R-:W-:Y:S06]  /*4b80*/  HMMA.16816.F32 R4, R136, R140.reuse, R4 ;  /* 0x0000008c8804723c */ /* 0x082fec0000001804 */
[C---:B------:R-:W-:Y:S06]  /*4b90*/  HMMA.16816.F32 R8, R152.reuse, R140, R8 ;  /* 0x0000008c9808723c */ /* 0x040fec0000001808 */
[-C--:B------:R-:W-:Y:S06]  /*4ba0*/  HMMA.16816.F32 R12, R152, R142.reuse, R12 ;  /* 0x0000008e980c723c */ /* 0x080fec000000180c */
[C---:B------:R-:W-:Y:S06]  /*4bb0*/  HMMA.16816.F32 R16, R136.reuse, R142, R16 ;  /* 0x0000008e8810723c */ /* 0x040fec0000001810 */
[-C--:B--2---:R-:W-:Y:S06]  /*4bc0*/  HMMA.16816.F32 R20, R136, R144.reuse, R20 ;  /* 0x000000908814723c */ /* 0x084fec0000001814 */
[C---:B------:R-:W-:Y:S06]  /*4bd0*/  HMMA.16816.F32 R24, R152.reuse, R144, R24 ;  /* 0x000000909818723c */ /* 0x040fec0000001818 */
[-C--:B------:R-:W-:Y:S06]  /*4be0*/  HMMA.16816.F32 R28, R152, R146.reuse, R28 ;  /* 0x00000092981c723c */ /* 0x080fec000000181c */
[----:B------:R-:W-:Y:S01]  /*4bf0*/  HMMA.16816.F32 R32, R136, R146, R32 ;  /* 0x000000928820723c */ /* 0x000fe20000001820 */
[----:B------:R-:W-:Y:S11]  /*4c00*/  @!UPT UIADD3 URZ, URZ, URZ, URZ ;  /* 0x0000003f3f3ff290 */ /* 0x000ff6000fffe03f */
[----:B------:R-:W-:Y:S01]  /*4c10*/  @!UPT UIADD3 URZ, URZ, URZ, URZ ;  /* 0x0000003f3f3ff290 */ /* 0x000fe2000fffe03f */
[----:B------:R-:W-:Y:S11]  /*4c20*/  @!P0 BRA `(.L_x_102) ;  /* 0x0000000000248947 */ /* 0x000ff60003800000 */
[----:B------:R-:W-:Y:S01]  /*4c30*/  UIADD3 UR14, UR8, UR39, -UR5 ;  /* 0x00000027080e7290 */ /* 0x000fe2000fffe805 */
[----:B------:R-:W-:Y:S01]  /*4c40*/  IMAD.U32 R0, RZ, RZ, UR41 ;  /* 0x00000029ff007e24 */ /* 0x000fe2000f8e00ff */
[----:B------:R-:W-:Y:S04]  /*4c50*/  UIADD3 UR9, UR7, 0x40, URZ ;  /* 0x0000004007097890 */ /* 0x000fe8000fffe03f */
[----:B------:R-:W-:Y:S01]  /*4c60*/  ISETP.LT.AND P0, PT, R0, UR5, PT ;  /* 0x0000000500007c0c */ /* 0x000fe2000bf01270 */
[----:B------:R-:W-:Y:S03]  /*4c70*/  UISETP.GE.AND UP0, UPT, UR9, UR14, UPT ;  /* 0x0000000e0900728c */ /* 0x000fe6000bf06270 */
[----:B------:R-:W-:Y:S03]  /*4c80*/  UMOV UR9, UR8 ;  /* 0x0000000800097c82 */ /* 0x000fe60008000000 */
[----:B------:R-:W-:Y:S11]  /*4c90*/  PLOP3.LUT P1, PT, PT, PT, UP0, 0x80, 0x0 ;  /* 0x000000000000781c */ /* 0x000ff60003f2f008 */
[----:B------:R-:W-:Y:S02]  /*4ca0*/  @!UPT UIADD3 URZ, URZ, URZ, URZ ;  /* 0x0000003f3f3ff290 */ /* 0x000fe4000fffe03f */
[----:B------:R-:W-:Y:S05]  /*4cb0*/  @!P1 BRA P0, `(.L_x_103) ;  /* 0x0000000800089947 */ /* 0x000fea0000000000 */
.L_x_102:
[----:B------:R-:W2:Y:S01]  /*4cc0*/  LDL R133, [R1+0x10] ;  /* 0x0000100001857983 */ /* 0x000ea20000100800 */
[----:B------:R-:W-:Y:S01]  /*4cd0*/  UIADD3 UR14, UR5, 0x1, -UR13 ;  /* 0x00000001050e7890 */ /* 0x000fe2000fffe80d */
[----:B------:R-:W-:Y:S01]  /*4ce0*/  IMAD.U32 R0, RZ, RZ, UR44 ;  /* 0x0000002cff007e24 */ /* 0x000fe2000f8e00ff */
[----:B------:R-:W-:Y:S01]  /*4cf0*/  UIADD3 UR8, -UR9, UR5, -UR13 ;  /* 0x0000000509087290 */ /* 0x000fe2000fffe90d */
[----:B------:R-:W3:Y:S02]  /*4d00*/  LDL R132, [R1+0x30] ;  /* 0x0000300001847983 */ /* 0x000ee40000100800 */
[----:B---3--:R-:W-:Y:S02]  /*4d10*/  IMAD R0, R0, 0x80, R132 ;  /* 0x0000008000007824 */ /* 0x008fe400078e0284 */
[----:B--2---:R-:W-:Y:S01]  /*4d20*/  VIADD R134, R133, UR7 ;  /* 0x0000000785867c36 */ /* 0x004fe20008000000 */
[----:B------:R-:W-:Y:S01]  /*4d30*/  UIADD3 UR7, UR14, UR47, URZ ;  /* 0x0000002f0e077290 */ /* 0x000fe2000fffe03f */
[C---:B------:R-:W-:Y:S02]  /*4d40*/  VIADD R142, R0.reuse, 0x1 ;  /* 0x00000001008e7836 */ /* 0x040fe40000000000 */
[----:B------:R-:W-:Y:S01]  /*4d50*/  VIADD R141, R0, 0x8 ;  /* 0x00000008008d7836 */ /* 0x000fe20000000000 */
[----:B------:R-:W-:Y:S01]  /*4d60*/  VIADDMNMX R133, R134, UR8, RZ, !PT ;  /* 0x0000000886857c46 */ /* 0x000fe2000f8001ff */
[C---:B------:R-:W-:Y:S02]  /*4d70*/  VIADD R140, R0.reuse, 0x9 ;  /* 0x00000009008c7836 */ /* 0x040fe40000000000 */
[----:B------:R-:W-:Y:S01]  /*4d80*/  IMAD.U32 R132, RZ, RZ, UR7 ;  /* 0x00000007ff847e24 */ /* 0x000fe2000f8e00ff */
[CC--:B------:R-:W-:Y:S01]  /*4d90*/  ISETP.GE.AND P3, PT, R0.reuse, R133.reuse, PT ;  /* 0x000000850000720c */ /* 0x0c0fe20003f66270 */
[----:B------:R-:W-:Y:S01]  /*4da0*/  VIADD R139, R0, 0x10 ;  /* 0x00000010008b7836 */ /* 0x000fe20000000000 */
[-C--:B------:R-:W-:Y:S01]  /*4db0*/  ISETP.GE.AND P2, PT, R142, R133.reuse, PT ;  /* 0x000000858e00720c */ /* 0x080fe20003f46270 */
[----:B------:R-:W-:Y:S01]  /*4dc0*/  VIADD R138, R0, 0x11 ;  /* 0x00000011008a7836 */ /* 0x000fe20000000000 */
[----:B------:R-:W-:Y:S01]  /*4dd0*/  VIADDMNMX R132, R134, R132, UR5, PT ;  /* 0x0000000586847e46 */ /* 0x000fe2000b800184 */
[C---:B------:R-:W-:Y:S01]  /*4de0*/  VIADD R137, R0.reuse, 0x18 ;  /* 0x0000001800897836 */ /* 0x040fe20000000000 */
[-C--:B------:R-:W-:Y:S01]  /*4df0*/  ISETP.GE.AND P1, PT, R141, R133.reuse, PT ;  /* 0x000000858d00720c */ /* 0x080fe20003f26270 */
[C---:B------:R-:W-:Y:S01]  /*4e00*/  VIADD R136, R0.reuse, 0x19 ;  /* 0x0000001900887836 */ /* 0x040fe20000000000 */
[-C--:B------:R-:W-:Y:S01]  /*4e10*/  ISETP.GE.OR P3, PT, R0, R132.reuse, !P3 ;  /* 0x000000840000720c */ /* 0x080fe20005f66670 */
[----:B------:R-:W-:Y:S01]  /*4e20*/  IMAD.U32 R144, RZ, RZ, UR7 ;  /* 0x00000007ff907e24 */ /* 0x000fe2000f8e00ff */
[-C--:B------:R-:W-:Y:S01]  /*4e30*/  ISETP.GE.AND P0, PT, R140, R133.reuse, PT ;  /* 0x000000858c00720c */ /* 0x080fe20003f06270 */
[----:B------:R-:W-:Y:S01]  /*4e40*/  VIADD R135, R134, 0x20 ;  /* 0x0000002086877836 */ /* 0x000fe20000000000 */
[----:B------:R-:W-:Y:S01]  /*4e50*/  FSEL R4, R4, -INF , !P3 ;  /* 0xff80000004047808 */ /* 0x000fe20005800000 */
[----:B------:R-:W-:Y:S01]  /*4e60*/  IMAD.U32 R143, RZ, RZ, UR7 ;  /* 0x00000007ff8f7e24 */ /* 0x000fe2000f8e00ff */
[-C--:B------:R-:W-:Y:S02]  /*4e70*/  ISETP.GE.AND P6, PT, R139, R133.reuse, PT ;  /* 0x000000858b00720c */ /* 0x080fe40003fc6270 */
[-C--:B------:R-:W-:Y:S02]  /*4e80*/  ISETP.GE.AND P5, PT, R138, R133.reuse, PT ;  /* 0x000000858a00720c */ /* 0x080fe40003fa6270 */
[-C--:B------:R-:W-:Y:S02]  /*4e90*/  ISETP.GE.AND P4, PT, R137, R133.reuse, PT ;  /* 0x000000858900720c */ /* 0x080fe40003f86270 */
[----:B------:R-:W-:Y:S01]  /*4ea0*/  ISETP.GE.AND P3, PT, R136, R133, PT ;  /* 0x000000858800720c */ /* 0x000fe20003f66270 */
[----:B------:R-:W-:Y:S01]  /*4eb0*/  VIADD R133, R134, 0x8 ;  /* 0x0000000886857836 */ /* 0x000fe20000000000 */
[-C--:B------:R-:W-:Y:S02]  /*4ec0*/  ISETP.GE.OR P2, PT, R142, R132.reuse, !P2 ;  /* 0x000000848e00720c */ /* 0x080fe40005746670 */
[-C--:B------:R-:W-:Y:S02]  /*4ed0*/  ISETP.GE.OR P1, PT, R141, R132.reuse, !P1 ;  /* 0x000000848d00720c */ /* 0x080fe40004f26670 */
[-C--:B------:R-:W-:Y:S02]  /*4ee0*/  ISETP.GE.OR P0, PT, R140, R132.reuse, !P0 ;  /* 0x000000848c00720c */ /* 0x080fe40004706670 */
[-C--:B------:R-:W-:Y:S02]  /*4ef0*/  ISETP.GE.OR P6, PT, R139, R132.reuse, !P6 ;  /* 0x000000848b00720c */ /* 0x080fe400077c6670 */
[-C--:B------:R-:W-:Y:S02]  /*4f00*/  ISETP.GE.OR P5, PT, R138, R132.reuse, !P5 ;  /* 0x000000848a00720c */ /* 0x080fe40006fa6670 */
[-C--:B------:R-:W-:Y:S02]  /*4f10*/  ISETP.GE.OR P4, PT, R137, R132.reuse, !P4 ;  /* 0x000000848900720c */ /* 0x080fe40006786670 */
[----:B------:R-:W-:Y:S01]  /*4f20*/  ISETP.GE.OR P3, PT, R136, R132, !P3 ;  /* 0x000000848800720c */ /* 0x000fe20005f66670 */
[----:B------:R-:W-:Y:S01]  /*4f30*/  IMAD.U32 R132, RZ, RZ, UR7 ;  /* 0x00000007ff847e24 */ /* 0x000fe2000f8e00ff */
[----:B------:R-:W-:Y:S02]  /*4f40*/  VIADDMNMX R133, R133, UR8, RZ, !PT ;  /* 0x0000000885857c46 */ /* 0x000fe4000f8001ff */
[----:B------:R-:W-:Y:S02]  /*4f50*/  FSEL R5, R5, -INF , !P2 ;  /* 0xff80000005057808 */ /* 0x000fe40005000000 */
[--C-:B------:R-:W-:Y:S02]  /*4f60*/  IADD3 R132, R132, 0x8, R134.reuse ;  /* 0x0000000884847810 */ /* 0x100fe40007ffe086 */
[-C--:B------:R-:W-:Y:S02]  /*4f70*/  ISETP.GE.AND P2, PT, R0, R133.reuse, PT ;  /* 0x000000850000720c */ /* 0x080fe40003f46270 */
[----:B------:R-:W-:Y:S02]  /*4f80*/  VIMNMX R132, R132, UR5, PT ;  /* 0x0000000584847c48 */ /* 0x000fe4000bfe0100 */
[----:B------:R-:W-:Y:S02]  /*4f90*/  FSEL R16, R16, -INF , !P1 ;  /* 0xff80000010107808 */ /* 0x000fe40004800000 */
[----:B------:R-:W-:Y:S02]  /*4fa0*/  FSEL R17, R17, -INF , !P0 ;  /* 0xff80000011117808 */ /* 0x000fe40004000000 */
[-C--:B------:R-:W-:Y:S02]  /*4fb0*/  ISETP.GE.AND P1, PT, R142, R133.reuse, PT ;  /* 0x000000858e00720c */ /* 0x080fe40003f26270 */
[CC--:B------:R-:W-:Y:S02]  /*4fc0*/  ISETP.GE.AND P0, PT, R141.reuse, R133.reuse, PT ;  /* 0x000000858d00720c */ /* 0x0c0fe40003f06270 */
[-C--:B------:R-:W-:Y:S02]  /*4fd0*/  ISETP.GE.OR P2, PT, R0, R132.reuse, !P2 ;  /* 0x000000840000720c */ /* 0x080fe40005746670 */
[-C--:B------:R-:W-:Y:S02]  /*4fe0*/  ISETP.GE.OR P1, PT, R142, R132.reuse, !P1 ;  /* 0x000000848e00720c */ /* 0x080fe40004f26670 */
[-C--:B------:R-:W-:Y:S02]  /*4ff0*/  ISETP.GE.OR P0, PT, R141, R132.reuse, !P0 ;  /* 0x000000848d00720c */ /* 0x080fe40004706670 */
[--C-:B------:R-:W-:Y:S02]  /*5000*/  IADD3 R144, R144, 0x20, R134.reuse ;  /* 0x0000002090907810 */ /* 0x100fe40007ffe086 */
[----:B------:R-:W-:Y:S02]  /*5010*/  VIADDMNMX R135, R135, UR8, RZ, !PT ;  /* 0x0000000887877c46 */ /* 0x000fe4000f8001ff */
[----:B------:R-:W-:Y:S02]  /*5020*/  FSEL R20, R20, -INF , !P6 ;  /* 0xff80000014147808 */ /* 0x000fe40007000000 */
[----:B------:R-:W-:Y:S02]  /*5030*/  FSEL R21, R21, -INF , !P5 ;  /* 0xff80000015157808 */ /* 0x000fe40006800000 */
[----:B------:R-:W-:Y:S02]  /*5040*/  FSEL R32, R32, -INF , !P4 ;  /* 0xff80000020207808 */ /* 0x000fe40006000000 */
[----:B------:R-:W-:Y:S02]  /*5050*/  FSEL R33, R33, -INF , !P3 ;  /* 0xff80000021217808 */ /* 0x000fe40005800000 */
[----:B------:R-:W-:Y:S02]  /*5060*/  FSEL R6, R6, -INF , !P2 ;  /* 0xff80000006067808 */ /* 0x000fe40005000000 */
[-C--:B------:R-:W-:Y:S02]  /*5070*/  ISETP.GE.AND P6, PT, R140, R133.reuse, PT ;  /* 0x000000858c00720c */ /* 0x080fe40003fc6270 */
[-C--:B------:R-:W-:Y:S02]  /*5080*/  ISETP.GE.AND P5, PT, R139, R133.reuse, PT ;  /* 0x000000858b00720c */ /* 0x080fe40003fa6270 */
[-C--:B------:R-:W-:Y:S02]  /*5090*/  ISETP.GE.AND P4, PT, R138, R133.reuse, PT ;  /* 0x000000858a00720c */ /* 0x080fe40003f86270 */
[-C--:B------:R-:W-:Y:S02]  /*50a0*/  ISETP.GE.AND P3, PT, R137, R133.reuse, PT ;  /* 0x000000858900720c */ /* 0x080fe40003f66270 */
[----:B------:R-:W-:Y:S01]  /*50b0*/  ISETP.GE.AND P2, PT, R136, R133, PT ;  /* 0x000000858800720c */ /* 0x000fe20003f46270 */
[----:B------:R-:W-:Y:S01]  /*50c0*/  VIADD R133, R134, 0x28 ;  /* 0x0000002886857836 */ /* 0x000fe20000000000 */
[----:B------:R-:W-:Y:S02]  /*50d0*/  IADD3 R143, R143, 0x28, R134 ;  /* 0x000000288f8f7810 */ /* 0x000fe40007ffe086 */
[----:B------:R-:W-:Y:S02]  /*50e0*/  FSEL R7, R7, -INF , !P1 ;  /* 0xff80000007077808 */ /* 0x000fe40004800000 */
[----:B------:R-:W-:Y:S02]  /*50f0*/  FSEL R18, R18, -INF , !P0 ;  /* 0xff80000012127808 */ /* 0x000fe40004000000 */
[-C--:B------:R-:W-:Y:S02]  /*5100*/  ISETP.GE.AND P1, PT, R0, R135.reuse, PT ;  /* 0x000000870000720c */ /* 0x080fe40003f26270 */
[-C--:B------:R-:W-:Y:S02]  /*5110*/  ISETP.GE.AND P0, PT, R142, R135.reuse, PT ;  /* 0x000000878e00720c */ /* 0x080fe40003f06270 */
[----:B------:R-:W-:Y:S02]  /*5120*/  VIMNMX R134, R144, UR5, PT ;  /* 0x0000000590867c48 */ /* 0x000fe4000bfe0100 */
[-C--:B------:R-:W-:Y:S02]  /*5130*/  ISETP.GE.OR P6, PT, R140, R132.reuse, !P6 ;  /* 0x000000848c00720c */ /* 0x080fe400077c6670 */
[-C--:B------:R-:W-:Y:S02]  /*5140*/  ISETP.GE.OR P5, PT, R139, R132.reuse, !P5 ;  /* 0x000000848b00720c */ /* 0x080fe40006fa6670 */
[-C--:B------:R-:W-:Y:S02]  /*5150*/  ISETP.GE.OR P4, PT, R138, R132.reuse, !P4 ;  /* 0x000000848a00720c */ /* 0x080fe40006786670 */
[-C--:B------:R-:W-:Y:S02]  /*5160*/  ISETP.GE.OR P3, PT, R137, R132.reuse, !P3 ;  /* 0x000000848900720c */ /* 0x080fe40005f66670 */
[----:B------:R-:W-:Y:S02]  /*5170*/  ISETP.GE.OR P2, PT, R136, R132, !P2 ;  /* 0x000000848800720c */ /* 0x000fe40005746670 */
[-C--:B------:R-:W-:Y:S02]  /*5180*/  ISETP.GE.OR P1, PT, R0, R134.reuse, !P1 ;  /* 0x000000860000720c */ /* 0x080fe40004f26670 */
[-C--:B------:R-:W-:Y:S02]  /*5190*/  ISETP.GE.OR P0, PT, R142, R134.reuse, !P0 ;  /* 0x000000868e00720c */ /* 0x080fe40004706670 */
[----:B------:R-:W-:Y:S01]  /*51a0*/  VIADDMNMX R133, R133, UR8, RZ, !PT ;  /* 0x0000000885857c46 */ /* 0x000fe2000f8001ff */
[----:B------:R-:W-:Y:S01]  /*51b0*/  UMOV UR8, UR9 ;  /* 0x0000000900087c82 */ /* 0x000fe20008000000 */
[----:B------:R-:W-:Y:S02]  /*51c0*/  FSEL R19, R19, -INF , !P6 ;  /* 0xff80000013137808 */ /* 0x000fe40007000000 */
[----:B------:R-:W-:Y:S02]  /*51d0*/  FSEL R22, R22, -INF , !P5 ;  /* 0xff80000016167808 */ /* 0x000fe40006800000 */
        /* <DEDUP_REMOVED lines=9> */
[-C--:B------:R-:W-:Y:S02]  /*5270*/  ISETP.GE.AND P2, PT, R137, R135.reuse, PT ;  /* 0x000000878900720c */ /* 0x080fe40003f46270 */
[----:B------:R-:W-:Y:S02]  /*5280*/  ISETP.GE.AND P1, PT, R136, R135, PT ;  /* 0x000000878800720c */ /* 0x000fe40003f26270 */
[-C--:B------:R-:W-:Y:S02]  /*5290*/  ISETP.GE.AND P0, PT, R0, R133.reuse, PT ;  /* 0x000000850000720c */ /* 0x080fe40003f06270 */
[----:B------:R-:W-:Y:S02]  /*52a0*/  VIMNMX R132, R143, UR5, PT ;  /* 0x000000058f847c48 */ /* 0x000fe4000bfe0100 */
[-C--:B------:R-:W-:Y:S02]  /*52b0*/  ISETP.GE.OR P6, PT, R141, R134.reuse, !P6 ;  /* 0x000000868d00720c */ /* 0x080fe400077c6670 */
[-C--:B------:R-:W-:Y:S02]  /*52c0*/  ISETP.GE.OR P5, PT, R140, R134.reuse, !P5 ;  /* 0x000000868c00720c */ /* 0x080fe40006fa6670 */
[-C--:B------:R-:W-:Y:S02]  /*52d0*/  ISETP.GE.OR P4, PT, R139, R134.reuse, !P4 ;  /* 0x000000868b00720c */ /* 0x080fe40006786670 */
[-C--:B------:R-:W-:Y:S02]  /*52e0*/  ISETP.GE.OR P3, PT, R138, R134.reuse, !P3 ;  /* 0x000000868a00720c */ /* 0x080fe40005f66670 */
[-C--:B------:R-:W-:Y:S02]  /*52f0*/  ISETP.GE.OR P2, PT, R137, R134.reuse, !P2 ;  /* 0x000000868900720c */ /* 0x080fe40005746670 */
[----:B------:R-:W-:Y:S02]  /*5300*/  ISETP.GE.OR P1, PT, R136, R134, !P1 ;  /* 0x000000868800720c */ /* 0x000fe40004f26670 */
[-C--:B------:R-:W-:Y:S02]  /*5310*/  ISETP.GE.OR P0, PT, R0, R132.reuse, !P0 ;  /* 0x000000840000720c */ /* 0x080fe40004706670 */
        /* <DEDUP_REMOVED lines=12> */
[-C--:B------:R-:W-:Y:S02]  /*53e0*/  ISETP.GE.AND P1, PT, R137, R133.reuse, PT ;  /* 0x000000858900720c */ /* 0x080fe40003f26270 */
[----:B------:R-:W-:Y:S02]  /*53f0*/  ISETP.GE.AND P0, PT, R136, R133, PT ;  /* 0x000000858800720c */ /* 0x000fe40003f06270 */
[-C--:B------:R-:W-:Y:S02]  /*5400*/  ISETP.GE.OR P6, PT, R142, R132.reuse, !P6 ;  /* 0x000000848e00720c */ /* 0x080fe400077c6670 */
[-C--:B------:R-:W-:Y:S02]  /*5410*/  ISETP.GE.OR P5, PT, R141, R132.reuse, !P5 ;  /* 0x000000848d00720c */ /* 0x080fe40006fa6670 */
[-C--:B------:R-:W-:Y:S02]  /*5420*/  ISETP.GE.OR P4, PT, R140, R132.reuse, !P4 ;  /* 0x000000848c00720c */ /* 0x080fe40006786670 */
[-C--:B------:R-:W-:Y:S02]  /*5430*/  ISETP.GE.OR P3, PT, R139, R132.reuse, !P3 ;  /* 0x000000848b00720c */ /* 0x080fe40005f66670 */
[-C--:B------:R-:W-:Y:S02]  /*5440*/  ISETP.GE.OR P2, PT, R138, R132.reuse, !P2 ;  /* 0x000000848a00720c */ /* 0x080fe40005746670 */
[-C--:B------:R-:W-:Y:S02]  /*5450*/  ISETP.GE.OR P1, PT, R137, R132.reuse, !P1 ;  /* 0x000000848900720c */ /* 0x080fe40004f26670 */
[----:B------:R-:W-:Y:S02]  /*5460*/  ISETP.GE.OR P0, PT, R136, R132, !P0 ;  /* 0x000000848800720c */ /* 0x000fe40004706670 */
[----:B------:R-:W-:Y:S02]  /*5470*/  FSEL R11, R11, -INF , !P6 ;  /* 0xff8000000b0b7808 */ /* 0x000fe40007000000 */
[----:B------:R-:W-:Y:S02]  /*5480*/  FSEL R14, R14, -INF , !P5 ;  /* 0xff8000000e0e7808 */ /* 0x000fe40006800000 */
[----:B------:R-:W-:Y:S02]  /*5490*/  FSEL R15, R15, -INF , !P4 ;  /* 0xff8000000f0f7808 */ /* 0x000fe40006000000 */
[----:B------:R-:W-:Y:S02]  /*54a0*/  FSEL R26, R26, -INF , !P3 ;  /* 0xff8000001a1a7808 */ /* 0x000fe40005800000 */
[----:B------:R-:W-:Y:S02]  /*54b0*/  FSEL R27, R27, -INF , !P2 ;  /* 0xff8000001b1b7808 */ /* 0x000fe40005000000 */
[----:B------:R-:W-:Y:S02]  /*54c0*/  FSEL R30, R30, -INF , !P1 ;  /* 0xff8000001e1e7808 */ /* 0x000fe40004800000 */
[----:B------:R-:W-:Y:S07]  /*54d0*/  FSEL R31, R31, -INF , !P0 ;  /* 0xff8000001f1f7808 */ /* 0x000fee0004000000 */
.L_x_103:
[----:B------:R-:W2:Y:S01]  /*54e0*/  LDL R0, [R1] ;  /* 0x0000000001007983 */ /* 0x000ea20000100800 */
[C---:B------:R-:W-:Y:S01]  /*54f0*/  FMUL.FTZ R133, R252.reuse, 1.4426950216293334961 ;  /* 0x3fb8aa3bfc857820 */ /* 0x040fe20000410000 */
[----:B------:R-:W-:Y:S01]  /*5500*/  FSETP.NEU.FTZ.AND P0, PT, R252, -INF , PT ;  /* 0xff800000fc00780b */ /* 0x000fe20003f1d000 */
[----:B------:R-:W-:Y:S03]  /*5510*/  UISETP.GT.AND UP3, UPT, UR6, UR21, UPT ;  /* 0x000000150600728c */ /* 0x000fe6000bf64270 */
[----:B------:R-:W-:Y:S05]  /*5520*/  FSEL R133, R133, RZ, P0 ;  /* 0x000000ff85857208 */ /* 0x000fea0000000000 */
[--C-:B------:R-:W-:Y:S01]  /*5530*/  FFMA.FTZ R4, R4, UR12, -R133.reuse ;  /* 0x0000000c04047c23 */ /* 0x100fe20008010885 */
[--C-:B------:R-:W-:Y:S01]  /*5540*/  FFMA.FTZ R5, R5, UR12, -R133.reuse ;  /* 0x0000000c05057c23 */ /* 0x100fe20008010885 */
[--C-:B------:R-:W-:Y:S01]  /*5550*/  FFMA.FTZ R16, R16, UR12, -R133.reuse ;  /* 0x0000000c10107c23 */ /* 0x100fe20008010885 */
[--C-:B------:R-:W-:Y:S01]  /*5560*/  FFMA.FTZ R17, R17, UR12, -R133.reuse ;  /* 0x0000000c11117c23 */ /* 0x100fe20008010885 */
[----:B------:R1:W-:Y:S01]  /*5570*/  MUFU.EX2 R142, R4 ;  /* 0x00000004008e7308 */ /* 0x0003e20000000800 */
[--C-:B------:R-:W-:Y:S01]  /*5580*/  FFMA.FTZ R20, R20, UR12, -R133.reuse ;  /* 0x0000000c14147c23 */ /* 0x100fe20008010885 */
[--C-:B------:R-:W-:Y:S01]  /*5590*/  FFMA.FTZ R21, R21, UR12, -R133.reuse ;  /* 0x0000000c15157c23 */ /* 0x100fe20008010885 */
[--C-:B------:R-:W-:Y:S01]  /*55a0*/  FFMA.FTZ R32, R32, UR12, -R133.reuse ;  /* 0x0000000c20207c23 */ /* 0x100fe20008010885 */
[----:B------:R-:W-:Y:S06]  /*55b0*/  FFMA.FTZ R133, R33, UR12, -R133 ;  /* 0x0000000c21857c23 */ /* 0x000fec0008010885 */
[----:B------:R-:W3:Y:S10]  /*55c0*/  MUFU.EX2 R141, R5 ;  /* 0x00000005008d7308 */ /* 0x000ef40000000800 */
[----:B------:R-:W-:Y:S01]  /*55d0*/  MUFU.EX2 R242, R16 ;  /* 0x0000001000f27308 */ /* 0x000fe20000000800 */
[----:B-1----:R-:W-:Y:S09]  /*55e0*/  FMUL.FTZ R4, R250, 1.4426950216293334961 ;  /* 0x3fb8aa3bfa047820 */ /* 0x002ff20000410000 */
[----:B------:R-:W1:Y:S10]  /*55f0*/  MUFU.EX2 R241, R17 ;  /* 0x0000001100f17308 */ /* 0x000e740000000800 */
[----:B------:R-:W-:Y:S10]  /*5600*/  MUFU.EX2 R238, R20 ;  /* 0x0000001400ee7308 */ /* 0x000ff40000000800 */
[----:B------:R-:W-:Y:S10]  /*5610*/  MUFU.EX2 R237, R21 ;  /* 0x0000001500ed7308 */ /* 0x000ff40000000800 */
[----:B------:R-:W-:Y:S10]  /*5620*/  MUFU.EX2 R247, R32 ;  /* 0x0000002000f77308 */ /* 0x000ff40000000800 */
[----:B------:R-:W-:Y:S01]  /*5630*/  MUFU.EX2 R246, R133 ;  /* 0x0000008500f67308 */ /* 0x000fe20000000800 */
[C---:B--2---:R-:W-:Y:S01]  /*5640*/  FMUL.FTZ R132, R0.reuse, 1.4426950216293334961 ;  /* 0x3fb8aa3b00847820 */ /* 0x044fe20000410000 */
[----:B------:R-:W-:Y:S01]  /*5650*/  FSETP.NEU.FTZ.AND P0, PT, R0, -INF , PT ;  /* 0xff8000000000780b */ /* 0x000fe20003f1d000 */
[----:B------:R-:W-:Y:S01]  /*5660*/  FMUL.FTZ R0, R251, 1.4426950216293334961 ;  /* 0x3fb8aa3bfb007820 */ /* 0x000fe20000410000 */
[----:B---3--:R-:W-:Y:S02]  /*5670*/  F2FP.F16.F32.PACK_AB R5, R141, R142 ;  /* 0x0000008e8d05723e */ /* 0x008fe400000000ff */
[----:B------:R-:W-:Y:S02]  /*5680*/  FSEL R132, R132, RZ, P0 ;  /* 0x000000ff84847208 */ /* 0x000fe40000000000 */
[----:B------:R-:W-:Y:S01]  /*5690*/  FSETP.NEU.FTZ.AND P0, PT, R250, -INF , PT ;  /* 0xff800000fa00780b */ /* 0x000fe20003f1d000 */
[----:B------:R2:W-:Y:S02]  /*56a0*/  STS [R227+0x13000], R5 ;  /* 0x01300005e3007388 */ /* 0x0005e40000000800 */
[--C-:B------:R-:W-:Y:S01]  /*56b0*/  FFMA.FTZ R6, R6, UR12, -R132.reuse ;  /* 0x0000000c06067c23 */ /* 0x100fe20008010884 */
[----:B------:R-:W-:Y:S01]  /*56c0*/  FSEL R4, R4, RZ, P0 ;  /* 0x000000ff04047208 */ /* 0x000fe20000000000 */
[--C-:B------:R-:W-:Y:S01]  /*56d0*/  FFMA.FTZ R7, R7, UR12, -R132.reuse ;  /* 0x0000000c07077c23 */ /* 0x100fe20008010884 */
[----:B------:R-:W-:Y:S01]  /*56e0*/  FSETP.NEU.FTZ.AND P0, PT, R251, -INF , PT ;  /* 0xff800000fb00780b */ /* 0x000fe20003f1d000 */
[----:B------:R-:W-:Y:S01]  /*56f0*/  MUFU.EX2 R140, R6 ;  /* 0x00000006008c7308 */ /* 0x000fe20000000800 */
[----:B------:R-:W-:Y:S01]  /*5700*/  FFMA.FTZ R18, R18, UR12, -R132 ;  /* 0x0000000c12127c23 */ /* 0x000fe20008010884 */
[--C-:B------:R-:W-:Y:S01]  /*5710*/  FFMA.FTZ R28, R28, UR12, -R4.reuse ;  /* 0x0000000c1c1c7c23 */ /* 0x100fe20008010804 */
[--C-:B------:R-:W-:Y:S01]  /*5720*/  FFMA.FTZ R8, R8, UR12, -R4.reuse ;  /* 0x0000000c08087c23 */ /* 0x100fe20008010804 */
[--C-:B------:R-:W-:Y:S01]  /*5730*/  FFMA.FTZ R9, R9, UR12, -R4.reuse ;  /* 0x0000000c09097c23 */ /* 0x100fe20008010804 */
[--C-:B------:R-:W-:Y:S01]  /*5740*/  FFMA.FTZ R12, R12, UR12, -R4.reuse ;  /* 0x0000000c0c0c7c23 */ /* 0x100fe20008010804 */
[--C-:B------:R-:W-:Y:S01]  /*5750*/  FFMA.FTZ R13, R13, UR12, -R4.reuse ;  /* 0x0000000c0d0d7c23 */ /* 0x100fe20008010804 */
[--C-:B------:R-:W-:Y:S01]  /*5760*/  FFMA.FTZ R24, R24, UR12, -R4.reuse ;  /* 0x0000000c18187c23 */ /* 0x100fe20008010804 */
[--C-:B------:R-:W-:Y:S01]  /*5770*/  FFMA.FTZ R25, R25, UR12, -R4.reuse ;  /* 0x0000000c19197c23 */ /* 0x100fe20008010804 */
[----:B------:R-:W-:Y:S01]  /*5780*/  FFMA.FTZ R4, R29, UR12, -R4 ;  /* 0x0000000c1d047c23 */ /* 0x000fe20008010804 */
[----:B------:R1:W3:Y:S01]  /*5790*/  MUFU.EX2 R147, R7 ;  /* 0x0000000700937308 */ /* 0x0002e20000000800 */
[--C-:B------:R-:W-:Y:S01]  /*57a0*/  FFMA.FTZ R19, R19, UR12, -R132.reuse ;  /* 0x0000000c13137c23 */ /* 0x100fe20008010884 */
[----:B------:R-:W-:Y:S01]  /*57b0*/  FSEL R0, R0, RZ, P0 ;  /* 0x000000ff00007208 */ /* 0x000fe20000000000 */
[--C-:B------:R-:W-:Y:S01]  /*57c0*/  FFMA.FTZ R22, R22, UR12, -R132.reuse ;  /* 0x0000000c16167c23 */ /* 0x100fe20008010884 */
[--C-:B------:R-:W-:Y:S01]  /*57d0*/  FFMA.FTZ R23, R23, UR12, -R132.reuse ;  /* 0x0000000c17177c23 */ /* 0x100fe20008010884 */
[--C-:B------:R-:W-:Y:S01]  /*57e0*/  FFMA.FTZ R34, R34, UR12, -R132.reuse ;  /* 0x0000000c22227c23 */ /* 0x100fe20008010884 */
[----:B------:R-:W-:Y:S01]  /*57f0*/  FFMA.FTZ R132, R35, UR12, -R132 ;  /* 0x0000000c23847c23 */ /* 0x000fe20008010884 */
[--C-:B------:R-:W-:Y:S03]  /*5800*/  FFMA.FTZ R10, R10, UR12, -R0.reuse ;  /* 0x0000000c0a0a7c23 */ /* 0x100fe60008010800 */
[----:B------:R3:W-:Y:S01]  /*5810*/  MUFU.EX2 R232, R4 ;  /* 0x0000000400e87308 */ /* 0x0007e20000000800 */
[--C-:B------:R-:W-:Y:S01]  /*5820*/  FFMA.FTZ R11, R11, UR12, -R0.reuse ;  /* 0x0000000c0b0b7c23 */ /* 0x100fe20008010800 */
[--C-:B------:R-:W-:Y:S01]  /*5830*/  FFMA.FTZ R14, R14, UR12, -R0.reuse ;  /* 0x0000000c0e0e7c23 */ /* 0x100fe20008010800 */
[--C-:B------:R-:W-:Y:S01]  /*5840*/  FFMA.FTZ R15, R15, UR12, -R0.reuse ;  /* 0x0000000c0f0f7c23 */ /* 0x100fe20008010800 */
[--C-:B------:R-:W-:Y:S01]  /*5850*/  FFMA.FTZ R30, R30, UR12, -R0.reuse ;  /* 0x0000000c1e1e7c23 */ /* 0x100fe20008010800 */
[--C-:B------:R-:W-:Y:S01]  /*5860*/  FFMA.FTZ R26, R26, UR12, -R0.reuse ;  /* 0x0000000c1a1a7c23 */ /* 0x100fe20008010800 */
[--C-:B------:R-:W-:Y:S01]  /*5870*/  FFMA.FTZ R27, R27, UR12, -R0.reuse ;  /* 0x0000000c1b1b7c23 */ /* 0x100fe20008010800 */
[----:B------:R-:W-:Y:S03]  /*5880*/  FFMA.FTZ R0, R31, UR12, -R0 ;  /* 0x0000000c1f007c23 */ /* 0x000fe60008010800 */
[----:B------:R-:W-:Y:S01]  /*5890*/  MUFU.EX2 R240, R18 ;  /* 0x0000001200f07308 */ /* 0x000fe20000000800 */
[----:B-1----:R-:W-:Y:S02]  /*58a0*/  F2FP.F16.F32.PACK_AB R7, R241, R242 ;  /* 0x000000f2f107723e */ /* 0x002fe400000000ff */
[----:B------:R-:W-:Y:S07]  /*58b0*/  PLOP3.LUT P0, PT, PT, PT, UP3, 0x80, 0x0 ;  /* 0x000000000000781c */ /* 0x000fee0003f0f038 */
[----:B------:R-:W1:Y:S01]  /*58c0*/  MUFU.EX2 R239, R19 ;  /* 0x0000001300ef7308 */ /* 0x000e620000000800 */
[----:B---3--:R-:W-:Y:S05]  /*58d0*/  F2FP.F16.F32.PACK_AB R4, R147, R140 ;  /* 0x0000008c9304723e */ /* 0x008fea00000000ff */
[----:B------:R3:W-:Y:S04]  /*58e0*/  STS [R227+0x13400], R4 ;  /* 0x01340004e3007388 */ /* 0x0007e80000000800 */
[----:B------:R-:W-:Y:S01]  /*58f0*/  MUFU.EX2 R146, R8 ;  /* 0x0000000800927308 */ /* 0x000fe20000000800 */
[----:B------:R-:W-:Y:S09]  /*5900*/  STS [R226+0x13000], R7 ;  /* 0x01300007e2007388 */ /* 0x000ff20000000800 */
[----:B------:R-:W2:Y:S01]  /*5910*/  MUFU.EX2 R145, R9 ;  /* 0x0000000900917308 */ /* 0x000ea20000000800 */
[----:B-1----:R-:W-:Y:S05]  /*5920*/  F2FP.F16.F32.PACK_AB R6, R239, R240 ;  /* 0x000000f0ef06723e */ /* 0x002fea00000000ff */
[----:B------:R-:W-:Y:S04]  /*5930*/  STS [R226+0x13400], R6 ;  /* 0x01340006e2007388 */ /* 0x000fe80000000800 */
[----:B------:R-:W-:Y:S10]  /*5940*/  MUFU.EX2 R144, R10 ;  /* 0x0000000a00907308 */ /* 0x000ff40000000800 */
[----:B------:R-:W3:Y:S01]  /*5950*/  MUFU.EX2 R143, R11 ;  /* 0x0000000b008f7308 */ /* 0x000ee20000000800 */
[----:B--2---:R-:W-:Y:S05]  /*5960*/  F2FP.F16.F32.PACK_AB R5, R145, R146 ;  /* 0x000000929105723e */ /* 0x004fea00000000ff */
[----:B------:R1:W-:Y:S04]  /*5970*/  STS [R227+0x14000], R5 ;  /* 0x01400005e3007388 */ /* 0x0003e80000000800 */
[----:B------:R-:W-:Y:S10]  /*5980*/  MUFU.EX2 R148, R12 ;  /* 0x0000000c00947308 */ /* 0x000ff40000000800 */
[----:B------:R-:W2:Y:S01]  /*5990*/  MUFU.EX2 R151, R13 ;  /* 0x0000000d00977308 */ /* 0x000ea20000000800 */
[----:B---3--:R-:W-:Y:S05]  /*59a0*/  F2FP.F16.F32.PACK_AB R4, R143, R144 ;  /* 0x000000908f04723e */ /* 0x008fea00000000ff */
[----:B------:R3:W-:Y:S04]  /*59b0*/  STS [R227+0x14400], R4 ;  /* 0x01440004e3007388 */ /* 0x0007e80000000800 */
[----:B------:R-:W-:Y:S01]  /*59c0*/  MUFU.EX2 R150, R14 ;  /* 0x0000000e00967308 */ /* 0x000fe20000000800 */
[----:B-1----:R-:W-:Y:S09]  /*59d0*/  F2FP.F16.F32.PACK_AB R5, R237, R238 ;  /* 0x000000eeed05723e */ /* 0x002ff200000000ff */
[----:B------:R-:W1:Y:S01]  /*59e0*/  MUFU.EX2 R149, R15 ;  /* 0x0000000f00957308 */ /* 0x000e620000000800 */
[----:B--2---:R-:W-:Y:S05]  /*59f0*/  F2FP.F16.F32.PACK_AB R7, R151, R148 ;  /* 0x000000949707723e */ /* 0x004fea00000000ff */
[----:B------:R-:W-:Y:S04]  /*5a00*/  STS [R226+0x14000], R7 ;  /* 0x01400007e2007388 */ /* 0x000fe80000000800 */
[----:B------:R-:W-:Y:S10]  /*5a10*/  MUFU.EX2 R236, R22 ;  /* 0x0000001600ec7308 */ /* 0x000ff40000000800 */
[----:B------:R-:W3:Y:S01]  /*5a20*/  MUFU.EX2 R234, R23 ;  /* 0x0000001700ea7308 */ /* 0x000ee20000000800 */
[----:B-1----:R-:W-:Y:S05]  /*5a30*/  F2FP.F16.F32.PACK_AB R6, R149, R150 ;  /* 0x000000969506723e */ /* 0x002fea00000000ff */
[----:B------:R-:W-:Y:S04]  /*5a40*/  STS [R226+0x14400], R6 ;  /* 0x01440006e2007388 */ /* 0x000fe80000000800 */
[----:B------:R1:W-:Y:S01]  /*5a50*/  MUFU.EX2 R152, R0 ;  /* 0x0000000000987308 */ /* 0x0003e20000000800 */
[----:B------:R2:W-:Y:S09]  /*5a60*/  STS [R225+0x13000], R5 ;  /* 0x01300005e1007388 */ /* 0x0005f20000000800 */
[----:B------:R-:W-:Y:S01]  /*5a70*/  MUFU.EX2 R245, R34 ;  /* 0x0000002200f57308 */ /* 0x000fe20000000800 */
[----:B---3--:R-:W-:Y:S05]  /*5a80*/  F2FP.F16.F32.PACK_AB R4, R234, R236 ;  /* 0x000000ecea04723e */ /* 0x008fea00000000ff */
[----:B------:R3:W-:Y:S04]  /*5a90*/  STS [R225+0x13400], R4 ;  /* 0x01340004e1007388 */ /* 0x0007e80000000800 */
[----:B------:R-:W2:Y:S01]  /*5aa0*/  MUFU.EX2 R244, R132 ;  /* 0x0000008400f47308 */ /* 0x000ea20000000800 */
[----:B-1----:R-:W-:Y:S05]  /*5ab0*/  F2FP.F16.F32.PACK_AB R0, R246, R247 ;  /* 0x000000f7f600723e */ /* 0x002fea00000000ff */
[----:B------:R1:W-:Y:S04]  /*5ac0*/  STS [R224+0x13000], R0 ;  /* 0x01300000e0007388 */ /* 0x0003e80000000800 */
[----:B------:R-:W-:Y:S10]  /*5ad0*/  MUFU.EX2 R233, R24 ;  /* 0x0000001800e97308 */ /* 0x000ff40000000800 */
[----:B------:R-:W4:Y:S01]  /*5ae0*/  MUFU.EX2 R221, R25 ;  /* 0x0000001900dd7308 */ /* 0x000f220000000800 */
[----:B--2---:R-:W-:Y:S05]  /*5af0*/  F2FP.F16.F32.PACK_AB R5, R244, R245 ;  /* 0x000000f5f405723e */ /* 0x004fea00000000ff */
[----:B------:R-:W-:Y:S04]  /*5b00*/  STS [R224+0x13400], R5 ;  /* 0x01340005e0007388 */ /* 0x000fe80000000800 */
[----:B------:R-:W-:Y:S10]  /*5b10*/  MUFU.EX2 R155, R26 ;  /* 0x0000001a009b7308 */ /* 0x000ff40000000800 */
[----:B------:R-:W2:Y:S01]  /*5b20*/  MUFU.EX2 R154, R27 ;  /* 0x0000001b009a7308 */ /* 0x000ea20000000800 */
[----:B----4-:R-:W-:Y:S05]  /*5b30*/  F2FP.F16.F32.PACK_AB R7, R221, R233 ;  /* 0x000000e9dd07723e */ /* 0x010fea00000000ff */
[----:B------:R-:W-:Y:S04]  /*5b40*/  STS [R225+0x14000], R7 ;  /* 0x01400007e1007388 */ /* 0x000fe80000000800 */
[----:B------:R-:W3:Y:S10]  /*5b50*/  MUFU.EX2 R235, R28 ;  /* 0x0000001c00eb7308 */ /* 0x000ef40000000800 */
[----:B------:R-:W1:Y:S01]  /*5b60*/  MUFU.EX2 R153, R30 ;  /* 0x0000001e00997308 */ /* 0x000e620000000800 */
[----:B--2---:R-:W-:Y:S05]  /*5b70*/  F2FP.F16.F32.PACK_AB R6, R154, R155 ;  /* 0x0000009b9a06723e */ /* 0x004fea00000000ff */
[----:B------:R-:W-:Y:S01]  /*5b80*/  STS [R225+0x14400], R6 ;  /* 0x01440006e1007388 */ /* 0x000fe20000000800 */
[----:B---3--:R-:W-:Y:S05]  /*5b90*/  F2FP.F16.F32.PACK_AB R4, R232, R235 ;  /* 0x000000ebe804723e */ /* 0x008fea00000000ff */
[----:B------:R-:W-:Y:S01]  /*5ba0*/  STS [R224+0x14000], R4 ;  /* 0x01400004e0007388 */ /* 0x000fe20000000800 */
[----:B-1----:R-:W-:Y:S05]  /*5bb0*/  F2FP.F16.F32.PACK_AB R0, R152, R153 ;  /* 0x000000999800723e */ /* 0x002fea00000000ff */
[----:B------:R-:W-:Y:S04]  /*5bc0*/  STS [R224+0x14400], R0 ;  /* 0x01440000e0007388 */ /* 0x000fe80000000800 */
[----:B------:R-:W1:Y:S08]  /*5bd0*/  LDSM.16.M88.4 R32, [R211+UR4+0x6000] ;  /* 0x00600004d320783b */ /* 0x000e700008000200 */
[----:B------:R-:W2:Y:S08]  /*5be0*/  LDSM.16.M88.4 R28, [R211+UR4+0x6800] ;  /* 0x00680004d31c783b */ /* 0x000eb00008000200 */
[----:B------:R-:W3:Y:S08]  /*5bf0*/  LDSM.16.M88.4 R132, [R212] ;  /* 0x00000000d484783b */ /* 0x000ef00000000200 */
[----:B------:R-:W4:Y:S01]  /*5c00*/  LDSM.16.M88.4 R136, [R212+0x800] ;  /* 0x00080000d488783b */ /* 0x000f220000000200 */
[-C--:B-1----:R-:W-:Y:S06]  /*5c10*/  HMMA.16816.F32 R4, R32, R156.reuse, RZ ;  /* 0x0000009c2004723c */ /* 0x082fec00000018ff */
[C---:B--2---:R-:W-:Y:S06]  /*5c20*/  HMMA.16816.F32 R8, R28.reuse, R156, RZ ;  /* 0x0000009c1c08723c */ /* 0x044fec00000018ff */
[-C--:B------:R-:W-:Y:S06]  /*5c30*/  HMMA.16816.F32 R12, R28, R158.reuse, RZ ;  /* 0x0000009e1c0c723c */ /* 0x080fec00000018ff */
[C---:B------:R-:W-:Y:S06]  /*5c40*/  HMMA.16816.F32 R16, R32.reuse, R158, RZ ;  /* 0x0000009e2010723c */ /* 0x040fec00000018ff */
[-C--:B------:R-:W-:Y:S06]  /*5c50*/  HMMA.16816.F32 R20, R32, R160.reuse, RZ ;  /* 0x000000a02014723c */ /* 0x080fec00000018ff */
[C---:B------:R-:W-:Y:S06]  /*5c60*/  HMMA.16816.F32 R24, R28.reuse, R160, RZ ;  /* 0x000000a01c18723c */ /* 0x040fec00000018ff */
[-C--:B------:R-:W-:Y:S06]  /*5c70*/  HMMA.16816.F32 R28, R28, R162.reuse, RZ ;  /* 0x000000a21c1c723c */ /* 0x080fec00000018ff */
[----:B------:R-:W-:Y:S06]  /*5c80*/  HMMA.16816.F32 R32, R32, R162, RZ ;  /* 0x000000a22020723c */ /* 0x000fec00000018ff */
[-C--:B---3--:R-:W-:Y:S06]  /*5c90*/  HMMA.16816.F32 R4, R132, R164.reuse, R4 ;  /* 0x000000a48404723c */ /* 0x088fec0000001804 */
[C---:B----4-:R-:W-:Y:S06]  /*5ca0*/  HMMA.16816.F32 R8, R136.reuse, R164, R8 ;  /* 0x000000a48808723c */ /* 0x050fec0000001808 */
[-C--:B------:R-:W-:Y:S06]  /*5cb0*/  HMMA.16816.F32 R12, R136, R166.reuse, R12 ;  /* 0x000000a6880c723c */ /* 0x080fec000000180c */
[C---:B------:R-:W-:Y:S06]  /*5cc0*/  HMMA.16816.F32 R16, R132.reuse, R166, R16 ;  /* 0x000000a68410723c */ /* 0x040fec0000001810 */
[-C--:B------:R-:W-:Y:S06]  /*5cd0*/  HMMA.16816.F32 R20, R132, R168.reuse, R20 ;  /* 0x000000a88414723c */ /* 0x080fec0000001814 */
[C---:B------:R-:W-:Y:S06]  /*5ce0*/  HMMA.16816.F32 R24, R136.reuse, R168, R24 ;  /* 0x000000a88818723c */ /* 0x040fec0000001818 */
[-C--:B------:R-:W-:Y:S01]  /*5cf0*/  HMMA.16816.F32 R28, R136, R170.reuse, R28 ;  /* 0x000000aa881c723c */ /* 0x080fe2000000181c */
[----:B------:R-:W-:Y:S05]  /*5d00*/  LDSM.16.M88.4 R136, [R211+UR4+0x7800] ;  /* 0x00780004d388783b */ /* 0x000fea0008000200 */
[----:B------:R-:W-:Y:S03]  /*5d10*/  HMMA.16816.F32 R32, R132, R170, R32 ;  /* 0x000000aa8420723c */ /* 0x000fe60000001820 */
[----:B------:R-:W1:Y:S03]  /*5d20*/  LDSM.16.M88.4 R132, [R211+UR4+0x7000] ;  /* 0x00700004d384783b */ /* 0x000e660008000200 */
[-C--:B-1----:R-:W-:Y:S06]  /*5d30*/  HMMA.16816.F32 R4, R132, R172.reuse, R4 ;  /* 0x000000ac8404723c */ /* 0x082fec0000001804 */
[C---:B------:R-:W-:Y:S06]  /*5d40*/  HMMA.16816.F32 R8, R136.reuse, R172, R8 ;  /* 0x000000ac8808723c */ /* 0x040fec0000001808 */
[-C--:B------:R-:W-:Y:S06]  /*5d50*/  HMMA.16816.F32 R12, R136, R174.reuse, R12 ;  /* 0x000000ae880c723c */ /* 0x080fec000000180c */
[C---:B------:R-:W-:Y:S06]  /*5d60*/  HMMA.16816.F32 R16, R132.reuse, R174, R16 ;  /* 0x000000ae8410723c */ /* 0x040fec0000001810 */
[-C--:B------:R-:W-:Y:S06]  /*5d70*/  HMMA.16816.F32 R20, R132, R176.reuse, R20 ;  /* 0x000000b08414723c */ /* 0x080fec0000001814 */
[C---:B------:R-:W-:Y:S06]  /*5d80*/  HMMA.16816.F32 R24, R136.reuse, R176, R24 ;  /* 0x000000b08818723c */ /* 0x040fec0000001818 */
[-C--:B------:R-:W-:Y:S01]  /*5d90*/  HMMA.16816.F32 R28, R136, R178.reuse, R28 ;  /* 0x000000b2881c723c */ /* 0x080fe2000000181c */
[----:B------:R-:W-:Y:S05]  /*5da0*/  LDSM.16.M88.4 R136, [R212+0x1800] ;  /* 0x00180000d488783b */ /* 0x000fea0000000200 */
[----:B------:R-:W-:Y:S03]  /*5db0*/  HMMA.16816.F32 R32, R132, R178, R32 ;  /* 0x000000b28420723c */ /* 0x000fe60000001820 */
[----:B------:R-:W1:Y:S03]  /*5dc0*/  LDSM.16.M88.4 R132, [R212+0x1000] ;  /* 0x00100000d484783b */ /* 0x000e660000000200 */
[-C--:B-1----:R-:W-:Y:S06]  /*5dd0*/  HMMA.16816.F32 R4, R132, R180.reuse, R4 ;  /* 0x000000b48404723c */ /* 0x082fec0000001804 */
[C---:B------:R-:W-:Y:S06]  /*5de0*/  HMMA.16816.F32 R8, R136.reuse, R180, R8 ;  /* 0x000000b48808723c */ /* 0x040fec0000001808 */
        /* <DEDUP_REMOVED lines=22> */
[C---:B-----5:R-:W-:Y:S01]  /*5f50*/  FADD.FTZ R4, -R207.reuse, R4 ;  /* 0x00000004cf047221 */ /* 0x060fe20000010100 */
[----:B------:R-:W-:Y:S01]  /*5f60*/  FADD.FTZ R5, -R207, R5 ;  /* 0x00000005cf057221 */ /* 0x000fe20000010100 */
[-C--:B------:R-:W-:Y:S03]  /*5f70*/  HMMA.16816.F32 R20, R132, R200.reuse, R20 ;  /* 0x000000c88414723c */ /* 0x080fe60000001814 */
[----:B------:R-:W-:Y:S01]  /*5f80*/  FMUL.FTZ R4, R142, R4 ;  /* 0x000000048e047220 */ /* 0x000fe20000410000 */
[----:B------:R-:W-:Y:S01]  /*5f90*/  FMUL.FTZ R5, R141, R5 ;  /* 0x000000058d057220 */ /* 0x000fe20000410000 */
[----:B------:R-:W-:Y:S01]  /*5fa0*/  FADD.FTZ R11, -R204, R11 ;  /* 0x0000000bcc0b7221 */ /* 0x000fe20000010100 */
[C---:B------:R-:W-:Y:S05]  /*5fb0*/  HMMA.16816.F32 R24, R136.reuse, R200, R24 ;  /* 0x000000c88818723c */ /* 0x040fea0000001818 */
[----:B------:R-:W-:Y:S01]  /*5fc0*/  FADD.FTZ R13, -R205, R13 ;  /* 0x0000000dcd0d7221 */ /* 0x000fe20000010100 */
[----:B------:R-:W-:Y:S01]  /*5fd0*/  FMUL.FTZ R11, R143, R11 ;  /* 0x0000000b8f0b7220 */ /* 0x000fe20000410000 */
[----:B------:R-:W-:Y:S01]  /*5fe0*/  F2FP.F16.F32.PACK_AB R143, R5, R4 ;  /* 0x00000004058f723e */ /* 0x000fe200000000ff */
[-C--:B------:R-:W-:Y:S03]  /*5ff0*/  HMMA.16816.F32 R28, R136, R202.reuse, R28 ;  /* 0x000000ca881c723c */ /* 0x080fe6000000181c */
[C---:B------:R-:W-:Y:S01]  /*6000*/  FADD.FTZ R16, -R207.reuse, R16 ;  /* 0x00000010cf107221 */ /* 0x040fe20000010100 */
[----:B------:R-:W-:Y:S01]  /*6010*/  FADD.FTZ R17, -R207, R17 ;  /* 0x00000011cf117221 */ /* 0x000fe20000010100 */
[----:B------:R-:W-:Y:S01]  /*6020*/  FMUL.FTZ R4, R151, R13 ;  /* 0x0000000d97047220 */ /* 0x000fe20000410000 */
[----:B------:R-:W-:Y:S05]  /*6030*/  HMMA.16816.F32 R32, R132, R202, R32 ;  /* 0x000000ca8420723c */ /* 0x000fea0000001820 */
[----:B------:R-:W-:Y:S01]  /*6040*/  FMUL.FTZ R16, R242, R16 ;  /* 0x00000010f2107220 */ /* 0x000fe20000410000 */
[----:B------:R-:W-:Y:S01]  /*6050*/  FMUL.FTZ R13, R241, R17 ;  /* 0x00000011f10d7220 */ /* 0x000fe20000410000 */
[----:B------:R1:W5:Y:S01]  /*6060*/  LDL R242, [R1+0x8] ;  /* 0x0000080001f27983 */ /* 0x0003620000100800 */
[----:B------:R-:W-:Y:S03]  /*6070*/  FADD.FTZ R14, -R204, R14 ;  /* 0x0000000ecc0e7221 */ /* 0x000fe60000010100 */
[----:B------:R1:W5:Y:S01]  /*6080*/  LDL R241, [R1+0x4] ;  /* 0x0000040001f17983 */ /* 0x0003620000100800 */
[C---:B------:R-:W-:Y:S01]  /*6090*/  FADD.FTZ R6, -R206.reuse, R6 ;  /* 0x00000006ce067221 */ /* 0x040fe20000010100 */
[----:B------:R-:W-:Y:S01]  /*60a0*/  FADD.FTZ R7, -R206, R7 ;  /* 0x00000007ce077221 */ /* 0x000fe20000010100 */
[C---:B------:R-:W-:Y:S01]  /*60b0*/  FADD.FTZ R8, -R205.reuse, R8 ;  /* 0x00000008cd087221 */ /* 0x040fe20000010100 */
[C---:B------:R-:W-:Y:S01]  /*60c0*/  FADD.FTZ R9, -R205.reuse, R9 ;  /* 0x00000009cd097221 */ /* 0x040fe20000010100 */
[C---:B------:R-:W-:Y:S01]  /*60d0*/  FADD.FTZ R10, -R204.reuse, R10 ;  /* 0x0000000acc0a7221 */ /* 0x040fe20000010100 */
[----:B------:R-:W-:Y:S01]  /*60e0*/  FADD.FTZ R12, -R205, R12 ;  /* 0x0000000ccd0c7221 */ /* 0x000fe20000010100 */
[----:B------:R-:W-:Y:S01]  /*60f0*/  FADD.FTZ R15, -R204, R15 ;  /* 0x0000000fcc0f7221 */ /* 0x000fe20000010100 */
[----:B------:R-:W-:Y:S01]  /*6100*/  FMUL.FTZ R0, R150, R14 ;  /* 0x0000000e96007220 */ /* 0x000fe20000410000 */
[----:B------:R-:W-:Y:S01]  /*6110*/  FMUL.FTZ R6, R140, R6 ;  /* 0x000000068c067220 */ /* 0x000fe20000410000 */
[----:B------:R-:W-:Y:S01]  /*6120*/  FMUL.FTZ R7, R147, R7 ;  /* 0x0000000793077220 */ /* 0x000fe20000410000 */
[----:B------:R-:W-:Y:S01]  /*6130*/  FMUL.FTZ R8, R146, R8 ;  /* 0x0000000892087220 */ /* 0x000fe20000410000 */
[----:B------:R-:W-:Y:S01]  /*6140*/  FMUL.FTZ R9, R145, R9 ;  /* 0x0000000991097220 */ /* 0x000fe20000410000 */
[----:B------:R-:W-:Y:S01]  /*6150*/  FMUL.FTZ R10, R144, R10 ;  /* 0x0000000a900a7220 */ /* 0x000fe20000410000 */
[----:B------:R-:W-:Y:S01]  /*6160*/  FMUL.FTZ R5, R148, R12 ;  /* 0x0000000c94057220 */ /* 0x000fe20000410000 */
[----:B------:R-:W-:Y:S01]  /*6170*/  FMUL.FTZ R14, R149, R15 ;  /* 0x0000000f950e7220 */ /* 0x000fe20000410000 */
[C---:B------:R-:W-:Y:S01]  /*6180*/  FADD.FTZ R18, -R206.reuse, R18 ;  /* 0x00000012ce127221 */ /* 0x040fe20000010100 */
[C---:B------:R-:W-:Y:S01]  /*6190*/  FADD.FTZ R19, -R206.reuse, R19 ;  /* 0x00000013ce137221 */ /* 0x040fe20000010100 */
[C---:B------:R-:W-:Y:S01]  /*61a0*/  FADD.FTZ R20, -R207.reuse, R20 ;  /* 0x00000014cf147221 */ /* 0x040fe20000010100 */
[----:B------:R-:W-:Y:S01]  /*61b0*/  FADD.FTZ R21, -R207, R21 ;  /* 0x00000015cf157221 */ /* 0x000fe20000010100 */
[C---:B------:R-:W-:Y:S01]  /*61c0*/  FADD.FTZ R22, -R206.reuse, R22 ;  /* 0x00000016ce167221 */ /* 0x040fe20000010100 */
        /* <DEDUP_REMOVED lines=8> */
[----:B------:R-:W-:Y:S01]  /*6250*/  F2FP.F16.F32.PACK_AB R140, R11, R10 ;  /* 0x0000000a0b8c723e */ /* 0x000fe200000000ff */
[----:B------:R-:W-:Y:S01]  /*6260*/  FADD.FTZ R29, -R205, R29 ;  /* 0x0000001dcd1d7221 */ /* 0x000fe20000010100 */
[----:B------:R-:W-:Y:S01]  /*6270*/  FADD.FTZ R30, -R204, R30 ;  /* 0x0000001ecc1e7221 */ /* 0x000fe20000010100 */
[----:B------:R-:W-:Y:S01]  /*6280*/  F2FP.F16.F32.PACK_AB R15, R4, R5 ;  /* 0x00000005040f723e */ /* 0x000fe200000000ff */
[----:B------:R-:W-:Y:S01]  /*6290*/  FADD.FTZ R31, -R204, R31 ;  /* 0x0000001fcc1f7221 */ /* 0x000fe20000010100 */
[C---:B------:R-:W-:Y:S01]  /*62a0*/  FADD.FTZ R32, -R207.reuse, R32 ;  /* 0x00000020cf207221 */ /* 0x040fe20000010100 */
[----:B------:R-:W-:Y:S01]  /*62b0*/  F2FP.F16.F32.PACK_AB R14, R14, R0 ;  /* 0x000000000e0e723e */ /* 0x000fe200000000ff */
[----:B------:R-:W-:Y:S01]  /*62c0*/  FADD.FTZ R33, -R207, R33 ;  /* 0x00000021cf217221 */ /* 0x000fe20000010100 */
[C---:B------:R-:W-:Y:S01]  /*62d0*/  FADD.FTZ R34, -R206.reuse, R34 ;  /* 0x00000022ce227221 */ /* 0x040fe20000010100 */
[----:B------:R-:W-:Y:S01]  /*62e0*/  F2FP.F16.F32.PACK_AB R13, R13, R16 ;  /* 0x000000100d0d723e */ /* 0x000fe200000000ff */
        /* <DEDUP_REMOVED lines=11> */
[----:B------:R-:W-:Y:S01]  /*63a0*/  F2FP.F16.F32.PACK_AB R10, R10, R22 ;  /* 0x000000160a0a723e */ /* 0x000fe200000000ff */
[----:B------:R-:W-:Y:S01]  /*63b0*/  FMUL.FTZ R26, R155, R26 ;  /* 0x0000001a9b1a7220 */ /* 0x000fe20000410000 */
[----:B------:R-:W-:Y:S01]  /*63c0*/  FMUL.FTZ R5, R154, R27 ;  /* 0x0000001b9a057220 */ /* 0x000fe20000410000 */
[----:B------:R-:W-:Y:S01]  /*63d0*/  FMUL.FTZ R28, R235, R28 ;  /* 0x0000001ceb1c7220 */ /* 0x000fe20000410000 */
[----:B------:R-:W-:Y:S01]  /*63e0*/  F2FP.F16.F32.PACK_AB R6, R6, R24 ;  /* 0x000000180606723e */ /* 0x000fe200000000ff */
        /* <DEDUP_REMOVED lines=9> */
[----:B------:R-:W-:Y:S02]  /*6480*/  FMUL.FTZ R0, R244, R35 ;  /* 0x00000023f4007220 */ /* 0x000fe40000410000 */
[----:B------:R-:W-:Y:S03]  /*6490*/  F2FP.F16.F32.PACK_AB R4, R4, R32 ;  /* 0x000000200404723e */ /* 0x000fe600000000ff */
[----:B------:R-:W-:Y:S01]  /*64a0*/  F2FP.F16.F32.PACK_AB R0, R0, R34 ;  /* 0x000000220000723e */ /* 0x000fe200000000ff */
[----:B-1----:R-:W-:Y:S06]  /*64b0*/  @!P0 BRA `(.L_x_104) ;  /* 0x0000000000c48947 */ /* 0x002fec0003800000 */
[----:B------:R-:W1:Y:S01]  /*64c0*/  LDC R7, c[0x0][0x240] ;  /* 0x00009000ff077b82 */ /* 0x000e620000000800 */
[----:B------:R-:W-:Y:S01]  /*64d0*/  ULOP3.LUT UR7, UR6, 0x1, URZ, 0xc0, !UPT ;  /* 0x0000000106077892 */ /* 0x000fe2000f8ec03f */
[----:B------:R-:W-:Y:S01]  /*64e0*/  ISETP.GE.AND P3, PT, R248, UR42, PT ;  /* 0x0000002af8007c0c */ /* 0x000fe2000bf66270 */
[----:B------:R-:W-:Y:S01]  /*64f0*/  UMOV UR9, 0xffffd000 ;  /* 0xffffd00000097882 */ /* 0x000fe20000000000 */
        /* <DEDUP_REMOVED lines=45> */
.L_x_104:
[----:B------:R-:W-:Y:S04]  /*67d0*/  STS [R227+0xf000], R143 ;  /* 0x00f0008fe3007388 */ /* 0x000fe80000000800 */
        /* <DEDUP_REMOVED lines=12> */
[----:B------:R-:W-:Y:S04]  /*68a0*/  STS [R225+0x10400], R5 ;  /* 0x01040005e1007388 */ /* 0x000fe80000000800 */
[----:B------:R-:W-:Y:S04]  /*68b0*/  STS [R224+0x10000], R9 ;  /* 0x01000009e0007388 */ /* 0x000fe80000000800 */
[----:B------:R-:W-:Y:S01]  /*68c0*/  STS [R224+0x10400], R8 ;  /* 0x01040008e0007388 */ /* 0x000fe20000000800 */
[----:B------:R-:W-:Y:S01]  /*68d0*/  BAR.SYNC.DEFER_BLOCKING 0x0 ;  /* 0x0000000000007b1d */ /* 0x000fe20000010000 */
[----:B-1----:R-:W-:Y:S05]  /*68e0*/  LEA R0, R217, UR4, 0x1 ;  /* 0x00000004d9007c11 */ /* 0x002fea000f8e08ff */
[----:B------:R-:W-:Y:S04]  /*68f0*/  LDSM.16.MT88.4 R4, [R2+0x13000] ;  /* 0x013000000204783b */ /* 0x000fe80000004200 */
[----:B------:R-:W1:Y:S04]  /*6900*/  LDSM.16.MT88.4 R8, [R0+0x6000] ;  /* 0x006000000008783b */ /* 0x000e680000004200 */
[----:B------:R-:W3:Y:S04]  /*6910*/  LDSM.16.MT88.4 R12, [R2+0x15000] ;  /* 0x01500000020c783b */ /* 0x000ee80000004200 */
[----:B--2---:R-:W2:Y:S04]  /*6920*/  LDSM.16.MT88.4 R16, [R0+0x7000] ;  /* 0x007000000010783b */ /* 0x004ea80000004200 */
[----:B------:R-:W4:Y:S04]  /*6930*/  LDSM.16.MT88.4 R20, [R0+0x8000] ;  /* 0x008000000014783b */ /* 0x000f280000004200 */
[----:B------:R-:W-:Y:S04]  /*6940*/  LDSM.16.MT88.4 R24, [R2+0x13800] ;  /* 0x013800000218783b */ /* 0x000fe80000004200 */
[----:B------:R-:W4:Y:S04]  /*6950*/  LDSM.16.MT88.4 R28, [R0+0x6400] ;  /* 0x00640000001c783b */ /* 0x000f280000004200 */
[----:B------:R-:W4:Y:S04]  /*6960*/  LDSM.16.MT88.4 R32, [R2+0x15800] ;  /* 0x015800000220783b */ /* 0x000f280000004200 */
[----:B------:R-:W4:Y:S04]  /*6970*/  LDSM.16.MT88.4 R132, [R0+0x7400] ;  /* 0x007400000084783b */ /* 0x000f280000004200 */
[----:B------:R-:W4:Y:S04]  /*6980*/  LDSM.16.MT88.4 R136, [R0+0x8400] ;  /* 0x008400000088783b */ /* 0x000f280000004200 */
[----:B------:R2:W5:Y:S01]  /*6990*/  LDL R232, [R1+0x14] ;  /* 0x0000140001e87983 */ /* 0x0005620000100800 */
[-C--:B-1----:R-:W-:Y:S06]  /*69a0*/  HMMA.16816.F32 R36, R4, R8.reuse, R36 ;  /* 0x000000080424723c */ /* 0x082fec0000001824 */
[C---:B---3--:R-:W-:Y:S06]  /*69b0*/  HMMA.16816.F32 R40, R12.reuse, R8, R40 ;  /* 0x000000080c28723c */ /* 0x048fec0000001828 */
        /* <DEDUP_REMOVED lines=8> */
[-C--:B----4-:R-:W-:Y:S06]  /*6a40*/  HMMA.16816.F32 R68, R4, R20.reuse, R68 ;  /* 0x000000140444723c */ /* 0x090fec0000001844 */
        /* <DEDUP_REMOVED lines=53> */
[----:B-----5:R-:W-:Y:S02]  /*6da0*/  ISETP.GE.AND P2, PT, R241, UR42, PT ;  /* 0x0000002af1007c0c */ /* 0x020fe4000bf46270 */
[----:B------:R-:W-:Y:S02]  /*6db0*/  LEA R4, R232, UR4, 0x1 ;  /* 0x00000004e8047c11 */ /* 0x000fe4000f8e08ff */
        /* <DEDUP_REMOVED lines=29> */
.L_x_105:
[----:B------:R-:W3:Y:S01]  /*6f90*/  LDL R235, [R1+0x24] ;  /* 0x0000240001eb7983 */ /* 0x000ee20000100800 */
[----:B------:R-:W-:Y:S02]  /*6fa0*/  ULOP3.LUT UR7, UR6, 0x1, URZ, 0xc0, !UPT ;  /* 0x0000000106077892 */ /* 0x000fe4000f8ec03f */
[----:B------:R-:W-:Y:S01]  /*6fb0*/  UISETP.GT.AND UP2, UPT, UR6, UR21, UPT ;  /* 0x000000150600728c */ /* 0x000fe2000bf44270 */
[----:B------:R-:W4:Y:S01]  /*6fc0*/  LDL R234, [R1+0x28] ;  /* 0x0000280001ea7983 */ /* 0x000f220000100800 */
[----:B------:R-:W-:Y:S02]  /*6fd0*/  UISETP.NE.U32.AND UP0, UPT, UR7, 0x1, UPT ;  /* 0x000000010700788c */ /* 0x000fe4000bf05070 */
[----:B------:R-:W-:Y:S01]  /*6fe0*/  UIADD3 UR6, UR6, -0x1, URZ ;  /* 0xffffffff06067890 */ /* 0x000fe2000fffe03f */
[----:B------:R-:W-:Y:S04]  /*6ff0*/  LDSM.16.M88.4 R24, [R213] ;  /* 0x00000000d518783b */ /* 0x000fe80000000200 */
[----:B--2---:R-:W1:Y:S04]  /*7000*/  LDSM.16.MT88.4 R8, [R0+0x9000] ;  /* 0x009000000008783b */ /* 0x004e680000004200 */
[----:B------:R-:W2:Y:S04]  /*7010*/  LDL R233, [R1] ;  /* 0x0000000001e97983 */ /* 0x000ea80000100800 */
[----:B------:R-:W1:Y:S04]  /*7020*/  LDSM.16.MT88.4 R16, [R0+0xb000] ;  /* 0x00b000000010783b */ /* 0x000e680000004200 */
[----:B------:R-:W1:Y:S04]  /*7030*/  LDSM.16.MT88.4 R28, [R0+0xd000] ;  /* 0x00d00000001c783b */ /* 0x000e680000004200 */
[----:B------:R-:W-:Y:S04]  /*7040*/  LDSM.16.M88.4 R32, [R214] ;  /* 0x00000000d620783b */ /* 0x000fe80000000200 */
[----:B------:R-:W1:Y:S04]  /*7050*/  LDSM.16.MT88.4 R132, [R0+0x9400] ;  /* 0x009400000084783b */ /* 0x000e680000004200 */
[----:B------:R-:W1:Y:S04]  /*7060*/  LDSM.16.MT88.4 R136, [R0+0xb400] ;  /* 0x00b400000088783b */ /* 0x000e680000004200 */
[----:B------:R-:W1:Y:S04]  /*7070*/  LDSM.16.MT88.4 R140, [R0+0xd400] ;  /* 0x00d40000008c783b */ /* 0x000e680000004200 */
[----:B------:R-:W-:Y:S04]  /*7080*/  LDSM.16.M88.4 R144, [R216] ;  /* 0x00000000d890783b */ /* 0x000fe80000000200 */
[----:B------:R-:W1:Y:S02]  /*7090*/  LDSM.16.MT88.4 R148, [R0+0x9800] ;  /* 0x009800000094783b */ /* 0x000e640000004200 */
[C---:B-1----:R-:W-:Y:S02]  /*70a0*/  HMMA.16816.F32 R4, R24.reuse, R8, RZ ;  /* 0x000000081804723c */ /* 0x042fe400000018ff */
[----:B------:R-:W1:Y:S04]  /*70b0*/  LDSM.16.MT88.4 R152, [R0+0xb800] ;  /* 0x00b800000098783b */ /* 0x000e680000004200 */
[----:B------:R-:W-:Y:S01]  /*70c0*/  LDSM.16.MT88.4 R204, [R0+0xbc00] ;  /* 0x00bc000000cc783b */ /* 0x000fe20000004200 */
[C---:B------:R-:W-:Y:S03]  /*70d0*/  HMMA.16816.F32 R8, R24.reuse, R10, RZ ;  /* 0x0000000a1808723c */ /* 0x040fe600000018ff */
[----:B------:R-:W2:Y:S03]  /*70e0*/  LDL R221, [R1+0xc] ;  /* 0x00000c0001dd7983 */ /* 0x000ea60000100800 */
[C---:B------:R-:W-:Y:S06]  /*70f0*/  HMMA.16816.F32 R12, R24.reuse, R16, RZ ;  /* 0x00000010180c723c */ /* 0x040fec00000018ff */
        /* <DEDUP_REMOVED lines=16> */
[----:B------:R-:W1:Y:S05]  /*7200*/  LDSM.16.MT88.4 R148, [R0+0xa000] ;  /* 0x00a000000094783b */ /* 0x000e6a0000004200 */
[C---:B-1----:R-:W-:Y:S06]  /*7210*/  HMMA.16816.F32 R12, R144.reuse, R152, R12 ;  /* 0x00000098900c723c */ /* 0x042fec000000180c */
        /* <DEDUP_REMOVED lines=19> */
[C---:B-1----:R-:W-:Y:S06]  /*7350*/  HMMA.16816.F32 R12, R140.reuse, R152, R12 ;  /* 0x000000988c0c723c */ /* 0x042fec000000180c */
        /* <DEDUP_REMOVED lines=8> */
[----:B------:R-:W4:Y:S05]  /*73e0*/  LDSM.16.MT88.4 R144, [R0+0xac00] ;  /* 0x00ac00000090783b */ /* 0x000f2a0000004200 */
[C---:B------:R-:W-:Y:S06]  /*73f0*/  HMMA.16816.F32 R12, R136.reuse, R204, R12 ;  /* 0x000000cc880c723c */ /* 0x040fec000000180c */
[C---:B------:R-:W-:Y:S01]  /*7400*/  HMMA.16816.F32 R16, R136.reuse, R206, R16 ;  /* 0x000000ce8810723c */ /* 0x040fe20000001810 */
[----:B------:R-:W4:Y:S05]  /*7410*/  LDSM.16.MT88.4 R204, [R0+0xcc00] ;  /* 0x00cc000000cc783b */ /* 0x000f2a0000004200 */
[C---:B------:R-:W-:Y:S06]  /*7420*/  HMMA.16816.F32 R20, R136.reuse, R32, R20 ;  /* 0x000000208814723c */ /* 0x040fec0000001814 */
[----:B------:R-:W-:Y:S01]  /*7430*/  HMMA.16816.F32 R24, R136, R34, R24 ;  /* 0x000000228818723c */ /* 0x000fe20000001818 */
[----:B------:R1:W2:Y:S04]  /*7440*/  LDSM.16.MT88.4 R32, [R0+0xec00] ;  /* 0x00ec00000020783b */ /* 0x0002a80000004200 */
[----:B------:R-:W-:Y:S01]  /*7450*/  LDSM.16.MT88.4 R136, [R3+0x2400] ;  /* 0x002400000388783b */ /* 0x000fe20000004200 */
[C---:B---3--:R-:W-:Y:S06]  /*7460*/  HMMA.16816.F32 R4, R132.reuse, R148, R4 ;  /* 0x000000948404723c */ /* 0x048fec0000001804 */
[C---:B------:R-:W-:Y:S06]  /*7470*/  HMMA.16816.F32 R8, R132.reuse, R150, R8 ;  /* 0x000000968408723c */ /* 0x040fec0000001808 */
[C---:B-1----:R-:W-:Y:S06]  /*7480*/  HMMA.16816.F32 R12, R132.reuse, R152, R12 ;  /* 0x00000098840c723c */ /* 0x042fec000000180c */
[C---:B------:R-:W-:Y:S01]  /*7490*/  HMMA.16816.F32 R16, R132.reuse, R154, R16 ;  /* 0x0000009a8410723c */ /* 0x040fe20000001810 */
[----:B------:R-:W-:Y:S05]  /*74a0*/  IMAD.U32 R0, RZ, RZ, UR19 ;  /* 0x00000013ff007e24 */ /* 0x000fea000f8e00ff */
[C---:B------:R-:W-:Y:S06]  /*74b0*/  HMMA.16816.F32 R20, R132.reuse, R28, R20 ;  /* 0x0000001c8414723c */ /* 0x040fec0000001814 */
[----:B------:R-:W-:Y:S06]  /*74c0*/  HMMA.16816.F32 R24, R132, R30, R24 ;  /* 0x0000001e8418723c */ /* 0x000fec0000001818 */
[C---:B----4-:R-:W-:Y:S01]  /*74d0*/  HMMA.16816.F32 R4, R140.reuse, R144, R4 ;  /* 0x000000908c04723c */ /* 0x050fe20000001804 */
[----:B------:R-:W-:Y:S04]  /*74e0*/  IMAD.U32 R132, RZ, RZ, UR19 ;  /* 0x00000013ff847e24 */ /* 0x000fe8000f8e00ff */
[----:B------:R-:W-:Y:S01]  /*74f0*/  @P0 IADD3 R30, P2, R235, UR16, RZ ;  /* 0x00000010eb1e0c10 */ /* 0x000fe2000ff5e0ff */
[C---:B------:R-:W-:Y:S01]  /*7500*/  HMMA.16816.F32 R8, R140.reuse, R146, R8 ;  /* 0x000000928c08723c */ /* 0x040fe20000001808 */
[----:B------:R-:W-:Y:S01]  /*7510*/  LDSM.16.MT88.4 R144, [R3+0x1c00] ;  /* 0x001c00000390783b */ /* 0x000fe20000004200 */
[----:B------:R-:W-:Y:S03]  /*7520*/  @UP3 UIADD3 UR16, UP1, UR16, -0x100, URZ ;  /* 0xffffff0010103890 */ /* 0x000fe6000ff3e03f */
[----:B------:R-:W-:Y:S01]  /*7530*/  @P0 IADD3.X R31, R234, UR15, RZ, P2, !PT ;  /* 0x0000000fea1f0c10 */ /* 0x000fe200097fe4ff */
[C---:B------:R-:W-:Y:S01]  /*7540*/  HMMA.16816.F32 R12, R140.reuse, R204, R12 ;  /* 0x000000cc8c0c723c */ /* 0x040fe2000000180c */
[----:B------:R-:W-:Y:S03]  /*7550*/  @UP3 UIADD3.X UR15, UR15, -0x1, URZ, UP1, !UPT ;  /* 0xffffffff0f0f3890 */ /* 0x000fe60008ffe43f */
[----:B--2---:R-:W2:Y:S02]  /*7560*/  @P0 LDG.E R233, desc[UR10][R30.64+0x20] ;  /* 0x0000200a1ee90981 */ /* 0x004ea4000c1e1900 */
[C---:B------:R-:W-:Y:S02]  /*7570*/  HMMA.16816.F32 R16, R140.reuse, R206, R16 ;  /* 0x000000ce8c10723c */ /* 0x040fe40000001810 */
[----:B------:R-:W5:Y:S04]  /*7580*/  @P0 LDG.E R252, desc[UR10][R30.64] ;  /* 0x0000000a1efc0981 */ /* 0x000f68000c1e1900 */
        /* <DEDUP_REMOVED lines=22> */
[----:B---3--:R-:W-:Y:S05]  /*76f0*/  IMAD.U32 R5, RZ, RZ, UR37 ;  /* 0x00000025ff057e24 */ /* 0x008fea000f8e00ff */
[-C--:B------:R-:W-:Y:S01]  /*7700*/  LEA.HI.X.SX32 R31, R5, R29.reuse, 0x2, P1 ;  /* 0x0000001d051f7211 */ /* 0x080fe200008f16ff */
[----:B--2---:R-:W-:Y:S01]  /*7710*/  @P0 STL [R1], R233 ;  /* 0x000000e901000387 */ /* 0x004fe20000100800 */
        /* <DEDUP_REMOVED lines=86> */
[----:B------:R-:W-:Y:S01]  /*7c80*/  PLOP3.LUT P0, PT, PT, PT, UP2, 0x80, 0x0 ;  /* 0x000000000000781c */ /* 0x000fe20003f0f028 */
[----:B------:R-:W-:Y:S02]  /*7c90*/  @UP3 UIADD3 UR18, UP0, UR18, -0x100, URZ ;  /* 0xffffff0012123890 */ /* 0x000fe4000ff1e03f */
[----:B------:R-:W-:Y:S02]  /*7ca0*/  REDG.E.ADD.F32.FTZ.RN.STRONG.GPU desc[UR10][R4.64], R27 ;  /* 0x0000001b040079a6 */ /* 0x000fe4000c10f38a */
        /* <DEDUP_REMOVED lines=177> */
[----:B--2---:R-:W-:Y:S04]  /*87c0*/  STS [R149], R25 ;  /* 0x0000001995007388 */ /* 0x004fe80000000800 */
[----:B------:R-:W-:Y:S04]  /*87d0*/  STS [R149+0x200], R24 ;  /* 0x0002001895007388 */ /* 0x000fe80000000800 */
[----:B---3--:R-:W-:Y:S04]  /*87e0*/  STS [R148], R21 ;  /* 0x0000001594007388 */ /* 0x008fe80000000800 */
        /* <DEDUP_REMOVED lines=44> */
[----:B-1----:R-:W1:Y:S03]  /*8ab0*/  S2R R8, SR_TID.X ;  /* 0x0000000000087919 */ /* 0x002e660000002100 */
        /* <DEDUP_REMOVED lines=15> */
.L_x_107:
[----:B------:R-:W-:Y:S01]  /*8bb0*/  @UP0 UIADD3 UR14, UR43, UR46, URZ ;  /* 0x0000002e2b0e0290 */ /* 0x000fe2000fffe03f */
[----:B--2--5:R-:W-:Y:S01]  /*8bc0*/  LEA R0, R232, UR4, 0x1 ;  /* 0x00000004e8007c11 */ /* 0x024fe2000f8e08ff */
[----:B------:R-:W-:Y:S02]  /*8bd0*/  @UP0 ULDC.64 UR8, c[0x0][0x458] ;  /* 0x0001160000080ab9 */ /* 0x000fe40000000a00 */
        /* <DEDUP_REMOVED lines=18> */
.L_x_108:
[----:B------:R-:W-:Y:S01]  /*8d00*/  BAR.SYNC.DEFER_BLOCKING 0x0 ;  /* 0x0000000000007b1d */ /* 0x000fe20000010000 */
[----:B------:R-:W-:Y:S01]  /*8d10*/  USHF.R.S32.HI UR12, URZ, 0x1f, UR45 ;  /* 0x0000001f3f0c7899 */ /* 0x000fe2000801142d */
[----:B-1----:R-:W-:Y:S01]  /*8d20*/  SHF.R.S32.HI R4, RZ, 0x1f, R8 ;  /* 0x0000001fff047819 */ /* 0x002fe20000011408 */
[----:B------:R-:W-:Y:S01]  /*8d30*/  IMAD.U32 R3, RZ, RZ, UR6 ;  /* 0x00000006ff037e24 */ /* 0x000fe2000f8e00ff */
[--C-:B------:R-:W-:Y:S01]  /*8d40*/  SHF.R.S32.HI R7, RZ, 0x1f, R248.reuse ;  /* 0x0000001fff077819 */ /* 0x100fe200000114f8 */
[----:B------:R-:W-:Y:S01]  /*8d50*/  UIMAD UR14, UR12, UR6, URZ ;  /* 0x000000060c0e72a4 */ /* 0x000fe2000f8e023f */
[----:B------:R-:W-:Y:S01]  /*8d60*/  IMAD.MOV.U32 R6, RZ, RZ, R248 ;  /* 0x000000ffff067224 */ /* 0x000fe200078e00f8 */
[----:B------:R-:W-:Y:S01]  /*8d70*/  LEA.HI R8, R4, R8, RZ, 0x2 ;  /* 0x0000000804087211 */ /* 0x000fe200078f10ff */
[----:B------:R-:W-:Y:S01]  /*8d80*/  UIMAD UR5, UR44, -0x80, UR5 ;  /* 0xffffff802c0578a4 */ /* 0x000fe2000f8e0205 */
[----:B------:R-:W-:Y:S01]  /*8d90*/  BSSY B0, `(.L_x_109) ;  /* 0x000002c000007945 */ /* 0x000fe20003800000 */
[----:B------:R-:W-:Y:S01]  /*8da0*/  UIMAD UR14, UR45, UR7, UR14 ;  /* 0x000000072d0e72a4 */ /* 0x000fe2000f8e020e */
[----:B------:R-:W-:Y:S01]  /*8db0*/  IMAD.WIDE.U32 R4, R3, UR45, R6 ;  /* 0x0000002d03047c25 */ /* 0x000fe2000f8e0006 */
[----:B------:R-:W-:Y:S01]  /*8dc0*/  SHF.R.S32.HI R3, RZ, 0x2, R8 ;  /* 0x00000002ff037819 */ /* 0x000fe20000011408 */
[----:B------:R-:W-:-:S03]  /*8dd0*/  USHF.R.S32.HI UR16, URZ, 0x1f, UR58 ;  /* 0x0000001f3f107899 */ /* 0x000fc6000801143a */
[----:B------:R-:W-:Y:S01]  /*8de0*/  IMAD.U32 R8, RZ, RZ, UR14 ;  /* 0x0000000eff087e24 */ /* 0x000fe2000f8e00ff */
[----:B------:R-:W-:Y:S01]  /*8df0*/  IADD3 R4, P0, R4, UR18, RZ ;  /* 0x0000001204047c10 */ /* 0x000fe2000ff1e0ff */
[----:B------:R-:W-:Y:S01]  /*8e00*/  ULDC.64 UR14, c[0x0][0x468] ;  /* 0x00011a00000e7ab9 */ /* 0x000fe20000000a00 */
[C---:B------:R-:W-:Y:S01]  /*8e10*/  ISETP.GE.AND P4, PT, R3.reuse, UR5, PT ;  /* 0x0000000503007c0c */ /* 0x040fe2000bf86270 */
[----:B------:R-:W-:Y:S01]  /*8e20*/  VIADD R9, R3, 0x40 ;  /* 0x0000004003097836 */ /* 0x000fe20000000000 */
[----:B------:R-:W-:Y:S01]  /*8e30*/  UIMAD UR16, UR16, UR14, URZ ;  /* 0x0000000e101072a4 */ /* 0x000fe2000f8e023f */
[----:B------:R-:W-:Y:S01]  /*8e40*/  IADD3.X R5, R5, UR19, R8, P0, !PT ;  /* 0x0000001305057c10 */ /* 0x000fe200087fe408 */
[----:B------:R-:W-:Y:S01]  /*8e50*/  IMAD.U32 R8, RZ, RZ, UR14 ;  /* 0x0000000eff087e24 */ /* 0x000fe2000f8e00ff */
[----:B------:R1:W2:Y:S01]  /*8e60*/  LDS.128 R36, [R0+0xa000] ;  /* 0x00a0000000247984 */ /* 0x0002a20000000c00 */
[----:B------:R-:W-:Y:S01]  /*8e70*/  UIMAD UR15, UR58, UR15, UR16 ;  /* 0x0000000f3a0f72a4 */ /* 0x000fe2000f8e0210 */
[----:B------:R-:W-:Y:S01]  /*8e80*/  ISETP.GE.AND P3, PT, R9, UR5, PT ;  /* 0x0000000509007c0c */ /* 0x000fe2000bf66270 */
[----:B------:R-:W-:Y:S01]  /*8e90*/  IMAD.WIDE.U32 R8, R8, UR58, R4 ;  /* 0x0000003a08087c25 */ /* 0x000fe2000f8e0004 */
[----:B------:R1:W3:Y:S01]  /*8ea0*/  LDS.128 R32, [R0+0xc000] ;  /* 0x00c0000000207984 */ /* 0x0002e20000000c00 */
[----:B------:R-:W-:-:S02]  /*8eb0*/  SHF.R.S32.HI R26, RZ, 0x1f, R3 ;  /* 0x0000001fff1a7819 */ /* 0x000fc40000011403 */
[----:B------:R-:W-:Y:S01]  /*8ec0*/  VIADD R24, R9, UR15 ;  /* 0x0000000f09187c36 */ /* 0x000fe20008000000 */
[----:B------:R1:W4:Y:S04]  /*8ed0*/  LDS.128 R28, [R0+0xe000] ;  /* 0x00e00000001c7984 */ /* 0x0003280000000c00 */
[----:B------:R1:W1:Y:S04]  /*8ee0*/  LDS.128 R48, [R0+0x10000] ;  /* 0x0100000000307984 */ /* 0x0002680000000c00 */
[----:B------:R1:W1:Y:S04]  /*8ef0*/  LDS.128 R44, [R0+0x12000] ;  /* 0x01200000002c7984 */ /* 0x0002680000000c00 */
[----:B------:R1:W1:Y:S01]  /*8f00*/  LDS.128 R40, [R0+0x14000] ;  /* 0x0140000000287984 */ /* 0x0002620000000c00 */
[----:B------:R-:W-:Y:S05]  /*8f10*/  @P4 BRA `(.L_x_110) ;  /* 0x00000000004c4947 */ /* 0x000fea0003800000 */
[----:B------:R-:W-:Y:S01]  /*8f20*/  ULDC UR16, c[0x0][0x2d0] ;  /* 0x0000b40000107ab9 */ /* 0x000fe20000000800 */
[----:B------:R-:W5:Y:S01]  /*8f30*/  LDS.128 R20, [R0+0xb000] ;  /* 0x00b0000000147984 */ /* 0x000f620000000c00 */
[----:B------:R-:W-:Y:S01]  /*8f40*/  ISETP.GE.AND P2, PT, R248, UR16, PT ;  /* 0x00000010f8007c0c */ /* 0x000fe2000bf46270 */
[----:B------:R-:W-:Y:S01]  /*8f50*/  IMAD.MOV.U32 R4, RZ, RZ, R8 ;  /* 0x000000ffff047224 */ /* 0x000fe200078e0008 */
[----:B------:R-:W-:Y:S01]  /*8f60*/  MOV R5, R24 ;  /* 0x0000001800057202 */ /* 0x000fe20000000f00 */
[----:B------:R-:W2:Y:S01]  /*8f70*/  LDS.128 R16, [R0+0xd000] ;  /* 0x00d0000000107984 */ /* 0x000ea20000000c00 */
[----:B------:R-:W-:Y:S01]  /*8f80*/  IMAD R25, R26, UR6, RZ ;  /* 0x000000061a197c24 */ /* 0x000fe2000f8e02ff */
[----:B------:R-:W-:Y:S01]  /*8f90*/  ISETP.GE.AND P1, PT, R241, UR16, PT ;  /* 0x00000010f1007c0c */ /* 0x000fe2000bf26270 */
[----:B------:R-:W-:Y:S01]  /*8fa0*/  ULDC.64 UR14, c[0x0][0x3f0] ;  /* 0x0000fc00000e7ab9 */ /* 0x000fe20000000a00 */
[----:B------:R-:W-:Y:S01]  /*8fb0*/  IMAD.WIDE.U32 R10, R3, UR6, R4 ;  /* 0x00000006030a7c25 */ /* 0x000fe2000f8e0004 */
[----:B------:R-:W-:-:S03]  /*8fc0*/  ISETP.GE.AND P0, PT, R242, UR16, PT ;  /* 0x00000010f2007c0c */ /* 0x000fc6000bf06270 */
[----:B------:R-:W-:Y:S02]  /*8fd0*/  IMAD R4, R3, UR7, R25 ;  /* 0x0000000703047c24 */ /* 0x000fe4000f8e0219 */
[----:B------:R-:W3:Y:S02]  /*8fe0*/  @!P2 LDS.128 R12, [R0+0x9000] ;  /* 0x00900000000ca984 */ /* 0x000ee40000000c00 */
[----:B------:R-:W-:Y:S01]  /*8ff0*/  IMAD.IADD R5, R4, 0x1, R11 ;  /* 0x0000000104057824 */ /* 0x000fe200078e020b */
[----:B------:R-:W-:-:S04]  /*9000*/  LEA R4, P5, R10, UR14, 0x1 ;  /* 0x0000000e0a047c11 */ /* 0x000fc8000f8a08ff */
[----:B------:R-:W-:-:S05]  /*9010*/  LEA.HI.X R5, R10, UR15, R5, 0x1, P5 ;  /* 0x0000000f0a057c11 */ /* 0x000fca000a8f0c05 */
[----:B-----5:R1:W-:Y:S04]  /*9020*/  @!P1 STG.E.128 desc[UR10][R4.64+0x40], R20 ;  /* 0x0000401404009986 */ /* 0x0203e8000c101d0a */
[----:B--2---:R2:W-:Y:S04]  /*9030*/  @!P0 STG.E.128 desc[UR10][R4.64+0x80], R16 ;  /* 0x0000801004008986 */ /* 0x0045e8000c101d0a */
[----:B---3--:R2:W-:Y:S02]  /*9040*/  @!P2 STG.E.128 desc[UR10][R4.64], R12 ;  /* 0x0000000c0400a986 */ /* 0x0085e4000c101d0a */
.L_x_110:
[----:B------:R-:W-:Y:S05]  /*9050*/  BSYNC B0 ;  /* 0x0000000000007941 */ /* 0x000fea0003800000 */
.L_x_109:
[----:B------:R-:W-:Y:S04]  /*9060*/  BSSY B0, `(.L_x_111) ;  /* 0x0000013000007945 */ /* 0x000fe80003800000 */
[----:B------:R-:W-:Y:S05]  /*9070*/  @P3 BRA `(.L_x_112) ;  /* 0x0000000000443947 */ /* 0x000fea0003800000 */
[----:B-12---:R-:W-:Y:S01]  /*9080*/  IADD3 R4, P0, R3, 0x40, RZ ;  /* 0x0000004003047810 */ /* 0x006fe20007f1e0ff */
[----:B------:R-:W-:Y:S01]  /*9090*/  IMAD.MOV.U32 R9, RZ, RZ, R24 ;  /* 0x000000ffff097224 */ /* 0x000fe200078e0018 */
[----:B------:R-:W-:Y:S01]  /*90a0*/  ULDC UR5, c[0x0][0x2d0] ;  /* 0x0000b40000057ab9 */ /* 0x000fe20000000800 */
[----:B------:R-:W-:Y:S01]  /*90b0*/  ULDC.64 UR14, c[0x0][0x3f0] ;  /* 0x0000fc00000e7ab9 */ /* 0x000fe20000000a00 */
[----:B------:R-:W-:Y:S01]  /*90c0*/  ISETP.GE.AND P2, PT, R248, UR5, PT ;  /* 0x00000005f8007c0c */ /* 0x000fe2000bf46270 */
[----:B------:R-:W-:Y:S01]  /*90d0*/  IMAD.X R5, RZ, RZ, R26, P0 ;  /* 0x000000ffff057224 */ /* 0x000fe200000e061a */
[----:B------:R-:W-:Y:S01]  /*90e0*/  ISETP.GE.AND P1, PT, R241, UR5, PT ;  /* 0x00000005f1007c0c */ /* 0x000fe2000bf26270 */
[----:B------:R-:W-:Y:S01]  /*90f0*/  IMAD.WIDE.U32 R8, R4, UR6, R8 ;  /* 0x0000000604087c25 */ /* 0x000fe2000f8e0008 */
[----:B------:R-:W-:-:S03]  /*9100*/  ISETP.GE.AND P0, PT, R242, UR5, PT ;  /* 0x00000005f2007c0c */ /* 0x000fc6000bf06270 */
[----:B------:R-:W-:-:S04]  /*9110*/  IMAD R5, R5, UR6, RZ ;  /* 0x0000000605057c24 */ /* 0x000fc8000f8e02ff */
[----:B------:R-:W-:Y:S01]  /*9120*/  IMAD R5, R4, UR7, R5 ;  /* 0x0000000704057c24 */ /* 0x000fe2000f8e0205 */
[----:B------:R-:W-:-:S03]  /*9130*/  LEA R4, P5, R8, UR14, 0x1 ;  /* 0x0000000e08047c11 */ /* 0x000fc6000f8a08ff */
[----:B------:R-:W-:-:S05]  /*9140*/  IMAD.IADD R5, R5, 0x1, R9 ;  /* 0x0000000105057824 */ /* 0x000fca00078e0209 */
[----:B------:R-:W-:-:S05]  /*9150*/  LEA.HI.X R5, R8, UR15, R5, 0x1, P5 ;  /* 0x0000000f08057c11 */ /* 0x000fca000a8f0c05 */
[----:B------:R1:W-:Y:S04]  /*9160*/  @!P2 STG.E.128 desc[UR10][R4.64], R36 ;  /* 0x000000240400a986 */ /* 0x0003e8000c101d0a */
[----:B---3--:R1:W-:Y:S04]  /*9170*/  @!P1 STG.E.128 desc[UR10][R4.64+0x40], R32 ;  /* 0x0000402004009986 */ /* 0x0083e8000c101d0a */
[----:B----4-:R1:W-:Y:S02]  /*9180*/  @!P0 STG.E.128 desc[UR10][R4.64+0x80], R28 ;  /* 0x0000801c04008986 */ /* 0x0103e4000c101d0a */
.L_x_112:
[----:B------:R-:W-:Y:S05]  /*9190*/  BSYNC B0 ;  /* 0x0000000000007941 */ /* 0x000fea0003800000 */
.L_x_111:
[----:B------:R-:W-:Y:S01]  /*91a0*/  UIMAD UR5, UR12, UR8, URZ ;  /* 0x000000080c0572a4 */ /* 0x000fe2000f8e023f */
[----:B-12---:R-:W-:Y:S01]  /*91b0*/  IMAD.U32 R4, RZ, RZ, UR8 ;  /* 0x00000008ff047e24 */ /* 0x006fe2000f8e00ff */
[----:B------:R-:W1:Y:S01]  /*91c0*/  LDS.128 R20, [R0+0xf000] ;  /* 0x00f0000000147984 */ /* 0x000e620000000c00 */
[----:B------:R-:W-:Y:S01]  /*91d0*/  USHF.R.S32.HI UR14, URZ, 0x1f, UR58 ;  /* 0x0000001f3f0e7899 */ /* 0x000fe2000801143a */
[----:B------:R-:W-:Y:S01]  /*91e0*/  BSSY B0, `(.L_x_113) ;  /* 0x000001f000007945 */ /* 0x000fe20003800000 */
[----:B------:R-:W-:Y:S01]  /*91f0*/  UIMAD UR5, UR45, UR9, UR5 ;  /* 0x000000092d0572a4 */ /* 0x000fe2000f8e0205 */
[----:B------:R-:W-:Y:S01]  /*9200*/  IMAD.WIDE.U32 R6, R4, UR45, R6 ;  /* 0x0000002d04067c25 */ /* 0x000fe2000f8e0006 */
[----:B------:R-:W2:Y:S01]  /*9210*/  LDS.128 R16, [R0+0x11000] ;  /* 0x0110000000107984 */ /* 0x000ea20000000c00 */
[----:B------:R-:W-:-:S03]  /*9220*/  ULDC.64 UR6, c[0x0][0x470] ;  /* 0x00011c0000067ab9 */ /* 0x000fc60000000a00 */
[----:B------:R5:W1:Y:S01]  /*9230*/  LDS.128 R12, [R0+0x13000] ;  /* 0x01300000000c7984 */ /* 0x000a620000000c00 */
[----:B------:R-:W-:Y:S01]  /*9240*/  IADD3 R6, P0, R6, UR13, RZ ;  /* 0x0000000d06067c10 */ /* 0x000fe2000ff1e0ff */
[----:B-----5:R-:W-:Y:S01]  /*9250*/  IMAD.U32 R0, RZ, RZ, UR5 ;  /* 0x00000005ff007e24 */ /* 0x020fe2000f8e00ff */
[----:B------:R-:W-:-:S04]  /*9260*/  UIMAD UR5, UR14, UR6, URZ ;  /* 0x000000060e0572a4 */ /* 0x000fc8000f8e023f */
[----:B------:R-:W-:Y:S01]  /*9270*/  IADD3.X R7, R7, UR17, R0, P0, !PT ;  /* 0x0000001107077c10 */ /* 0x000fe200087fe400 */
[----:B------:R-:W-:Y:S01]  /*9280*/  UIMAD UR7, UR58, UR7, UR5 ;  /* 0x000000073a0772a4 */ /* 0x000fe2000f8e0205 */
[----:B------:R-:W-:-:S05]  /*9290*/  MOV R0, UR6 ;  /* 0x0000000600007c02 */ /* 0x000fca0008000f00 */
[----:B------:R-:W-:-:S05]  /*92a0*/  IMAD.WIDE.U32 R6, R0, UR58, R6 ;  /* 0x0000003a00067c25 */ /* 0x000fca000f8e0006 */
[----:B------:R-:W-:Y:S01]  /*92b0*/  IADD3 R0, R7, UR7, RZ ;  /* 0x0000000707007c10 */ /* 0x000fe2000fffe0ff */
[----:B-12---:R-:W-:Y:S06]  /*92c0*/  @P4 BRA `(.L_x_114) ;  /* 0x0000000000404947 */ /* 0x006fec0003800000 */
[----:B------:R-:W-:Y:S01]  /*92d0*/  MOV R5, R0 ;  /* 0x0000000000057202 */ /* 0x000fe20000000f00 */
[----:B------:R-:W-:Y:S01]  /*92e0*/  IMAD.MOV.U32 R4, RZ, RZ, R6 ;  /* 0x000000ffff047224 */ /* 0x000fe200078e0006 */
[----:B------:R-:W-:Y:S01]  /*92f0*/  ULDC UR5, c[0x0][0x2d0] ;  /* 0x0000b40000057ab9 */ /* 0x000fe20000000800 */
[----:B------:R-:W-:Y:S01]  /*9300*/  IMAD R10, R26, UR8, RZ ;  /* 0x000000081a0a7c24 */ /* 0x000fe2000f8e02ff */
[----:B------:R-:W-:Y:S01]  /*9310*/  ISETP.GE.AND P2, PT, R248, UR5, PT ;  /* 0x00000005f8007c0c */ /* 0x000fe2000bf46270 */
[----:B------:R-:W-:Y:S01]  /*9320*/  IMAD.WIDE.U32 R8, R3, UR8, R4 ;  /* 0x0000000803087c25 */ /* 0x000fe2000f8e0004 */
[----:B------:R-:W-:Y:S01]  /*9330*/  ISETP.GE.AND P1, PT, R241, UR5, PT ;  /* 0x00000005f1007c0c */ /* 0x000fe2000bf26270 */
[----:B------:R-:W-:Y:S01]  /*9340*/  ULDC.64 UR6, c[0x0][0x3f8] ;  /* 0x0000fe0000067ab9 */ /* 0x000fe20000000a00 */
[----:B------:R-:W-:Y:S01]  /*9350*/  ISETP.GE.AND P0, PT, R242, UR5, PT ;  /* 0x00000005f2007c0c */ /* 0x000fe2000bf06270 */
[----:B------:R-:W-:-:S04]  /*9360*/  IMAD R4, R3, UR9, R10 ;  /* 0x0000000903047c24 */ /* 0x000fc8000f8e020a */
[----:B------:R-:W-:Y:S01]  /*9370*/  IMAD.IADD R5, R4, 0x1, R9 ;  /* 0x0000000104057824 */ /* 0x000fe200078e0209 */
[----:B------:R-:W-:-:S04]  /*9380*/  LEA R4, P4, R8, UR6, 0x1 ;  /* 0x0000000608047c11 */ /* 0x000fc8000f8808ff */
[----:B------:R-:W-:-:S05]  /*9390*/  LEA.HI.X R5, R8, UR7, R5, 0x1, P4 ;  /* 0x0000000708057c11 */ /* 0x000fca000a0f0c05 */
[----:B------:R1:W-:Y:S04]  /*93a0*/  @!P2 STG.E.128 desc[UR10][R4.64], R20 ;  /* 0x000000140400a986 */ /* 0x0003e8000c101d0a */
[----:B------:R1:W-:Y:S04]  /*93b0*/  @!P1 STG.E.128 desc[UR10][R4.64+0x40], R16 ;  /* 0x0000401004009986 */ /* 0x0003e8000c101d0a */
[----:B------:R1:W-:Y:S02]  /*93c0*/  @!P0 STG.E.128 desc[UR10][R4.64+0x80], R12 ;  /* 0x0000800c04008986 */ /* 0x0003e4000c101d0a */
.L_x_114:
[----:B------:R-:W-:Y:S05]  /*93d0*/  BSYNC B0 ;  /* 0x0000000000007941 */ /* 0x000fea0003800000 */
.L_x_113:
[----:B------:R-:W-:Y:S05]  /*93e0*/  @P3 BRA `(.L_x_88) ;  /* 0x0000000000443947 */ /* 0x000fea0003800000 */
[----:B------:R-:W-:Y:S01]  /*93f0*/  IADD3 R3, P0, R3, 0x40, RZ ;  /* 0x0000004003037810 */ /* 0x000fe20007f1e0ff */
[----:B------:R-:W-:Y:S01]  /*9400*/  IMAD.MOV.U32 R7, RZ, RZ, R0 ;  /* 0x000000ffff077224 */ /* 0x000fe200078e0000 */
[----:B------:R-:W-:Y:S01]  /*9410*/  ULDC UR5, c[0x0][0x2d0] ;  /* 0x0000b40000057ab9 */ /* 0x000fe20000000800 */
[----:B------:R-:W-:Y:S01]  /*9420*/  ULDC.64 UR6, c[0x0][0x3f8] ;  /* 0x0000fe0000067ab9 */ /* 0x000fe20000000a00 */
[----:B------:R-:W-:Y:S01]  /*9430*/  ISETP.GE.AND P2, PT, R248, UR5, PT ;  /* 0x00000005f8007c0c */ /* 0x000fe2000bf46270 */
[----:B-1----:R-:W-:Y:S01]  /*9440*/  IMAD.X R4, RZ, RZ, R26, P0 ;  /* 0x000000ffff047224 */ /* 0x002fe200000e061a */
        /* <DEDUP_REMOVED lines=9> */
[----:B------:R2:W-:Y:S04]  /*94e0*/  @!P1 STG.E.128 desc[UR10][R4.64+0x40], R44 ;  /* 0x0000402c04009986 */ /* 0x0005e8000c101d0a */
[----:B------:R2:W-:Y:S02]  /*94f0*/  @!P0 STG.E.128 desc[UR10][R4.64+0x80], R40 ;  /* 0x0000802804008986 */ /* 0x0005e4000c101d0a */
.L_x_88:
[----:B------:R-:W-:Y:S05]  /*9500*/  BSYNC B1 ;  /* 0x0000000000017941 */ /* 0x000fea0003800000 */
.L_x_74:
[----:B------:R-:W3:Y:S01]  /*9510*/  LDL R3, [R1+0x34] ;  /* 0x0000340001037983 */ /* 0x000ee20000100800 */
[----:B------:R-:W-:Y:S02]  /*9520*/  ULDC UR5, c[0x0][0xc] ;  /* 0x0000030000057ab9 */ /* 0x000fe40000000800 */
[----:B------:R-:W-:Y:S01]  /*9530*/  UIADD3 UR44, UR5, UR44, URZ ;  /* 0x0000002c052c7290 */ /* 0x000fe2000fffe03f */
[----:B---3--:R-:W-:-:S13]  /*9540*/  R2UR UR6, R3 ;  /* 0x00000000030672ca */ /* 0x008fda00000e0000 */
[----:B------:R-:W-:-:S06]  /*9550*/  UISETP.GE.AND UP0, UPT, UR44, UR6, UPT ;  /* 0x000000062c00728c */ /* 0x000fcc000bf06270 */
[----:B------:R-:W-:-:S13]  /*9560*/  PLOP3.LUT P0, PT, PT, PT, UP0, 0x80, 0x0 ;  /* 0x000000000000781c */ /* 0x000fda0003f0f008 */
[----:B------:R-:W-:Y:S05]  /*9570*/  @P0 BRA `(.L_x_115) ;  /* 0x0000000000040947 */ /* 0x000fea0003800000 */
[----:B------:R-:W-:Y:S05]  /*9580*/  BRA `(.L_x_116) ;  /* 0xffffff7400c87947 */ /* 0x000fea000383ffff */
.L_x_115:
[----:B------:R-:W-:Y:S05]  /*9590*/  EXIT ;  /* 0x000000000000794d */ /* 0x000fea0003800000 */
.L_x_117:
        /* <DEDUP_REMOVED lines=14> */
.L_x_1280:


//--------------------- .text._ZN5flash44flash_bwd_dq_dk_dv_loop_seqk_parallel_kernelI23Flash_bwd_kernel_traitsILi96ELi64ELi128ELi8ELi2ELi4ELi4ELb1ELb0EN7cutlass6half_tE19Flash_kernel_traitsILi96ELi64ELi128ELi8ES3_EELb0ELb0ELb0ELb0ELb1ELb1ELb0EEEvNS_16Flash_bwd_paramsE --------------------------
	.section	.text._ZN5flash44flash_bwd_dq_dk_dv_loop_seqk_parallel_kernelI23Flash_bwd_kernel_traitsILi96ELi64ELi128ELi8ELi2ELi4ELi4ELb1ELb0EN7cutlass6half_tE19Flash_kernel_traitsILi96ELi64ELi128ELi8ES3_EELb0ELb0ELb0ELb0ELb1ELb1ELb0EEEvNS_16Flash_bwd_paramsE,"ax",@progbits
	.align	128
        .global         _ZN5flash44flash_bwd_dq_dk_dv_loop_seqk_parallel_kernelI23Flash_bwd_kernel_traitsILi96ELi64ELi128ELi8ELi2ELi4ELi4ELb1ELb0EN7cutlass6half_tE19Flash_kernel_traitsILi96ELi64ELi128ELi8ES3_EELb0ELb0ELb0ELb0ELb1ELb1ELb0EEEvNS_16Flash_bwd_paramsE
        .type           _ZN5flash44flash_bwd_dq_dk_dv_loop_seqk_parallel_kernelI23Flash_bwd_kernel_traitsILi96ELi64ELi128ELi8ELi2ELi4ELi4ELb1ELb0EN7cutlass6half_tE19Flash_kernel_traitsILi96ELi64ELi128ELi8ES3_EELb0ELb0ELb0ELb0ELb1ELb1ELb0EEEvNS_16Flash_bwd_paramsE,@function
        .size           _ZN5flash44flash_bwd_dq_dk_dv_loop_seqk_parallel_kernelI23Flash_bwd_kernel_traitsILi96ELi64ELi128ELi8ELi2ELi4ELi4ELb1ELb0EN7cutlass6half_tE19Flash_kernel_traitsILi96ELi64ELi128ELi8ES3_EELb0ELb0ELb0ELb0ELb1ELb1ELb0EEEvNS_16Flash_bwd_paramsE,(.L_x_1281 - _ZN5flash44flash_bwd_dq_dk_dv_loop_seqk_parallel_kernelI23Flash_bwd_kernel_traitsILi96ELi64ELi128ELi8ELi2ELi4ELi4ELb1ELb0EN7cutlass6half_tE19Flash_kernel_traitsILi96ELi64ELi128ELi8ES3_EELb0ELb0ELb0ELb0ELb1ELb1ELb0EEEvNS_16Flash_bwd_paramsE)
        .other          _ZN5flash44flash_bwd_dq_dk_dv_loop_seqk_parallel_kernelI23Flash_bwd_kernel_traitsILi96ELi64ELi128ELi8ELi2ELi4ELi4ELb1ELb0EN7cutlass6half_tE19Flash_kernel_traitsILi96ELi64ELi128ELi8ES3_EELb0ELb0ELb0ELb0ELb1ELb1ELb0EEEvNS_16Flash_bwd_paramsE,@"STO_CUDA_ENTRY STV_DEFAULT"
_ZN5flash44flash_bwd_dq_dk_dv_loop_seqk_parallel_kernelI23Flash_bwd_kernel_traitsILi96ELi64ELi128ELi8ELi2ELi4ELi4ELb1ELb0EN7cutlass6half_tE19Flash_kernel_traitsILi96ELi64ELi128ELi8ES3_EELb0ELb0ELb0ELb0ELb1ELb1ELb0EEEvNS_16Flash_bwd_paramsE:
.text._ZN5flash44flash_bwd_dq_dk_dv_loop_seqk_parallel_kernelI23Flash_bwd_kernel_traitsILi96ELi64ELi128ELi8ELi2ELi4ELi4ELb1ELb0EN7cutlass6half_tE19Flash_kernel_traitsILi96ELi64ELi128ELi8ES3_EELb0ELb0ELb0ELb0ELb1ELb1ELb0EEEvNS_16Flash_bwd_paramsE:
        /* <DEDUP_REMOVED lines=15> */
[----:B------:R-:W-:Y:S01]  /*00f0*/  ULDC.64 UR22, c[0x0][0x208] ;  /* 0x0000820000167ab9 */ /* 0x000fe20000000a00 */
[----:B------:R-:W-:Y:S01]  /*0100*/  IMAD.MOV.U32 R238, RZ, RZ, -0x10 ;  /* 0xfffffff0ffee7424 */ /* 0x000fe200078e00ff */
[----:B------:R-:W-:Y:S01]  /*0110*/  UMOV UR19, 0xffffd000 ;  /* 0xffffd00000137882 */ /* 0x000fe20000000000 */
[----:B------:R-:W-:Y:S01]  /*0120*/  IMAD.MOV.U32 R226, RZ, RZ, -0x40 ;  /* 0xffffffc0ffe27424 */ /* 0x000fe200078e00ff */
[----:B------:R-:W-:Y:S01]  /*0130*/  ULDC.64 UR14, c[0x0][0x300] ;  /* 0x0000c000000e7ab9 */ /* 0x000fe20000000a00 */
[----:B------:R-:W3:Y:S01]  /*0140*/  S2UR UR18, SR_CTAID.Y ;  /* 0x00000000001279c3 */ /* 0x000ee20000002600 */
[----:B------:R-:W-:-:S07]  /*0150*/  ULDC.64 UR12, c[0x0][0x308] ;  /* 0x0000c200000c7ab9 */ /* 0x000fce0000000a00 */
[----:B------:R-:W4:Y:S08]  /*0160*/  S2UR UR20, SR_CTAID.Z ;  /* 0x00000000001479c3 */ /* 0x000f300000002700 */
[----:B------:R-:W5:Y:S01]  /*0170*/  S2UR UR17, SR_CTAID.Z ;  /* 0x00000000001179c3 */ /* 0x000f620000002700 */
[----:B--2---:R-:W-:-:S04]  /*0180*/  ULEA UR5, UR5, UR4, 0x18 ;  /* 0x0000000405057291 */ /* 0x004fc8000f8ec03f */
[----:B------:R-:W-:Y:S01]  /*0190*/  UIADD3 UR4, UR5, 0xf000, URZ ;  /* 0x0000f00005047890 */ /* 0x000fe2000fffe03f */
[----:B-1----:R-:W-:Y:S02]  /*01a0*/  SHF.R.S32.HI R4, RZ, 0x1f, R11 ;  /* 0x0000001fff047819 */ /* 0x002fe4000001140b */
[----:B------:R-:W1:Y:S01]  /*01b0*/  S2UR UR16, SR_CTAID.Y ;  /* 0x00000000001079c3 */ /* 0x000e620000002600 */
[----:B------:R-:W-:Y:S01]  /*01c0*/  UIADD3 UR6, UR5, 0x9000, URZ ;  /* 0x0000900005067890 */ /* 0x000fe2000fffe03f */
[CC--:B------:R-:W-:Y:S01]  /*01d0*/  LEA.HI R2, R4.reuse, R11.reuse, RZ, 0x4 ;  /* 0x0000000b04027211 */ /* 0x0c0fe200078f20ff */
[----:B---3--:R-:W-:Y:S01]  /*01e0*/  USHF.R.S32.HI UR27, URZ, 0x1f, UR18 ;  /* 0x0000001f3f1b7899 */ /* 0x008fe20008011412 */
[CC--:B------:R-:W-:Y:S01]  /*01f0*/  LEA.HI R14, R4.reuse, R11.reuse, RZ, 0x3 ;  /* 0x0000000b040e7211 */ /* 0x0c0fe200078f18ff */
[----:B------:R-:W-:Y:S01]  /*0200*/  UIMAD.WIDE UR40, UR18, 0x80, URZ ;  /* 0x00000080122878a5 */ /* 0x000fe2000f8e023f */
[----:B------:R-:W-:Y:S01]  /*0210*/  SHF.R.S32.HI R3, RZ, 0x4, R2 ;  /* 0x00000004ff037819 */ /* 0x000fe20000011402 */
[----:B----4-:R-:W-:Y:S01]  /*0220*/  USHF.R.S32.HI UR26, URZ, 0x1f, UR20 ;  /* 0x0000001f3f1a7899 */ /* 0x010fe20008011414 */
[----:B------:R-:W-:-:S02]  /*0230*/  LEA.HI R10, R4, R11, RZ, 0x5 ;  /* 0x0000000b040a7211 */ /* 0x000fc400078f28ff */
[----:B------:R-:W-:Y:S02]  /*0240*/  LEA.HI R0, R2, R3, RZ, 0x1 ;  /* 0x0000000302007211 */ /* 0x000fe400078f08ff */
[-C--:B------:R-:W-:Y:S02]  /*0250*/  LEA.HI R5, R4, R11.reuse, RZ, 0x2 ;  /* 0x0000000b04057211 */ /* 0x080fe400078f10ff */
[----:B------:R-:W-:Y:S01]  /*0260*/  LOP3.LUT R0, R0, 0xfffffffe, RZ, 0xc0, !PT ;  /* 0xfffffffe00007812 */ /* 0x000fe200078ec0ff */
[----:B-----5:R-:W-:Y:S01]  /*0270*/  USHF.R.S32.HI UR25, URZ, 0x1f, UR17 ;  /* 0x0000001f3f197899 */ /* 0x020fe20008011411 */
[-C--:B------:R-:W-:Y:S02]  /*0280*/  LEA.HI R22, R4, R11.reuse, RZ, 0x7 ;  /* 0x0000000b04167211 */ /* 0x080fe400078f38ff */
[----:B------:R-:W-:Y:S01]  /*0290*/  LOP3.LUT R8, R2, 0xfffffff0, RZ, 0xc0, !PT ;  /* 0xfffffff002087812 */ /* 0x000fe200078ec0ff */
[----:B------:R-:W-:Y:S01]  /*02a0*/  IMAD.IADD R17, R3, 0x1, -R0 ;  /* 0x0000000103117824 */ /* 0x000fe200078e0a00 */
[----:B------:R-:W-:-:S02]  /*02b0*/  LEA.HI R3, R4, R11, RZ, 0x6 ;  /* 0x0000000b04037211 */ /* 0x000fc400078f30ff */
[----:B------:R-:W-:Y:S01]  /*02c0*/  LOP3.LUT R4, R14, 0xfffffff8, RZ, 0xc0, !PT ;  /* 0xfffffff80e047812 */ /* 0x000fe200078ec0ff */
[----:B-1----:R-:W-:Y:S01]  /*02d0*/  USHF.R.S32.HI UR24, URZ, 0x1f, UR16 ;  /* 0x0000001f3f187899 */ /* 0x002fe20008011410 */
[----:B------:R-:W-:Y:S02]  /*02e0*/  SHF.R.S32.HI R0, RZ, 0x3, R14 ;  /* 0x00000003ff007819 */ /* 0x000fe4000001140e */
[----:B------:R-:W-:Y:S01]  /*02f0*/  LOP3.LUT R2, R5, 0xfffffffc, RZ, 0xc0, !PT ;  /* 0xfffffffc05027812 */ /* 0x000fe200078ec0ff */
[C---:B------:R-:W-:Y:S01]  /*0300*/  IMAD.IADD R7, R11.reuse, 0x1, -R4 ;  /* 0x000000010b077824 */ /* 0x040fe200078e0a04 */
[----:B------:R-:W-:Y:S01]  /*0310*/  SHF.R.S32.HI R18, RZ, 0x6, R3 ;  /* 0x00000006ff127819 */ /* 0x000fe20000011403 */
[----:B------:R-:W-:Y:S01]  /*0320*/  IMAD.SHL.U32 R0, R0, 0x40, RZ ;  /* 0x0000004000007824 */ /* 0x000fe200078e00ff */
[----:B------:R-:W-:Y:S01]  /*0330*/  SHF.R.S32.HI R15, RZ, 0x2, R5 ;  /* 0x00000002ff0f7819 */ /* 0x000fe20000011405 */
[----:B------:R-:W-:Y:S01]  /*0340*/  IMAD.IADD R19, R11, 0x1, -R2 ;  /* 0x000000010b137824 */ /* 0x000fe200078e0a02 */
[----:B------:R-:W-:-:S02]  /*0350*/  LEA.HI R9, R7, R7, RZ, 0x1 ;  /* 0x0000000707097211 */ /* 0x000fc400078f08ff */
[----:B------:R-:W-:Y:S01]  /*0360*/  LOP3.LUT R0, R0, 0xc0, RZ, 0xc0, !PT ;  /* 0x000000c000007812 */ /* 0x000fe200078ec0ff */
[----:B------:R-:W-:Y:S01]  /*0370*/  IMAD.SHL.U32 R20, R19, 0x8, RZ ;  /* 0x0000000813147824 */ /* 0x000fe200078e00ff */
[----:B------:R-:W-:Y:S02]  /*0380*/  LOP3.LUT R2, R9, 0x3fffffe, RZ, 0xc0, !PT ;  /* 0x03fffffe09027812 */ /* 0x000fe400078ec0ff */
[----:B------:R-:W-:Y:S02]  /*0390*/  SHF.R.U32.HI R6, RZ, 0x3, R0 ;  /* 0x00000003ff067819 */ /* 0x000fe40000011600 */
[----:B------:R-:W-:Y:S01]  /*03a0*/  LOP3.LUT R4, R0, 0x18, R20, 0xf8, !PT ;  /* 0x0000001800047812 */ /* 0x000fe200078ef814 */
[----:B------:R-:W-:Y:S01]  /*03b0*/  IMAD.IADD R3, R7, 0x1, -R2 ;  /* 0x0000000107037824 */ /* 0x000fe200078e0a02 */
[----:B------:R-:W-:Y:S01]  /*03c0*/  LOP3.LUT R12, R10, 0xffffffe0, RZ, 0xc0, !PT ;  /* 0xffffffe00a0c7812 */ /* 0x000fe200078ec0ff */
[----:B------:R-:W-:Y:S01]  /*03d0*/  IMAD R2, R18, 0x4, R17 ;  /* 0x0000000412027824 */ /* 0x000fe200078e0211 */
[----:B------:R-:W-:Y:S01]  /*03e0*/  SHF.R.S32.HI R25, RZ, 0x5, R10 ;  /* 0x00000005ff197819 */ /* 0x000fe2000001140a */
[----:B------:R-:W-:Y:S01]  /*03f0*/  IMAD.IADD R0, R11, 0x1, -R8 ;  /* 0x000000010b007824 */ /* 0x000fe200078e0a08 */
[----:B------:R-:W-:Y:S01]  /*0400*/  LOP3.LUT R8, R4, R6, RZ, 0x3c, !PT ;  /* 0x0000000604087212 */ /* 0x000fe200078e3cff */
[----:B------:R-:W-:Y:S01]  /*0410*/  IMAD R23, R2, 0x8, R3 ;  /* 0x0000000802177824 */ /* 0x000fe200078e0203 */
[----:B------:R-:W-:Y:S01]  /*0420*/  LEA.HI R2, R5, R15, RZ, 0x1 ;  /* 0x0000000f05027211 */ /* 0x000fe200078f08ff */
[----:B------:R-:W-:Y:S01]  /*0430*/  IMAD.IADD R24, R11, 0x1, -R12 ;  /* 0x000000010b187824 */ /* 0x000fe200078e0a0c */
[----:B------:R-:W-:Y:S01]  /*0440*/  SHF.R.S32.HI R3, RZ, 0x1f, R0 ;  /* 0x0000001fff037819 */ /* 0x000fe20000011400 */
[----:B------:R1:W-:Y:S01]  /*0450*/  STL [R1+0x18], R20 ;  /* 0x0000181401007387 */ /* 0x0003e20000100800 */
[----:B------:R-:W-:-:S02]  /*0460*/  LOP3.LUT R2, R2, 0x7fffffe, RZ, 0xc0, !PT ;  /* 0x07fffffe02027812 */ /* 0x000fc400078ec0ff */
[----:B------:R-:W-:Y:S01]  /*0470*/  SHF.R.S32.HI R6, RZ, 0x1f, R5 ;  /* 0x0000001fff067819 */ /* 0x000fe20000011405 */
[----:B------:R-:W-:Y:S01]  /*0480*/  STL [R1+0x24], R24 ;  /* 0x0000241801007387 */ /* 0x000fe20000100800 */
[CC--:B------:R-:W-:Y:S02]  /*0490*/  LEA.HI R5, R0.reuse, R0.reuse, RZ, 0x1 ;  /* 0x0000000000057211 */ /* 0x0c0fe400078f08ff */
[----:B------:R-:W-:Y:S01]  /*04a0*/  LEA.HI R13, R3, R0, RZ, 0x3 ;  /* 0x00000000030d7211 */ /* 0x000fe200078f18ff */
[----:B------:R-:W-:Y:S01]  /*04b0*/  IMAD.IADD R3, R15, 0x1, -R2 ;  /* 0x000000010f037824 */ /* 0x000fe200078e0a02 */
[----:B------:R-:W-:Y:S02]  /*04c0*/  LOP3.LUT R4, R5, 0x7fffffe, RZ, 0xc0, !PT ;  /* 0x07fffffe05047812 */ /* 0x000fe400078ec0ff */
[----:B------:R-:W-:Y:S01]  /*04d0*/  LOP3.LUT R2, R13, 0xfffffff8, RZ, 0xc0, !PT ;  /* 0xfffffff80d027812 */ /* 0x000fe200078ec0ff */
[----:B------:R-:W-:Y:S01]  /*04e0*/  IMAD R3, R25, 0x8, R3 ;  /* 0x0000000819037824 */ /* 0x000fe200078e0203 */
[----:B------:R-:W-:Y:S01]  /*04f0*/  SHF.R.S32.HI R11, RZ, 0x1f, R10 ;  /* 0x0000001fff0b7819 */ /* 0x000fe2000001140a */
[----:B------:R-:W-:-:S02]  /*0500*/  IMAD.IADD R21, R0, 0x1, -R4 ;  /* 0x0000000100157824 */ /* 0x000fc400078e0a04 */
[----:B------:R-:W-:Y:S01]  /*0510*/  IMAD.SHL.U32 R4, R7, 0x40, RZ ;  /* 0x0000004007047824 */ /* 0x000fe200078e00ff */
[--C-:B------:R-:W-:Y:S02]  /*0520*/  SHF.R.S32.HI R7, RZ, 0x1, R5.reuse ;  /* 0x00000001ff077819 */ /* 0x100fe40000011405 */
[----:B------:R-:W-:Y:S02]  /*0530*/  SHF.R.S32.HI R5, RZ, 0x1f, R5 ;  /* 0x0000001fff057819 */ /* 0x000fe40000011405 */
[----:B------:R-:W-:Y:S02]  /*0540*/  LOP3.LUT R12, R4, 0x1c0, RZ, 0xc0, !PT ;  /* 0x000001c0040c7812 */ /* 0x000fe400078ec0ff */
[----:B------:R-:W-:Y:S01]  /*0550*/  LEA.HI R5, R5, R7, RZ, 0x2 ;  /* 0x0000000705057211 */ /* 0x000fe200078f10ff */
[----:B-1----:R-:W-:Y:S01]  /*0560*/  IMAD.IADD R20, R0, 0x1, -R2 ;  /* 0x0000000100147824 */ /* 0x002fe200078e0a02 */
[----:B------:R-:W-:Y:S02]  /*0570*/  LEA.HI R0, R11, R25, RZ, 0x2 ;  /* 0x000000190b007211 */ /* 0x000fe400078f10ff */
[----:B------:R-:W-:Y:S01]  /*0580*/  LEA.HI R2, R6, R15, RZ, 0x3 ;  /* 0x0000000f06027211 */ /* 0x000fe200078f18ff */
[----:B------:R-:W-:Y:S01]  /*0590*/  IMAD.U32 R6, R3, 0x20, R8 ;  /* 0x0000002003067824 */ /* 0x000fe200078e0008 */
[----:B------:R-:W-:-:S02]  /*05a0*/  LOP3.LUT R3, R0, 0xfffffffc, RZ, 0xc0, !PT ;  /* 0xfffffffc00037812 */ /* 0x000fc400078ec0ff */
[----:B------:R-:W-:Y:S02]  /*05b0*/  LOP3.LUT R2, R2, 0xfffffff8, RZ, 0xc0, !PT ;  /* 0xfffffff802027812 */ /* 0x000fe400078ec0ff */
[----:B------:R-:W-:Y:S01]  /*05c0*/  SHF.R.S32.HI R0, RZ, 0x1, R9 ;  /* 0x00000001ff007819 */ /* 0x000fe20000011409 */
[----:B------:R-:W-:Y:S01]  /*05d0*/  IMAD.IADD R8, R25, 0x1, -R3 ;  /* 0x0000000119087824 */ /* 0x000fe200078e0a03 */
[----:B------:R1:W-:Y:S01]  /*05e0*/  STL [R1], R6 ;  /* 0x0000000601007387 */ /* 0x0003e20000100800 */
[----:B------:R-:W-:Y:S01]  /*05f0*/  IMAD.IADD R2, R15, 0x1, -R2 ;  /* 0x000000010f027824 */ /* 0x000fe200078e0a02 */
[C---:B------:R-:W-:Y:S01]  /*0600*/  LOP3.LUT P6, RZ, R0.reuse, 0x2, RZ, 0xc0, !PT ;  /* 0x0000000200ff7812 */ /* 0x040fe200078cc0ff */
[----:B------:R-:W-:Y:S01]  /*0610*/  IMAD.SHL.U32 R0, R0, 0x40, RZ ;  /* 0x0000004000007824 */ /* 0x000fe200078e00ff */
[----:B------:R-:W-:Y:S01]  /*0620*/  LOP3.LUT R5, R5, 0xfffffffc, RZ, 0xc0, !PT ;  /* 0xfffffffc05057812 */ /* 0x000fe200078ec0ff */
[----:B------:R-:W-:Y:S01]  /*0630*/  IMAD.SHL.U32 R3, R8, 0x10, RZ ;  /* 0x0000001008037824 */ /* 0x000fe200078e00ff */
[----:B------:R-:W-:-:S02]  /*0640*/  LOP3.LUT R4, R2, 0x1, RZ, 0xc0, !PT ;  /* 0x0000000102047812 */ /* 0x000fc400078ec0ff */
[----:B------:R-:W-:Y:S01]  /*0650*/  LOP3.LUT R0, R0, 0xc0, RZ, 0xc0, !PT ;  /* 0x000000c000007812 */ /* 0x000fe200078ec0ff */
[----:B------:R-:W-:Y:S01]  /*0660*/  IMAD.IADD R15, R7, 0x1, -R5 ;  /* 0x00000001070f7824 */ /* 0x000fe200078e0a05 */
[----:B------:R-:W-:Y:S01]  /*0670*/  ISETP.NE.U32.AND P5, PT, R4, 0x1, PT ;  /* 0x000000010400780c */ /* 0x000fe20003fa5070 */
[----:B------:R-:W-:Y:S01]  /*0680*/  IMAD.SHL.U32 R5, R19, 0x2, RZ ;  /* 0x0000000213057824 */ /* 0x000fe200078e00ff */
[----:B------:R-:W-:Y:S02]  /*0690*/  SHF.R.U32.HI R4, RZ, 0x3, R0 ;  /* 0x00000003ff047819 */ /* 0x000fe40000011600 */
[----:B------:R-:W-:Y:S02]  /*06a0*/  LOP3.LUT R3, R12, 0x30, R3, 0xf8, !PT ;  /* 0x000000300c037812 */ /* 0x000fe400078ef803 */
[----:B------:R-:W-:Y:S02]  /*06b0*/  LEA.HI R11, R2, R2, RZ, 0x1 ;  /* 0x00000002020b7211 */ /* 0x000fe400078f08ff */
[----:B------:R-:W-:-:S02]  /*06c0*/  LOP3.LUT R16, R3, 0x8, R14, 0xf8, !PT ;  /* 0x0000000803107812 */ /* 0x000fc400078ef80e */
[----:B------:R-:W-:Y:S02]  /*06d0*/  SHF.R.S32.HI R3, RZ, 0x3, R13 ;  /* 0x00000003ff037819 */ /* 0x000fe4000001140d */
[----:B------:R-:W-:Y:S02]  /*06e0*/  LOP3.LUT P4, RZ, R2, 0x2, RZ, 0xc0, !PT ;  /* 0x0000000202ff7812 */ /* 0x000fe4000788c0ff */
[----:B------:R-:W-:Y:S02]  /*06f0*/  SHF.R.S32.HI R9, RZ, 0x7, R22 ;  /* 0x00000007ff097819 */ /* 0x000fe40000011416 */
[----:B-1----:R-:W-:Y:S02]  /*0700*/  LOP3.LUT R6, R0, 0x8, R14, 0xf8, !PT ;  /* 0x0000000800067812 */ /* 0x002fe400078ef80e */
[----:B------:R-:W-:Y:S01]  /*0710*/  LEA.HI R0, R10, R25, RZ, 0x1 ;  /* 0x000000190a007211 */ /* 0x000fe200078f08ff */
[----:B------:R-:W-:Y:S01]  /*0720*/  IMAD.SHL.U32 R10, R18, 0x20, RZ ;  /* 0x00000020120a7824 */ /* 0x000fe200078e00ff */
[----:B------:R-:W-:Y:S01]  /*0730*/  LOP3.LUT R222, R6, R4, RZ, 0x3c, !PT ;  /* 0x0000000406de7212 */ /* 0x000fe200078e3cff */
[----:B------:R-:W-:Y:S01]  /*0740*/  IMAD R18, R3, 0x8, R21 ;  /* 0x0000000803127824 */ /* 0x000fe200078e0215 */
[----:B------:R-:W-:Y:S01]  /*0750*/  LOP3.LUT R0, R0, 0xfffffffe, RZ, 0xc0, !PT ;  /* 0xfffffffe00007812 */ /* 0x000fe200078ec0ff */
[C---:B------:R-:W-:Y:S01]  /*0760*/  IMAD R6, R8.reuse, 0x200, R5 ;  /* 0x0000020008067824 */ /* 0x040fe200078e0205 */
[----:B------:R-:W-:Y:S01]  /*0770*/  SHF.R.S32.HI R4, RZ, 0x1f, R24 ;  /* 0x0000001fff047819 */ /* 0x000fe20000011418 */
[----:B------:R-:W-:Y:S01]  /*0780*/  IMAD.U32 R222, R23, 0x20, R222 ;  /* 0x0000002017de7824 */ /* 0x000fe200078e00de */
[----:B------:R-:W-:Y:S01]  /*0790*/  SHF.R.U32.HI R7, RZ, 0x3, R12 ;  /* 0x00000003ff077819 */ /* 0x000fe2000001160c */
[----:B------:R-:W-:Y:S01]  /*07a0*/  IMAD.IADD R14, R25, 0x1, -R0 ;  /* 0x00000001190e7824 */ /* 0x000fe200078e0a00 */
[----:B------:R-:W-:Y:S01]  /*07b0*/  LOP3.LUT R0, R11, 0x3fffffe, RZ, 0xc0, !PT ;  /* 0x03fffffe0b007812 */ /* 0x000fe200078ec0ff */
[----:B------:R-:W-:Y:S01]  /*07c0*/  IMAD R12, R8, 0x2, R3 ;  /* 0x00000002080c7824 */ /* 0x000fe200078e0203 */
[----:B------:R-:W-:-:S02]  /*07d0*/  LEA.HI R4, R4, R24, RZ, 0x2 ;  /* 0x0000001804047211 */ /* 0x000fc400078f10ff */
[----:B------:R-:W-:Y:S01]  /*07e0*/  R2P PR, R20, 0x6 ;  /* 0x0000000614007804 */ /* 0x000fe20000000000 */
[----:B------:R-:W-:Y:S01]  /*07f0*/  IMAD.IADD R13, R2, 0x1, -R0 ;  /* 0x00000001020d7824 */ /* 0x000fe200078e0a00 */
[----:B------:R-:W-:Y:S01]  /*0800*/  SEL R238, R238, 0x10, !P5 ;  /* 0x00000010eeee7807 */ /* 0x000fe20006800000 */
[----:B------:R-:W-:Y:S01]  /*0810*/  IMAD.SHL.U32 R0, R2, 0x40, RZ ;  /* 0x0000004002007824 */ /* 0x000fe200078e00ff */
[----:B------:R-:W-:Y:S01]  /*0820*/  SHF.R.S32.HI R2, RZ, 0x2, R4 ;  /* 0x00000002ff027819 */ /* 0x000fe20000011404 */
[----:B------:R-:W-:Y:S01]  /*0830*/  IMAD R13, R13, 0x20, R6 ;  /* 0x000000200d0d7824 */ /* 0x000fe200078e0206 */
[----:B------:R-:W-:Y:S02]  /*0840*/  SEL R225, R228, 0xffffffe0, !P1 ;  /* 0xffffffe0e4e17807 */ /* 0x000fe40004800000 */
[----:B------:R-:W-:Y:S01]  /*0850*/  LOP3.LUT R0, R0, 0x1c0, RZ, 0xc0, !PT ;  /* 0x000001c000007812 */ /* 0x000fe200078ec0ff */
[----:B------:R-:W-:Y:S01]  /*0860*/  IMAD R19, R14, 0x10, R2 ;  /* 0x000000100e137824 */ /* 0x000fe200078e0202 */
[----:B------:R-:W-:-:S02]  /*0870*/  SEL R226, R226, 0x40, P2 ;  /* 0x00000040e2e27807 */ /* 0x000fc40001000000 */
[----:B------:R-:W-:Y:S01]  /*0880*/  LOP3.LUT R4, R0, 0x20, R10, 0xf8, !PT ;  /* 0x0000002000047812 */ /* 0x000fe200078ef80a */
[----:B------:R-:W-:Y:S01]  /*0890*/  VIADD R3, R19, 0xffffffc0 ;  /* 0xffffffc013037836 */ /* 0x000fe20000000000 */
[----:B------:R-:W-:Y:S01]  /*08a0*/  SHF.R.U32.HI R2, RZ, 0x3, R0 ;  /* 0x00000003ff027819 */ /* 0x000fe20000011600 */
[----:B------:R-:W-:Y:S01]  /*08b0*/  IMAD R0, R9, 0x1000, R5 ;  /* 0x0000100009007824 */ /* 0x000fe200078e0205 */
[----:B------:R-:W-:Y:S01]  /*08c0*/  STL [R1+0x20], R19 ;  /* 0x0000201301007387 */ /* 0x000fe20000100800 */
[----:B------:R-:W-:Y:S02]  /*08d0*/  LOP3.LUT R5, R16, R7, RZ, 0x3c, !PT ;  /* 0x0000000710057212 */ /* 0x000fe400078e3cff */
[----:B------:R-:W-:Y:S01]  /*08e0*/  LOP3.LUT R4, R4, R2, RZ, 0x3c, !PT ;  /* 0x0000000204047212 */ /* 0x000fe200078e3cff */
[----:B------:R-:W-:Y:S01]  /*08f0*/  IMAD R2, R14, 0x400, R0 ;  /* 0x000004000e027824 */ /* 0x000fe200078e0200 */
[----:B------:R-:W-:Y:S01]  /*0900*/  SHF.R.S32.HI R0, RZ, 0x1f, R3 ;  /* 0x0000001fff007819 */ /* 0x000fe20000011403 */
[----:B------:R-:W-:Y:S01]  /*0910*/  IMAD R5, R17, 0x200, R5 ;  /* 0x0000020011057824 */ /* 0x000fe200078e0205 */
[----:B------:R-:W-:Y:S01]  /*0920*/  SEL R223, R228, 0xffffffe0, !P6 ;  /* 0xffffffe0e4df7807 */ /* 0x000fe20007000000 */
[----:B------:R-:W-:Y:S01]  /*0930*/  IMAD.IADD R241, R4, 0x1, R2 ;  /* 0x0000000104f17824 */ /* 0x000fe200078e0202 */
[----:B------:R-:W-:Y:S01]  /*0940*/  SHF.L.U64.HI R0, R3, 0x2, R0 ;  /* 0x0000000203007819 */ /* 0x000fe20000010200 */
[----:B------:R-:W-:Y:S01]  /*0950*/  IMAD.SHL.U32 R3, R20, 0x40, RZ ;  /* 0x0000004014037824 */ /* 0x000fe200078e00ff */
[----:B------:R-:W-:Y:S01]  /*0960*/  LEA R222, R222, UR5, 0x1 ;  /* 0x00000005dede7c11 */ /* 0x000fe2000f8e08ff */
[----:B------:R-:W-:Y:S01]  /*0970*/  IMAD.SHL.U32 R4, R17, 0x8, RZ ;  /* 0x0000000811047824 */ /* 0x000fe200078e00ff */
[----:B------:R-:W-:Y:S01]  /*0980*/  LEA R241, R241, UR5, 0x1 ;  /* 0x00000005f1f17c11 */ /* 0x000fe2000f8e08ff */
[----:B------:R1:W-:Y:S01]  /*0990*/  STL [R1+0x10], R0 ;  /* 0x0000100001007387 */ /* 0x0003e20000100800 */
[----:B------:R-:W-:Y:S01]  /*09a0*/  LOP3.LUT R3, R3, 0x1c0, RZ, 0xc0, !PT ;  /* 0x000001c003037812 */ /* 0x000fe200078ec0ff */
[----:B------:R-:W-:Y:S01]  /*09b0*/  IMAD.SHL.U32 R2, R15, 0x40, RZ ;  /* 0x000000400f027824 */ /* 0x000fe200078e00ff */
[----:B------:R-:W-:Y:S01]  /*09c0*/  LOP3.LUT R4, R4, 0x8, RZ, 0xc0, !PT ;  /* 0x0000000804047812 */ /* 0x000fe200078ec0ff */
[C---:B------:R-:W-:Y:S01]  /*09d0*/  VIADD R240, R241.reuse, 0x20 ;  /* 0x00000020f1f07836 */ /* 0x040fe20000000000 */
[----:B------:R-:W-:Y:S01]  /*09e0*/  SHF.R.U32.HI R224, RZ, 0x3, R3 ;  /* 0x00000003ffe07819 */ /* 0x000fe20000011603 */
[C---:B------:R-:W-:Y:S01]  /*09f0*/  @P4 VIADD R240, R241.reuse, 0xffffffe0 ;  /* 0xffffffe0f1f04836 */ /* 0x040fe20000000000 */
[----:B------:R-:W-:Y:S01]  /*0a00*/  LOP3.LUT R2, R2, 0xc0, RZ, 0xc0, !PT ;  /* 0x000000c002027812 */ /* 0x000fe200078ec0ff */
[----:B------:R-:W-:Y:S01]  /*0a10*/  IMAD.IADD R239, R241, 0x1, R238 ;  /* 0x00000001f1ef7824 */ /* 0x000fe200078e02ee */
[----:B------:R-:W-:Y:S01]  /*0a20*/  LOP3.LUT R224, R224, R3, R4, 0x1e, !PT ;  /* 0x00000003e0e07212 */ /* 0x000fe200078e1e04 */
[----:B------:R-:W-:Y:S01]  /*0a30*/  IMAD.IADD R223, R223, 0x1, R222 ;  /* 0x00000001dfdf7824 */ /* 0x000fe200078e02de */
[----:B------:R-:W-:Y:S01]  /*0a40*/  SHF.R.U32.HI R6, RZ, 0x3, R2 ;  /* 0x00000003ff067819 */ /* 0x000fe20000011602 */
[----:B------:R-:W-:Y:S01]  /*0a50*/  IMAD.IADD R238, R238, 0x1, R240 ;  /* 0x00000001eeee7824 */ /* 0x000fe200078e02f0 */
[----:B------:R-:W-:Y:S01]  /*0a60*/  LOP3.LUT P0, RZ, R15, 0x2, RZ, 0xc0, !PT ;  /* 0x000000020fff7812 */ /* 0x000fe2000780c0ff */
[----:B------:R-:W-:Y:S01]  /*0a70*/  IMAD.U32 R224, R12, 0x200, R224 ;  /* 0x000002000ce07824 */ /* 0x000fe200078e00e0 */
[----:B------:R-:W-:-:S02]  /*0a80*/  LOP3.LUT R3, R6, R2, R4, 0x1e, !PT ;  /* 0x0000000206037212 */ /* 0x000fc400078e1e04 */
[----:B------:R-:W-:Y:S02]  /*0a90*/  SEL R228, R228, 0xffffffe0, !P0 ;  /* 0xffffffe0e4e47807 */ /* 0x000fe40004000000 */
[----:B------:R-:W-:-:S05]  /*0aa0*/  LEA R224, R224, UR4, 0x1 ;  /* 0x00000004e0e07c11 */ /* 0x000fca000f8e08ff */
[C---:B------:R-:W-:Y:S02]  /*0ab0*/  IMAD.IADD R225, R224.reuse, 0x1, R225 ;  /* 0x00000001e0e17824 */ /* 0x040fe400078e02e1 */
[----:B-1----:R-:W-:Y:S02]  /*0ac0*/  IMAD.SHL.U32 R0, R9, 0x8, RZ ;  /* 0x0000000809007824 */ /* 0x002fe400078e00ff */
[----:B------:R-:W-:Y:S02]  /*0ad0*/  IMAD.SHL.U32 R9, R17, 0x10, RZ ;  /* 0x0000001011097824 */ /* 0x000fe400078e00ff */
[--C-:B------:R-:W-:Y:S01]  /*0ae0*/  IMAD.IADD R227, R224, 0x1, R226.reuse ;  /* 0x00000001e0e37824 */ /* 0x100fe200078e02e2 */
[----:B------:R-:W-:Y:S01]  /*0af0*/  LOP3.LUT R7, R0, 0x8, RZ, 0xc0, !PT ;  /* 0x0000000800077812 */ /* 0x000fe200078ec0ff */
[----:B------:R-:W-:Y:S01]  /*0b00*/  IMAD.IADD R226, R225, 0x1, R226 ;  /* 0x00000001e1e27824 */ /* 0x000fe200078e02e2 */
[----:B------:R-:W-:Y:S02]  /*0b10*/  SHF.R.S32.HI R0, RZ, 0x1, R11 ;  /* 0x00000001ff007819 */ /* 0x000fe4000001140b */
[----:B------:R-:W-:-:S02]  /*0b20*/  LOP3.LUT R9, R7, 0x10, R9, 0xf8, !PT ;  /* 0x0000001007097812 */ /* 0x000fc400078ef809 */
[C---:B------:R-:W-:Y:S01]  /*0b30*/  LOP3.LUT P3, RZ, R0.reuse, 0x2, RZ, 0xc0, !PT ;  /* 0x0000000200ff7812 */ /* 0x040fe2000786c0ff */
[----:B------:R-:W-:Y:S01]  /*0b40*/  IMAD.SHL.U32 R0, R0, 0x40, RZ ;  /* 0x0000004000007824 */ /* 0x000fe200078e00ff */
[----:B------:R-:W-:-:S04]  /*0b50*/  LOP3.LUT R2, R6, R9, R2, 0x1e, !PT ;  /* 0x0000000906027212 */ /* 0x000fc800078e1e02 */
[----:B------:R-:W-:-:S04]  /*0b60*/  LOP3.LUT R0, R0, 0xc0, RZ, 0xc0, !PT ;  /* 0x000000c000007812 */ /* 0x000fc800078ec0ff */
[----:B------:R-:W-:-:S04]  /*0b70*/  SHF.R.U32.HI R8, RZ, 0x3, R0 ;  /* 0x00000003ff087819 */ /* 0x000fc80000011600 */
[----:B------:R-:W-:Y:S01]  /*0b80*/  LOP3.LUT R8, R8, R0, R7, 0x1e, !PT ;  /* 0x0000000008087212 */ /* 0x000fe200078e1e07 */
[----:B------:R-:W-:-:S04]  /*0b90*/  IMAD.SHL.U32 R0, R18, 0x20, RZ ;  /* 0x0000002012007824 */ /* 0x000fc800078e00ff */
[----:B------:R-:W-:Y:S02]  /*0ba0*/  IMAD.IADD R8, R8, 0x1, R13 ;  /* 0x0000000108087824 */ /* 0x000fe400078e020d */
[----:B------:R-:W-:Y:S02]  /*0bb0*/  IMAD R4, R14, 0x200, R0 ;  /* 0x000002000e047824 */ /* 0x000fe400078e0200 */
[----:B------:R-:W-:Y:S01]  /*0bc0*/  IMAD.IADD R229, R0, 0x1, R2 ;  /* 0x0000000100e57824 */ /* 0x000fe200078e0202 */
[----:B------:R-:W-:Y:S01]  /*0bd0*/  LEA R251, R8, UR6, 0x1 ;  /* 0x0000000608fb7c11 */ /* 0x000fe2000f8e08ff */
[----:B------:R-:W-:Y:S01]  /*0be0*/  IMAD.IADD R230, R4, 0x1, R3 ;  /* 0x0000000104e67824 */ /* 0x000fe200078e0203 */
[----:B------:R-:W-:-:S03]  /*0bf0*/  LEA R3, R5, UR5, 0x1 ;  /* 0x0000000505037c11 */ /* 0x000fc6000f8e08ff */
[C---:B------:R-:W-:Y:S02]  /*0c00*/  VIADD R252, R251.reuse, 0x20 ;  /* 0x00000020fbfc7836 */ /* 0x040fe40000000000 */
[----:B------:R-:W-:-:S07]  /*0c10*/  @P3 VIADD R252, R251, 0xffffffe0 ;  /* 0xffffffe0fbfc3836 */ /* 0x000fce0000000000 */
.L_x_126:
[----:B------:R-:W-:Y:S02]  /*0c20*/  ISETP.NE.U32.AND P0, PT, RZ, UR14, PT ;  /* 0x0000000eff007c0c */ /* 0x000fe4000bf05070 */
[----:B------:R-:W-:Y:S02]  /*0c30*/  ISETP.NE.U32.AND P1, PT, RZ, UR12, PT ;  /* 0x0000000cff007c0c */ /* 0x000fe4000bf25070 */
[----:B------:R-:W-:Y:S02]  /*0c40*/  ISETP.NE.AND.EX P0, PT, RZ, UR15, PT, P0 ;  /* 0x0000000fff007c0c */ /* 0x000fe4000bf05300 */
[----:B------:R-:W-:-:S11]  /*0c50*/  ISETP.NE.AND.EX P1, PT, RZ, UR13, PT, P1 ;  /* 0x0000000dff007c0c */ /* 0x000fd6000bf25310 */
[----:B------:R-:W1:Y:S01]  /*0c60*/  @P0 S2R R0, SR_CTAID.Y ;  /* 0x0000000000000919 */ /* 0x000e620000002600 */
[----:B--2---:R-:W1:Y:S01]  /*0c70*/  @P0 LDC.64 R4, c[0x0][0x300] ;  /* 0x0000c000ff040b82 */ /* 0x004e620000000a00 */
[----:B------:R-:W2:Y:S07]  /*0c80*/  @P1 S2R R8, SR_CTAID.Y ;  /* 0x0000000000081919 */ /* 0x000eae0000002600 */
[----:B------:R-:W2:Y:S01]  /*0c90*/  @P1 LDC.64 R6, c[0x0][0x308] ;  /* 0x0000c200ff061b82 */ /* 0x000ea20000000a00 */
[----:B-1----:R-:W-:-:S05]  /*0ca0*/  @P0 IMAD.WIDE R4, R0, 0x4, R4 ;  /* 0x0000000400040825 */ /* 0x002fca00078e0204 */
[----:B------:R2:W3:Y:S02]  /*0cb0*/  @P0 LDG.E R2, desc[UR22][R4.64] ;  /* 0x0000001604020981 */ /* 0x0004e4000c1e1900 */
[----:B--2---:R-:W-:Y:S02]  /*0cc0*/  @P1 IMAD.WIDE R4, R8, 0x4, R6 ;  /* 0x0000000408041825 */ /* 0x004fe400078e0206 */
[----:B------:R-:W1:Y:S03]  /*0cd0*/  @!P1 LDC.64 R6, c[0x0][0x2c8] ;  /* 0x0000b200ff069b82 */ /* 0x000e660000000a00 */
[----:B------:R-:W2:Y:S01]  /*0ce0*/  @P1 LDG.E R0, desc[UR22][R4.64] ;  /* 0x0000001604001981 */ /* 0x000ea2000c1e1900 */
[----:B------:R-:W-:Y:S01]  /*0cf0*/  UMOV UR4, URZ ;  /* 0x0000003f00047c82 */ /* 0x000fe20008000000 */
[----:B------:R-:W-:-:S03]  /*0d00*/  USHF.L.U32 UR28, UR21, 0x7, URZ ;  /* 0x00000007151c7899 */ /* 0x000fc6000800063f */
[----:B------:R-:W4:Y:S01]  /*0d10*/  @!P1 LDC.64 R4, c[0x0][0x318] ;  /* 0x0000c600ff049b82 */ /* 0x000f220000000a00 */
[----:B---3--:R-:W-:Y:S02]  /*0d20*/  @P0 R2UR UR4, R2 ;  /* 0x00000000020402ca */ /* 0x008fe400000e0000 */
[----:B----4-:R-:W-:-:S04]  /*0d30*/  @!P1 ISETP.NE.U32.AND P0, PT, R4, RZ, PT ;  /* 0x000000ff0400920c */ /* 0x010fc80003f05070 */
[----:B------:R-:W-:-:S04]  /*0d40*/  @!P1 ISETP.NE.AND.EX P0, PT, R5, RZ, PT, P0 ;  /* 0x000000ff0500920c */ /* 0x000fc80003f05300 */
[----:B-1----:R-:W-:-:S03]  /*0d50*/  @!P1 SEL R2, R7, RZ, P0 ;  /* 0x000000ff07029207 */ /* 0x002fc60000000000 */
[----:B--2---:R-:W-:Y:S01]  /*0d60*/  @P1 VIADD R0, R0, -UR4 ;  /* 0x8000000400001c36 */ /* 0x004fe20008000000 */
[----:B------:R-:W-:-:S04]  /*0d70*/  @!P1 IADD3 R0, R2, -UR4, R6 ;  /* 0x8000000402009c10 */ /* 0x000fc8000fffe006 */
[----:B------:R-:W-:-:S13]  /*0d80*/  ISETP.LE.AND P0, PT, R0, UR28, PT ;  /* 0x0000001c00007c0c */ /* 0x000fda000bf03270 */
[----:B-----5:R-:W-:Y:S05]  /*0d90*/  @P0 BRA `(.L_x_118) ;  /* 0x0000005000dc0947 */ /* 0x020fea0003800000 */
[----:B------:R-:W1:Y:S01]  /*0da0*/  LDC R9, c[0x0][0x278] ;  /* 0x00009e00ff097b82 */ /* 0x000e620000000800 */
[----:B------:R-:W2:Y:S01]  /*0db0*/  S2R R2, SR_CTAID.Z ;  /* 0x0000000000027919 */ /* 0x000ea20000002700 */
[----:B------:R-:W-:Y:S01]  /*0dc0*/  ULDC UR32, c[0x0][0x2c4] ;  /* 0x0000b10000207ab9 */ /* 0x000fe20000000800 */
[----:B------:R-:W-:Y:S01]  /*0dd0*/  ULDC.U8 UR8, c[0x0][0x3d8] ;  /* 0x0000f60000087ab9 */ /* 0x000fe20000000000 */
[----:B------:R-:W-:Y:S01]  /*0de0*/  UIADD3 UR29, UR32, 0x3f, URZ ;  /* 0x0000003f201d7890 */ /* 0x000fe2000fffe03f */
[----:B------:R-:W3:Y:S01]  /*0df0*/  S2R R10, SR_CTAID.X ;  /* 0x00000000000a7919 */ /* 0x000ee20000002500 */
[----:B------:R-:W-:Y:S02]  /*0e00*/  UISETP.NE.AND UP0, UPT, UR8, URZ, UPT ;  /* 0x0000003f0800728c */ /* 0x000fe4000bf05270 */
[----:B------:R-:W3:Y:S01]  /*0e10*/  LDC.64 R6, c[0x0][0x488] ;  /* 0x00012200ff067b82 */ /* 0x000ee20000000a00 */
[----:B------:R-:W-:Y:S01]  /*0e20*/  USHF.R.S32.HI UR39, URZ, 0x1f, UR29 ;  /* 0x0000001f3f277899 */ /* 0x000fe2000801141d */
[----:B------:R-:W-:Y:S01]  /*0e30*/  ULDC.64 UR6, c[0x0][0x2f0] ;  /* 0x0000bc0000067ab9 */ /* 0x000fe20000000a00 */
[----:B------:R-:W-:-:S02]  /*0e40*/  ULDC UR31, c[0x0][0x270] ;  /* 0x00009c00001f7ab9 */ /* 0x000fc40000000800 */
[----:B------:R-:W-:Y:S02]  /*0e50*/  ULEA.HI UR39, UR39, UR29, URZ, 0x6 ;  /* 0x0000001d27277291 */ /* 0x000fe4000f8f303f */
[----:B------:R-:W-:Y:S02]  /*0e60*/  UISETP.NE.U32.AND UP1, UPT, UR6, URZ, UPT ;  /* 0x0000003f0600728c */ /* 0x000fe4000bf25070 */
[----:B------:R-:W-:Y:S01]  /*0e70*/  ULOP3.LUT UR42, UR39, 0xffffffc0, URZ, 0xc0, !UPT ;  /* 0xffffffc0272a7892 */ /* 0x000fe2000f8ec03f */
[----:B------:R-:W-:Y:S01]  /*0e80*/  ULDC UR30, c[0x0][0x2dc] ;  /* 0x0000b700001e7ab9 */ /* 0x000fe20000000800 */
[----:B------:R-:W-:Y:S02]  /*0e90*/  @UP0 UIMAD UR11, UR18, UR32, URZ ;  /* 0x00000020120b02a4 */ /* 0x000fe4000f8e023f */
[----:B------:R-:W-:Y:S01]  /*0ea0*/  UISETP.NE.AND.EX UP1, UPT, UR7, URZ, UPT, UP1 ;  /* 0x0000003f0700728c */ /* 0x000fe2000bf25310 */
[----:B-1----:R-:W-:Y:S01]  /*0eb0*/  IABS R8, R9 ;  /* 0x0000000900087213 */ /* 0x002fe20000000000 */
[----:B------:R-:W-:Y:S01]  /*0ec0*/  UIMAD UR38, UR20, UR30, URZ ;  /* 0x0000001e142672a4 */ /* 0x000fe2000f8e023f */
[----:B------:R-:W-:Y:S01]  /*0ed0*/  ISETP.NE.AND P2, PT, R9, RZ, PT ;  /* 0x000000ff0900720c */ /* 0x000fe20003f45270 */
[----:B------:R-:W-:Y:S01]  /*0ee0*/  @!UP0 UIMAD UR8, UR18, UR31, UR20 ;  /* 0x0000001f120882a4 */ /* 0x000fe2000f8e0214 */
[----:B------:R-:W1:Y:S01]  /*0ef0*/  I2F.RP R4, R8 ;  /* 0x0000000800047306 */ /* 0x000e620000209400 */
[----:B------:R-:W-:Y:S01]  /*0f00*/  UIADD3 UR42, UR42, -0x40, URZ ;  /* 0xffffffc02a2a7890 */ /* 0x000fe2000fffe03f */
[----:B------:R-:W-:Y:S01]  /*0f10*/  ULDC.U8 UR9, c[0x0][0x480] ;  /* 0x0001200000097ab9 */ /* 0x000fe20000000000 */
[----:B------:R-:W-:Y:S01]  /*0f20*/  @UP0 ULDC UR10, c[0x0][0x2e4] ;  /* 0x0000b900000a0ab9 */ /* 0x000fe20000000800 */
[----:B--2---:R-:W-:Y:S01]  /*0f30*/  IABS R2, R2 ;  /* 0x0000000200027213 */ /* 0x004fe20000000000 */
[----:B------:R-:W-:-:S02]  /*0f40*/  @UP0 UIMAD UR10, UR20, UR10, UR11 ;  /* 0x0000000a140a02a4 */ /* 0x000fc4000f8e020b */
[----:B------:R-:W-:Y:S02]  /*0f50*/  USHF.R.S32.HI UR7, URZ, 0x1f, UR4 ;  /* 0x0000001f3f077899 */ /* 0x000fe40008011404 */
[----:B------:R-:W-:Y:S02]  /*0f60*/  USHF.R.S32.HI UR6, URZ, 0x1f, UR28 ;  /* 0x0000001f3f067899 */ /* 0x000fe4000801141c */
[----:B------:R-:W-:Y:S02]  /*0f70*/  USHF.R.S32.HI UR36, URZ, 0x1f, UR31 ;  /* 0x0000001f3f247899 */ /* 0x000fe4000801141f */
[----:B------:R-:W-:Y:S01]  /*0f80*/  USHF.R.S32.HI UR35, URZ, 0x1f, UR38 ;  /* 0x0000001f3f237899 */ /* 0x000fe20008011426 */
[----:B-1----:R-:W1:Y:S01]  /*0f90*/  MUFU.RCP R4, R4 ;  /* 0x0000000400047308 */ /* 0x002e620000001000 */
[----:B------:R-:W-:Y:S02]  /*0fa0*/  USEL UR34, UR40, URZ, UP1 ;  /* 0x0000003f28227287 */ /* 0x000fe40008800000 */
[----:B------:R-:W-:-:S02]  /*0fb0*/  USEL UR33, UR41, URZ, UP1 ;  /* 0x0000003f29217287 */ /* 0x000fc40008800000 */
[----:B------:R-:W-:Y:S02]  /*0fc0*/  @!UP0 UIMAD UR10, UR8, UR32, URZ ;  /* 0x00000020080a82a4 */ /* 0x000fe4000f8e023f */
[----:B------:R-:W-:Y:S01]  /*0fd0*/  USHF.R.S32.HI UR43, URZ, 0x1f, UR42 ;  /* 0x0000001f3f2b7899 */ /* 0x000fe2000801142a */
[----:B-1----:R-:W-:-:S04]  /*0fe0*/  VIADD R4, R4, 0xffffffe ;  /* 0x0ffffffe04047836 */ /* 0x002fc80000000000 */
[----:B------:R-:W1:Y:S02]  /*0ff0*/  F2I.FTZ.U32.TRUNC.NTZ R5, R4 ;  /* 0x0000000400057305 */ /* 0x000e64000021f000 */
[----:B-1----:R-:W-:Y:S02]  /*1000*/  IMAD.MOV R0, RZ, RZ, -R5 ;  /* 0x000000ffff007224 */ /* 0x002fe400078e0a05 */
[----:B------:R-:W-:Y:S02]  /*1010*/  IMAD.MOV.U32 R4, RZ, RZ, RZ ;  /* 0x000000ffff047224 */ /* 0x000fe400078e00ff */
[----:B------:R-:W-:-:S04]  /*1020*/  IMAD R0, R0, R8, RZ ;  /* 0x0000000800007224 */ /* 0x000fc800078e02ff */
[----:B------:R-:W-:-:S04]  /*1030*/  IMAD.HI.U32 R0, R5, R0, R4 ;  /* 0x0000000005007227 */ /* 0x000fc800078e0004 */
[----:B------:R-:W-:-:S04]  /*1040*/  IMAD.MOV.U32 R4, RZ, RZ, R2 ;  /* 0x000000ffff047224 */ /* 0x000fc800078e0002 */
[----:B------:R-:W-:-:S05]  /*1050*/  IMAD.HI.U32 R0, R0, R4, RZ ;  /* 0x0000000400007227 */ /* 0x000fca00078e00ff */
[----:B------:R-:W-:-:S05]  /*1060*/  IADD3 R2, -R0, RZ, RZ ;  /* 0x000000ff00027210 */ /* 0x000fca0007ffe1ff */
[----:B------:R-:W-:Y:S02]  /*1070*/  IMAD R2, R8, R2, R4 ;  /* 0x0000000208027224 */ /* 0x000fe400078e0204 */
[----:B---3--:R-:W-:-:S03]  /*1080*/  IMAD.WIDE.U32 R4, R10, R6, RZ ;  /* 0x000000060a047225 */ /* 0x008fc600078e00ff */
[----:B------:R-:W-:Y:S01]  /*1090*/  ISETP.GT.U32.AND P1, PT, R8, R2, PT ;  /* 0x000000020800720c */ /* 0x000fe20003f24070 */
[----:B------:R-:W-:-:S12]  /*10a0*/  IMAD R7, R10, R7, R5 ;  /* 0x000000070a077224 */ /* 0x000fd800078e0205 */
[----:B------:R-:W-:Y:S02]  /*10b0*/  @!P1 IMAD.IADD R2, R2, 0x1, -R8 ;  /* 0x0000000102029824 */ /* 0x000fe400078e0a08 */
[----:B------:R-:W-:Y:S01]  /*10c0*/  @!P1 VIADD R0, R0, 0x1 ;  /* 0x0000000100009836 */ /* 0x000fe20000000000 */
[----:B------:R-:W-:Y:S02]  /*10d0*/  ISETP.NE.AND P1, PT, RZ, UR9, PT ;  /* 0x00000009ff007c0c */ /* 0x000fe4000bf25270 */
[----:B------:R-:W-:Y:S02]  /*10e0*/  ISETP.GE.U32.AND P3, PT, R2, R8, PT ;  /* 0x000000080200720c */ /* 0x000fe40003f66070 */
[----:B------:R-:W-:Y:S02]  /*10f0*/  LOP3.LUT R2, R9, UR20, RZ, 0x3c, !PT ;  /* 0x0000001409027c12 */ /* 0x000fe4000f8e3cff */
[----:B------:R-:W-:Y:S02]  /*1100*/  SEL R28, R4, RZ, P1 ;  /* 0x000000ff041c7207 */ /* 0x000fe40000800000 */
[----:B------:R-:W-:-:S02]  /*1110*/  ISETP.GE.AND P0, PT, R2, RZ, PT ;  /* 0x000000ff0200720c */ /* 0x000fc40003f06270 */
[----:B------:R-:W-:-:S05]  /*1120*/  SEL R29, R7, RZ, P1 ;  /* 0x000000ff071d7207 */ /* 0x000fca0000800000 */
[----:B------:R-:W-:-:S06]  /*1130*/  @P3 IADD3 R0, R0, 0x1, RZ ;  /* 0x0000000100003810 */ /* 0x000fcc0007ffe0ff */
[----:B------:R-:W-:Y:S01]  /*1140*/  @!P0 IMAD.MOV R0, RZ, RZ, -R0 ;  /* 0x000000ffff008224 */ /* 0x000fe200078e0a00 */
[----:B------:R-:W-:Y:S02]  /*1150*/  PLOP3.LUT P0, PT, PT, PT, UP0, 0x80, 0x0 ;  /* 0x000000000000781c */ /* 0x000fe40003f0f008 */
[----:B------:R-:W-:-:S04]  /*1160*/  @!P2 LOP3.LUT R0, RZ, R9, RZ, 0x33, !PT ;  /* 0x00000009ff00a212 */ /* 0x000fc800078e33ff */
[----:B------:R-:W-:-:S07]  /*1170*/  SHF.R.S32.HI R26, RZ, 0x1f, R0 ;  /* 0x0000001fff1a7819 */ /* 0x000fce0000011400 */
[----:B------:R-:W-:Y:S05]  /*1180*/  @!P0 BRA `(.L_x_119) ;  /* 0x0000000000208947 */ /* 0x000fea0003800000 */
[----:B------:R-:W-:Y:S01]  /*1190*/  ULDC UR29, c[0x0][0x2d4] ;  /* 0x0000b500001d7ab9 */ /* 0x000fe20000000800 */
[----:B------:R-:W-:Y:S01]  /*11a0*/  ULDC UR9, c[0x0][0x2c0] ;  /* 0x0000b00000097ab9 */ /* 0x000fe20000000800 */
[----:B------:R-:W-:Y:S01]  /*11b0*/  UIADD3 UR11, UR29, 0x80, URZ ;  /* 0x000000801d0b7890 */ /* 0x000fe2000fffe03f */
[----:B------:R-:W-:Y:S02]  /*11c0*/  ULDC UR8, c[0x0][0x2e4] ;  /* 0x0000b90000087ab9 */ /* 0x000fe40000000800 */
[----:B------:R-:W-:Y:S02]  /*11d0*/  ULEA UR8, UR9, UR8, 0x7 ;  /* 0x0000000809087291 */ /* 0x000fe4000f8e383f */
[----:B------:R-:W-:-:S04]  /*11e0*/  UIMAD UR11, UR11, UR18, URZ ;  /* 0x000000120b0b72a4 */ /* 0x000fc8000f8e023f */
[----:B------:R-:W-:Y:S01]  /*11f0*/  UIMAD UR37, UR8, UR20, UR11 ;  /* 0x00000014082572a4 */ /* 0x000fe2000f8e020b */
[----:B------:R-:W-:Y:S11]  /*1200*/  BRA `(.L_x_120) ;  /* 0x00000000000c7947 */ /* 0x000ff60003800000 */
.L_x_119:
[----:B------:R-:W-:Y:S01]  /*1210*/  UIMAD UR37, UR18, UR31, UR20 ;  /* 0x0000001f122572a4 */ /* 0x000fe2000f8e0214 */
[----:B------:R-:W-:-:S03]  /*1220*/  ULDC UR29, c[0x0][0x2d4] ;  /* 0x0000b500001d7ab9 */ /* 0x000fc60000000800 */
[----:B------:R-:W-:-:S12]  /*1230*/  UIMAD UR37, UR37, UR29, URZ ;  /* 0x0000001d252572a4 */ /* 0x000fd8000f8e023f */
.L_x_120:
[----:B------:R-:W2:Y:S01]  /*1240*/  LDL.64 R4, [R1+0x18] ;  /* 0x0000180001047983 */ /* 0x000ea20000100a00 */
[----:B------:R-:W1:Y:S03]  /*1250*/  LDC.64 R16, c[0x0][0x250] ;  /* 0x00009400ff107b82 */ /* 0x000e660000000a00 */
[----:B------:R-:W2:Y:S04]  /*1260*/  LDL.64 R34, [R1+0x18] ;  /* 0x0000180001227983 */ /* 0x000ea80000100a00 */
[----:B------:R-:W3:Y:S01]  /*1270*/  LDL R30, [R1] ;  /* 0x00000000011e7983 */ /* 0x000ee20000100800 */
[----:B------:R-:W4:Y:S01]  /*1280*/  LDC.64 R6, c[0x0][0x238] ;  /* 0x00008e00ff067b82 */ /* 0x000f220000000a00 */
[----:B------:R-:W-:Y:S01]  /*1290*/  UIADD3 UR28, UP0, UR28, UR4, URZ ;  /* 0x000000041c1c7290 */ /* 0x000fe2000ff1e03f */
[----:B------:R-:W4:Y:S01]  /*12a0*/  S2R R31, SR_TID.X ;  /* 0x00000000001f7919 */ /* 0x000f220000002100 */
[----:B------:R-:W-:-:S02]  /*12b0*/  ULDC.64 UR8, c[0x0][0x420] ;  /* 0x0001080000087ab9 */ /* 0x000fc40000000a00 */
[----:B------:R-:W-:Y:S01]  /*12c0*/  UIADD3.X UR4, UR7, UR6, URZ, UP0, !UPT ;  /* 0x0000000607047290 */ /* 0x000fe200087fe43f */
[----:B------:R-:W4:Y:S02]  /*12d0*/  S2R R32, SR_TID.X ;  /* 0x0000000000207919 */ /* 0x000f240000002100 */
[----:B------:R-:W4:Y:S01]  /*12e0*/  LDC.64 R20, c[0x0][0x418] ;  /* 0x00010600ff147b82 */ /* 0x000f220000000a00 */
[----:B------:R-:W-:-:S07]  /*12f0*/  ULDC.64 UR6, c[0x0][0x268] ;  /* 0x00009a0000067ab9 */ /* 0x000fce0000000a00 */
[----:B------:R-:W4:Y:S01]  /*1300*/  LDC.64 R22, c[0x0][0x248] ;  /* 0x00009200ff167b82 */ /* 0x000f220000000a00 */
[----:B-1----:R-:W-:-:S07]  /*1310*/  IMAD R2, R16, UR4, RZ ;  /* 0x0000000410027c24 */ /* 0x002fce000f8e02ff */
[----:B------:R-:W1:Y:S01]  /*1320*/  LDC.64 R24, c[0x0][0x230] ;  /* 0x00008c00ff187b82 */ /* 0x000e620000000a00 */
[----:B------:R-:W-:Y:S01]  /*1330*/  IMAD R2, R17, UR28, R2 ;  /* 0x0000001c11027c24 */ /* 0x000fe2000f8e0202 */
[----:B------:R-:W-:Y:S01]  /*1340*/  UIADD3 UR46, UR42, UR10, URZ ;  /* 0x0000000a2a2e7290 */ /* 0x000fe2000fffe03f */
[----:B----4-:R-:W-:Y:S01]  /*1350*/  IMAD R8, R6, UR27, RZ ;  /* 0x0000001b06087c24 */ /* 0x010fe2000f8e02ff */
[----:B------:R-:W-:Y:S01]  /*1360*/  ULEA.HI.SX32 UR39, UR39, 0xffffffff, 0x1a ;  /* 0xffffffff27277891 */ /* 0x000fe2000f8fd23f */
[----:B------:R-:W-:Y:S02]  /*1370*/  ULDC.64 UR10, c[0x0][0x258] ;  /* 0x00009600000a7ab9 */ /* 0x000fe40000000a00 */
[----:B------:R-:W-:Y:S01]  /*1380*/  IMAD R7, R7, UR18, R8 ;  /* 0x0000001207077c24 */ /* 0x000fe2000f8e0208 */
[----:B------:R-:W-:Y:S01]  /*1390*/  ULDC.64 UR48, c[0x0][0x2b0] ;  /* 0x0000ac0000307ab9 */ /* 0x000fe20000000a00 */
[----:B------:R-:W-:Y:S01]  /*13a0*/  IMAD R13, R20, UR27, RZ ;  /* 0x0000001b140d7c24 */ /* 0x000fe2000f8e02ff */
[----:B------:R-:W-:-:S04]  /*13b0*/  SHF.R.S32.HI R31, RZ, 0x1f, R31 ;  /* 0x0000001fff1f7819 */ /* 0x000fc8000001141f */
[----:B------:R-:W-:Y:S01]  /*13c0*/  LEA.HI R31, R31, R32, RZ, 0x2 ;  /* 0x000000201f1f7211 */ /* 0x000fe200078f10ff */
[----:B------:R-:W-:-:S03]  /*13d0*/  IMAD R12, R22, UR4, RZ ;  /* 0x00000004160c7c24 */ /* 0x000fc6000f8e02ff */
[----:B------:R-:W-:-:S04]  /*13e0*/  SHF.R.S32.HI R31, RZ, 0x2, R31 ;  /* 0x00000002ff1f7819 */ /* 0x000fc8000001141f */
[----:B------:R-:W-:-:S05]  /*13f0*/  SHF.R.S32.HI R27, RZ, 0x1f, R31 ;  /* 0x0000001fff1b7819 */ /* 0x000fca000001141f */
[----:B------:R-:W-:-:S04]  /*1400*/  IMAD R8, R27, R16, RZ ;  /* 0x000000101b087224 */ /* 0x000fc800078e02ff */
[----:B------:R-:W-:Y:S01]  /*1410*/  IMAD R8, R31, R17, R8 ;  /* 0x000000111f087224 */ /* 0x000fe200078e0208 */
[----:B------:R-:W-:Y:S01]  /*1420*/  @P1 BAR.SYNC.DEFER_BLOCKING 0x0 ;  /* 0x0000000000001b1d */ /* 0x000fe20000010000 */
[----:B--2---:R-:W-:-:S05]  /*1430*/  IMAD.MOV.U32 R34, RZ, RZ, R4 ;  /* 0x000000ffff227224 */ /* 0x004fca00078e0004 */
[----:B------:R-:W-:-:S03]  /*1440*/  SHF.R.S32.HI R35, RZ, 0x1f, R34 ;  /* 0x0000001fff237819 */ /* 0x000fc60000011422 */
[----:B------:R-:W-:Y:S02]  /*1450*/  IMAD.WIDE.U32 R4, R16, UR28, R34 ;  /* 0x0000001c10047c25 */ /* 0x000fe4000f8e0022 */
[----:B------:R2:W-:Y:S02]  /*1460*/  STL [R1+0x1c], R35 ;  /* 0x00001c2301007387 */ /* 0x0005e40000100800 */
[----:B------:R-:W-:Y:S02]  /*1470*/  IMAD.IADD R5, R5, 0x1, R2 ;  /* 0x0000000105057824 */ /* 0x000fe400078e0202 */
[----:B------:R-:W-:Y:S02]  /*1480*/  IMAD R2, R26, UR6, RZ ;  /* 0x000000061a027c24 */ /* 0x000fe4000f8e02ff */
[----:B------:R-:W-:-:S04]  /*1490*/  IMAD.WIDE.U32 R4, R6, UR18, R4 ;  /* 0x0000001206047c25 */ /* 0x000fc8000f8e0004 */
[----:B------:R-:W-:Y:S01]  /*14a0*/  IMAD R6, R0, UR7, R2 ;  /* 0x0000000700067c24 */ /* 0x000fe2000f8e0202 */
[----:B------:R-:W-:Y:S01]  /*14b0*/  IADD3 R2, P0, R31, UR42, RZ ;  /* 0x0000002a1f027c10 */ /* 0x000fe2000ff1e0ff */
[----:B------:R-:W-:-:S03]  /*14c0*/  IMAD.IADD R5, R5, 0x1, R7 ;  /* 0x0000000105057824 */ /* 0x000fc600078e0207 */
[----:B------:R-:W-:Y:S01]  /*14d0*/  IADD3.X R18, R27, UR43, RZ, P0, !PT ;  /* 0x0000002b1b127c10 */ /* 0x000fe200087fe4ff */
[----:B------:R-:W-:Y:S01]  /*14e0*/  IMAD.WIDE.U32 R4, R0, UR6, R4 ;  /* 0x0000000600047c25 */ /* 0x000fe2000f8e0004 */
[----:B------:R-:W-:-:S03]  /*14f0*/  ULDC.64 UR6, c[0x0][0x240] ;  /* 0x0000900000067ab9 */ /* 0x000fc60000000a00 */
[----:B------:R-:W-:Y:S02]  /*1500*/  IMAD R9, R18, UR6, RZ ;  /* 0x0000000612097c24 */ /* 0x000fe4000f8e02ff */
[----:B------:R-:W-:-:S04]  /*1510*/  IMAD.WIDE.U32 R10, R2, UR6, R34 ;  /* 0x00000006020a7c25 */ /* 0x000fc8000f8e0022 */
[----:B------:R-:W-:Y:S01]  /*1520*/  IMAD R14, R2, UR7, R9 ;  /* 0x00000007020e7c24 */ /* 0x000fe2000f8e0209 */
[----:B------:R-:W-:Y:S01]  /*1530*/  ULDC.64 UR6, c[0x0][0x220] ;  /* 0x0000880000067ab9 */ /* 0x000fe20000000a00 */
[----:B------:R-:W-:Y:S02]  /*1540*/  IMAD.IADD R5, R5, 0x1, R6 ;  /* 0x0000000105057824 */ /* 0x000fe400078e0206 */
[----:B------:R-:W-:Y:S02]  /*1550*/  IMAD.IADD R15, R11, 0x1, R14 ;  /* 0x000000010b0f7824 */ /* 0x000fe400078e020e */
[----:B------:R-:W-:Y:S02]  /*1560*/  IMAD R11, R21, UR18, R13 ;  /* 0x00000012150b7c24 */ /* 0x000fe4000f8e020d */
[----:B------:R-:W4:Y:S01]  /*1570*/  LDL R21, [R1+0x20] ;  /* 0x0000200001157983 */ /* 0x000f220000100800 */
[----:B------:R-:W-:-:S04]  /*1580*/  IMAD.WIDE.U32 R6, R31, R16, R4 ;  /* 0x000000101f067225 */ /* 0x000fc800078e0004 */
[----:B------:R-:W-:Y:S01]  /*1590*/  IMAD.IADD R5, R7, 0x1, R8 ;  /* 0x0000000107057824 */ /* 0x000fe200078e0208 */
[----:B------:R-:W-:Y:S01]  /*15a0*/  LEA R4, P0, R6, UR6, 0x1 ;  /* 0x0000000606047c11 */ /* 0x000fe2000f8008ff */
[----:B------:R-:W-:Y:S02]  /*15b0*/  IMAD R7, R23, UR28, R12 ;  /* 0x0000001c17077c24 */ /* 0x000fe4000f8e020c */
[----:B------:R-:W-:Y:S01]  /*15c0*/  IMAD.WIDE.U32 R12, R20, UR18, R34 ;  /* 0x00000012140c7c25 */ /* 0x000fe2000f8e0022 */
[----:B------:R-:W-:Y:S01]  /*15d0*/  LEA.HI.X R5, R6, UR7, R5, 0x1, P0 ;  /* 0x0000000706057c11 */ /* 0x000fe200080f0c05 */
[----:B------:R-:W2:Y:S02]  /*15e0*/  LDL R20, [R1+0x24] ;  /* 0x0000240001147983 */ /* 0x000ea40000100800 */
[----:B------:R-:W-:Y:S01]  /*15f0*/  IMAD.MOV.U32 R14, RZ, RZ, R10 ;  /* 0x000000ffff0e7224 */ /* 0x000fe200078e000a */
[----:B------:R-:W-:Y:S01]  /*1600*/  ULDC.64 UR6, c[0x0][0x260] ;  /* 0x0000980000067ab9 */ /* 0x000fe20000000a00 */
[----:B-1----:R-:W-:-:S02]  /*1610*/  IMAD R10, R24, UR27, RZ ;  /* 0x0000001b180a7c24 */ /* 0x002fc4000f8e02ff */
[----:B------:R-:W-:Y:S02]  /*1620*/  IMAD.IADD R11, R13, 0x1, R11 ;  /* 0x000000010d0b7824 */ /* 0x000fe400078e020b */
[----:B------:R-:W-:-:S04]  /*1630*/  IMAD.WIDE.U32 R8, R22, UR28, R34 ;  /* 0x0000001c16087c25 */ /* 0x000fc8000f8e0022 */
[----:B------:R-:W-:Y:S02]  /*1640*/  IMAD R13, R25, UR18, R10 ;  /* 0x00000012190d7c24 */ /* 0x000fe4000f8e020a */
[----:B------:R-:W-:Y:S02]  /*1650*/  IMAD.MOV.U32 R10, RZ, RZ, R12 ;  /* 0x000000ffff0a7224 */ /* 0x000fe400078e000c */
[----:B------:R-:W-:Y:S02]  /*1660*/  IMAD R12, R18, UR8, RZ ;  /* 0x00000008120c7c24 */ /* 0x000fe4000f8e02ff */
[----:B------:R-:W1:Y:S01]  /*1670*/  LDC.64 R18, c[0x0][0x228] ;  /* 0x00008a00ff127b82 */ /* 0x000e620000000a00 */
[----:B------:R-:W-:Y:S01]  /*1680*/  IMAD.IADD R9, R9, 0x1, R7 ;  /* 0x0000000109097824 */ /* 0x000fe200078e0207 */
[----:B------:R-:W-:Y:S01]  /*1690*/  LEA R6, P0, R16, R4, 0x7 ;  /* 0x0000000410067211 */ /* 0x000fe200078038ff */
[----:B------:R-:W-:-:S03]  /*16a0*/  IMAD.WIDE.U32 R8, R24, UR18, R8 ;  /* 0x0000001218087c25 */ /* 0x000fc6000f8e0008 */
[----:B------:R-:W-:Y:S01]  /*16b0*/  LEA.HI.X R7, R16, R5, R17, 0x7, P0 ;  /* 0x0000000510077211 */ /* 0x000fe200000f3c11 */
[----:B------:R-:W-:Y:S02]  /*16c0*/  IMAD.IADD R9, R9, 0x1, R13 ;  /* 0x0000000109097824 */ /* 0x000fe400078e020d */
[C---:B------:R-:W-:Y:S02]  /*16d0*/  IMAD R17, R2.reuse, UR9, R12 ;  /* 0x0000000902117c24 */ /* 0x040fe4000f8e020c */
[----:B------:R-:W-:Y:S01]  /*16e0*/  IMAD.WIDE.U32 R12, R2, UR8, R10 ;  /* 0x00000008020c7c25 */ /* 0x000fe2000f8e000a */
[----:B---3--:R-:W-:Y:S01]  /*16f0*/  LEA R2, R30, UR5, 0x1 ;  /* 0x000000051e027c11 */ /* 0x008fe2000f8e08ff */
[----:B------:R-:W-:Y:S02]  /*1700*/  UIMAD.WIDE UR46, UR46, 0x4, UR48 ;  /* 0x000000042e2e78a5 */ /* 0x000fe4000f8e0230 */
[----:B------:R-:W-:Y:S01]  /*1710*/  IMAD R16, R26, UR6, RZ ;  /* 0x000000061a107c24 */ /* 0x000fe2000f8e02ff */
[----:B------:R-:W-:Y:S01]  /*1720*/  ULDC.64 UR8, c[0x0][0x428] ;  /* 0x00010a0000087ab9 */ /* 0x000fe20000000a00 */
[C---:B------:R-:W-:Y:S01]  /*1730*/  IMAD.WIDE.U32 R10, R0.reuse, UR6, R8 ;  /* 0x00000006000a7c25 */ /* 0x040fe2000f8e0008 */
[----:B------:R-:W-:Y:S01]  /*1740*/  @!PT LDS RZ, [RZ] ;  /* 0x00000000fffff984 */ /* 0x000fe20000000800 */
[----:B------:R-:W-:Y:S01]  /*1750*/  @!PT LDS RZ, [RZ] ;  /* 0x00000000fffff984 */ /* 0x000fe20000000800 */
[----:B------:R-:W-:Y:S01]  /*1760*/  @!PT LDS RZ, [RZ] ;  /* 0x00000000fffff984 */ /* 0x000fe20000000800 */
[----:B------:R-:W-:Y:S03]  /*1770*/  LDGSTS.E.BYPASS.LTC128B.128 [R2+0xf000], desc[UR22][R4.64] ;  /* 0x0f00000004027fae */ /* 0x000fe6000b901d56 */
[----:B------:R-:W-:Y:S01]  /*1780*/  IMAD R16, R0, UR7, R16 ;  /* 0x0000000700107c24 */ /* 0x000fe2000f8e0210 */
[----:B------:R-:W-:Y:S01]  /*1790*/  LDGSTS.E.BYPASS.LTC128B.128 [R2+0x11000], desc[UR22][R4.64+0x40] ;  /* 0x1100004004027fae */ /* 0x000fe2000b901d56 */
[----:B------:R-:W-:Y:S01]  /*17a0*/  IMAD R0, R27, R22, RZ ;  /* 0x000000161b007224 */ /* 0x000fe200078e02ff */
[----:B------:R-:W-:-:S02]  /*17b0*/  ULDC.64 UR6, c[0x0][0x218] ;  /* 0x0000860000067ab9 */ /* 0x000fc40000000a00 */
[----:B------:R3:W-:Y:S01]  /*17c0*/  LDGSTS.E.BYPASS.LTC128B.128 [R2+0x13000], desc[UR22][R4.64+0x80] ;  /* 0x1300008004027fae */ /* 0x0007e2000b901d56 */
[----:B------:R-:W-:-:S03]  /*17d0*/  IMAD R0, R31, R23, R0 ;  /* 0x000000171f007224 */ /* 0x000fc600078e0200 */
[----:B------:R-:W-:Y:S04]  /*17e0*/  LDGSTS.E.BYPASS.LTC128B.128 [R2+0x10000], desc[UR22][R6.64] ;  /* 0x1000000006027fae */ /* 0x000fe8000b901d56 */
[----:B------:R-:W-:Y:S04]  /*17f0*/  LDGSTS.E.BYPASS.LTC128B.128 [R2+0x12000], desc[UR22][R6.64+0x40] ;  /* 0x1200004006027fae */ /* 0x000fe8000b901d56 */
[----:B------:R1:W-:Y:S01]  /*1800*/  LDGSTS.E.BYPASS.LTC128B.128 [R2+0x14000], desc[UR22][R6.64+0x80] ;  /* 0x1400008006027fae */ /* 0x0003e2000b901d56 */
[----:B------:R-:W-:Y:S02]  /*1810*/  IMAD.IADD R9, R13, 0x1, R17 ;  /* 0x000000010d097824 */ /* 0x000fe400078e0211 */
[----:B---3--:R-:W-:Y:S01]  /*1820*/  IMAD.IADD R5, R11, 0x1, R16 ;  /* 0x000000010b057824 */ /* 0x008fe200078e0210 */
[----:B------:R-:W-:Y:S01]  /*1830*/  UIMAD UR45, UR26, UR8, URZ ;  /* 0x000000081a2d72a4 */ /* 0x000fe2000f8e023f */
[----:B------:R-:W-:Y:S01]  /*1840*/  IMAD.MOV.U32 R4, RZ, RZ, R10 ;  /* 0x000000ffff047224 */ /* 0x000fe200078e000a */
[----:B------:R-:W-:Y:S01]  /*1850*/  UIMAD UR44, UR26, UR10, URZ ;  /* 0x0000000a1a2c72a4 */ /* 0x000fe2000f8e023f */
[C---:B-1----:R-:W-:Y:S01]  /*1860*/  IMAD R16, R18.reuse, UR27, RZ ;  /* 0x0000001b12107c24 */ /* 0x042fe2000f8e02ff */
[----:B------:R-:W0:Y:S01]  /*1870*/  LDGDEPBAR ;  /* 0x00000000000079af */ /* 0x000e220000000000 */
[----:B------:R-:W-:-:S04]  /*1880*/  IMAD.WIDE.U32 R10, R18, UR18, R14 ;  /* 0x00000012120a7c25 */ /* 0x000fc8000f8e000e */
[----:B------:R-:W-:-:S04]  /*1890*/  IMAD.WIDE.U32 R6, R31, R22, R4 ;  /* 0x000000161f067225 */ /* 0x000fc800078e0004 */
[----:B------:R-:W-:Y:S01]  /*18a0*/  IMAD.IADD R0, R7, 0x1, R0 ;  /* 0x0000000107007824 */ /* 0x000fe200078e0200 */
[C---:B------:R-:W-:Y:S01]  /*18b0*/  LEA R4, P0, R6.reuse, UR6, 0x1 ;  /* 0x0000000606047c11 */ /* 0x040fe2000f8008ff */
[----:B------:R-:W-:Y:S01]  /*18c0*/  IMAD R16, R19, UR18, R16 ;  /* 0x0000001213107c24 */ /* 0x000fe2000f8e0210 */
[----:B------:R-:W-:Y:S02]  /*18d0*/  ULEA.HI UR6, UR39, UR39, URZ, 0x1 ;  /* 0x0000002727067291 */ /* 0x000fe4000f8f083f */
[----:B------:R-:W-:Y:S01]  /*18e0*/  LEA.HI.X R5, R6, UR7, R0, 0x1, P0 ;  /* 0x0000000706057c11 */ /* 0x000fe200080f0c00 */
[----:B------:R-:W-:Y:S01]  /*18f0*/  IMAD.IADD R7, R11, 0x1, R16 ;  /* 0x000000010b077824 */ /* 0x000fe200078e0210 */
[----:B------:R-:W1:Y:S01]  /*1900*/  S2R R17, SR_TID.X ;  /* 0x0000000000117919 */ /* 0x000e620000002100 */
[----:B------:R-:W-:Y:S02]  /*1910*/  IMAD.U32 R11, RZ, RZ, UR10 ;  /* 0x0000000aff0b7e24 */ /* 0x000fe4000f8e00ff */
[----:B------:R-:W-:Y:S01]  /*1920*/  IMAD.MOV.U32 R6, RZ, RZ, R10 ;  /* 0x000000ffff067224 */ /* 0x000fe200078e000a */
[----:B------:R-:W-:Y:S01]  /*1930*/  ULOP3.LUT UR6, UR6, 0xfffffffe, URZ, 0xc0, !UPT ;  /* 0xfffffffe06067892 */ /* 0x000fe2000f8ec03f */
[----:B------:R-:W3:Y:S02]  /*1940*/  S2R R19, SR_TID.X ;  /* 0x0000000000137919 */ /* 0x000ee40000002100 */
[----:B------:R-:W-:Y:S01]  /*1950*/  IMAD.WIDE.U32 R10, R11, UR20, R6 ;  /* 0x000000140b0a7c25 */ /* 0x000fe2000f8e0006 */
[----:B------:R-:W-:-:S03]  /*1960*/  UIADD3 UR6, UR39, -UR6, URZ ;  /* 0x8000000627067290 */ /* 0x000fc6000fffe03f */
[----:B------:R-:W-:Y:S01]  /*1970*/  IMAD.MOV.U32 R8, RZ, RZ, R12 ;  /* 0x000000ffff087224 */ /* 0x000fe200078e000c */
[----:B------:R-:W-:Y:S01]  /*1980*/  UMOV UR10, UR46 ;  /* 0x0000002e000a7c82 */ /* 0x000fe20008000000 */
[----:B------:R-:W-:Y:S01]  /*1990*/  IMAD.U32 R12, RZ, RZ, UR8 ;  /* 0x00000008ff0c7e24 */ /* 0x000fe2000f8e00ff */
[----:B------:R-:W-:Y:S02]  /*19a0*/  UIMAD UR45, UR20, UR9, UR45 ;  /* 0x00000009142d72a4 */ /* 0x000fe4000f8e022d */
[----:B------:R-:W-:Y:S01]  /*19b0*/  UIMAD UR44, UR20, UR11, UR44 ;  /* 0x0000000b142c72a4 */ /* 0x000fe2000f8e022c */
[----:B------:R-:W-:Y:S01]  /*19c0*/  IMAD.WIDE.U32 R12, R12, UR20, R8 ;  /* 0x000000140c0c7c25 */ /* 0x000fe2000f8e0008 */
[----:B------:R-:W-:Y:S01]  /*19d0*/  UISETP.NE.AND UP0, UPT, UR6, 0x1, UPT ;  /* 0x000000010600788c */ /* 0x000fe2000bf05270 */
[----:B------:R-:W-:Y:S02]  /*19e0*/  UMOV UR11, UR47 ;  /* 0x0000002f000b7c82 */ /* 0x000fe40008000000 */
[----:B------:R-:W-:Y:S01]  /*19f0*/  ULDC.64 UR6, c[0x0][0x3e0] ;  /* 0x0000f80000067ab9 */ /* 0x000fe20000000a00 */
[----:B------:R-:W-:Y:S01]  /*1a00*/  VIADD R14, R30, 0x1800 ;  /* 0x000018001e0e7836 */ /* 0x000fe20000000000 */
[----:B------:R-:W-:Y:S01]  /*1a10*/  LEA R242, P2, R12, UR6, 0x1 ;  /* 0x000000060cf27c11 */ /* 0x000fe2000f8408ff */
[----:B------:R-:W-:Y:S01]  /*1a20*/  ULDC.64 UR8, c[0x0][0x210] ;  /* 0x0000840000087ab9 */ /* 0x000fe20000000a00 */
[----:B------:R-:W-:Y:S01]  /*1a30*/  VIADD R9, R11, UR44 ;  /* 0x0000002c0b097c36 */ /* 0x000fe20008000000 */
[----:B------:R-:W-:-:S02]  /*1a40*/  LEA R244, P3, R10, UR8, 0x1 ;  /* 0x000000080af47c11 */ /* 0x000fc4000f8608ff */
[----:B------:R-:W-:Y:S02]  /*1a50*/  LEA R8, P1, R22, R4, 0x7 ;  /* 0x0000000416087211 */ /* 0x000fe400078238ff */
[----:B------:R-:W-:Y:S02]  /*1a60*/  LEA.HI.X R245, R10, UR9, R9, 0x1, P3 ;  /* 0x000000090af57c11 */ /* 0x000fe400098f0c09 */
[----:B------:R-:W-:Y:S02]  /*1a70*/  LEA.HI.X R9, R22, R5, R23, 0x7, P1 ;  /* 0x0000000516097211 */ /* 0x000fe400008f3c17 */
[----:B-1----:R-:W-:-:S04]  /*1a80*/  SHF.R.S32.HI R17, RZ, 0x1f, R17 ;  /* 0x0000001fff117819 */ /* 0x002fc80000011411 */
[----:B---3--:R-:W-:Y:S01]  /*1a90*/  LEA.HI R17, R17, R19, RZ, 0x5 ;  /* 0x0000001311117211 */ /* 0x008fe200078f28ff */
[----:B------:R-:W-:-:S03]  /*1aa0*/  USHF.R.S32.HI UR6, URZ, 0x1f, UR30 ;  /* 0x0000001f3f067899 */ /* 0x000fc6000801141e */
[----:B------:R-:W-:Y:S01]  /*1ab0*/  SHF.R.S32.HI R17, RZ, 0x5, R17 ;  /* 0x00000005ff117819 */ /* 0x000fe20000011411 */
[----:B------:R-:W-:Y:S02]  /*1ac0*/  UIMAD UR6, UR6, UR31, URZ ;  /* 0x0000001f060672a4 */ /* 0x000fe4000f8e023f */
[----:B------:R-:W-:Y:S02]  /*1ad0*/  UIMAD.WIDE UR46, UR18, UR29, UR42 ;  /* 0x0000001d122e72a5 */ /* 0x000fe4000f8e022a */
[----:B------:R-:W-:Y:S02]  /*1ae0*/  UIMAD.WIDE.U32 UR48, UR30, UR31, URZ ;  /* 0x0000001f1e3072a5 */ /* 0x000fe4000f8e003f */
[----:B------:R-:W-:-:S04]  /*1af0*/  UIMAD UR6, UR36, UR30, UR6 ;  /* 0x0000001e240672a4 */ /* 0x000fc8000f8e0206 */
[----:B------:R-:W-:Y:S02]  /*1b00*/  UIADD3 UR6, UR49, UR6, URZ ;  /* 0x0000000631067290 */ /* 0x000fe4000fffe03f */
[----:B------:R-:W-:Y:S01]  /*1b10*/  UIADD3 UR37, UR42, UR37, URZ ;  /* 0x000000252a257290 */ /* 0x000fe2000fffe03f */
        /* <DEDUP_REMOVED lines=47> */
[----:B------:R-:W-:Y:S01]  /*1e10*/  CS2R R36, SRZ ;  /* 0x0000000000247805 */ /* 0x000fe2000001ff00 */
[----:B----4-:R-:W-:Y:S01]  /*1e20*/  IMAD.SHL.U32 R6, R21, 0x4, RZ ;  /* 0x0000000415067824 */ /* 0x010fe200078e00ff */
[----:B------:R-:W-:-:S04]  /*1e30*/  SHF.R.S32.HI R15, RZ, 0x1f, R21 ;  /* 0x0000001fff0f7819 */ /* 0x000fc80000011415 */
[----:B------:R-:W-:Y:S02]  /*1e40*/  SHF.L.U64.HI R0, R21, 0x2, R15 ;  /* 0x0000000215007819 */ /* 0x000fe4000001020f */
[----:B------:R-:W-:-:S04]  /*1e50*/  IADD3 R6, P0, R6, UR10, RZ ;  /* 0x0000000a06067c10 */ /* 0x000fc8000ff1e0ff */
[----:B------:R-:W-:Y:S01]  /*1e60*/  IADD3.X R7, R0, UR11, RZ, P0, !PT ;  /* 0x0000000b00077c10 */ /* 0x000fe200087fe4ff */
[----:B------:R-:W-:Y:S01]  /*1e70*/  VIADD R0, R13, UR45 ;  /* 0x0000002d0d007c36 */ /* 0x000fe20008000000 */
[----:B------:R-:W-:-:S03]  /*1e80*/  PLOP3.LUT P0, PT, PT, PT, UP0, 0x80, 0x0 ;  /* 0x000000000000781c */ /* 0x000fc60003f0f008 */
[----:B------:R-:W5:Y:S01]  /*1e90*/  LDG.E R250, desc[UR22][R6.64] ;  /* 0x0000001606fa7981 */ /* 0x000f62000c1e1900 */
[----:B------:R-:W-:Y:S02]  /*1ea0*/  LEA.HI.X R243, R12, UR7, R0, 0x1, P2 ;  /* 0x000000070cf37c11 */ /* 0x000fe400090f0c00 */
[----:B------:R-:W-:Y:S01]  /*1eb0*/  SEL R0, R14, R30, !P0 ;  /* 0x0000001e0e007207 */ /* 0x000fe20004000000 */
[----:B------:R-:W5:Y:S03]  /*1ec0*/  LDG.E R249, desc[UR22][R6.64+0x20] ;  /* 0x0000201606f97981 */ /* 0x000f66000c1e1900 */
[----:B------:R-:W-:Y:S01]  /*1ed0*/  LEA R246, R0, UR5, 0x1 ;  /* 0x0000000500f67c11 */ /* 0x000fe2000f8e08ff */
[----:B------:R-:W-:Y:S04]  /*1ee0*/  LDGSTS.E.BYPASS.LTC128B.128 [R2+0x6000], desc[UR22][R242.64] ;  /* 0x06000000f2027fae */ /* 0x000fe8000b901d56 */
[----:B------:R-:W-:Y:S04]  /*1ef0*/  LDGSTS.E.BYPASS.LTC128B.128 [R2+0x7000], desc[UR22][R242.64+0x40] ;  /* 0x07000040f2027fae */ /* 0x000fe8000b901d56 */
[----:B------:R-:W-:Y:S04]  /*1f00*/  LDGSTS.E.BYPASS.LTC128B.128 [R2+0x8000], desc[UR22][R242.64+0x80] ;  /* 0x08000080f2027fae */ /* 0x000fe8000b901d56 */
[----:B------:R-:W-:Y:S04]  /*1f10*/  LDGSTS.E.BYPASS.LTC128B.128 [R246], desc[UR22][R244.64] ;  /* 0x00000000f4f67fae */ /* 0x000fe8000b901d56 */
[----:B------:R-:W-:Y:S04]  /*1f20*/  LDGSTS.E.BYPASS.LTC128B.128 [R246+0x1000], desc[UR22][R244.64+0x40] ;  /* 0x01000040f4f67fae */ /* 0x000fe8000b901d56 */
[----:B------:R-:W-:Y:S04]  /*1f30*/  LDGSTS.E.BYPASS.LTC128B.128 [R246+0x2000], desc[UR22][R244.64+0x80] ;  /* 0x02000080f4f67fae */ /* 0x000fe8000b901d56 */
[----:B------:R-:W-:Y:S04]  /*1f40*/  LDGSTS.E.BYPASS.LTC128B.128 [R2+0x9000], desc[UR22][R4.64] ;  /* 0x0900000004027fae */ /* 0x000fe8000b901d56 */
[----:B------:R-:W-:Y:S04]  /*1f50*/  LDGSTS.E.BYPASS.LTC128B.128 [R2+0xb000], desc[UR22][R4.64+0x40] ;  /* 0x0b00004004027fae */ /* 0x000fe8000b901d56 */
[----:B------:R1:W-:Y:S04]  /*1f60*/  LDGSTS.E.BYPASS.LTC128B.128 [R2+0xd000], desc[UR22][R4.64+0x80] ;  /* 0x0d00008004027fae */ /* 0x0003e8000b901d56 */
[----:B------:R-:W-:Y:S01]  /*1f70*/  LDGSTS.E.BYPASS.LTC128B.128 [R2+0xa000], desc[UR22][R8.64] ;  /* 0x0a00000008027fae */ /* 0x000fe2000b901d56 */
[----:B------:R-:W-:-:S03]  /*1f80*/  UIMAD UR45, UR31, UR30, URZ ;  /* 0x0000001e1f2d72a4 */ /* 0x000fc6000f8e023f */
[----:B------:R-:W-:Y:S04]  /*1f90*/  LDGSTS.E.BYPASS.LTC128B.128 [R2+0xc000], desc[UR22][R8.64+0x40] ;  /* 0x0c00004008027fae */ /* 0x000fe8000b901d56 */
[----:B------:R3:W-:Y:S04]  /*1fa0*/  LDGSTS.E.BYPASS.LTC128B.128 [R2+0xe000], desc[UR22][R8.64+0x80] ;  /* 0x0e00008008027fae */ /* 0x0007e8000b901d56 */
[----:B------:R-:W0:Y:S01]  /*1fb0*/  LDGDEPBAR ;  /* 0x00000000000079af */ /* 0x000e220000000000 */
[----:B------:R-:W-:Y:S01]  /*1fc0*/  USHF.L.U32 UR7, UR45, 0x6, URZ ;  /* 0x000000062d077899 */ /* 0x000fe2000800063f */
[----:B--2---:R-:W-:-:S02]  /*1fd0*/  IMAD R0, R17, UR45, R20 ;  /* 0x0000002d11007c24 */ /* 0x004fc4000f8e0214 */
[----:B------:R-:W5:Y:S01]  /*1fe0*/  LDG.E R248, desc[UR22][R6.64+0x80] ;  /* 0x0000801606f87981 */ /* 0x000f62000c1e1900 */
[----:B------:R-:W-:-:S03]  /*1ff0*/  USHF.R.S32.HI UR8, URZ, 0x1f, UR7 ;  /* 0x0000001f3f087899 */ /* 0x000fc60008011407 */
[----:B------:R2:W5:Y:S01]  /*2000*/  LDG.E R247, desc[UR22][R6.64+0xa0] ;  /* 0x0000a01606f77981 */ /* 0x000562000c1e1900 */
[----:B-1----:R-:W-:-:S05]  /*2010*/  IMAD.U32 R4, RZ, RZ, UR38 ;  /* 0x00000026ff047e24 */ /* 0x002fca000f8e00ff */
[----:B------:R-:W-:Y:S02]  /*2020*/  IADD3 R4, P2, P1, R0, UR7, R4 ;  /* 0x0000000700047c10 */ /* 0x000fe4000f95e004 */
[----:B------:R-:W-:Y:S01]  /*2030*/  SHF.R.S32.HI R0, RZ, 0x1f, R0 ;  /* 0x0000001fff007819 */ /* 0x000fe20000011400 */
[----:B---3--:R-:W-:Y:S01]  /*2040*/  IMAD.U32 R2, RZ, RZ, UR35 ;  /* 0x00000023ff027e24 */ /* 0x008fe2000f8e00ff */
[----:B------:R-:W-:Y:S01]  /*2050*/  UIADD3 UR34, UP0, UR46, UR34, URZ ;  /* 0x000000222e227290 */ /* 0x000fe2000ff1e03f */
[----:B------:R-:W-:-:S04]  /*2060*/  DEPBAR.LE SB0, 0x1 ;  /* 0x000080400000791a */ /* 0x000fc80000000000 */
[----:B------:R-:W-:Y:S01]  /*2070*/  IADD3.X R0, R0, UR8, R2, P2, P1 ;  /* 0x0000000800007c10 */ /* 0x000fe200097e2402 */
[----:B------:R-:W-:Y:S01]  /*2080*/  UIADD3.X UR33, UR47, UR33, URZ, UP0, !UPT ;  /* 0x000000212f217290 */ /* 0x000fe200087fe43f */
[----:B------:R-:W-:Y:S01]  /*2090*/  BAR.SYNC.DEFER_BLOCKING 0x0 ;  /* 0x0000000000007b1d */ /* 0x000fe20000010000 */
[----:B------:R-:W-:Y:S01]  /*20a0*/  IADD3 R4, P1, R4, R28, RZ ;  /* 0x0000001c04047210 */ /* 0x000fe20007f3e0ff */
[----:B------:R-:W-:Y:S01]  /*20b0*/  UIMAD UR6, UR6, UR34, URZ ;  /* 0x00000022060672a4 */ /* 0x000fe2000f8e023f */
[----:B--2---:R-:W-:-:S03]  /*20c0*/  IMAD.U32 R6, RZ, RZ, UR48 ;  /* 0x00000030ff067e24 */ /* 0x004fc6000f8e00ff */
[----:B------:R-:W-:Y:S01]  /*20d0*/  IMAD.X R5, R0, 0x1, R29, P1 ;  /* 0x0000000100057824 */ /* 0x000fe200008e061d */
[----:B------:R-:W-:Y:S01]  /*20e0*/  UIMAD UR33, UR33, UR48, UR6 ;  /* 0x00000030212172a4 */ /* 0x000fe2000f8e0206 */
[----:B------:R-:W-:Y:S01]  /*20f0*/  ULDC.64 UR8, c[0x0][0x478] ;  /* 0x00011e0000087ab9 */ /* 0x000fe20000000a00 */
[----:B------:R-:W-:Y:S01]  /*2100*/  IMAD.WIDE.U32 R4, R6, UR34, R4 ;  /* 0x0000002206047c25 */ /* 0x000fe2000f8e0004 */
[----:B------:R-:W-:Y:S01]  /*2110*/  ULDC.64 UR6, c[0x0][0x400] ;  /* 0x0001000000067ab9 */ /* 0x000fe20000000a00 */
[----:B------:R-:W-:Y:S02]  /*2120*/  UISETP.GE.AND UP0, UPT, UR32, 0x1, UPT ;  /* 0x000000012000788c */ /* 0x000fe4000bf06270 */
[----:B------:R-:W-:Y:S01]  /*2130*/  VIADD R0, R5, UR33 ;  /* 0x0000002105007c36 */ /* 0x000fe20008000000 */
[----:B------:R-:W-:-:S04]  /*2140*/  LEA R232, P1, R4, UR6, 0x2 ;  /* 0x0000000604e87c11 */ /* 0x000fc8000f8210ff */
[----:B------:R-:W-:Y:S02]  /*2150*/  LEA.HI.X R233, R4, UR7, R0, 0x2, P1 ;  /* 0x0000000704e97c11 */ /* 0x000fe400088f1400 */
[----:B------:R-:W-:Y:S01]  /*2160*/  PLOP3.LUT P1, PT, PT, PT, UP0, 0x80, 0x0 ;  /* 0x000000000000781c */ /* 0x000fe20003f2f008 */
[----:B------:R-:W-:Y:S01]  /*2170*/  IMAD.U32 R7, RZ, RZ, UR49 ;  /* 0x00000031ff077e24 */ /* 0x000fe2000f8e00ff */
[----:B------:R-:W-:Y:S01]  /*2180*/  UIMAD.WIDE UR42, UR37, 0x4, UR8 ;  /* 0x00000004252a78a5 */ /* 0x000fe2000f8e0208 */
[----:B------:R1:W2:Y:S04]  /*2190*/  LDSM.16.M88.4 R172, [R222+0xf000] ;  /* 0x00f00000deac783b */ /* 0x0002a80000000200 */
[----:B------:R1:W3:Y:S04]  /*21a0*/  LDSM.16.M88.4 R176, [R222+0xf400] ;  /* 0x00f40000deb0783b */ /* 0x0002e80000000200 */
[----:B------:R1:W4:Y:S04]  /*21b0*/  LDSM.16.M88.4 R180, [R223+0xf000] ;  /* 0x00f00000dfb4783b */ /* 0x0003280000000200 */
[----:B------:R1:W1:Y:S04]  /*21c0*/  LDSM.16.M88.4 R184, [R223+0xf400] ;  /* 0x00f40000dfb8783b */ /* 0x0002680000000200 */
[----:B------:R1:W1:Y:S04]  /*21d0*/  LDSM.16.M88.4 R188, [R222+0x11000] ;  /* 0x01100000debc783b */ /* 0x0002680000000200 */
[----:B------:R1:W1:Y:S04]  /*21e0*/  LDSM.16.M88.4 R192, [R222+0x11400] ;  /* 0x01140000dec0783b */ /* 0x0002680000000200 */
[----:B------:R1:W1:Y:S04]  /*21f0*/  LDSM.16.M88.4 R196, [R223+0x11000] ;  /* 0x01100000dfc4783b */ /* 0x0002680000000200 */
[----:B------:R1:W1:Y:S04]  /*2200*/  LDSM.16.M88.4 R200, [R223+0x11400] ;  /* 0x01140000dfc8783b */ /* 0x0002680000000200 */
[----:B------:R1:W1:Y:S04]  /*2210*/  LDSM.16.M88.4 R204, [R222+0x13000] ;  /* 0x01300000decc783b */ /* 0x0002680000000200 */
[----:B------:R1:W1:Y:S04]  /*2220*/  LDSM.16.M88.4 R208, [R222+0x13400] ;  /* 0x01340000ded0783b */ /* 0x0002680000000200 */
[----:B------:R1:W1:Y:S04]  /*2230*/  LDSM.16.M88.4 R212, [R223+0x13000] ;  /* 0x01300000dfd4783b */ /* 0x0002680000000200 */
[----:B------:R1:W1:Y:S01]  /*2240*/  LDSM.16.M88.4 R216, [R223+0x13400] ;  /* 0x01340000dfd8783b */ /* 0x0002620000000200 */
[----:B--23--:R-:W-:Y:S05]  /*2250*/  @!P1 BRA `(.L_x_121) ;  /* 0x0000003000149947 */ /* 0x00cfea0003800000 */
[C---:B------:R-:W-:Y:S01]  /*2260*/  IADD3 R4, R21.reuse, -0x40, RZ ;  /* 0xffffffc015047810 */ /* 0x040fe20007ffe0ff */
[C---:B------:R-:W-:Y:S01]  /*2270*/  IMAD.SHL.U32 R5, R21.reuse, 0x4, RZ ;  /* 0x0000000415057824 */ /* 0x040fe200078e00ff */
[----:B------:R-:W-:Y:S01]  /*2280*/  SHF.L.U64.HI R0, R21, 0x2, R15 ;  /* 0x0000000215007819 */ /* 0x000fe2000001020f */
[----:B------:R-:W-:Y:S01]  /*2290*/  USHF.L.U32 UR50, UR45, 0x4, URZ ;  /* 0x000000042d327899 */ /* 0x000fe2000800063f */
[----:B------:R-:W-:Y:S01]  /*22a0*/  VIADD R2, R229, 0x1800 ;  /* 0x00001800e5027836 */ /* 0x000fe20000000000 */
[----:B------:R-:W-:Y:S01]  /*22b0*/  USHF.L.U32 UR51, UR45, 0x3, URZ ;  /* 0x000000032d337899 */ /* 0x000fe2000800063f */
[----:B------:R-:W-:Y:S01]  /*22c0*/  IMAD.SHL.U32 R4, R4, 0x4, RZ ;  /* 0x0000000404047824 */ /* 0x000fe200078e00ff */
[----:B------:R2:W-:Y:S01]  /*22d0*/  STL [R1+0xc], R0 ;  /* 0x00000c0001007387 */ /* 0x0005e20000100800 */
[----:B------:R-:W-:Y:S01]  /*22e0*/  UIADD3 UR32, UR50, 0x40, URZ ;  /* 0x0000004032207890 */ /* 0x000fe2000fffe03f */
[----:B------:R-:W-:Y:S01]  /*22f0*/  MOV R127, RZ ;  /* 0x000000ff007f7202 */ /* 0x000fe20000000f00 */
[----:B------:R-:W-:Y:S01]  /*2300*/  UIADD3 UR36, UR50, 0x20, URZ ;  /* 0x0000002032247890 */ /* 0x000fe2000fffe03f */
[----:B------:R3:W-:Y:S01]  /*2310*/  STL [R1+0x8], R5 ;  /* 0x0000080501007387 */ /* 0x0007e20000100800 */
[----:B------:R-:W-:Y:S01]  /*2320*/  UIADD3 UR31, UR51, UR32, URZ ;  /* 0x00000020331f7290 */ /* 0x000fe2000fffe03f */
[----:B------:R-:W-:Y:S01]  /*2330*/  SEL R2, R2, R229, !P0 ;  /* 0x000000e502027207 */ /* 0x000fe20004000000 */
[----:B------:R-:W-:Y:S01]  /*2340*/  UIADD3 UR35, UR51, UR36, URZ ;  /* 0x0000002433237290 */ /* 0x000fe2000fffe03f */
[----:B------:R3:W-:Y:S01]  /*2350*/  STL [R1+0x4], R4 ;  /* 0x0000040401007387 */ /* 0x0007e20000100800 */
[----:B------:R-:W-:-:S02]  /*2360*/  UIADD3 UR30, UR51, UR31, URZ ;  /* 0x0000001f331e7290 */ /* 0x000fc4000fffe03f */
[----:B------:R-:W-:Y:S02]  /*2370*/  UIADD3 UR34, UR51, UR35, URZ ;  /* 0x0000002333227290 */ /* 0x000fe4000fffe03f */
[----:B------:R-:W-:Y:S02]  /*2380*/  UIADD3 UR29, UR51, UR30, URZ ;  /* 0x0000001e331d7290 */ /* 0x000fe4000fffe03f */
[----:B------:R-:W-:Y:S02]  /*2390*/  UIADD3 UR33, UR51, UR34, URZ ;  /* 0x0000002233217290 */ /* 0x000fe4000fffe03f */
[----:B------:R-:W-:Y:S02]  /*23a0*/  UIADD3 UR9, UR51, UR29, URZ ;  /* 0x0000001d33097290 */ /* 0x000fe4000fffe03f */
[----:B------:R-:W-:Y:S02]  /*23b0*/  UIADD3 UR7, UR51, UR33, URZ ;  /* 0x0000002133077290 */ /* 0x000fe4000fffe03f */
[----:B------:R-:W-:-:S02]  /*23c0*/  UIMAD UR49, UR45, 0x18, URZ ;  /* 0x000000182d3178a4 */ /* 0x000fc4000f8e023f */
[----:B------:R-:W-:Y:S01]  /*23d0*/  USHF.L.U32 UR48, UR45, 0x5, URZ ;  /* 0x000000052d307899 */ /* 0x000fe2000800063f */
[----:B--2---:R-:W-:Y:S01]  /*23e0*/  VIADD R0, R230, 0x1800 ;  /* 0x00001800e6007836 */ /* 0x004fe20000000000 */
[----:B------:R-:W-:Y:S02]  /*23f0*/  UIMAD UR47, UR45, 0x28, URZ ;  /* 0x000000282d2f78a4 */ /* 0x000fe4000f8e023f */
[----:B------:R-:W-:Y:S02]  /*2400*/  UIMAD UR46, UR45, 0x30, URZ ;  /* 0x000000302d2e78a4 */ /* 0x000fe4000f8e023f */
[----:B------:R-:W-:Y:S01]  /*2410*/  SEL R0, R0, R230, !P0 ;  /* 0x000000e600007207 */ /* 0x000fe20004000000 */
[----:B------:R-:W-:Y:S01]  /*2420*/  UMOV UR44, UR42 ;  /* 0x0000002a002c7c82 */ /* 0x000fe20008000000 */
[----:B------:R-:W-:Y:S02]  /*2430*/  UIMAD UR45, UR45, 0x38, URZ ;  /* 0x000000382d2d78a4 */ /* 0x000fe4000f8e023f */
[----:B------:R-:W-:-:S02]  /*2440*/  UIADD3 UR8, UR51, UR9, URZ ;  /* 0x0000000933087290 */ /* 0x000fc4000fffe03f */
[----:B------:R-:W-:Y:S01]  /*2450*/  UIADD3 UR6, UR51, UR7, URZ ;  /* 0x0000000733067290 */ /* 0x000fe2000fffe03f */
[----:B------:R-:W-:Y:S01]  /*2460*/  LEA R220, R2, UR5, 0x1 ;  /* 0x0000000502dc7c11 */ /* 0x000fe2000f8e08ff */
[----:B------:R-:W-:Y:S01]  /*2470*/  ULDC UR38, c[0x0][0x270] ;  /* 0x00009c0000267ab9 */ /* 0x000fe20000000800 */
[----:B------:R-:W-:Y:S01]  /*2480*/  LEA R221, R0, UR5, 0x1 ;  /* 0x0000000500dd7c11 */ /* 0x000fe2000f8e08ff */
[----:B---3--:R-:W-:-:S08]  /*2490*/  ULDC UR42, c[0x0][0x2ec] ;  /* 0x0000bb00002a7ab9 */ /* 0x008fd00000000800 */
.L_x_124:
[----:B------:R-:W0:Y:S01]  /*24a0*/  LDGDEPBAR ;  /* 0x00000000000079af */ /* 0x000e220000000000 */
[----:B------:R-:W-:Y:S01]  /*24b0*/  IADD3 R0, R228, R221, RZ ;  /* 0x000000dde4007210 */ /* 0x000fe20007ffe0ff */
[----:B-----5:R-:W-:Y:S01]  /*24c0*/  FMUL.FTZ R2, R248, 1.4426950216293334961 ;  /* 0x3fb8aa3bf8027820 */ /* 0x020fe20000410000 */
[C---:B------:R-:W-:Y:S01]  /*24d0*/  FSETP.NEU.FTZ.AND P0, PT, R250.reuse, -INF , PT ;  /* 0xff800000fa00780b */ /* 0x040fe20003f1d000 */
[----:B------:R-:W-:Y:S06]  /*24e0*/  UISETP.GE.AND UP2, UPT, UR39, 0x1, UPT ;  /* 0x000000012700788c */ /* 0x000fec000bf46270 */
[----:B------:R-:W-:Y:S01]  /*24f0*/  PLOP3.LUT P1, PT, PT, PT, UP2, 0x80, 0x0 ;  /* 0x000000000000781c */ /* 0x000fe20003f2f028 */
[----:B------:R-:W-:Y:S04]  /*2500*/  DEPBAR.LE SB0, 0x0 ;  /* 0x000080000000791a */ /* 0x000fe80000000000 */
[----:B------:R-:W-:Y:S06]  /*2510*/  BAR.SYNC.DEFER_BLOCKING 0x0 ;  /* 0x0000000000007b1d */ /* 0x000fec0000010000 */
[----:B------:R-:W-:Y:S08]  /*2520*/  LDSM.16.M88.4 R32, [R221] ;  /* 0x00000000dd20783b */ /* 0x000ff00000000200 */
[----:B------:R-:W2:Y:S08]  /*2530*/  LDSM.16.M88.4 R16, [R222+0x9000] ;  /* 0x00900000de10783b */ /* 0x000eb00000000200 */
[----:B------:R-:W3:Y:S08]  /*2540*/  LDSM.16.M88.4 R28, [R221+0x800] ;  /* 0x00080000dd1c783b */ /* 0x000ef00000000200 */
[----:B------:R-:W1:Y:S08]  /*2550*/  LDSM.16.M88.4 R132, [R222+0x9400] ;  /* 0x00940000de84783b */ /* 0x000e700000000200 */
[----:B------:R-:W-:Y:S08]  /*2560*/  LDSM.16.M88.4 R136, [R0] ;  /* 0x000000000088783b */ /* 0x000ff00000000200 */
[----:B------:R-:W4:Y:S01]  /*2570*/  LDSM.16.M88.4 R140, [R223+0x9000] ;  /* 0x00900000df8c783b */ /* 0x000f220000000200 */
[-C--:B--2---:R-:W-:Y:S07]  /*2580*/  HMMA.16816.F32 R4, R32, R16.reuse, RZ ;  /* 0x000000102004723c */ /* 0x084fee00000018ff */
[----:B------:R-:W2:Y:S01]  /*2590*/  LDSM.16.M88.4 R144, [R0+0x800] ;  /* 0x000800000090783b */ /* 0x000ea20000000200 */
[C---:B---3--:R-:W-:Y:S07]  /*25a0*/  HMMA.16816.F32 R8, R28.reuse, R16, RZ ;  /* 0x000000101c08723c */ /* 0x048fee00000018ff */
[----:B------:R-:W3:Y:S01]  /*25b0*/  LDSM.16.M88.4 R148, [R223+0x9400] ;  /* 0x00940000df94783b */ /* 0x000ee20000000200 */
[-C--:B------:R-:W-:Y:S07]  /*25c0*/  HMMA.16816.F32 R12, R28, R18.reuse, RZ ;  /* 0x000000121c0c723c */ /* 0x080fee00000018ff */
[----:B------:R-:W-:Y:S01]  /*25d0*/  LDSM.16.M88.4 R152, [R221+0x1000] ;  /* 0x00100000dd98783b */ /* 0x000fe20000000200 */
[C---:B------:R-:W-:Y:S07]  /*25e0*/  HMMA.16816.F32 R16, R32.reuse, R18, RZ ;  /* 0x000000122010723c */ /* 0x040fee00000018ff */
[----:B------:R-:W3:Y:S01]  /*25f0*/  LDSM.16.M88.4 R156, [R222+0xb000] ;  /* 0x00b00000de9c783b */ /* 0x000ee20000000200 */
[-C--:B-1----:R-:W-:Y:S06]  /*2600*/  HMMA.16816.F32 R20, R32, R132.reuse, RZ ;  /* 0x000000842014723c */ /* 0x082fec00000018ff */
[C---:B------:R-:W-:Y:S01]  /*2610*/  HMMA.16816.F32 R24, R28.reuse, R132, RZ ;  /* 0x000000841c18723c */ /* 0x040fe200000018ff */
[----:B------:R-:W1:Y:S05]  /*2620*/  LDSM.16.M88.4 R160, [R221+0x1800] ;  /* 0x00180000dda0783b */ /* 0x000e6a0000000200 */
[-C--:B------:R-:W-:Y:S03]  /*2630*/  HMMA.16816.F32 R28, R28, R134.reuse, RZ ;  /* 0x000000861c1c723c */ /* 0x080fe600000018ff */
[----:B------:R-:W-:Y:S03]  /*2640*/  LDSM.16.M88.4 R164, [R0+0x1000] ;  /* 0x0010000000a4783b */ /* 0x000fe60000000200 */
[----:B------:R-:W-:Y:S05]  /*2650*/  HMMA.16816.F32 R32, R32, R134, RZ ;  /* 0x000000862020723c */ /* 0x000fea00000018ff */
[----:B------:R-:W1:Y:S01]  /*2660*/  LDSM.16.M88.4 R132, [R222+0xb400] ;  /* 0x00b40000de84783b */ /* 0x000e620000000200 */
[-C--:B----4-:R-:W-:Y:S06]  /*2670*/  HMMA.16816.F32 R4, R136, R140.reuse, R4 ;  /* 0x0000008c8804723c */ /* 0x090fec0000001804 */
[C---:B--2---:R-:W-:Y:S01]  /*2680*/  HMMA.16816.F32 R8, R144.reuse, R140, R8 ;  /* 0x0000008c9008723c */ /* 0x044fe20000001808 */
[----:B------:R-:W2:Y:S05]  /*2690*/  LDSM.16.M88.4 R168, [R223+0xb000] ;  /* 0x00b00000dfa8783b */ /* 0x000eaa0000000200 */
[-C--:B------:R-:W-:Y:S06]  /*26a0*/  HMMA.16816.F32 R12, R144, R142.reuse, R12 ;  /* 0x0000008e900c723c */ /* 0x080fec000000180c */
[C---:B------:R-:W-:Y:S01]  /*26b0*/  HMMA.16816.F32 R16, R136.reuse, R142, R16 ;  /* 0x0000008e8810723c */ /* 0x040fe20000001810 */
[----:B------:R-:W-:Y:S05]  /*26c0*/  LDSM.16.M88.4 R140, [R223+0xb400] ;  /* 0x00b40000df8c783b */ /* 0x000fea0000000200 */
[-C--:B---3--:R-:W-:Y:S06]  /*26d0*/  HMMA.16816.F32 R20, R136, R148.reuse, R20 ;  /* 0x000000948814723c */ /* 0x088fec0000001814 */
[C---:B------:R-:W-:Y:S06]  /*26e0*/  HMMA.16816.F32 R24, R144.reuse, R148, R24 ;  /* 0x000000949018723c */ /* 0x040fec0000001818 */
[-C--:B------:R-:W-:Y:S01]  /*26f0*/  HMMA.16816.F32 R28, R144, R150.reuse, R28 ;  /* 0x00000096901c723c */ /* 0x080fe2000000181c */
[----:B------:R-:W-:Y:S05]  /*2700*/  LDSM.16.M88.4 R144, [R221+0x2000] ;  /* 0x00200000dd90783b */ /* 0x000fea0000000200 */
[----:B------:R-:W-:Y:S03]  /*2710*/  HMMA.16816.F32 R32, R136, R150, R32 ;  /* 0x000000968820723c */ /* 0x000fe60000001820 */
[----:B------:R-:W3:Y:S03]  /*2720*/  LDSM.16.M88.4 R136, [R0+0x1800] ;  /* 0x001800000088783b */ /* 0x000ee60000000200 */
[-C--:B------:R-:W-:Y:S05]  /*2730*/  HMMA.16816.F32 R4, R152, R156.reuse, R4 ;  /* 0x0000009c9804723c */ /* 0x080fea0000001804 */
[----:B------:R-:W4:Y:S01]  /*2740*/  LDSM.16.M88.4 R148, [R222+0xd000] ;  /* 0x00d00000de94783b */ /* 0x000f220000000200 */
[C---:B-1----:R-:W-:Y:S06]  /*2750*/  HMMA.16816.F32 R8, R160.reuse, R156, R8 ;  /* 0x0000009ca008723c */ /* 0x042fec0000001808 */
        /* <DEDUP_REMOVED lines=9> */
[-C--:B--2---:R-:W-:Y:S05]  /*27f0*/  HMMA.16816.F32 R4, R164, R168.reuse, R4 ;  /* 0x000000a8a404723c */ /* 0x084fea0000001804 */
[----:B------:R-:W2:Y:S01]  /*2800*/  LDSM.16.M88.4 R152, [R222+0xd400] ;  /* 0x00d40000de98783b */ /* 0x000ea20000000200 */
[C---:B---3--:R-:W-:Y:S06]  /*2810*/  HMMA.16816.F32 R8, R136.reuse, R168, R8 ;  /* 0x000000a88808723c */ /* 0x048fec0000001808 */
[-C--:B------:R-:W-:Y:S06]  /*2820*/  HMMA.16816.F32 R12, R136, R170.reuse, R12 ;  /* 0x000000aa880c723c */ /* 0x080fec000000180c */
[C---:B------:R-:W-:Y:S06]  /*2830*/  HMMA.16816.F32 R16, R164.reuse, R170, R16 ;  /* 0x000000aaa410723c */ /* 0x040fec0000001810 */
[-C--:B------:R-:W-:Y:S06]  /*2840*/  HMMA.16816.F32 R20, R164, R140.reuse, R20 ;  /* 0x0000008ca414723c */ /* 0x080fec0000001814 */
[C---:B------:R-:W-:Y:S01]  /*2850*/  HMMA.16816.F32 R24, R136.reuse, R140, R24 ;  /* 0x0000008c8818723c */ /* 0x040fe20000001818 */
[----:B------:R-:W3:Y:S04]  /*2860*/  LDL R140, [R1+0x8] ;  /* 0x00000800018c7983 */ /* 0x000ee80000100800 */
[----:B------:R-:W3:Y:S01]  /*2870*/  LDL R141, [R1+0xc] ;  /* 0x00000c00018d7983 */ /* 0x000ee20000100800 */
[-C--:B------:R-:W-:Y:S03]  /*2880*/  HMMA.16816.F32 R28, R136, R142.reuse, R28 ;  /* 0x0000008e881c723c */ /* 0x080fe6000000181c */
[----:B------:R-:W2:Y:S03]  /*2890*/  LDSM.16.M88.4 R136, [R0+0x2800] ;  /* 0x002800000088783b */ /* 0x000ea60000000200 */
[----:B------:R-:W-:Y:S06]  /*28a0*/  HMMA.16816.F32 R32, R164, R142, R32 ;  /* 0x0000008ea420723c */ /* 0x000fec0000001820 */
[-C--:B----4-:R-:W-:Y:S06]  /*28b0*/  HMMA.16816.F32 R4, R144, R148.reuse, R4 ;  /* 0x000000949004723c */ /* 0x090fec0000001804 */
[C---:B-1----:R-:W-:Y:S06]  /*28c0*/  HMMA.16816.F32 R8, R132.reuse, R148, R8 ;  /* 0x000000948408723c */ /* 0x042fec0000001808 */
[-C--:B------:R-:W-:Y:S06]  /*28d0*/  HMMA.16816.F32 R12, R132, R150.reuse, R12 ;  /* 0x00000096840c723c */ /* 0x080fec000000180c */
[C---:B------:R-:W-:Y:S06]  /*28e0*/  HMMA.16816.F32 R16, R144.reuse, R150, R16 ;  /* 0x000000969010723c */ /* 0x040fec0000001810 */
[-C--:B--2---:R-:W-:Y:S06]  /*28f0*/  HMMA.16816.F32 R20, R144, R152.reuse, R20 ;  /* 0x000000989014723c */ /* 0x084fec0000001814 */
[C---:B------:R-:W-:Y:S06]  /*2900*/  HMMA.16816.F32 R24, R132.reuse, R152, R24 ;  /* 0x000000988418723c */ /* 0x040fec0000001818 */
[-C--:B------:R-:W-:Y:S06]  /*2910*/  HMMA.16816.F32 R28, R132, R154.reuse, R28 ;  /* 0x0000009a841c723c */ /* 0x080fec000000181c */
[----:B------:R-:W-:Y:S05]  /*2920*/  HMMA.16816.F32 R32, R144, R154, R32 ;  /* 0x0000009a9020723c */ /* 0x000fea0000001820 */
[----:B------:R-:W-:Y:S01]  /*2930*/  FMUL.FTZ R133, R250, 1.4426950216293334961 ;  /* 0x3fb8aa3bfa857820 */ /* 0x000fe20000410000 */
[-C--:B------:R-:W-:Y:S05]  /*2940*/  HMMA.16816.F32 R4, R156, R160.reuse, R4 ;  /* 0x000000a09c04723c */ /* 0x080fea0000001804 */
[----:B------:R-:W-:Y:S01]  /*2950*/  FSEL R133, R133, RZ, P0 ;  /* 0x000000ff85857208 */ /* 0x000fe20000000000 */
[C---:B------:R-:W-:Y:S04]  /*2960*/  HMMA.16816.F32 R8, R136.reuse, R160, R8 ;  /* 0x000000a08808723c */ /* 0x040fe80000001808 */
[C---:B------:R-:W-:Y:S01]  /*2970*/  FSETP.NEU.FTZ.AND P0, PT, R249.reuse, -INF , PT ;  /* 0xff800000f900780b */ /* 0x040fe20003f1d000 */
[----:B------:R-:W-:Y:S01]  /*2980*/  FMUL.FTZ R132, R249, 1.4426950216293334961 ;  /* 0x3fb8aa3bf9847820 */ /* 0x000fe20000410000 */
[-C--:B------:R-:W-:Y:S05]  /*2990*/  HMMA.16816.F32 R12, R136, R162.reuse, R12 ;  /* 0x000000a2880c723c */ /* 0x080fea000000180c */
[----:B------:R-:W-:Y:S01]  /*29a0*/  FSEL R132, R132, RZ, P0 ;  /* 0x000000ff84847208 */ /* 0x000fe20000000000 */
[C---:B------:R-:W-:Y:S04]  /*29b0*/  HMMA.16816.F32 R16, R156.reuse, R162, R16 ;  /* 0x000000a29c10723c */ /* 0x040fe80000001810 */
[----:B------:R-:W-:Y:S02]  /*29c0*/  FSETP.NEU.FTZ.AND P0, PT, R248, -INF , PT ;  /* 0xff800000f800780b */ /* 0x000fe40003f1d000 */
[--C-:B------:R-:W-:Y:S01]  /*29d0*/  FFMA.FTZ R4, R4, UR42, -R133.reuse ;  /* 0x0000002a04047c23 */ /* 0x100fe20008010885 */
[--C-:B------:R-:W-:Y:S01]  /*29e0*/  FFMA.FTZ R5, R5, UR42, -R133.reuse ;  /* 0x0000002a05057c23 */ /* 0x100fe20008010885 */
[--C-:B------:R-:W-:Y:S02]  /*29f0*/  FFMA.FTZ R6, R6, UR42, -R132.reuse ;  /* 0x0000002a06067c23 */ /* 0x100fe40008010884 */
[----:B------:R-:W-:Y:S01]  /*2a00*/  MUFU.EX2 R143, R4 ;  /* 0x00000004008f7308 */ /* 0x000fe20000000800 */
[----:B------:R-:W-:Y:S01]  /*2a10*/  FFMA.FTZ R0, R7, UR42, -R132 ;  /* 0x0000002a07007c23 */ /* 0x000fe20008010884 */
[----:B------:R-:W-:Y:S02]  /*2a20*/  FSEL R2, R2, RZ, P0 ;  /* 0x000000ff02027208 */ /* 0x000fe40000000000 */
[----:B------:R-:W-:Y:S03]  /*2a30*/  FSETP.NEU.FTZ.AND P0, PT, R247, -INF , PT ;  /* 0xff800000f700780b */ /* 0x000fe60003f1d000 */
[--C-:B------:R-:W-:Y:S03]  /*2a40*/  FFMA.FTZ R8, R8, UR42, -R2.reuse ;  /* 0x0000002a08087c23 */ /* 0x100fe60008010802 */
[----:B------:R-:W-:Y:S01]  /*2a50*/  MUFU.EX2 R166, R5 ;  /* 0x0000000500a67308 */ /* 0x000fe20000000800 */
[--C-:B------:R-:W-:Y:S01]  /*2a60*/  FFMA.FTZ R9, R9, UR42, -R2.reuse ;  /* 0x0000002a09097c23 */ /* 0x100fe20008010802 */
[--C-:B------:R-:W-:Y:S01]  /*2a70*/  FFMA.FTZ R12, R12, UR42, -R2.reuse ;  /* 0x0000002a0c0c7c23 */ /* 0x100fe20008010802 */
[----:B------:R-:W-:Y:S01]  /*2a80*/  FFMA.FTZ R13, R13, UR42, -R2 ;  /* 0x0000002a0d0d7c23 */ /* 0x000fe20008010802 */
[--C-:B------:R-:W-:Y:S01]  /*2a90*/  FFMA.FTZ R16, R16, UR42, -R133.reuse ;  /* 0x0000002a10107c23 */ /* 0x100fe20008010885 */
[--C-:B------:R-:W-:Y:S05]  /*2aa0*/  FFMA.FTZ R17, R17, UR42, -R133.reuse ;  /* 0x0000002a11117c23 */ /* 0x100fea0008010885 */
[----:B------:R1:W-:Y:S01]  /*2ab0*/  MUFU.EX2 R168, R6 ;  /* 0x0000000600a87308 */ /* 0x0003e20000000800 */
[--C-:B------:R-:W-:Y:S01]  /*2ac0*/  FFMA.FTZ R18, R18, UR42, -R132.reuse ;  /* 0x0000002a12127c23 */ /* 0x100fe20008010884 */
[----:B------:R-:W-:Y:S08]  /*2ad0*/  FFMA.FTZ R19, R19, UR42, -R132 ;  /* 0x0000002a13137c23 */ /* 0x000ff00008010884 */
[----:B------:R2:W4:Y:S10]  /*2ae0*/  MUFU.EX2 R167, R0 ;  /* 0x0000000000a77308 */ /* 0x0005340000000800 */
[----:B------:R-:W-:Y:S01]  /*2af0*/  MUFU.EX2 R161, R16 ;  /* 0x0000001000a17308 */ /* 0x000fe20000000800 */
[----:B-1----:R-:W1:Y:S09]  /*2b00*/  LDSM.16.M88.4 R4, [R223+0xd400] ;  /* 0x00d40000df04783b */ /* 0x002e720000000200 */
[----:B------:R-:W-:Y:S01]  /*2b10*/  MUFU.EX2 R160, R17 ;  /* 0x0000001100a07308 */ /* 0x000fe20000000800 */
[----:B--2---:R-:W-:Y:S05]  /*2b20*/  FMUL.FTZ R0, R247, 1.4426950216293334961 ;  /* 0x3fb8aa3bf7007820 */ /* 0x004fea0000410000 */
[----:B------:R-:W-:Y:S04]  /*2b30*/  FSEL R0, R0, RZ, P0 ;  /* 0x000000ff00007208 */ /* 0x000fe80000000000 */
[----:B------:R-:W-:Y:S01]  /*2b40*/  MUFU.EX2 R164, R18 ;  /* 0x0000001200a47308 */ /* 0x000fe20000000800 */
[--C-:B------:R-:W-:Y:S01]  /*2b50*/  FFMA.FTZ R10, R10, UR42, -R0.reuse ;  /* 0x0000002a0a0a7c23 */ /* 0x100fe20008010800 */
[--C-:B------:R-:W-:Y:S01]  /*2b60*/  FFMA.FTZ R11, R11, UR42, -R0.reuse ;  /* 0x0000002a0b0b7c23 */ /* 0x100fe20008010800 */
[--C-:B------:R-:W-:Y:S01]  /*2b70*/  FFMA.FTZ R14, R14, UR42, -R0.reuse ;  /* 0x0000002a0e0e7c23 */ /* 0x100fe20008010800 */
[----:B------:R-:W-:Y:S06]  /*2b80*/  FFMA.FTZ R15, R15, UR42, -R0 ;  /* 0x0000002a0f0f7c23 */ /* 0x000fec0008010800 */
[----:B------:R-:W-:Y:S10]  /*2b90*/  MUFU.EX2 R163, R19 ;  /* 0x0000001300a37308 */ /* 0x000ff40000000800 */
[----:B------:R-:W-:Y:S10]  /*2ba0*/  MUFU.EX2 R234, R8 ;  /* 0x0000000800ea7308 */ /* 0x000ff40000000800 */
[----:B------:R-:W2:Y:S01]  /*2bb0*/  MUFU.EX2 R231, R9 ;  /* 0x0000000900e77308 */ /* 0x000ea20000000800 */
[-C--:B-1----:R-:W-:Y:S06]  /*2bc0*/  HMMA.16816.F32 R20, R156, R4.reuse, R20 ;  /* 0x000000049c14723c */ /* 0x082fec0000001814 */
[C---:B------:R-:W-:Y:S03]  /*2bd0*/  HMMA.16816.F32 R24, R136.reuse, R4, R24 ;  /* 0x000000048818723c */ /* 0x040fe60000001818 */
[----:B------:R-:W-:Y:S03]  /*2be0*/  MUFU.EX2 R237, R10 ;  /* 0x0000000a00ed7308 */ /* 0x000fe60000000800 */
[-C--:B------:R-:W-:Y:S07]  /*2bf0*/  HMMA.16816.F32 R28, R136, R6.reuse, R28 ;  /* 0x00000006881c723c */ /* 0x080fee000000181c */
[----:B------:R-:W1:Y:S01]  /*2c00*/  MUFU.EX2 R236, R11 ;  /* 0x0000000b00ec7308 */ /* 0x000e620000000800 */
[----:B----4-:R-:W-:Y:S01]  /*2c10*/  F2FP.F16.F32.PACK_AB R4, R167, R168 ;  /* 0x000000a8a704723e */ /* 0x010fe200000000ff */
[----:B------:R-:W-:Y:S04]  /*2c20*/  HMMA.16816.F32 R32, R156, R6, R32 ;  /* 0x000000069c20723c */ /* 0x000fe80000001820 */
[----:B------:R1:W-:Y:S04]  /*2c30*/  STS [R241+0x13400], R4 ;  /* 0x01340004f1007388 */ /* 0x0003e80000000800 */
[----:B------:R-:W-:Y:S03]  /*2c40*/  MUFU.EX2 R170, R12 ;  /* 0x0000000c00aa7308 */ /* 0x000fe60000000800 */
[----:B--2---:R-:W-:Y:S01]  /*2c50*/  F2FP.F16.F32.PACK_AB R5, R231, R234 ;  /* 0x000000eae705723e */ /* 0x004fe200000000ff */
[--C-:B------:R-:W-:Y:S01]  /*2c60*/  FFMA.FTZ R20, R20, UR42, -R133.reuse ;  /* 0x0000002a14147c23 */ /* 0x100fe20008010885 */
[----:B------:R-:W-:Y:S01]  /*2c70*/  F2FP.F16.F32.PACK_AB R6, R163, R164 ;  /* 0x000000a4a306723e */ /* 0x000fe200000000ff */
[--C-:B------:R-:W-:Y:S01]  /*2c80*/  FFMA.FTZ R21, R21, UR42, -R133.reuse ;  /* 0x0000002a15157c23 */ /* 0x100fe20008010885 */
[--C-:B------:R-:W-:Y:S01]  /*2c90*/  FFMA.FTZ R24, R24, UR42, -R2.reuse ;  /* 0x0000002a18187c23 */ /* 0x100fe20008010802 */
[----:B------:R-:W-:Y:S02]  /*2ca0*/  FFMA.FTZ R25, R25, UR42, -R2 ;  /* 0x0000002a19197c23 */ /* 0x000fe40008010802 */
[----:B------:R-:W-:Y:S01]  /*2cb0*/  MUFU.EX2 R169, R13 ;  /* 0x0000000d00a97308 */ /* 0x000fe20000000800 */
[--C-:B------:R-:W-:Y:S01]  /*2cc0*/  FFMA.FTZ R22, R22, UR42, -R132.reuse ;  /* 0x0000002a16167c23 */ /* 0x100fe20008010884 */
[----:B------:R-:W-:Y:S01]  /*2cd0*/  FFMA.FTZ R23, R23, UR42, -R132 ;  /* 0x0000002a17177c23 */ /* 0x000fe20008010884 */
[----:B------:R-:W-:Y:S01]  /*2ce0*/  FFMA.FTZ R26, R26, UR42, -R0 ;  /* 0x0000002a1a1a7c23 */ /* 0x000fe20008010800 */
[--C-:B------:R-:W-:Y:S01]  /*2cf0*/  FFMA.FTZ R28, R28, UR42, -R2.reuse ;  /* 0x0000002a1c1c7c23 */ /* 0x100fe20008010802 */
[----:B------:R-:W-:Y:S01]  /*2d00*/  FFMA.FTZ R2, R29, UR42, -R2 ;  /* 0x0000002a1d027c23 */ /* 0x000fe20008010802 */
[--C-:B------:R-:W-:Y:S01]  /*2d10*/  FFMA.FTZ R30, R30, UR42, -R0.reuse ;  /* 0x0000002a1e1e7c23 */ /* 0x100fe20008010800 */
[--C-:B------:R-:W-:Y:S03]  /*2d20*/  FFMA.FTZ R27, R27, UR42, -R0.reuse ;  /* 0x0000002a1b1b7c23 */ /* 0x100fe60008010800 */
[----:B------:R-:W-:Y:S01]  /*2d30*/  MUFU.EX2 R235, R14 ;  /* 0x0000000e00eb7308 */ /* 0x000fe20000000800 */
[----:B------:R-:W-:Y:S01]  /*2d40*/  FFMA.FTZ R0, R31, UR42, -R0 ;  /* 0x0000002a1f007c23 */ /* 0x000fe20008010800 */
[--C-:B------:R-:W-:Y:S01]  /*2d50*/  FFMA.FTZ R32, R32, UR42, -R133.reuse ;  /* 0x0000002a20207c23 */ /* 0x100fe20008010885 */
[----:B------:R-:W-:Y:S01]  /*2d60*/  FFMA.FTZ R133, R33, UR42, -R133 ;  /* 0x0000002a21857c23 */ /* 0x000fe20008010885 */
[--C-:B------:R-:W-:Y:S01]  /*2d70*/  FFMA.FTZ R34, R34, UR42, -R132.reuse ;  /* 0x0000002a22227c23 */ /* 0x100fe20008010884 */
[----:B------:R-:W-:Y:S01]  /*2d80*/  FFMA.FTZ R132, R35, UR42, -R132 ;  /* 0x0000002a23847c23 */ /* 0x000fe20008010884 */
[----:B-1----:R-:W-:Y:S04]  /*2d90*/  F2FP.F16.F32.PACK_AB R4, R236, R237 ;  /* 0x000000edec04723e */ /* 0x002fe800000000ff */
[----:B------:R1:W-:Y:S10]  /*2da0*/  MUFU.EX2 R152, R2 ;  /* 0x0000000200987308 */ /* 0x0003f40000000800 */
[----:B------:R-:W2:Y:S10]  /*2db0*/  MUFU.EX2 R171, R15 ;  /* 0x0000000f00ab7308 */ /* 0x000eb40000000800 */
[----:B------:R-:W-:Y:S01]  /*2dc0*/  MUFU.EX2 R151, R20 ;  /* 0x0000001400977308 */ /* 0x000fe20000000800 */
[----:B-1----:R-:W-:Y:S05]  /*2dd0*/  F2FP.F16.F32.PACK_AB R2, R166, R143 ;  /* 0x0000008fa602723e */ /* 0x002fea00000000ff */
[----:B------:R1:W-:Y:S04]  /*2de0*/  STS [R241+0x13000], R2 ;  /* 0x01300002f1007388 */ /* 0x0003e80000000800 */
[----:B------:R-:W4:Y:S01]  /*2df0*/  MUFU.EX2 R150, R21 ;  /* 0x0000001500967308 */ /* 0x000f220000000800 */
[----:B------:R2:W-:Y:S09]  /*2e00*/  STS [R239+0x13400], R6 ;  /* 0x01340006ef007388 */ /* 0x0005f20000000800 */
[----:B------:R-:W-:Y:S10]  /*2e10*/  MUFU.EX2 R162, R22 ;  /* 0x0000001600a27308 */ /* 0x000ff40000000800 */
[----:B------:R-:W3:Y:S01]  /*2e20*/  MUFU.EX2 R153, R23 ;  /* 0x0000001700997308 */ /* 0x000ee20000000800 */
[----:B-1----:R-:W-:Y:S09]  /*2e30*/  F2FP.F16.F32.PACK_AB R2, R160, R161 ;  /* 0x000000a1a002723e */ /* 0x002ff200000000ff */
[----:B------:R-:W-:Y:S01]  /*2e40*/  MUFU.EX2 R147, R32 ;  /* 0x0000002000937308 */ /* 0x000fe20000000800 */
[----:B--2---:R-:W-:Y:S01]  /*2e50*/  F2FP.F16.F32.PACK_AB R6, R171, R235 ;  /* 0x000000ebab06723e */ /* 0x004fe200000000ff */
[----:B------:R1:W-:Y:S04]  /*2e60*/  STS [R239+0x13000], R2 ;  /* 0x01300002ef007388 */ /* 0x0003e80000000800 */
[----:B------:R4:W-:Y:S04]  /*2e70*/  STS [R241+0x14000], R5 ;  /* 0x01400005f1007388 */ /* 0x0009e80000000800 */
[----:B------:R-:W-:Y:S01]  /*2e80*/  MUFU.EX2 R146, R133 ;  /* 0x0000008500927308 */ /* 0x000fe20000000800 */
[----:B------:R3:W-:Y:S04]  /*2e90*/  STS [R241+0x14400], R4 ;  /* 0x01440004f1007388 */ /* 0x0007e80000000800 */
[----:B------:R-:W-:Y:S05]  /*2ea0*/  STS [R239+0x14400], R6 ;  /* 0x01440006ef007388 */ /* 0x000fea0000000800 */
[----:B------:R-:W-:Y:S10]  /*2eb0*/  MUFU.EX2 R149, R34 ;  /* 0x0000002200957308 */ /* 0x000ff40000000800 */
[----:B------:R-:W2:Y:S01]  /*2ec0*/  MUFU.EX2 R148, R132 ;  /* 0x0000008400947308 */ /* 0x000ea20000000800 */
[----:B-1----:R-:W-:Y:S09]  /*2ed0*/  F2FP.F16.F32.PACK_AB R2, R169, R170 ;  /* 0x000000aaa902723e */ /* 0x002ff200000000ff */
[----:B------:R2:W-:Y:S01]  /*2ee0*/  MUFU.EX2 R154, R0 ;  /* 0x00000000009a7308 */ /* 0x0005e20000000800 */
[----:B------:R1:W-:Y:S01]  /*2ef0*/  STS [R239+0x14000], R2 ;  /* 0x01400002ef007388 */ /* 0x0003e20000000800 */
[----:B----4-:R-:W-:Y:S02]  /*2f00*/  F2FP.F16.F32.PACK_AB R5, R150, R151 ;  /* 0x000000979605723e */ /* 0x010fe400000000ff */
[----:B---3--:R-:W-:Y:S02]  /*2f10*/  F2FP.F16.F32.PACK_AB R4, R153, R162 ;  /* 0x000000a29904723e */ /* 0x008fe400000000ff */
[----:B------:R-:W-:Y:S01]  /*2f20*/  IADD3 R144, P0, R140, UR44, RZ ;  /* 0x0000002c8c907c10 */ /* 0x000fe2000ff1e0ff */
[----:B------:R3:W-:Y:S03]  /*2f30*/  STS [R240+0x13000], R5 ;  /* 0x01300005f0007388 */ /* 0x0007e60000000800 */
[----:B------:R-:W-:Y:S01]  /*2f40*/  MUFU.EX2 R165, R24 ;  /* 0x0000001800a57308 */ /* 0x000fe20000000800 */
[----:B------:R-:W-:Y:S01]  /*2f50*/  IADD3.X R145, R141, UR43, RZ, P0, !PT ;  /* 0x0000002b8d917c10 */ /* 0x000fe200087fe4ff */
[----:B------:R-:W-:Y:S04]  /*2f60*/  STS [R240+0x13400], R4 ;  /* 0x01340004f0007388 */ /* 0x000fe80000000800 */
[----:B------:R-:W4:Y:S04]  /*2f70*/  LDG.E R142, desc[UR22][R144.64] ;  /* 0x00000016908e7981 */ /* 0x000f28000c1e1900 */
[----:B------:R-:W3:Y:S01]  /*2f80*/  MUFU.EX2 R157, R25 ;  /* 0x00000019009d7308 */ /* 0x000ee20000000800 */
[----:B--2---:R-:W-:Y:S01]  /*2f90*/  F2FP.F16.F32.PACK_AB R0, R148, R149 ;  /* 0x000000959400723e */ /* 0x004fe200000000ff */
[----:B------:R-:W2:Y:S04]  /*2fa0*/  LDG.E R141, desc[UR22][R144.64+0x20] ;  /* 0x00002016908d7981 */ /* 0x000ea8000c1e1900 */
[----:B------:R3:W-:Y:S04]  /*2fb0*/  STS [R238+0x13400], R0 ;  /* 0x01340000ee007388 */ /* 0x0007e80000000800 */
[----:B------:R-:W-:Y:S01]  /*2fc0*/  MUFU.EX2 R159, R26 ;  /* 0x0000001a009f7308 */ /* 0x000fe20000000800 */
[----:B-1----:R-:W-:Y:S01]  /*2fd0*/  F2FP.F16.F32.PACK_AB R2, R146, R147 ;  /* 0x000000939202723e */ /* 0x002fe200000000ff */
[----:B------:R1:W5:Y:S04]  /*2fe0*/  LDG.E R140, desc[UR22][R144.64+0x80] ;  /* 0x00008016908c7981 */ /* 0x000368000c1e1900 */
[----:B------:R1:W-:Y:S04]  /*2ff0*/  STS [R238+0x13000], R2 ;  /* 0x01300002ee007388 */ /* 0x0003e80000000800 */
[----:B------:R-:W1:Y:S01]  /*3000*/  MUFU.EX2 R158, R27 ;  /* 0x0000001b009e7308 */ /* 0x000e620000000800 */
[----:B---3--:R-:W-:Y:S05]  /*3010*/  F2FP.F16.F32.PACK_AB R6, R157, R165 ;  /* 0x000000a59d06723e */ /* 0x008fea00000000ff */
[----:B------:R-:W-:Y:S04]  /*3020*/  STS [R240+0x14000], R6 ;  /* 0x01400006f0007388 */ /* 0x000fe80000000800 */
[----:B------:R-:W3:Y:S10]  /*3030*/  MUFU.EX2 R155, R28 ;  /* 0x0000001c009b7308 */ /* 0x000ef40000000800 */
[----:B------:R-:W3:Y:S01]  /*3040*/  MUFU.EX2 R156, R30 ;  /* 0x0000001e009c7308 */ /* 0x000ee20000000800 */
[----:B-1----:R-:W-:Y:S02]  /*3050*/  F2FP.F16.F32.PACK_AB R5, R158, R159 ;  /* 0x0000009f9e05723e */ /* 0x002fe400000000ff */
[----:B------:R-:W-:Y:S03]  /*3060*/  LEA R0, R230, UR5, 0x1 ;  /* 0x00000005e6007c11 */ /* 0x000fe6000f8e08ff */
[----:B------:R-:W-:Y:S01]  /*3070*/  STS [R240+0x14400], R5 ;  /* 0x01440005f0007388 */ /* 0x000fe20000000800 */
[----:B---3--:R-:W-:Y:S05]  /*3080*/  F2FP.F16.F32.PACK_AB R4, R152, R155 ;  /* 0x0000009b9804723e */ /* 0x008fea00000000ff */
[----:B------:R-:W-:Y:S01]  /*3090*/  STS [R238+0x14000], R4 ;  /* 0x01400004ee007388 */ /* 0x000fe20000000800 */
[----:B------:R-:W-:Y:S05]  /*30a0*/  F2FP.F16.F32.PACK_AB R2, R154, R156 ;  /* 0x0000009c9a02723e */ /* 0x000fea00000000ff */
[----:B------:R1:W-:Y:S04]  /*30b0*/  STS [R238+0x14400], R2 ;  /* 0x01440002ee007388 */ /* 0x0003e80000000800 */
[----:B------:R-:W3:Y:S08]  /*30c0*/  LDSM.16.M88.4 R32, [R0+0x6000] ;  /* 0x006000000020783b */ /* 0x000ef00000000200 */
[----:B------:R-:W3:Y:S01]  /*30d0*/  LDSM.16.M88.4 R28, [R0+0x6800] ;  /* 0x00680000001c783b */ /* 0x000ee20000000200 */
[----:B-1----:R-:W-:Y:S07]  /*30e0*/  IADD3 R2, R0, R228, RZ ;  /* 0x000000e400027210 */ /* 0x002fee0007ffe0ff */
[----:B------:R-:W1:Y:S08]  /*30f0*/  LDSM.16.M88.4 R132, [R2+0x6000] ;  /* 0x006000000284783b */ /* 0x000e700000000200 */
[----:B------:R-:W1:Y:S01]  /*3100*/  LDSM.16.M88.4 R136, [R2+0x6800] ;  /* 0x006800000288783b */ /* 0x000e620000000200 */
[-C--:B---3--:R-:W-:Y:S06]  /*3110*/  HMMA.16816.F32 R4, R32, R172.reuse, RZ ;  /* 0x000000ac2004723c */ /* 0x088fec00000018ff */
[C---:B------:R-:W-:Y:S06]  /*3120*/  HMMA.16816.F32 R8, R28.reuse, R172, RZ ;  /* 0x000000ac1c08723c */ /* 0x040fec00000018ff */
        /* <DEDUP_REMOVED lines=35> */
[----:B------:R3:W4:Y:S08]  /*3360*/  LDSM.16.M88.4 R132, [R0+0x8800] ;  /* 0x008800000084783b */ /* 0x0007300000000200 */
[----:B---3--:R3:W5:Y:S01]  /*3370*/  LDG.E R0, desc[UR22][R144.64+0xa0] ;  /* 0x0000a01690007981 */ /* 0x008762000c1e1900 */
[-C--:B-1----:R-:W-:Y:S06]  /*3380*/  HMMA.16816.F32 R4, R136, R204.reuse, R4 ;  /* 0x000000cc8804723c */ /* 0x082fec0000001804 */
[C---:B----4-:R-:W-:Y:S06]  /*3390*/  HMMA.16816.F32 R8, R132.reuse, R204, R8 ;  /* 0x000000cc8408723c */ /* 0x050fec0000001808 */
[-C--:B------:R-:W-:Y:S06]  /*33a0*/  HMMA.16816.F32 R12, R132, R206.reuse, R12 ;  /* 0x000000ce840c723c */ /* 0x080fec000000180c */
[C---:B------:R-:W-:Y:S06]  /*33b0*/  HMMA.16816.F32 R16, R136.reuse, R206, R16 ;  /* 0x000000ce8810723c */ /* 0x040fec0000001810 */
[-C--:B------:R-:W-:Y:S06]  /*33c0*/  HMMA.16816.F32 R20, R136, R208.reuse, R20 ;  /* 0x000000d08814723c */ /* 0x080fec0000001814 */
[C---:B------:R-:W-:Y:S06]  /*33d0*/  HMMA.16816.F32 R24, R132.reuse, R208, R24 ;  /* 0x000000d08418723c */ /* 0x040fec0000001818 */
[-C--:B------:R-:W-:Y:S01]  /*33e0*/  HMMA.16816.F32 R28, R132, R210.reuse, R28 ;  /* 0x000000d2841c723c */ /* 0x080fe2000000181c */
[----:B------:R-:W1:Y:S05]  /*33f0*/  LDSM.16.M88.4 R132, [R2+0x8000] ;  /* 0x008000000284783b */ /* 0x000e6a0000000200 */
[----:B------:R-:W-:Y:S03]  /*3400*/  HMMA.16816.F32 R32, R136, R210, R32 ;  /* 0x000000d28820723c */ /* 0x000fe60000001820 */
[----:B------:R-:W4:Y:S03]  /*3410*/  LDSM.16.M88.4 R136, [R2+0x8800] ;  /* 0x008800000288783b */ /* 0x000f260000000200 */
[-C--:B-1----:R-:W-:Y:S06]  /*3420*/  HMMA.16816.F32 R4, R132, R212.reuse, R4 ;  /* 0x000000d48404723c */ /* 0x082fec0000001804 */
[C---:B----4-:R-:W-:Y:S06]  /*3430*/  HMMA.16816.F32 R8, R136.reuse, R212, R8 ;  /* 0x000000d48808723c */ /* 0x050fec0000001808 */
[-C--:B------:R-:W-:Y:S06]  /*3440*/  HMMA.16816.F32 R12, R136, R214.reuse, R12 ;  /* 0x000000d6880c723c */ /* 0x080fec000000180c */
[C---:B------:R-:W-:Y:S06]  /*3450*/  HMMA.16816.F32 R16, R132.reuse, R214, R16 ;  /* 0x000000d68410723c */ /* 0x040fec0000001810 */
[C---:B------:R-:W-:Y:S01]  /*3460*/  FADD.FTZ R4, -R142.reuse, R4 ;  /* 0x000000048e047221 */ /* 0x040fe20000010100 */
[-C--:B------:R-:W-:Y:S04]  /*3470*/  HMMA.16816.F32 R20, R132, R216.reuse, R20 ;  /* 0x000000d88414723c */ /* 0x080fe80000001814 */
[----:B------:R-:W-:Y:S02]  /*3480*/  FMUL.FTZ R143, R143, R4 ;  /* 0x000000048f8f7220 */ /* 0x000fe40000410000 */
[C---:B------:R-:W-:Y:S05]  /*3490*/  HMMA.16816.F32 R24, R136.reuse, R216, R24 ;  /* 0x000000d88818723c */ /* 0x040fea0000001818 */
[C---:B------:R-:W-:Y:S01]  /*34a0*/  FADD.FTZ R2, -R142.reuse, R5 ;  /* 0x000000058e027221 */ /* 0x040fe20000010100 */
[-C--:B------:R-:W-:Y:S05]  /*34b0*/  HMMA.16816.F32 R28, R136, R218.reuse, R28 ;  /* 0x000000da881c723c */ /* 0x080fea000000181c */
[----:B--2---:R-:W-:Y:S01]  /*34c0*/  FADD.FTZ R7, -R141, R7 ;  /* 0x000000078d077221 */ /* 0x004fe20000010100 */
        /* <DEDUP_REMOVED lines=34> */
[----:B---3--:R-:W-:Y:S06]  /*36f0*/  @!P1 BRA `(.L_x_122) ;  /* 0x0000000000489947 */ /* 0x008fec0003800000 */
        /* <DEDUP_REMOVED lines=18> */
.L_x_122:
        /* <DEDUP_REMOVED lines=40> */
[----:B------:R-:W3:Y:S01]  /*3aa0*/  LDC R141, c[0x0][0x2dc] ;  /* 0x0000b700ff8d7b82 */ /* 0x000ee20000000800 */
[----:B------:R-:W-:Y:S02]  /*3ab0*/  F2FP.F16.F32.PACK_AB R0, R0, R26 ;  /* 0x0000001a0000723e */ /* 0x000fe400000000ff */
[----:B------:R-:W-:Y:S02]  /*3ac0*/  F2FP.F16.F32.PACK_AB R8, R8, R28 ;  /* 0x0000001c0808723e */ /* 0x000fe400000000ff */
[----:B------:R-:W-:Y:S02]  /*3ad0*/  F2FP.F16.F32.PACK_AB R5, R5, R30 ;  /* 0x0000001e0505723e */ /* 0x000fe400000000ff */
[----:B--2---:R-:W-:Y:S01]  /*3ae0*/  F2FP.F16.F32.PACK_AB R2, R9, R4 ;  /* 0x000000040902723e */ /* 0x004fe200000000ff */
[----:B------:R-:W-:Y:S04]  /*3af0*/  FMUL.FTZ R4, R236, R11 ;  /* 0x0000000bec047220 */ /* 0x000fe80000410000 */
[----:B------:R2:W-:Y:S01]  /*3b00*/  STS [R241+0x10000], R2 ;  /* 0x01000002f1007388 */ /* 0x0005e20000000800 */
[----:B------:R-:W-:Y:S05]  /*3b10*/  F2FP.F16.F32.PACK_AB R4, R4, R10 ;  /* 0x0000000a0404723e */ /* 0x000fea00000000ff */
[----:B------:R-:W-:Y:S04]  /*3b20*/  STS [R241+0x10400], R4 ;  /* 0x01040004f1007388 */ /* 0x000fe80000000800 */
[----:B------:R-:W-:Y:S01]  /*3b30*/  STS [R239+0x10000], R7 ;  /* 0x01000007ef007388 */ /* 0x000fe20000000800 */
[----:B--2---:R-:W-:Y:S05]  /*3b40*/  F2FP.F16.F32.PACK_AB R2, R15, R14 ;  /* 0x0000000e0f02723e */ /* 0x004fea00000000ff */
[----:B------:R3:W-:Y:S04]  /*3b50*/  STS [R239+0x10400], R2 ;  /* 0x01040002ef007388 */ /* 0x0007e80000000800 */
[----:B------:R-:W-:Y:S04]  /*3b60*/  STS [R240+0xf000], R20 ;  /* 0x00f00014f0007388 */ /* 0x000fe80000000800 */
[----:B------:R-:W-:Y:S04]  /*3b70*/  STS [R240+0xf400], R17 ;  /* 0x00f40011f0007388 */ /* 0x000fe80000000800 */
[----:B------:R-:W-:Y:S04]  /*3b80*/  STS [R238+0xf000], R18 ;  /* 0x00f00012ee007388 */ /* 0x000fe80000000800 */
[----:B------:R-:W-:Y:S04]  /*3b90*/  STS [R238+0xf400], R16 ;  /* 0x00f40010ee007388 */ /* 0x000fe80000000800 */
[----:B------:R-:W-:Y:S04]  /*3ba0*/  STS [R240+0x10000], R6 ;  /* 0x01000006f0007388 */ /* 0x000fe80000000800 */
[----:B------:R2:W-:Y:S01]  /*3bb0*/  STS [R240+0x10400], R0 ;  /* 0x01040000f0007388 */ /* 0x0005e20000000800 */
[----:B---3--:R-:W-:Y:S03]  /*3bc0*/  IMAD R2, R141, UR38, RZ ;  /* 0x000000268d027c24 */ /* 0x008fe6000f8e02ff */
[----:B------:R-:W-:Y:S02]  /*3bd0*/  STS [R238+0x10000], R8 ;  /* 0x01000008ee007388 */ /* 0x000fe40000000800 */
[----:B------:R-:W-:Y:S02]  /*3be0*/  LEA R2, -R2, RZ, 0x6 ;  /* 0x000000ff02027211 */ /* 0x000fe400078e31ff */
[----:B------:R-:W-:Y:S01]  /*3bf0*/  STS [R238+0x10400], R5 ;  /* 0x01040005ee007388 */ /* 0x000fe20000000800 */
[----:B------:R-:W-:Y:S01]  /*3c00*/  BAR.SYNC.DEFER_BLOCKING 0x0 ;  /* 0x0000000000007b1d */ /* 0x000fe20000010000 */
[C---:B------:R-:W-:Y:S04]  /*3c10*/  LEA R232, P0, R2.reuse, R232, 0x2 ;  /* 0x000000e802e87211 */ /* 0x040fe800078010ff */
[----:B------:R-:W-:Y:S02]  /*3c20*/  LEA.HI.X.SX32 R233, R2, R233, 0x2, P0 ;  /* 0x000000e902e97211 */ /* 0x000fe400000f16ff */
[----:B--2---:R-:W-:Y:S01]  /*3c30*/  LEA R0, R229, UR5, 0x1 ;  /* 0x00000005e5007c11 */ /* 0x004fe2000f8e08ff */
[----:B------:R-:W-:Y:S04]  /*3c40*/  LDSM.16.MT88.4 R4, [R3+0x13000] ;  /* 0x013000000304783b */ /* 0x000fe80000004200 */
[----:B------:R-:W2:Y:S04]  /*3c50*/  LDSM.16.MT88.4 R8, [R0+0x6000] ;  /* 0x006000000008783b */ /* 0x000ea80000004200 */
[----:B------:R-:W3:Y:S04]  /*3c60*/  LDSM.16.MT88.4 R12, [R3+0x15000] ;  /* 0x01500000030c783b */ /* 0x000ee80000004200 */
[----:B------:R-:W4:Y:S04]  /*3c70*/  LDSM.16.MT88.4 R16, [R0+0x7000] ;  /* 0x007000000010783b */ /* 0x000f280000004200 */
[----:B------:R-:W1:Y:S04]  /*3c80*/  LDSM.16.MT88.4 R20, [R0+0x8000] ;  /* 0x008000000014783b */ /* 0x000e680000004200 */
[----:B------:R-:W-:Y:S04]  /*3c90*/  LDSM.16.MT88.4 R24, [R3+0x13800] ;  /* 0x013800000318783b */ /* 0x000fe80000004200 */
[----:B------:R-:W1:Y:S04]  /*3ca0*/  LDSM.16.MT88.4 R28, [R0+0x6400] ;  /* 0x00640000001c783b */ /* 0x000e680000004200 */
[----:B------:R-:W1:Y:S04]  /*3cb0*/  LDSM.16.MT88.4 R32, [R3+0x15800] ;  /* 0x015800000320783b */ /* 0x000e680000004200 */
[----:B------:R-:W1:Y:S04]  /*3cc0*/  LDSM.16.MT88.4 R132, [R0+0x7400] ;  /* 0x007400000084783b */ /* 0x000e680000004200 */
[----:B------:R-:W1:Y:S01]  /*3cd0*/  LDSM.16.MT88.4 R136, [R0+0x8400] ;  /* 0x008400000088783b */ /* 0x000e620000004200 */
[-C--:B--2---:R-:W-:Y:S06]  /*3ce0*/  HMMA.16816.F32 R36, R4, R8.reuse, R36 ;  /* 0x000000080424723c */ /* 0x084fec0000001824 */
        /* <DEDUP_REMOVED lines=9> */
[-C--:B-1----:R-:W-:Y:S06]  /*3d80*/  HMMA.16816.F32 R68, R4, R20.reuse, R68 ;  /* 0x000000140444723c */ /* 0x082fec0000001844 */
        /* <DEDUP_REMOVED lines=51> */
[----:B------:R-:W2:Y:S01]  /*40c0*/  LDL R141, [R1] ;  /* 0x00000000018d7983 */ /* 0x000ea20000100800 */
[----:B------:R-:W1:Y:S01]  /*40d0*/  LDC R4, c[0x0][0x420] ;  /* 0x00010800ff047b82 */ /* 0x000e620000000800 */
[----:B--2---:R-:W-:Y:S01]  /*40e0*/  LEA R2, R141, UR5, 0x1 ;  /* 0x000000058d027c11 */ /* 0x004fe2000f8e08ff */
        /* <DEDUP_REMOVED lines=12> */
.L_x_123:
[----:B------:R-:W2:Y:S01]  /*41b0*/  LDL R160, [R1+0x4] ;  /* 0x0000040001a07983 */ /* 0x000ea20000100800 */
[----:B------:R-:W-:Y:S03]  /*41c0*/  ULOP3.LUT UR37, UR39, 0x1, URZ, 0xc0, !UPT ;  /* 0x0000000127257892 */ /* 0x000fe6000f8ec03f */
[----:B-1----:R-:W3:Y:S01]  /*41d0*/  LDL R2, [R1+0x10] ;  /* 0x0000100001027983 */ /* 0x002ee20000100800 */
[----:B------:R-:W-:Y:S02]  /*41e0*/  UISETP.NE.U32.AND UP0, UPT, UR37, 0x1, UPT ;  /* 0x000000012500788c */ /* 0x000fe4000bf05070 */
[----:B------:R-:W-:Y:S01]  /*41f0*/  UIADD3 UR37, UR39, -0x1, URZ ;  /* 0xffffffff27257890 */ /* 0x000fe2000fffe03f */
[----:B------:R-:W-:Y:S04]  /*4200*/  LDSM.16.M88.4 R24, [R224] ;  /* 0x00000000e018783b */ /* 0x000fe80000000200 */
[----:B------:R-:W1:Y:S04]  /*4210*/  LDSM.16.MT88.4 R8, [R0+0x9000] ;  /* 0x009000000008783b */ /* 0x000e680000004200 */
[----:B------:R-:W4:Y:S04]  /*4220*/  LDSM.16.MT88.4 R16, [R0+0xb000] ;  /* 0x00b000000010783b */ /* 0x000f280000004200 */
[----:B------:R-:W4:Y:S04]  /*4230*/  LDSM.16.MT88.4 R28, [R0+0xd000] ;  /* 0x00d00000001c783b */ /* 0x000f280000004200 */
[----:B------:R-:W-:Y:S04]  /*4240*/  LDSM.16.M88.4 R32, [R225] ;  /* 0x00000000e120783b */ /* 0x000fe80000000200 */
[----:B------:R-:W4:Y:S04]  /*4250*/  LDSM.16.MT88.4 R132, [R0+0x9400] ;  /* 0x009400000084783b */ /* 0x000f280000004200 */
[----:B------:R-:W4:Y:S04]  /*4260*/  LDSM.16.MT88.4 R136, [R0+0xb400] ;  /* 0x00b400000088783b */ /* 0x000f280000004200 */
[----:B------:R-:W4:Y:S04]  /*4270*/  LDSM.16.MT88.4 R140, [R0+0xd400] ;  /* 0x00d40000008c783b */ /* 0x000f280000004200 */
[----:B------:R-:W-:Y:S04]  /*4280*/  LDSM.16.M88.4 R144, [R227] ;  /* 0x00000000e390783b */ /* 0x000fe80000000200 */
[----:B------:R-:W4:Y:S04]  /*4290*/  LDSM.16.MT88.4 R148, [R0+0x9800] ;  /* 0x009800000094783b */ /* 0x000f280000004200 */
[----:B------:R-:W-:Y:S01]  /*42a0*/  LDSM.16.M88.4 R152, [R226] ;  /* 0x00000000e298783b */ /* 0x000fe20000000200 */
[C---:B-1----:R-:W-:Y:S03]  /*42b0*/  HMMA.16816.F32 R4, R24.reuse, R8, RZ ;  /* 0x000000081804723c */ /* 0x042fe600000018ff */
[----:B------:R-:W-:Y:S03]  /*42c0*/  LDSM.16.MT88.4 R156, [R0+0x9c00] ;  /* 0x009c0000009c783b */ /* 0x000fe60000004200 */
[C---:B------:R-:W-:Y:S06]  /*42d0*/  HMMA.16816.F32 R8, R24.reuse, R10, RZ ;  /* 0x0000000a1808723c */ /* 0x040fec00000018ff */
[C---:B----4-:R-:W-:Y:S06]  /*42e0*/  HMMA.16816.F32 R12, R24.reuse, R16, RZ ;  /* 0x00000010180c723c */ /* 0x050fec00000018ff */
[C---:B------:R-:W-:Y:S06]  /*42f0*/  HMMA.16816.F32 R16, R24.reuse, R18, RZ ;  /* 0x000000121810723c */ /* 0x040fec00000018ff */
[C---:B------:R-:W-:Y:S06]  /*4300*/  HMMA.16816.F32 R20, R24.reuse, R28, RZ ;  /* 0x0000001c1814723c */ /* 0x040fec00000018ff */
[----:B------:R-:W-:Y:S01]  /*4310*/  HMMA.16816.F32 R24, R24, R30, RZ ;  /* 0x0000001e1818723c */ /* 0x000fe200000018ff */
[----:B------:R-:W1:Y:S05]  /*4320*/  LDSM.16.MT88.4 R28, [R0+0xb800] ;  /* 0x00b80000001c783b */ /* 0x000e6a0000004200 */
[C---:B------:R-:W-:Y:S06]  /*4330*/  HMMA.16816.F32 R4, R32.reuse, R132, R4 ;  /* 0x000000842004723c */ /* 0x040fec0000001804 */
[C---:B------:R-:W-:Y:S01]  /*4340*/  HMMA.16816.F32 R8, R32.reuse, R134, R8 ;  /* 0x000000862008723c */ /* 0x040fe20000001808 */
[----:B------:R-:W4:Y:S05]  /*4350*/  LDSM.16.MT88.4 R132, [R0+0xd800] ;  /* 0x00d800000084783b */ /* 0x000f2a0000004200 */
[C---:B------:R-:W-:Y:S06]  /*4360*/  HMMA.16816.F32 R12, R32.reuse, R136, R12 ;  /* 0x00000088200c723c */ /* 0x040fec000000180c */
[C---:B------:R-:W-:Y:S01]  /*4370*/  HMMA.16816.F32 R16, R32.reuse, R138, R16 ;  /* 0x0000008a2010723c */ /* 0x040fe20000001810 */
[----:B------:R-:W-:Y:S05]  /*4380*/  LDSM.16.MT88.4 R136, [R0+0xdc00] ;  /* 0x00dc00000088783b */ /* 0x000fea0000004200 */
[C---:B------:R-:W-:Y:S06]  /*4390*/  HMMA.16816.F32 R20, R32.reuse, R140, R20 ;  /* 0x0000008c2014723c */ /* 0x040fec0000001814 */
[----:B------:R-:W-:Y:S01]  /*43a0*/  HMMA.16816.F32 R24, R32, R142, R24 ;  /* 0x0000008e2018723c */ /* 0x000fe20000001818 */
[----:B------:R-:W4:Y:S04]  /*43b0*/  LDSM.16.MT88.4 R32, [R0+0xbc00] ;  /* 0x00bc00000020783b */ /* 0x000f280000004200 */
[----:B------:R-:W-:Y:S01]  /*43c0*/  LDSM.16.M88.4 R140, [R224+0x2000] ;  /* 0x00200000e08c783b */ /* 0x000fe20000000200 */
[C---:B------:R-:W-:Y:S06]  /*43d0*/  HMMA.16816.F32 R4, R144.reuse, R148, R4 ;  /* 0x000000949004723c */ /* 0x040fec0000001804 */
[C---:B------:R-:W-:Y:S01]  /*43e0*/  HMMA.16816.F32 R8, R144.reuse, R150, R8 ;  /* 0x000000969008723c */ /* 0x040fe20000001808 */
[----:B------:R-:W4:Y:S05]  /*43f0*/  LDSM.16.MT88.4 R148, [R0+0xa000] ;  /* 0x00a000000094783b */ /* 0x000f2a0000004200 */
[C---:B-1----:R-:W-:Y:S06]  /*4400*/  HMMA.16816.F32 R12, R144.reuse, R28, R12 ;  /* 0x0000001c900c723c */ /* 0x042fec000000180c */
[C---:B------:R-:W-:Y:S01]  /*4410*/  HMMA.16816.F32 R16, R144.reuse, R30, R16 ;  /* 0x0000001e9010723c */ /* 0x040fe20000001810 */
[----:B------:R-:W1:Y:S05]  /*4420*/  LDSM.16.MT88.4 R28, [R0+0xc000] ;  /* 0x00c00000001c783b */ /* 0x000e6a0000004200 */
[C---:B----4-:R-:W-:Y:S06]  /*4430*/  HMMA.16816.F32 R20, R144.reuse, R132, R20 ;  /* 0x000000849014723c */ /* 0x050fec0000001814 */
[----:B------:R-:W-:Y:S01]  /*4440*/  HMMA.16816.F32 R24, R144, R134, R24 ;  /* 0x000000869018723c */ /* 0x000fe20000001818 */
[----:B------:R-:W4:Y:S04]  /*4450*/  LDSM.16.MT88.4 R132, [R0+0xe000] ;  /* 0x00e000000084783b */ /* 0x000f280000004200 */
        /* <DEDUP_REMOVED lines=9> */
[----:B------:R-:W4:Y:S04]  /*44f0*/  LDSM.16.MT88.4 R136, [R0+0xe400] ;  /* 0x00e400000088783b */ /* 0x000f280000004200 */
[----:B------:R-:W-:Y:S01]  /*4500*/  LDSM.16.MT88.4 R152, [R0+0xa800] ;  /* 0x00a800000098783b */ /* 0x000fe20000004200 */
[C---:B------:R-:W-:Y:S06]  /*4510*/  HMMA.16816.F32 R4, R140.reuse, R148, R4 ;  /* 0x000000948c04723c */ /* 0x040fec0000001804 */
[C---:B------:R-:W-:Y:S01]  /*4520*/  HMMA.16816.F32 R8, R140.reuse, R150, R8 ;  /* 0x000000968c08723c */ /* 0x040fe20000001808 */
[----:B------:R-:W4:Y:S05]  /*4530*/  LDSM.16.M88.4 R148, [R227+0x2000] ;  /* 0x00200000e394783b */ /* 0x000f2a0000000200 */
        /* <DEDUP_REMOVED lines=9> */
[----:B------:R-:W2:Y:S05]  /*45d0*/  LDSM.16.MT88.4 R156, [R0+0xac00] ;  /* 0x00ac0000009c783b */ /* 0x000eaa0000004200 */
[C---:B------:R-:W-:Y:S06]  /*45e0*/  HMMA.16816.F32 R12, R144.reuse, R32, R12 ;  /* 0x00000020900c723c */ /* 0x040fec000000180c */
[C---:B------:R-:W-:Y:S01]  /*45f0*/  HMMA.16816.F32 R16, R144.reuse, R34, R16 ;  /* 0x000000229010723c */ /* 0x040fe20000001810 */
[----:B------:R-:W3:Y:S05]  /*4600*/  LDSM.16.MT88.4 R32, [R0+0xcc00] ;  /* 0x00cc00000020783b */ /* 0x000eea0000004200 */
[C---:B------:R-:W-:Y:S06]  /*4610*/  HMMA.16816.F32 R20, R144.reuse, R136, R20 ;  /* 0x000000889014723c */ /* 0x040fec0000001814 */
[----:B------:R-:W-:Y:S01]  /*4620*/  HMMA.16816.F32 R24, R144, R138, R24 ;  /* 0x0000008a9018723c */ /* 0x000fe20000001818 */
[----:B------:R4:W3:Y:S04]  /*4630*/  LDSM.16.MT88.4 R136, [R0+0xec00] ;  /* 0x00ec00000088783b */ /* 0x0008e80000004200 */
[----:B------:R-:W-:Y:S01]  /*4640*/  LDSM.16.MT88.4 R144, [R220+0x1c00] ;  /* 0x001c0000dc90783b */ /* 0x000fe20000004200 */
[C---:B------:R-:W-:Y:S06]  /*4650*/  HMMA.16816.F32 R4, R148.reuse, R152, R4 ;  /* 0x000000989404723c */ /* 0x040fec0000001804 */
[C---:B------:R-:W-:Y:S06]  /*4660*/  HMMA.16816.F32 R8, R148.reuse, R154, R8 ;  /* 0x0000009a9408723c */ /* 0x040fec0000001808 */
[C---:B-1----:R-:W-:Y:S06]  /*4670*/  HMMA.16816.F32 R12, R148.reuse, R28, R12 ;  /* 0x0000001c940c723c */ /* 0x042fec000000180c */
[C---:B------:R-:W-:Y:S01]  /*4680*/  HMMA.16816.F32 R16, R148.reuse, R30, R16 ;  /* 0x0000001e9410723c */ /* 0x040fe20000001810 */
[----:B----4-:R-:W-:Y:S05]  /*4690*/  IMAD.U32 R0, RZ, RZ, UR51 ;  /* 0x00000033ff007e24 */ /* 0x010fea000f8e00ff */
[C---:B------:R-:W-:Y:S01]  /*46a0*/  HMMA.16816.F32 R20, R148.reuse, R132, R20 ;  /* 0x000000849414723c */ /* 0x040fe20000001814 */
[----:B------:R-:W-:Y:S04]  /*46b0*/  IMAD.U32 R30, RZ, RZ, UR49 ;  /* 0x00000031ff1e7e24 */ /* 0x000fe8000f8e00ff */
[----:B------:R-:W-:Y:S01]  /*46c0*/  IMAD.U32 R31, RZ, RZ, UR50 ;  /* 0x00000032ff1f7e24 */ /* 0x000fe2000f8e00ff */
[----:B------:R-:W-:Y:S01]  /*46d0*/  HMMA.16816.F32 R24, R148, R134, R24 ;  /* 0x000000869418723c */ /* 0x000fe20000001818 */
[----:B------:R-:W-:Y:S04]  /*46e0*/  LDSM.16.MT88.4 R132, [R220+0x1400] ;  /* 0x00140000dc84783b */ /* 0x000fe80000004200 */
[----:B--2---:R-:W-:Y:S01]  /*46f0*/  @P1 IADD3 R28, P0, R160, UR10, RZ ;  /* 0x0000000aa01c1c10 */ /* 0x004fe2000ff1e0ff */
[C---:B------:R-:W-:Y:S01]  /*4700*/  HMMA.16816.F32 R4, R140.reuse, R156, R4 ;  /* 0x0000009c8c04723c */ /* 0x040fe20000001804 */
[----:B------:R-:W-:Y:S04]  /*4710*/  @UP2 UIADD3 UR10, UP1, UR10, -0x100, URZ ;  /* 0xffffff000a0a2890 */ /* 0x000fe8000ff3e03f */
[----:B---3--:R-:W-:Y:S01]  /*4720*/  @P1 IADD3.X R29, R2, UR11, RZ, P0, !PT ;  /* 0x0000000b021d1c10 */ /* 0x008fe200087fe4ff */
[C---:B------:R-:W-:Y:S01]  /*4730*/  HMMA.16816.F32 R8, R140.reuse, R158, R8 ;  /* 0x0000009e8c08723c */ /* 0x040fe20000001808 */
[----:B------:R-:W-:Y:S01]  /*4740*/  IMAD.U32 R2, RZ, RZ, UR49 ;  /* 0x00000031ff027e24 */ /* 0x000fe2000f8e00ff */
[----:B------:R-:W-:Y:S02]  /*4750*/  @UP2 UIADD3.X UR11, UR11, -0x1, URZ, UP1, !UPT ;  /* 0xffffffff0b0b2890 */ /* 0x000fe40008ffe43f */
[----:B------:R-:W5:Y:S01]  /*4760*/  @P1 LDG.E R250, desc[UR22][R28.64] ;  /* 0x000000161cfa1981 */ /* 0x000f62000c1e1900 */
[-C--:B------:R-:W-:Y:S01]  /*4770*/  LEA R30, P0, R30, R232.reuse, 0x2 ;  /* 0x000000e81e1e7211 */ /* 0x080fe200078010ff */
[C---:B------:R-:W-:Y:S02]  /*4780*/  HMMA.16816.F32 R12, R140.reuse, R32, R12 ;  /* 0x000000208c0c723c */ /* 0x040fe4000000180c */
[----:B------:R-:W5:Y:S04]  /*4790*/  @P1 LDG.E R249, desc[UR22][R28.64+0x20] ;  /* 0x000020161cf91981 */ /* 0x000f68000c1e1900 */
[C---:B------:R-:W-:Y:S01]  /*47a0*/  HMMA.16816.F32 R16, R140.reuse, R34, R16 ;  /* 0x000000228c10723c */ /* 0x040fe20000001810 */
[----:B------:R-:W5:Y:S01]  /*47b0*/  @P1 LDG.E R248, desc[UR22][R28.64+0x80] ;  /* 0x000080161cf81981 */ /* 0x000f62000c1e1900 */
[----:B------:R-:W-:Y:S03]  /*47c0*/  IMAD.U32 R32, RZ, RZ, UR50 ;  /* 0x00000032ff207e24 */ /* 0x000fe6000f8e00ff */
[----:B------:R1:W5:Y:S01]  /*47d0*/  @P1 LDG.E R247, desc[UR22][R28.64+0xa0] ;  /* 0x0000a0161cf71981 */ /* 0x000362000c1e1900 */
[C---:B------:R-:W-:Y:S03]  /*47e0*/  HMMA.16816.F32 R20, R140.reuse, R136, R20 ;  /* 0x000000888c14723c */ /* 0x040fe60000001814 */
[----:B------:R2:W-:Y:S02]  /*47f0*/  REDG.E.ADD.F32.FTZ.RN.STRONG.GPU desc[UR22][R232.64], R4 ;  /* 0x00000004e80079a6 */ /* 0x0005e4000c10f396 */
[-C--:B------:R-:W-:Y:S01]  /*4800*/  LEA R32, P1, R32, R232.reuse, 0x2 ;  /* 0x000000e820207211 */ /* 0x080fe200078210ff */
[----:B------:R-:W-:Y:S01]  /*4810*/  HMMA.16816.F32 R24, R140, R138, R24 ;  /* 0x0000008a8c18723c */ /* 0x000fe20000001818 */
[----:B------:R-:W-:Y:S04]  /*4820*/  LDSM.16.MT88.4 R136, [R220+0x2400] ;  /* 0x00240000dc88783b */ /* 0x000fe80000004200 */
[-C--:B------:R-:W-:Y:S01]  /*4830*/  LEA.HI.X.SX32 R33, R31, R233.reuse, 0x2, P1 ;  /* 0x000000e91f217211 */ /* 0x080fe200008f16ff */
[----:B------:R-:W-:Y:S01]  /*4840*/  LDSM.16.MT88.4 R140, [R220+0x1800] ;  /* 0x00180000dc8c783b */ /* 0x000fe20000004200 */
[-C--:B------:R-:W-:Y:S01]  /*4850*/  LEA.HI.X.SX32 R31, R2, R233.reuse, 0x2, P0 ;  /* 0x000000e9021f7211 */ /* 0x080fe200000f16ff */
[----:B------:R-:W-:Y:S03]  /*4860*/  IMAD.U32 R2, RZ, RZ, UR46 ;  /* 0x0000002eff027e24 */ /* 0x000fe6000f8e00ff */
[----:B-1----:R-:W-:Y:S05]  /*4870*/  IMAD.U32 R28, RZ, RZ, UR51 ;  /* 0x00000033ff1c7e24 */ /* 0x002fea000f8e00ff */
[-C--:B------:R-:W-:Y:S01]  /*4880*/  LEA R28, P2, R28, R232.reuse, 0x2 ;  /* 0x000000e81c1c7211 */ /* 0x080fe200078410ff */
[----:B--2---:R-:W-:Y:S03]  /*4890*/  IMAD.U32 R4, RZ, RZ, UR45 ;  /* 0x0000002dff047e24 */ /* 0x004fe6000f8e00ff */
[-C--:B------:R-:W-:Y:S01]  /*48a0*/  LEA.HI.X.SX32 R29, R0, R233.reuse, 0x2, P2 ;  /* 0x000000e9001d7211 */ /* 0x080fe200010f16ff */
[----:B------:R-:W-:Y:S04]  /*48b0*/  IMAD.U32 R0, RZ, RZ, UR48 ;  /* 0x00000030ff007e24 */ /* 0x000fe8000f8e00ff */
[----:B------:R1:W-:Y:S04]  /*48c0*/  REDG.E.ADD.F32.FTZ.RN.STRONG.GPU desc[UR22][R28.64], R5 ;  /* 0x000000051c0079a6 */ /* 0x0003e8000c10f396 */
[----:B------:R2:W-:Y:S04]  /*48d0*/  REDG.E.ADD.F32.FTZ.RN.STRONG.GPU desc[UR22][R32.64], R6 ;  /* 0x00000006200079a6 */ /* 0x0005e8000c10f396 */
[----:B------:R3:W-:Y:S01]  /*48e0*/  REDG.E.ADD.F32.FTZ.RN.STRONG.GPU desc[UR22][R30.64], R7 ;  /* 0x000000071e0079a6 */ /* 0x0007e2000c10f396 */
[----:B-1----:R-:W-:Y:S02]  /*48f0*/  IMAD.U32 R5, RZ, RZ, UR47 ;  /* 0x0000002fff057e24 */ /* 0x002fe4000f8e00ff */
[----:B--2---:R-:W-:Y:S02]  /*4900*/  IMAD.U32 R32, RZ, RZ, UR48 ;  /* 0x00000030ff207e24 */ /* 0x004fe4000f8e00ff */
[----:B------:R-:W-:Y:S02]  /*4910*/  IMAD.U32 R6, RZ, RZ, UR46 ;  /* 0x0000002eff067e24 */ /* 0x000fe4000f8e00ff */
[----:B---3--:R-:W-:Y:S01]  /*4920*/  IMAD.U32 R30, RZ, RZ, UR47 ;  /* 0x0000002fff1e7e24 */ /* 0x008fe2000f8e00ff */
[-C--:B------:R-:W-:Y:S02]  /*4930*/  LEA R32, P0, R32, R232.reuse, 0x2 ;  /* 0x000000e820207211 */ /* 0x080fe400078010ff */
[-C--:B------:R-:W-:Y:S02]  /*4940*/  LEA R6, P1, R6, R232.reuse, 0x2 ;  /* 0x000000e806067211 */ /* 0x080fe400078210ff */
[-C--:B------:R-:W-:Y:S02]  /*4950*/  LEA R30, P2, R30, R232.reuse, 0x2 ;  /* 0x000000e81e1e7211 */ /* 0x080fe400078410ff */
[-C--:B------:R-:W-:Y:S01]  /*4960*/  LEA.HI.X.SX32 R33, R0, R233.reuse, 0x2, P0 ;  /* 0x000000e900217211 */ /* 0x080fe200000f16ff */
[----:B------:R-:W-:Y:S01]  /*4970*/  IMAD.U32 R0, RZ, RZ, UR45 ;  /* 0x0000002dff007e24 */ /* 0x000fe2000f8e00ff */
[-C--:B------:R-:W-:Y:S02]  /*4980*/  LEA.HI.X.SX32 R31, R5, R233.reuse, 0x2, P2 ;  /* 0x000000e9051f7211 */ /* 0x080fe400010f16ff */
[-C--:B------:R-:W-:Y:S01]  /*4990*/  LEA R4, P0, R4, R232.reuse, 0x2 ;  /* 0x000000e804047211 */ /* 0x080fe200078010ff */
[----:B------:R1:W-:Y:S01]  /*49a0*/  REDG.E.ADD.F32.FTZ.RN.STRONG.GPU desc[UR22][R32.64], R8 ;  /* 0x00000008200079a6 */ /* 0x0003e2000c10f396 */
[-C--:B------:R-:W-:Y:S01]  /*49b0*/  LEA.HI.X.SX32 R7, R2, R233.reuse, 0x2, P1 ;  /* 0x000000e902077211 */ /* 0x080fe200008f16ff */
[----:B------:R-:W-:Y:S01]  /*49c0*/  IMAD.U32 R2, RZ, RZ, UR35 ;  /* 0x00000023ff027e24 */ /* 0x000fe2000f8e00ff */
[-C--:B------:R-:W-:Y:S01]  /*49d0*/  LEA.HI.X.SX32 R5, R0, R233.reuse, 0x2, P0 ;  /* 0x000000e900057211 */ /* 0x080fe200000f16ff */
[----:B------:R-:W-:Y:S01]  /*49e0*/  REDG.E.ADD.F32.FTZ.RN.STRONG.GPU desc[UR22][R30.64], R9 ;  /* 0x000000091e0079a6 */ /* 0x000fe2000c10f396 */
[----:B------:R-:W-:Y:S03]  /*49f0*/  IMAD.U32 R0, RZ, RZ, UR34 ;  /* 0x00000022ff007e24 */ /* 0x000fe6000f8e00ff */
[----:B------:R2:W-:Y:S04]  /*4a00*/  REDG.E.ADD.F32.FTZ.RN.STRONG.GPU desc[UR22][R6.64], R10 ;  /* 0x0000000a060079a6 */ /* 0x0005e8000c10f396 */
[----:B------:R3:W-:Y:S04]  /*4a10*/  REDG.E.ADD.F32.FTZ.RN.STRONG.GPU desc[UR22][R4.64], R11 ;  /* 0x0000000b040079a6 */ /* 0x0007e8000c10f396 */
[----:B------:R4:W-:Y:S04]  /*4a20*/  REDG.E.ADD.F32.FTZ.RN.STRONG.GPU desc[UR22][R232.64+0x80], R12 ;  /* 0x0000800ce80079a6 */ /* 0x0009e8000c10f396 */
[----:B------:R-:W-:Y:S04]  /*4a30*/  REDG.E.ADD.F32.FTZ.RN.STRONG.GPU desc[UR22][R28.64+0x80], R13 ;  /* 0x0000800d1c0079a6 */ /* 0x000fe8000c10f396 */
[----:B------:R-:W-:Y:S01]  /*4a40*/  LDSM.16.MT88.4 R32, [R3+0x11800] ;  /* 0x011800000320783b */ /* 0x000fe20000004200 */
[----:B-1----:R-:W-:Y:S05]  /*4a50*/  IMAD.U32 R8, RZ, RZ, UR36 ;  /* 0x00000024ff087e24 */ /* 0x002fea000f8e00ff */
[-C--:B------:R-:W-:Y:S01]  /*4a60*/  LEA R8, P2, R8, R232.reuse, 0x2 ;  /* 0x000000e808087211 */ /* 0x080fe200078410ff */
[----:B--2---:R-:W-:Y:S02]  /*4a70*/  IMAD.U32 R6, RZ, RZ, UR35 ;  /* 0x00000023ff067e24 */ /* 0x004fe4000f8e00ff */
[----:B------:R-:W-:Y:S02]  /*4a80*/  IMAD.U32 R10, RZ, RZ, UR33 ;  /* 0x00000021ff0a7e24 */ /* 0x000fe4000f8e00ff */
[----:B---3--:R-:W-:Y:S01]  /*4a90*/  IMAD.U32 R5, RZ, RZ, UR36 ;  /* 0x00000024ff057e24 */ /* 0x008fe2000f8e00ff */
[-C--:B------:R-:W-:Y:S01]  /*4aa0*/  LEA R6, P1, R6, R232.reuse, 0x2 ;  /* 0x000000e806067211 */ /* 0x080fe200078210ff */
[----:B------:R-:W-:Y:S02]  /*4ab0*/  IMAD.U32 R4, RZ, RZ, UR34 ;  /* 0x00000022ff047e24 */ /* 0x000fe4000f8e00ff */
[----:B----4-:R-:W-:Y:S01]  /*4ac0*/  IMAD.U32 R12, RZ, RZ, UR31 ;  /* 0x0000001fff0c7e24 */ /* 0x010fe2000f8e00ff */
[-C--:B------:R-:W-:Y:S02]  /*4ad0*/  LEA.HI.X.SX32 R9, R5, R233.reuse, 0x2, P2 ;  /* 0x000000e905097211 */ /* 0x080fe400010f16ff */
[-C--:B------:R-:W-:Y:S02]  /*4ae0*/  LEA R4, P0, R4, R232.reuse, 0x2 ;  /* 0x000000e804047211 */ /* 0x080fe400078010ff */
[-C--:B------:R-:W-:Y:S01]  /*4af0*/  LEA.HI.X.SX32 R7, R2, R233.reuse, 0x2, P1 ;  /* 0x000000e902077211 */ /* 0x080fe200008f16ff */
[----:B------:R1:W-:Y:S01]  /*4b00*/  REDG.E.ADD.F32.FTZ.RN.STRONG.GPU desc[UR22][R8.64], R14 ;  /* 0x0000000e080079a6 */ /* 0x0003e2000c10f396 */
[-C--:B------:R-:W-:Y:S01]  /*4b10*/  LEA.HI.X.SX32 R5, R0, R233.reuse, 0x2, P0 ;  /* 0x000000e900057211 */ /* 0x080fe200000f16ff */
[----:B------:R-:W-:Y:S01]  /*4b20*/  IMAD.U32 R2, RZ, RZ, UR33 ;  /* 0x00000021ff027e24 */ /* 0x000fe2000f8e00ff */
[-C--:B------:R-:W-:Y:S01]  /*4b30*/  LEA R10, P2, R10, R232.reuse, 0x2 ;  /* 0x000000e80a0a7211 */ /* 0x080fe200078410ff */
[----:B------:R2:W-:Y:S01]  /*4b40*/  REDG.E.ADD.F32.FTZ.RN.STRONG.GPU desc[UR22][R6.64], R15 ;  /* 0x0000000f060079a6 */ /* 0x0005e2000c10f396 */
[----:B------:R-:W-:Y:S02]  /*4b50*/  IMAD.U32 R0, RZ, RZ, UR7 ;  /* 0x00000007ff007e24 */ /* 0x000fe4000f8e00ff */
[-C--:B------:R-:W-:Y:S01]  /*4b60*/  LEA.HI.X.SX32 R11, R2, R233.reuse, 0x2, P2 ;  /* 0x000000e9020b7211 */ /* 0x080fe200010f16ff */
[----:B------:R3:W-:Y:S01]  /*4b70*/  REDG.E.ADD.F32.FTZ.RN.STRONG.GPU desc[UR22][R4.64], R16 ;  /* 0x00000010040079a6 */ /* 0x0007e2000c10f396 */
[----:B------:R-:W-:Y:S03]  /*4b80*/  IMAD.U32 R2, RZ, RZ, UR32 ;  /* 0x00000020ff027e24 */ /* 0x000fe6000f8e00ff */
[----:B------:R4:W-:Y:S01]  /*4b90*/  REDG.E.ADD.F32.FTZ.RN.STRONG.GPU desc[UR22][R10.64], R17 ;  /* 0x000000110a0079a6 */ /* 0x0009e2000c10f396 */
[----:B-1----:R-:W-:Y:S02]  /*4ba0*/  IMAD.U32 R8, RZ, RZ, UR7 ;  /* 0x00000007ff087e24 */ /* 0x002fe4000f8e00ff */
[----:B--2---:R-:W-:Y:S03]  /*4bb0*/  IMAD.U32 R6, RZ, RZ, UR6 ;  /* 0x00000006ff067e24 */ /* 0x004fe6000f8e00ff */
[-C--:B------:R-:W-:Y:S01]  /*4bc0*/  LEA R8, P1, R8, R232.reuse, 0x2 ;  /* 0x000000e808087211 */ /* 0x080fe200078210ff */
[----:B---3--:R-:W-:Y:S01]  /*4bd0*/  IMAD.U32 R5, RZ, RZ, UR6 ;  /* 0x00000006ff057e24 */ /* 0x008fe2000f8e00ff */
[-C--:B------:R-:W-:Y:S01]  /*4be0*/  LEA R6, P0, R6, R232.reuse, 0x2 ;  /* 0x000000e806067211 */ /* 0x080fe200078010ff */
[----:B------:R-:W-:Y:S01]  /*4bf0*/  IMAD.U32 R4, RZ, RZ, UR32 ;  /* 0x00000020ff047e24 */ /* 0x000fe2000f8e00ff */
[-C--:B------:R-:W-:Y:S01]  /*4c00*/  LEA.HI.X.SX32 R9, R0, R233.reuse, 0x2, P1 ;  /* 0x000000e900097211 */ /* 0x080fe200008f16ff */
[----:B----4-:R-:W-:Y:S01]  /*4c10*/  IMAD.U32 R10, RZ, RZ, UR30 ;  /* 0x0000001eff0a7e24 */ /* 0x010fe2000f8e00ff */
[-C--:B------:R-:W-:Y:S01]  /*4c20*/  LEA.HI.X.SX32 R7, R5, R233.reuse, 0x2, P0 ;  /* 0x000000e905077211 */ /* 0x080fe200000f16ff */
[----:B------:R-:W-:Y:S01]  /*4c30*/  IMAD.U32 R0, RZ, RZ, UR8 ;  /* 0x00000008ff007e24 */ /* 0x000fe2000f8e00ff */
[-C--:B------:R-:W-:Y:S01]  /*4c40*/  LEA R4, P1, R4, R232.reuse, 0x2 ;  /* 0x000000e804047211 */ /* 0x080fe200078210ff */
[----:B------:R1:W-:Y:S01]  /*4c50*/  REDG.E.ADD.F32.FTZ.RN.STRONG.GPU desc[UR22][R8.64], R18 ;  /* 0x00000012080079a6 */ /* 0x0003e2000c10f396 */
[-C--:B------:R-:W-:Y:S02]  /*4c60*/  LEA R12, P0, R12, R232.reuse, 0x2 ;  /* 0x000000e80c0c7211 */ /* 0x080fe400078010ff */
[-C--:B------:R-:W-:Y:S01]  /*4c70*/  LEA.HI.X.SX32 R5, R2, R233.reuse, 0x2, P1 ;  /* 0x000000e902057211 */ /* 0x080fe200008f16ff */
[----:B------:R2:W-:Y:S01]  /*4c80*/  REDG.E.ADD.F32.FTZ.RN.STRONG.GPU desc[UR22][R6.64], R19 ;  /* 0x00000013060079a6 */ /* 0x0005e2000c10f396 */
[-C--:B------:R-:W-:Y:S01]  /*4c90*/  LEA R10, P3, R10, R232.reuse, 0x2 ;  /* 0x000000e80a0a7211 */ /* 0x080fe200078610ff */
[----:B------:R-:W-:Y:S02]  /*4ca0*/  IMAD.U32 R2, RZ, RZ, UR9 ;  /* 0x00000009ff027e24 */ /* 0x000fe4000f8e00ff */
[----:B------:R-:W-:Y:S04]  /*4cb0*/  REDG.E.ADD.F32.FTZ.RN.STRONG.GPU desc[UR22][R232.64+0x100], R20 ;  /* 0x00010014e80079a6 */ /* 0x000fe8000c10f396 */
[----:B------:R-:W-:Y:S04]  /*4cc0*/  REDG.E.ADD.F32.FTZ.RN.STRONG.GPU desc[UR22][R28.64+0x100], R21 ;  /* 0x000100151c0079a6 */ /* 0x000fe8000c10f396 */
[----:B------:R3:W-:Y:S04]  /*4cd0*/  REDG.E.ADD.F32.FTZ.RN.STRONG.GPU desc[UR22][R4.64], R22 ;  /* 0x00000016040079a6 */ /* 0x0007e8000c10f396 */
[----:B------:R-:W-:Y:S04]  /*4ce0*/  LDSM.16.MT88.4 R16, [R220+0x1000] ;  /* 0x00100000dc10783b */ /* 0x000fe80000004200 */
[----:B------:R-:W-:Y:S01]  /*4cf0*/  LDSM.16.MT88.4 R28, [R3+0xf800] ;  /* 0x00f80000031c783b */ /* 0x000fe20000004200 */
[----:B-1----:R-:W-:Y:S02]  /*4d00*/  IMAD.U32 R9, RZ, RZ, UR31 ;  /* 0x0000001fff097e24 */ /* 0x002fe4000f8e00ff */
[----:B------:R-:W-:Y:S02]  /*4d10*/  IMAD.U32 R8, RZ, RZ, UR29 ;  /* 0x0000001dff087e24 */ /* 0x000fe4000f8e00ff */
[----:B--2---:R-:W-:Y:S01]  /*4d20*/  IMAD.U32 R7, RZ, RZ, UR30 ;  /* 0x0000001eff077e24 */ /* 0x004fe2000f8e00ff */
[-C--:B------:R-:W-:Y:S01]  /*4d30*/  LEA.HI.X.SX32 R13, R9, R233.reuse, 0x2, P0 ;  /* 0x000000e9090d7211 */ /* 0x080fe200000f16ff */
[----:B------:R-:W-:Y:S01]  /*4d40*/  IMAD.U32 R6, RZ, RZ, UR9 ;  /* 0x00000009ff067e24 */ /* 0x000fe2000f8e00ff */
[-C--:B------:R-:W-:Y:S02]  /*4d50*/  LEA R8, P2, R8, R232.reuse, 0x2 ;  /* 0x000000e808087211 */ /* 0x080fe400078410ff */
[-C--:B------:R-:W-:Y:S01]  /*4d60*/  LEA.HI.X.SX32 R11, R7, R233.reuse, 0x2, P3 ;  /* 0x000000e9070b7211 */ /* 0x080fe200018f16ff */
[----:B------:R-:W-:Y:S01]  /*4d70*/  REDG.E.ADD.F32.FTZ.RN.STRONG.GPU desc[UR22][R12.64], R23 ;  /* 0x000000170c0079a6 */ /* 0x000fe2000c10f396 */
[-C--:B------:R-:W-:Y:S03]  /*4d80*/  LEA R6, P1, R6, R232.reuse, 0x2 ;  /* 0x000000e806067211 */ /* 0x080fe600078210ff */
[----:B------:R-:W-:Y:S01]  /*4d90*/  REDG.E.ADD.F32.FTZ.RN.STRONG.GPU desc[UR22][R10.64], R24 ;  /* 0x000000180a0079a6 */ /* 0x000fe2000c10f396 */
[-C--:B------:R-:W-:Y:S01]  /*4da0*/  LEA.HI.X.SX32 R7, R2, R233.reuse, 0x2, P1 ;  /* 0x000000e902077211 */ /* 0x080fe200008f16ff */
[----:B---3--:R-:W-:Y:S01]  /*4db0*/  IMAD.U32 R5, RZ, RZ, UR29 ;  /* 0x0000001dff057e24 */ /* 0x008fe2000f8e00ff */
[----:B------:R-:W-:Y:S01]  /*4dc0*/  ISETP.LT.AND P1, PT, RZ, UR39, PT ;  /* 0x00000027ff007c0c */ /* 0x000fe2000bf21270 */
[----:B------:R-:W-:Y:S01]  /*4dd0*/  IMAD.U32 R4, RZ, RZ, UR8 ;  /* 0x00000008ff047e24 */ /* 0x000fe2000f8e00ff */
[----:B------:R-:W-:Y:S01]  /*4de0*/  LDSM.16.MT88.4 R12, [R3+0x11000] ;  /* 0x01100000030c783b */ /* 0x000fe20000004200 */
[----:B------:R-:W-:Y:S01]  /*4df0*/  UMOV UR39, UR37 ;  /* 0x0000002500277c82 */ /* 0x000fe20008000000 */
[-C--:B------:R-:W-:Y:S02]  /*4e00*/  LEA.HI.X.SX32 R9, R5, R233.reuse, 0x2, P2 ;  /* 0x000000e905097211 */ /* 0x080fe400010f16ff */
[----:B------:R-:W-:Y:S01]  /*4e10*/  LEA R4, P0, R4, R232, 0x2 ;  /* 0x000000e804047211 */ /* 0x000fe200078010ff */
[----:B------:R-:W-:Y:S03]  /*4e20*/  LDSM.16.MT88.4 R20, [R220+0x2000] ;  /* 0x00200000dc14783b */ /* 0x000fe60000004200 */
[----:B------:R-:W-:Y:S01]  /*4e30*/  LEA.HI.X.SX32 R5, R0, R233, 0x2, P0 ;  /* 0x000000e900057211 */ /* 0x000fe200000f16ff */
[----:B------:R-:W-:Y:S01]  /*4e40*/  REDG.E.ADD.F32.FTZ.RN.STRONG.GPU desc[UR22][R8.64], R25 ;  /* 0x00000019080079a6 */ /* 0x000fe2000c10f396 */
[----:B------:R-:W-:Y:S01]  /*4e50*/  PLOP3.LUT P0, PT, PT, PT, UP0, 0x80, 0x0 ;  /* 0x000000000000781c */ /* 0x000fe20003f0f008 */
[C---:B------:R-:W-:Y:S01]  /*4e60*/  VIADD R0, R220.reuse, 0xffffd000 ;  /* 0xffffd000dc007836 */ /* 0x040fe20000000000 */
[----:B------:R-:W-:Y:S01]  /*4e70*/  @UP2 UIADD3 UR44, UP0, UR44, -0x100, URZ ;  /* 0xffffff002c2c2890 */ /* 0x000fe2000ff1e03f */
[----:B------:R-:W-:Y:S03]  /*4e80*/  REDG.E.ADD.F32.FTZ.RN.STRONG.GPU desc[UR22][R6.64], R26 ;  /* 0x0000001a060079a6 */ /* 0x000fe6000c10f396 */
[----:B------:R-:W-:Y:S01]  /*4e90*/  @UP2 UIADD3.X UR43, UR43, -0x1, URZ, UP0, !UPT ;  /* 0xffffffff2b2b2890 */ /* 0x000fe200087fe43f */
[----:B------:R-:W-:Y:S04]  /*4ea0*/  REDG.E.ADD.F32.FTZ.RN.STRONG.GPU desc[UR22][R4.64], R27 ;  /* 0x0000001b040079a6 */ /* 0x000fe8000c10f396 */
[----:B------:R-:W-:Y:S02]  /*4eb0*/  LDSM.16.MT88.4 R4, [R3+0xf000] ;  /* 0x00f000000304783b */ /* 0x000fe40000004200 */
[----:B------:R-:W-:Y:S02]  /*4ec0*/  @P0 VIADD R0, R220, 0x3000 ;  /* 0x00003000dc000836 */ /* 0x000fe40000000000 */
[----:B------:R-:W1:Y:S04]  /*4ed0*/  LDSM.16.MT88.4 R8, [R220] ;  /* 0x00000000dc08783b */ /* 0x000e680000004200 */
[----:B------:R-:W2:Y:S01]  /*4ee0*/  LDSM.16.MT88.4 R24, [R220+0x400] ;  /* 0x00040000dc18783b */ /* 0x000ea20000004200 */
[-C--:B-1----:R-:W-:Y:S06]  /*4ef0*/  HMMA.16816.F32 R84, R4, R8.reuse, R84 ;  /* 0x000000080454723c */ /* 0x082fec0000001854 */
        /* <DEDUP_REMOVED lines=12> */
[----:B------:R-:W1:Y:S05]  /*4fc0*/  LDSM.16.MT88.4 R12, [R220+0x800] ;  /* 0x00080000dc0c783b */ /* 0x000e6a0000004200 */
[----:B------:R-:W-:Y:S01]  /*4fd0*/  HMMA.16816.F32 R128, R4, R22, R128 ;  /* 0x000000160480723c */ /* 0x000fe20000001880 */
[----:B------:R-:W3:Y:S04]  /*4fe0*/  LDSM.16.MT88.4 R4, [R220+0x2800] ;  /* 0x00280000dc04783b */ /* 0x000ee80000004200 */
[----:B------:R-:W-:Y:S01]  /*4ff0*/  LDSM.16.MT88.4 R20, [R3+0x10800] ;  /* 0x010800000314783b */ /* 0x000fe20000004200 */
[-C--:B--2---:R-:W-:Y:S06]  /*5000*/  HMMA.16816.F32 R84, R28, R24.reuse, R84 ;  /* 0x000000181c54723c */ /* 0x084fec0000001854 */
[C---:B------:R-:W-:Y:S06]  /*5010*/  HMMA.16816.F32 R88, R32.reuse, R24, R88 ;  /* 0x000000182058723c */ /* 0x040fec0000001858 */
[-C--:B------:R-:W-:Y:S06]  /*5020*/  HMMA.16816.F32 R92, R32, R26.reuse, R92 ;  /* 0x0000001a205c723c */ /* 0x080fec000000185c */
[C---:B------:R-:W-:Y:S01]  /*5030*/  HMMA.16816.F32 R96, R28.reuse, R26, R96 ;  /* 0x0000001a1c60723c */ /* 0x040fe20000001860 */
[----:B------:R-:W2:Y:S05]  /*5040*/  LDSM.16.MT88.4 R24, [R220+0xc00] ;  /* 0x000c0000dc18783b */ /* 0x000eaa0000004200 */
[-C--:B------:R-:W-:Y:S06]  /*5050*/  HMMA.16816.F32 R100, R28, R132.reuse, R100 ;  /* 0x000000841c64723c */ /* 0x080fec0000001864 */
[C---:B------:R-:W-:Y:S06]  /*5060*/  HMMA.16816.F32 R104, R32.reuse, R132, R104 ;  /* 0x000000842068723c */ /* 0x040fec0000001868 */
[-C--:B------:R-:W-:Y:S06]  /*5070*/  HMMA.16816.F32 R108, R32, R134.reuse, R108 ;  /* 0x00000086206c723c */ /* 0x080fec000000186c */
[C---:B------:R-:W-:Y:S01]  /*5080*/  HMMA.16816.F32 R112, R28.reuse, R134, R112 ;  /* 0x000000861c70723c */ /* 0x040fe20000001870 */
[----:B------:R-:W4:Y:S05]  /*5090*/  LDSM.16.MT88.4 R132, [R3+0x12800] ;  /* 0x012800000384783b */ /* 0x000f2a0000004200 */
[-C--:B------:R-:W-:Y:S06]  /*50a0*/  HMMA.16816.F32 R116, R28, R136.reuse, R116 ;  /* 0x000000881c74723c */ /* 0x080fec0000001874 */
[C---:B------:R-:W-:Y:S06]  /*50b0*/  HMMA.16816.F32 R120, R32.reuse, R136, R120 ;  /* 0x000000882078723c */ /* 0x040fec0000001878 */
[-C--:B------:R-:W-:Y:S01]  /*50c0*/  HMMA.16816.F32 R124, R32, R138.reuse, R124 ;  /* 0x0000008a207c723c */ /* 0x080fe2000000187c */
[----:B------:R3:W4:Y:S05]  /*50d0*/  LDSM.16.MT88.4 R32, [R220+0x2c00] ;  /* 0x002c0000dc20783b */ /* 0x00072a0000004200 */
[----:B------:R-:W-:Y:S06]  /*50e0*/  HMMA.16816.F32 R128, R28, R138, R128 ;  /* 0x0000008a1c80723c */ /* 0x000fec0000001880 */
[-C--:B-1----:R-:W-:Y:S06]  /*50f0*/  HMMA.16816.F32 R84, R8, R12.reuse, R84 ;  /* 0x0000000c0854723c */ /* 0x082fec0000001854 */
[C---:B------:R-:W-:Y:S06]  /*5100*/  HMMA.16816.F32 R88, R16.reuse, R12, R88 ;  /* 0x0000000c1058723c */ /* 0x040fec0000001858 */
[-C--:B------:R-:W-:Y:S05]  /*5110*/  HMMA.16816.F32 R92, R16, R14.reuse, R92 ;  /* 0x0000000e105c723c */ /* 0x080fea000000185c */
[----:B---3--:R-:W-:Y:S01]  /*5120*/  IMAD.MOV.U32 R220, RZ, RZ, R0 ;  /* 0x000000ffffdc7224 */ /* 0x008fe200078e0000 */
        /* <DEDUP_REMOVED lines=8> */
[----:B------:R-:W-:Y:S06]  /*51b0*/  HMMA.16816.F32 R128, R8, R6, R128 ;  /* 0x000000060880723c */ /* 0x000fec0000001880 */
[-C--:B--2---:R-:W-:Y:S06]  /*51c0*/  HMMA.16816.F32 R84, R20, R24.reuse, R84 ;  /* 0x000000181454723c */ /* 0x084fec0000001854 */
[C---:B----4-:R-:W-:Y:S06]  /*51d0*/  HMMA.16816.F32 R88, R132.reuse, R24, R88 ;  /* 0x000000188458723c */ /* 0x050fec0000001858 */
        /* <DEDUP_REMOVED lines=13> */
.L_x_121:
[----:B------:R-:W2:Y:S01]  /*52b0*/  LDL.64 R28, [R1+0x18] ;  /* 0x00001800011c7983 */ /* 0x000ea20000100a00 */
[----:B------:R-:W-:-:S03]  /*52c0*/  ULDC UR6, c[0x0][0x390] ;  /* 0x0000e40000067ab9 */ /* 0x000fc60000000800 */
[----:B------:R-:W3:Y:S01]  /*52d0*/  LDL R26, [R1] ;  /* 0x00000000011a7983 */ /* 0x000ee20000100800 */
        /* <DEDUP_REMOVED lines=18> */
[----:B------:R-:W-:-:S02]  /*5400*/  F2FP.F16.F32.PACK_AB R24, R24, R86 ;  /* 0x000000561818723e */ /* 0x000fc400000000ff */
[----:B------:R-:W-:Y:S02]  /*5410*/  F2FP.F16.F32.PACK_AB R21, R21, R96 ;  /* 0x000000601515723e */ /* 0x000fe400000000ff */
[----:B------:R-:W-:Y:S02]  /*5420*/  F2FP.F16.F32.PACK_AB R20, R20, R98 ;  /* 0x000000621414723e */ /* 0x000fe400000000ff */
[----:B------:R-:W-:Y:S02]  /*5430*/  F2FP.F16.F32.PACK_AB R23, R23, R88 ;  /* 0x000000581717723e */ /* 0x000fe400000000ff */
[----:B------:R-:W-:Y:S01]  /*5440*/  F2FP.F16.F32.PACK_AB R22, R22, R90 ;  /* 0x0000005a1616723e */ /* 0x000fe200000000ff */
[----:B------:R-:W-:Y:S01]  /*5450*/  FMUL.FTZ R100, R100, UR6 ;  /* 0x0000000664647c20 */ /* 0x000fe20008410000 */
[----:B------:R-:W-:Y:S01]  /*5460*/  F2FP.F16.F32.PACK_AB R19, R19, R92 ;  /* 0x0000005c1313723e */ /* 0x000fe200000000ff */
[----:B------:R-:W-:Y:S01]  /*5470*/  FMUL.FTZ R17, R101, UR6 ;  /* 0x0000000665117c20 */ /* 0x000fe20008410000 */
[----:B------:R-:W-:Y:S01]  /*5480*/  F2FP.F16.F32.PACK_AB R18, R18, R94 ;  /* 0x0000005e1212723e */ /* 0x000fe200000000ff */
        /* <DEDUP_REMOVED lines=10> */
[----:B------:R-:W-:Y:S01]  /*5530*/  STS [R251], R25 ;  /* 0x00000019fb007388 */ /* 0x000fe20000000800 */
[----:B------:R-:W-:Y:S01]  /*5540*/  FMUL.FTZ R108, R108, UR6 ;  /* 0x000000066c6c7c20 */ /* 0x000fe20008410000 */
[----:B------:R-:W-:-:S02]  /*5550*/  FMUL.FTZ R11, R109, UR6 ;  /* 0x000000066d0b7c20 */ /* 0x000fc40008410000 */
[----:B------:R-:W-:Y:S01]  /*5560*/  STS [R251+0x200], R24 ;  /* 0x00020018fb007388 */ /* 0x000fe20000000800 */
[----:B------:R-:W-:Y:S01]  /*5570*/  FMUL.FTZ R110, R110, UR6 ;  /* 0x000000066e6e7c20 */ /* 0x000fe20008410000 */
[----:B------:R-:W-:Y:S02]  /*5580*/  FMUL.FTZ R10, R111, UR6 ;  /* 0x000000066f0a7c20 */ /* 0x000fe40008410000 */
[----:B------:R-:W-:Y:S01]  /*5590*/  STS [R252], R21 ;  /* 0x00000015fc007388 */ /* 0x000fe20000000800 */
[----:B------:R-:W-:Y:S01]  /*55a0*/  FMUL.FTZ R116, R116, UR6 ;  /* 0x0000000674747c20 */ /* 0x000fe20008410000 */
[----:B------:R-:W-:Y:S02]  /*55b0*/  FMUL.FTZ R9, R117, UR6 ;  /* 0x0000000675097c20 */ /* 0x000fe40008410000 */
[----:B------:R-:W-:Y:S01]  /*55c0*/  STS [R252+0x200], R20 ;  /* 0x00020014fc007388 */ /* 0x000fe20000000800 */
[----:B------:R-:W-:Y:S01]  /*55d0*/  FMUL.FTZ R118, R118, UR6 ;  /* 0x0000000676767c20 */ /* 0x000fe20008410000 */
[----:B------:R-:W-:-:S02]  /*55e0*/  FMUL.FTZ R8, R119, UR6 ;  /* 0x0000000677087c20 */ /* 0x000fc40008410000 */
[----:B------:R-:W-:Y:S01]  /*55f0*/  STS [R251+0x1000], R23 ;  /* 0x00100017fb007388 */ /* 0x000fe20000000800 */
[----:B------:R-:W-:-:S03]  /*5600*/  F2FP.F16.F32.PACK_AB R17, R17, R100 ;  /* 0x000000641111723e */ /* 0x000fc600000000ff */
[----:B------:R-:W-:Y:S01]  /*5610*/  STS [R251+0x1200], R22 ;  /* 0x00120016fb007388 */ /* 0x000fe20000000800 */
[----:B------:R-:W-:-:S03]  /*5620*/  F2FP.F16.F32.PACK_AB R16, R16, R102 ;  /* 0x000000661010723e */ /* 0x000fc600000000ff */
[----:B------:R-:W-:Y:S01]  /*5630*/  STS [R252+0x1000], R19 ;  /* 0x00100013fc007388 */ /* 0x000fe20000000800 */
[----:B------:R-:W-:-:S03]  /*5640*/  F2FP.F16.F32.PACK_AB R13, R13, R112 ;  /* 0x000000700d0d723e */ /* 0x000fc600000000ff */
[----:B------:R4:W-:Y:S01]  /*5650*/  STS [R252+0x1200], R18 ;  /* 0x00120012fc007388 */ /* 0x0009e20000000800 */
[----:B------:R-:W-:Y:S02]  /*5660*/  F2FP.F16.F32.PACK_AB R12, R12, R114 ;  /* 0x000000720c0c723e */ /* 0x000fe400000000ff */
[----:B------:R-:W-:Y:S02]  /*5670*/  F2FP.F16.F32.PACK_AB R15, R15, R104 ;  /* 0x000000680f0f723e */ /* 0x000fe400000000ff */
[----:B------:R-:W-:Y:S02]  /*5680*/  F2FP.F16.F32.PACK_AB R14, R14, R106 ;  /* 0x0000006a0e0e723e */ /* 0x000fe400000000ff */
[----:B------:R-:W-:Y:S02]  /*5690*/  F2FP.F16.F32.PACK_AB R11, R11, R108 ;  /* 0x0000006c0b0b723e */ /* 0x000fe400000000ff */
[----:B------:R-:W-:Y:S01]  /*56a0*/  F2FP.F16.F32.PACK_AB R10, R10, R110 ;  /* 0x0000006e0a0a723e */ /* 0x000fe200000000ff */
[----:B------:R-:W-:Y:S01]  /*56b0*/  STS [R251+0x2000], R17 ;  /* 0x00200011fb007388 */ /* 0x000fe20000000800 */
[----:B------:R-:W-:-:S02]  /*56c0*/  F2FP.F16.F32.PACK_AB R9, R9, R116 ;  /* 0x000000740909723e */ /* 0x000fc400000000ff */
[----:B------:R-:W-:Y:S01]  /*56d0*/  F2FP.F16.F32.PACK_AB R8, R8, R118 ;  /* 0x000000760808723e */ /* 0x000fe200000000ff */
[----:B------:R1:W-:Y:S01]  /*56e0*/  STS [R251+0x2200], R16 ;  /* 0x00220010fb007388 */ /* 0x0003e20000000800 */
[----:B------:R-:W-:-:S03]  /*56f0*/  FMUL.FTZ R128, R128, UR6 ;  /* 0x0000000680807c20 */ /* 0x000fc60008410000 */
[----:B------:R-:W-:Y:S01]  /*5700*/  STS [R252+0x2000], R13 ;  /* 0x0020000dfc007388 */ /* 0x000fe20000000800 */
[----:B----4-:R-:W4:Y:S03]  /*5710*/  LDC.64 R18, c[0x0][0x450] ;  /* 0x00011400ff127b82 */ /* 0x010f260000000a00 */
[----:B------:R1:W-:Y:S01]  /*5720*/  STS [R252+0x2200], R12 ;  /* 0x0022000cfc007388 */ /* 0x0003e20000000800 */
[----:B------:R-:W-:Y:S01]  /*5730*/  FMUL.FTZ R5, R129, UR6 ;  /* 0x0000000681057c20 */ /* 0x000fe20008410000 */
[----:B------:R-:W-:Y:S02]  /*5740*/  FMUL.FTZ R130, R130, UR6 ;  /* 0x0000000682827c20 */ /* 0x000fe40008410000 */
[----:B------:R-:W-:Y:S01]  /*5750*/  STS [R251+0x3000], R15 ;  /* 0x0030000ffb007388 */ /* 0x000fe20000000800 */
[----:B------:R-:W-:-:S03]  /*5760*/  FMUL.FTZ R4, R131, UR6 ;  /* 0x0000000683047c20 */ /* 0x000fc60008410000 */
[----:B------:R4:W-:Y:S01]  /*5770*/  STS [R251+0x3200], R14 ;  /* 0x0032000efb007388 */ /* 0x0009e20000000800 */
[----:B------:R-:W-:Y:S01]  /*5780*/  FMUL.FTZ R120, R120, UR6 ;  /* 0x0000000678787c20 */ /* 0x000fe20008410000 */
[----:B------:R-:W-:Y:S02]  /*5790*/  FMUL.FTZ R7, R121, UR6 ;  /* 0x0000000679077c20 */ /* 0x000fe40008410000 */
[----:B------:R-:W-:Y:S01]  /*57a0*/  STS [R252+0x3000], R11 ;  /* 0x0030000bfc007388 */ /* 0x000fe20000000800 */
[----:B------:R-:W-:Y:S01]  /*57b0*/  FMUL.FTZ R122, R122, UR6 ;  /* 0x000000067a7a7c20 */ /* 0x000fe20008410000 */
[----:B------:R-:W-:Y:S01]  /*57c0*/  FMUL.FTZ R6, R123, UR6 ;  /* 0x000000067b067c20 */ /* 0x000fe20008410000 */
[----:B------:R-:W-:Y:S01]  /*57d0*/  FMUL.FTZ R124, R124, UR6 ;  /* 0x000000067c7c7c20 */ /* 0x000fe20008410000 */
[----:B------:R4:W-:Y:S01]  /*57e0*/  STS [R252+0x3200], R10 ;  /* 0x0032000afc007388 */ /* 0x0009e20000000800 */
[----:B------:R-:W-:Y:S01]  /*57f0*/  FMUL.FTZ R2, R125, UR6 ;  /* 0x000000067d027c20 */ /* 0x000fe20008410000 */
[----:B------:R-:W-:Y:S01]  /*5800*/  FMUL.FTZ R126, R126, UR6 ;  /* 0x000000067e7e7c20 */ /* 0x000fe20008410000 */
[----:B------:R-:W-:Y:S01]  /*5810*/  FMUL.FTZ R0, R127, UR6 ;  /* 0x000000067f007c20 */ /* 0x000fe20008410000 */
[----:B------:R-:W-:Y:S01]  /*5820*/  STS [R251+0x4000], R9 ;  /* 0x00400009fb007388 */ /* 0x000fe20000000800 */
[----:B------:R-:W-:Y:S01]  /*5830*/  F2FP.F16.F32.PACK_AB R5, R5, R128 ;  /* 0x000000800505723e */ /* 0x000fe200000000ff */
[----:B-1----:R-:W1:Y:S02]  /*5840*/  LDC.64 R16, c[0x0][0x458] ;  /* 0x00011600ff107b82 */ /* 0x002e640000000a00 */
[----:B------:R4:W-:Y:S01]  /*5850*/  STS [R251+0x4200], R8 ;  /* 0x00420008fb007388 */ /* 0x0009e20000000800 */
[----:B------:R-:W-:Y:S01]  /*5860*/  F2FP.F16.F32.PACK_AB R4, R4, R130 ;  /* 0x000000820404723e */ /* 0x000fe200000000ff */
[----:B------:R-:W-:Y:S01]  /*5870*/  ULDC.64 UR6, c[0x0][0x3f0] ;  /* 0x0000fc0000067ab9 */ /* 0x000fe20000000a00 */
[----:B------:R-:W-:-:S02]  /*5880*/  F2FP.F16.F32.PACK_AB R7, R7, R120 ;  /* 0x000000780707723e */ /* 0x000fc400000000ff */
[----:B------:R-:W-:Y:S01]  /*5890*/  F2FP.F16.F32.PACK_AB R6, R6, R122 ;  /* 0x0000007a0606723e */ /* 0x000fe200000000ff */
[----:B------:R-:W3:Y:S01]  /*58a0*/  LDC.64 R12, c[0x0][0x470] ;  /* 0x00011c00ff0c7b82 */ /* 0x000ee20000000a00 */
[----:B------:R-:W-:Y:S02]  /*58b0*/  F2FP.F16.F32.PACK_AB R2, R2, R124 ;  /* 0x0000007c0202723e */ /* 0x000fe400000000ff */
[----:B------:R-:W-:Y:S02]  /*58c0*/  F2FP.F16.F32.PACK_AB R0, R0, R126 ;  /* 0x0000007e0000723e */ /* 0x000fe400000000ff */
[----:B------:R-:W-:Y:S02]  /*58d0*/  F2FP.F16.F32.PACK_AB R36, R37, R36 ;  /* 0x000000242524723e */ /* 0x000fe400000000ff */
[----:B------:R-:W-:Y:S01]  /*58e0*/  F2FP.F16.F32.PACK_AB R38, R39, R38 ;  /* 0x000000262726723e */ /* 0x000fe200000000ff */
[----:B------:R-:W-:Y:S01]  /*58f0*/  STS [R252+0x4000], R5 ;  /* 0x00400005fc007388 */ /* 0x000fe20000000800 */
[----:B------:R-:W-:Y:S01]  /*5900*/  F2FP.F16.F32.PACK_AB R48, R49, R48 ;  /* 0x000000303130723e */ /* 0x000fe200000000ff */
[----:B----4-:R-:W4:Y:S01]  /*5910*/  LDC.64 R14, c[0x0][0x440] ;  /* 0x00011000ff0e7b82 */ /* 0x010f220000000a00 */
[----:B------:R-:W-:-:S02]  /*5920*/  F2FP.F16.F32.PACK_AB R50, R51, R50 ;  /* 0x000000323332723e */ /* 0x000fc400000000ff */
[----:B------:R-:W-:Y:S02]  /*5930*/  F2FP.F16.F32.PACK_AB R40, R41, R40 ;  /* 0x000000282928723e */ /* 0x000fe400000000ff */
[----:B------:R-:W-:Y:S02]  /*5940*/  F2FP.F16.F32.PACK_AB R42, R43, R42 ;  /* 0x0000002a2b2a723e */ /* 0x000fe400000000ff */
[----:B------:R-:W-:Y:S01]  /*5950*/  F2FP.F16.F32.PACK_AB R44, R45, R44 ;  /* 0x0000002c2d2c723e */ /* 0x000fe200000000ff */
[----:B------:R-:W1:Y:S08]  /*5960*/  LDC.64 R10, c[0x0][0x468] ;  /* 0x00011a00ff0a7b82 */ /* 0x000e700000000a00 */
[----:B------:R-:W4:Y:S01]  /*5970*/  LDC.64 R8, c[0x0][0x438] ;  /* 0x00010e00ff087b82 */ /* 0x000f220000000a00 */
[----:B------:R-:W-:Y:S01]  /*5980*/  STS [R252+0x4200], R4 ;  /* 0x00420004fc007388 */ /* 0x000fe20000000800 */
[----:B------:R-:W-:-:S02]  /*5990*/  F2FP.F16.F32.PACK_AB R46, R47, R46 ;  /* 0x0000002e2f2e723e */ /* 0x000fc400000000ff */
[----:B------:R-:W-:Y:S01]  /*59a0*/  F2FP.F16.F32.PACK_AB R52, R53, R52 ;  /* 0x000000343534723e */ /* 0x000fe200000000ff */
[----:B------:R-:W-:Y:S01]  /*59b0*/  STS [R251+0x5000], R7 ;  /* 0x00500007fb007388 */ /* 0x000fe20000000800 */
[----:B------:R-:W-:-:S03]  /*59c0*/  F2FP.F16.F32.PACK_AB R54, R55, R54 ;  /* 0x000000363736723e */ /* 0x000fc600000000ff */
[----:B------:R-:W-:Y:S01]  /*59d0*/  STS [R251+0x5200], R6 ;  /* 0x00520006fb007388 */ /* 0x000fe20000000800 */
[----:B------:R-:W-:-:S03]  /*59e0*/  F2FP.F16.F32.PACK_AB R64, R65, R64 ;  /* 0x000000404140723e */ /* 0x000fc600000000ff */
[----:B------:R-:W-:Y:S01]  /*59f0*/  STS [R252+0x5000], R2 ;  /* 0x00500002fc007388 */ /* 0x000fe20000000800 */
[----:B------:R-:W-:-:S03]  /*5a00*/  F2FP.F16.F32.PACK_AB R66, R67, R66 ;  /* 0x000000424342723e */ /* 0x000fc600000000ff */
[----:B------:R1:W-:Y:S01]  /*5a10*/  STS [R252+0x5200], R0 ;  /* 0x00520000fc007388 */ /* 0x0003e20000000800 */
[----:B------:R-:W-:-:S03]  /*5a20*/  F2FP.F16.F32.PACK_AB R56, R57, R56 ;  /* 0x000000383938723e */ /* 0x000fc600000000ff */
[----:B------:R-:W-:Y:S01]  /*5a30*/  STS [R251+0x6000], R36 ;  /* 0x00600024fb007388 */ /* 0x000fe20000000800 */
        /* <DEDUP_REMOVED lines=10> */
[----:B-1----:R-:W-:-:S03]  /*5ae0*/  IMAD R0, R18, UR4, RZ ;  /* 0x0000000412007c24 */ /* 0x002fc6000f8e02ff */
[----:B------:R-:W-:Y:S01]  /*5af0*/  STS [R252+0x7000], R44 ;  /* 0x0070002cfc007388 */ /* 0x000fe20000000800 */
[----:B------:R-:W-:-:S03]  /*5b00*/  F2FP.F16.F32.PACK_AB R80, R81, R80 ;  /* 0x000000505150723e */ /* 0x000fc600000000ff */
[----:B------:R-:W-:Y:S01]  /*5b10*/  STS [R252+0x7200], R46 ;  /* 0x0072002efc007388 */ /* 0x000fe20000000800 */
[----:B------:R-:W-:Y:S01]  /*5b20*/  F2FP.F16.F32.PACK_AB R82, R83, R82 ;  /* 0x000000525352723e */ /* 0x000fe200000000ff */
[----:B------:R-:W-:Y:S02]  /*5b30*/  IMAD R0, R19, UR28, R0 ;  /* 0x0000001c13007c24 */ /* 0x000fe4000f8e0200 */
[----:B------:R-:W-:Y:S01]  /*5b40*/  STS [R251+0x8000], R52 ;  /* 0x00800034fb007388 */ /* 0x000fe20000000800 */
[----:B------:R-:W-:-:S03]  /*5b50*/  F2FP.F16.F32.PACK_AB R72, R73, R72 ;  /* 0x000000484948723e */ /* 0x000fc600000000ff */
[----:B------:R-:W-:Y:S01]  /*5b60*/  STS [R251+0x8200], R54 ;  /* 0x00820036fb007388 */ /* 0x000fe20000000800 */
[----:B------:R-:W-:-:S03]  /*5b70*/  F2FP.F16.F32.PACK_AB R74, R75, R74 ;  /* 0x0000004a4b4a723e */ /* 0x000fc600000000ff */
[----:B------:R1:W-:Y:S01]  /*5b80*/  STS [R252+0x8000], R64 ;  /* 0x00800040fc007388 */ /* 0x0003e20000000800 */
[----:B------:R-:W-:Y:S02]  /*5b90*/  F2FP.F16.F32.PACK_AB R76, R77, R76 ;  /* 0x0000004c4d4c723e */ /* 0x000fe400000000ff */
[----:B------:R-:W-:Y:S01]  /*5ba0*/  F2FP.F16.F32.PACK_AB R78, R79, R78 ;  /* 0x0000004e4f4e723e */ /* 0x000fe200000000ff */
[----:B------:R-:W-:Y:S04]  /*5bb0*/  STS [R252+0x8200], R66 ;  /* 0x00820042fc007388 */ /* 0x000fe80000000800 */
[----:B------:R-:W-:Y:S04]  /*5bc0*/  STS [R251+0x9000], R56 ;  /* 0x00900038fb007388 */ /* 0x000fe80000000800 */
[----:B------:R-:W-:Y:S04]  /*5bd0*/  STS [R251+0x9200], R58 ;  /* 0x0092003afb007388 */ /* 0x000fe80000000800 */
[----:B------:R-:W-:Y:S04]  /*5be0*/  STS [R252+0x9000], R60 ;  /* 0x0090003cfc007388 */ /* 0x000fe80000000800 */
[----:B------:R-:W-:Y:S01]  /*5bf0*/  STS [R252+0x9200], R62 ;  /* 0x0092003efc007388 */ /* 0x000fe20000000800 */
[----:B-1----:R-:W1:Y:S03]  /*5c00*/  S2R R64, SR_TID.X ;  /* 0x0000000000407919 */ /* 0x002e660000002100 */
[----:B------:R-:W-:Y:S04]  /*5c10*/  STS [R251+0xa000], R68 ;  /* 0x00a00044fb007388 */ /* 0x000fe80000000800 */
[----:B------:R-:W-:Y:S01]  /*5c20*/  STS [R251+0xa200], R70 ;  /* 0x00a20046fb007388 */ /* 0x000fe20000000800 */
[----:B------:R-:W1:Y:S03]  /*5c30*/  S2R R65, SR_TID.X ;  /* 0x0000000000417919 */ /* 0x000e660000002100 */
[----:B------:R-:W-:Y:S04]  /*5c40*/  STS [R252+0xa000], R80 ;  /* 0x00a00050fc007388 */ /* 0x000fe80000000800 */
[----:B------:R-:W-:Y:S04]  /*5c50*/  STS [R252+0xa200], R82 ;  /* 0x00a20052fc007388 */ /* 0x000fe80000000800 */
[----:B------:R-:W-:Y:S04]  /*5c60*/  STS [R251+0xb000], R72 ;  /* 0x00b00048fb007388 */ /* 0x000fe80000000800 */
[----:B------:R-:W-:Y:S04]  /*5c70*/  STS [R251+0xb200], R74 ;  /* 0x00b2004afb007388 */ /* 0x000fe80000000800 */
[----:B------:R-:W-:Y:S04]  /*5c80*/  STS [R252+0xb000], R76 ;  /* 0x00b0004cfc007388 */ /* 0x000fe80000000800 */
[----:B------:R-:W-:Y:S01]  /*5c90*/  STS [R252+0xb200], R78 ;  /* 0x00b2004efc007388 */ /* 0x000fe20000000800 */
[----:B------:R-:W-:Y:S01]  /*5ca0*/  IMAD R2, R10, UR25, RZ ;  /* 0x000000190a027c24 */ /* 0x000fe2000f8e02ff */
[----:B--2---:R-:W-:-:S02]  /*5cb0*/  SHF.R.S32.HI R5, RZ, 0x1f, R28 ;  /* 0x0000001fff057819 */ /* 0x004fc4000001141c */
[----:B------:R-:W-:-:S05]  /*5cc0*/  MOV R4, R28 ;  /* 0x0000001c00047202 */ /* 0x000fca0000000f00 */
[----:B------:R-:W-:-:S05]  /*5cd0*/  IMAD.WIDE.U32 R6, R18, UR28, R4 ;  /* 0x0000001c12067c25 */ /* 0x000fca000f8e0004 */
[----:B------:R-:W-:Y:S01]  /*5ce0*/  IADD3 R7, R7, R0, RZ ;  /* 0x0000000007077210 */ /* 0x000fe20007ffe0ff */
[----:B----4-:R-:W-:-:S04]  /*5cf0*/  IMAD R0, R8, UR24, RZ ;  /* 0x0000001808007c24 */ /* 0x010fc8000f8e02ff */
[----:B------:R-:W-:Y:S02]  /*5d00*/  IMAD R9, R9, UR16, R0 ;  /* 0x0000001009097c24 */ /* 0x000fe4000f8e0200 */
[----:B------:R-:W-:-:S04]  /*5d10*/  IMAD.WIDE.U32 R6, R8, UR16, R6 ;  /* 0x0000001008067c25 */ /* 0x000fc8000f8e0006 */
[C---:B------:R-:W-:Y:S01]  /*5d20*/  IMAD R0, R16.reuse, UR4, RZ ;  /* 0x0000000410007c24 */ /* 0x040fe2000f8e02ff */
[----:B------:R-:W-:Y:S01]  /*5d30*/  IADD3 R7, R7, R9, RZ ;  /* 0x0000000907077210 */ /* 0x000fe20007ffe0ff */
[----:B------:R-:W-:-:S04]  /*5d40*/  IMAD.WIDE.U32 R4, R16, UR28, R4 ;  /* 0x0000001c10047c25 */ /* 0x000fc8000f8e0004 */
[----:B------:R-:W-:Y:S02]  /*5d50*/  IMAD R0, R17, UR28, R0 ;  /* 0x0000001c11007c24 */ /* 0x000fe4000f8e0200 */
[----:B------:R-:W-:Y:S02]  /*5d60*/  IMAD R2, R11, UR17, R2 ;  /* 0x000000110b027c24 */ /* 0x000fe4000f8e0202 */
[----:B------:R-:W-:Y:S01]  /*5d70*/  IMAD.WIDE.U32 R6, R10, UR17, R6 ;  /* 0x000000110a067c25 */ /* 0x000fe2000f8e0006 */
[----:B------:R-:W-:-:S03]  /*5d80*/  IADD3 R5, R5, R0, RZ ;  /* 0x0000000005057210 */ /* 0x000fc60007ffe0ff */
[----:B------:R-:W-:Y:S01]  /*5d90*/  IMAD R0, R14, UR24, RZ ;  /* 0x000000180e007c24 */ /* 0x000fe2000f8e02ff */
[----:B------:R-:W-:-:S03]  /*5da0*/  IADD3 R7, R7, R2, RZ ;  /* 0x0000000207077210 */ /* 0x000fc60007ffe0ff */
[----:B------:R-:W-:Y:S01]  /*5db0*/  IMAD R2, R15, UR16, R0 ;  /* 0x000000100f027c24 */ /* 0x000fe2000f8e0200 */
[----:B---3--:R-:W-:Y:S01]  /*5dc0*/  LEA R0, R26, UR5, 0x1 ;  /* 0x000000051a007c11 */ /* 0x008fe2000f8e08ff */
[----:B------:R-:W-:Y:S01]  /*5dd0*/  BAR.SYNC.DEFER_BLOCKING 0x0 ;  /* 0x0000000000007b1d */ /* 0x000fe20000010000 */
[----:B------:R-:W-:Y:S01]  /*5de0*/  IMAD.WIDE.U32 R4, R14, UR16, R4 ;  /* 0x000000100e047c25 */ /* 0x000fe2000f8e0004 */
[----:B-1----:R-:W-:-:S03]  /*5df0*/  SHF.R.S32.HI R64, RZ, 0x1f, R64 ;  /* 0x0000001fff407819 */ /* 0x002fc60000011440 */
[----:B------:R-:W-:Y:S01]  /*5e00*/  IMAD R8, R12, UR25, RZ ;  /* 0x000000190c087c24 */ /* 0x000fe2000f8e02ff */
[----:B------:R-:W-:Y:S02]  /*5e10*/  IADD3 R5, R5, R2, RZ ;  /* 0x0000000205057210 */ /* 0x000fe40007ffe0ff */
[----:B------:R-:W-:Y:S01]  /*5e20*/  LEA.HI R64, R64, R65, RZ, 0x2 ;  /* 0x0000004140407211 */ /* 0x000fe200078f10ff */
[----:B------:R-:W-:Y:S02]  /*5e30*/  IMAD R8, R13, UR17, R8 ;  /* 0x000000110d087c24 */ /* 0x000fe4000f8e0208 */
[----:B------:R-:W-:Y:S01]  /*5e40*/  IMAD.WIDE.U32 R10, R12, UR17, R4 ;  /* 0x000000110c0a7c25 */ /* 0x000fe2000f8e0004 */
[----:B------:R-:W-:Y:S01]  /*5e50*/  SHF.R.S32.HI R64, RZ, 0x2, R64 ;  /* 0x00000002ff407819 */ /* 0x000fe20000011440 */
[----:B------:R-:W1:Y:S04]  /*5e60*/  LDS.128 R60, [R0+0x9000] ;  /* 0x00900000003c7984 */ /* 0x000e680000000c00 */
[----:B------:R-:W2:Y:S04]  /*5e70*/  LDS.128 R56, [R0+0xb000] ;  /* 0x00b0000000387984 */ /* 0x000ea80000000c00 */
[----:B------:R-:W3:Y:S04]  /*5e80*/  LDS.128 R52, [R0+0xd000] ;  /* 0x00d0000000347984 */ /* 0x000ee80000000c00 */
[----:B------:R-:W4:Y:S04]  /*5e90*/  LDS.128 R48, [R0+0xa000] ;  /* 0x00a0000000307984 */ /* 0x000f280000000c00 */
[----:B------:R-:W4:Y:S04]  /*5ea0*/  LDS.128 R44, [R0+0xc000] ;  /* 0x00c00000002c7984 */ /* 0x000f280000000c00 */
[----:B------:R-:W4:Y:S01]  /*5eb0*/  LDS.128 R40, [R0+0xe000] ;  /* 0x00e0000000287984 */ /* 0x000f220000000c00 */
[----:B------:R-:W-:-:S03]  /*5ec0*/  SHF.R.S32.HI R9, RZ, 0x1f, R64 ;  /* 0x0000001fff097819 */ /* 0x000fc60000011440 */
[----:B------:R-:W4:Y:S04]  /*5ed0*/  LDS.128 R36, [R0+0xf000] ;  /* 0x00f0000000247984 */ /* 0x000f280000000c00 */
[----:B------:R-:W4:Y:S04]  /*5ee0*/  LDS.128 R28, [R0+0x11000] ;  /* 0x01100000001c7984 */ /* 0x000f280000000c00 */
[----:B------:R-:W4:Y:S04]  /*5ef0*/  LDS.128 R20, [R0+0x13000] ;  /* 0x0130000000147984 */ /* 0x000f280000000c00 */
[----:B------:R-:W4:Y:S04]  /*5f00*/  LDS.128 R32, [R0+0x10000] ;  /* 0x0100000000207984 */ /* 0x000f280000000c00 */
[----:B------:R-:W4:Y:S04]  /*5f10*/  LDS.128 R24, [R0+0x12000] ;  /* 0x0120000000187984 */ /* 0x000f280000000c00 */
[----:B------:R1:W4:Y:S01]  /*5f20*/  LDS.128 R12, [R0+0x14000] ;  /* 0x01400000000c7984 */ /* 0x0003220000000c00 */
[----:B------:R-:W-:-:S02]  /*5f30*/  IMAD R2, R9, R18, RZ ;  /* 0x0000001209027224 */ /* 0x000fc400078e02ff */
[----:B------:R-:W-:-:S04]  /*5f40*/  IMAD.WIDE.U32 R4, R64, R18, R6 ;  /* 0x0000001240047225 */ /* 0x000fc800078e0006 */
[----:B------:R-:W-:Y:S01]  /*5f50*/  IMAD R2, R64, R19, R2 ;  /* 0x0000001340027224 */ /* 0x000fe200078e0202 */
[----:B------:R-:W-:Y:S02]  /*5f60*/  IADD3 R11, R11, R8, RZ ;  /* 0x000000080b0b7210 */ /* 0x000fe40007ffe0ff */
[----:B------:R-:W-:Y:S02]  /*5f70*/  LEA R6, P0, R4, UR6, 0x1 ;  /* 0x0000000604067c11 */ /* 0x000fe4000f8008ff */
[----:B------:R-:W-:Y:S01]  /*5f80*/  IADD3 R2, R5, R2, RZ ;  /* 0x0000000205027210 */ /* 0x000fe20007ffe0ff */
[----:B------:R-:W-:-:S03]  /*5f90*/  IMAD.WIDE.U32 R10, R64, R16, R10 ;  /* 0x00000010400a7225 */ /* 0x000fc600078e000a */
[----:B------:R-:W-:Y:S01]  /*5fa0*/  LEA.HI.X R7, R4, UR7, R2, 0x1, P0 ;  /* 0x0000000704077c11 */ /* 0x000fe200080f0c02 */
[----:B------:R-:W-:Y:S01]  /*5fb0*/  ULDC.64 UR6, c[0x0][0x3f8] ;  /* 0x0000fe0000067ab9 */ /* 0x000fe20000000a00 */
[----:B------:R-:W-:Y:S01]  /*5fc0*/  LEA R8, P0, R18, R6, 0x7 ;  /* 0x0000000612087211 */ /* 0x000fe200078038ff */
[----:B-1----:R-:W-:-:S04]  /*5fd0*/  IMAD R0, R9, R16, RZ ;  /* 0x0000001009007224 */ /* 0x002fc800078e02ff */
[----:B------:R-:W-:Y:S01]  /*5fe0*/  IMAD R0, R64, R17, R0 ;  /* 0x0000001140007224 */ /* 0x000fe200078e0200 */
[----:B------:R-:W-:Y:S02]  /*5ff0*/  LEA.HI.X R9, R18, R7, R19, 0x7, P0 ;  /* 0x0000000712097211 */ /* 0x000fe400000f3c13 */
[C---:B------:R-:W-:Y:S02]  /*6000*/  LEA R4, P0, R10.reuse, UR6, 0x1 ;  /* 0x000000060a047c11 */ /* 0x040fe4000f8008ff */
[----:B------:R-:W-:Y:S01]  /*6010*/  IADD3 R0, R11, R0, RZ ;  /* 0x000000000b007210 */ /* 0x000fe20007ffe0ff */
[----:B------:R-:W-:Y:S03]  /*6020*/  STG.E.128 desc[UR22][R6.64], R60 ;  /* 0x0000003c06007986 */ /* 0x000fe6000c101d16 */
[----:B------:R-:W-:Y:S01]  /*6030*/  LEA.HI.X R5, R10, UR7, R0, 0x1, P0 ;  /* 0x000000070a057c11 */ /* 0x000fe200080f0c00 */
[----:B--2---:R-:W-:Y:S04]  /*6040*/  STG.E.128 desc[UR22][R6.64+0x40], R56 ;  /* 0x0000403806007986 */ /* 0x004fe8000c101d16 */
[----:B---3--:R1:W-:Y:S04]  /*6050*/  STG.E.128 desc[UR22][R6.64+0x80], R52 ;  /* 0x0000803406007986 */ /* 0x0083e8000c101d16 */
[----:B----4-:R2:W-:Y:S04]  /*6060*/  STG.E.128 desc[UR22][R8.64], R48 ;  /* 0x0000003008007986 */ /* 0x0105e8000c101d16 */
[----:B------:R2:W-:Y:S04]  /*6070*/  STG.E.128 desc[UR22][R8.64+0x40], R44 ;  /* 0x0000402c08007986 */ /* 0x0005e8000c101d16 */
[----:B------:R2:W-:Y:S04]  /*6080*/  STG.E.128 desc[UR22][R8.64+0x80], R40 ;  /* 0x0000802808007986 */ /* 0x0005e8000c101d16 */
[----:B------:R2:W-:Y:S04]  /*6090*/  STG.E.128 desc[UR22][R4.64], R36 ;  /* 0x0000002404007986 */ /* 0x0005e8000c101d16 */
[----:B------:R2:W-:Y:S04]  /*60a0*/  STG.E.128 desc[UR22][R4.64+0x40], R28 ;  /* 0x0000401c04007986 */ /* 0x0005e8000c101d16 */
[----:B------:R2:W-:Y:S01]  /*60b0*/  STG.E.128 desc[UR22][R4.64+0x80], R20 ;  /* 0x0000801404007986 */ /* 0x0005e2000c101d16 */
[----:B-1----:R-:W-:-:S04]  /*60c0*/  LEA R6, P0, R16, R4, 0x7 ;  /* 0x0000000410067211 */ /* 0x002fc800078038ff */
[----:B------:R-:W-:-:S05]  /*60d0*/  LEA.HI.X R7, R16, R5, R17, 0x7, P0 ;  /* 0x0000000510077211 */ /* 0x000fca00000f3c11 */
[----:B------:R2:W-:Y:S04]  /*60e0*/  STG.E.128 desc[UR22][R6.64], R32 ;  /* 0x0000002006007986 */ /* 0x0005e8000c101d16 */
[----:B------:R2:W-:Y:S04]  /*60f0*/  STG.E.128 desc[UR22][R6.64+0x40], R24 ;  /* 0x0000401806007986 */ /* 0x0005e8000c101d16 */
[----:B------:R2:W-:Y:S02]  /*6100*/  STG.E.128 desc[UR22][R6.64+0x80], R12 ;  /* 0x0000800c06007986 */ /* 0x0005e4000c101d16 */
.L_x_118:
        /* <DEDUP_REMOVED lines=11> */
.L_x_125:
[----:B------:R-:W-:Y:S05]  /*61c0*/  EXIT ;  /* 0x000000000000794d */ /* 0x000fea0003800000 */
.L_x_127:
        /* <DEDUP_REMOVED lines=11> */
.L_x_1281:


//--------------------- .text._ZN5flash44flash_bwd_dq_dk_dv_loop_seqk_parallel_kernelI23Flash_bwd_kernel_traitsILi96ELi64ELi128ELi8ELi2ELi4ELi4ELb1ELb0EN7cutlass6half_tE19Flash_kernel_traitsILi96ELi64ELi128ELi8ES3_EELb0ELb0ELb0ELb1ELb0ELb0ELb0EEEvNS_16Flash_bwd_paramsE --------------------------
	.section	.text._ZN5flash44flash_bwd_dq_dk_dv_loop_seqk_parallel_kernelI23Flash_bwd_kernel_traitsILi96ELi64ELi128ELi8ELi2ELi4ELi4ELb1ELb0EN7cutlass6half_tE19Flash_kernel_traitsILi96ELi64ELi128ELi8ES3_EELb0ELb0ELb0ELb1ELb0ELb0ELb0EEEvNS_16Flash_bwd_paramsE,"ax",@progbits
	.align	128
        .global         _ZN5flash44flash_bwd_dq_dk_dv_loop_seqk_parallel_kernelI23Flash_bwd_kernel_traitsILi96ELi64ELi128ELi8ELi2ELi4ELi4ELb1ELb0EN7cutlass6half_tE19Flash_kernel_traitsILi96ELi64ELi128ELi8ES3_EELb0ELb0ELb0ELb1ELb0ELb0ELb0EEEvNS_16Flash_bwd_paramsE
        .type           _ZN5flash44flash_bwd_dq_dk_dv_loop_seqk_parallel_kernelI23Flash_bwd_kernel_traitsILi96ELi64ELi128ELi8ELi2ELi4ELi4ELb1ELb0EN7cutlass6half_tE19Flash_kernel_traitsILi96ELi64ELi128ELi8ES3_EELb0ELb0ELb0ELb1ELb0ELb0ELb0EEEvNS_16Flash_bwd_paramsE,@function
        .size           _ZN5flash44flash_bwd_dq_dk_dv_loop_seqk_parallel_kernelI23Flash_bwd_kernel_traitsILi96ELi64ELi128ELi8ELi2ELi4ELi4ELb1ELb0EN7cutlass6half_tE19Flash_kernel_traitsILi96ELi64ELi128ELi8ES3_EELb0ELb0ELb0ELb1ELb0ELb0ELb0EEEvNS_16Flash_bwd_paramsE,(.L_x_1282 - _ZN5flash44flash_bwd_dq_dk_dv_loop_seqk_parallel_kernelI23Flash_bwd_kernel_traitsILi96ELi64ELi128ELi8ELi2ELi4ELi4ELb1ELb0EN7cutlass6half_tE19Flash_kernel_traitsILi96ELi64ELi128ELi8ES3_EELb0ELb0ELb0ELb1ELb0ELb0ELb0EEEvNS_16Flash_bwd_paramsE)
        .other          _ZN5flash44flash_bwd_dq_dk_dv_loop_seqk_parallel_kernelI23Flash_bwd_kernel_traitsILi96ELi64ELi128ELi8ELi2ELi4ELi4ELb1ELb0EN7cutlass6half_tE19Flash_kernel_traitsILi96ELi64ELi128ELi8ES3_EELb0ELb0ELb0ELb1ELb0ELb0ELb0EEEvNS_16Flash_bwd_paramsE,@"STO_CUDA_ENTRY STV_DEFAULT"
_ZN5flash44flash_bwd_dq_dk_dv_loop_seqk_parallel_kernelI23Flash_bwd_kernel_traitsILi96ELi64ELi128ELi8ELi2ELi4ELi4ELb1ELb0EN7cutlass6half_tE19Flash_kernel_traitsILi96ELi64ELi128ELi8ES3_EELb0ELb0ELb0ELb1ELb0ELb0ELb0EEEvNS_16Flash_bwd_paramsE:
.text._ZN5flash44flash_bwd_dq_dk_dv_loop_seqk_parallel_kernelI23Flash_bwd_kernel_traitsILi96ELi64ELi128ELi8ELi2ELi4ELi4ELb1ELb0EN7cutlass6half_tE19Flash_kernel_traitsILi96ELi64ELi128ELi8ES3_EELb0ELb0ELb0ELb1ELb0ELb0ELb0EEEvNS_16Flash_bwd_paramsE:
        /* <DEDUP_REMOVED lines=17> */
[----:B------:R-:W-:Y:S01]  /*0110*/  UMOV UR59, 0xffffd000 ;  /* 0xffffd000003b7882 */ /* 0x000fe20000000000 */
[----:B------:R-:W-:Y:S02]  /*0120*/  IMAD.MOV.U32 R232, RZ, RZ, -0x10 ;  /* 0xfffffff0ffe87424 */ /* 0x000fe400078e00ff */
[----:B------:R-:W-:Y:S02]  /*0130*/  IMAD.MOV.U32 R226, RZ, RZ, -0x40 ;  /* 0xffffffc0ffe27424 */ /* 0x000fe400078e00ff */
[----:B------:R-:W4:Y:S08]  /*0140*/  S2UR UR56, SR_CTAID.Z ;  /* 0x00000000003879c3 */ /* 0x000f300000002700 */
[----:B------:R-:W5:Y:S01]  /*0150*/  S2UR UR47, SR_CTAID.Y ;  /* 0x00000000002f79c3 */ /* 0x000f620000002600 */
[----:B---3--:R-:W-:Y:S01]  /*0160*/  ULEA UR4, UR4, UR5, 0x18 ;  /* 0x0000000504047291 */ /* 0x008fe2000f8ec03f */
[----:B--2---:R-:W-:Y:S01]  /*0170*/  SHF.R.S32.HI R20, RZ, 0x1f, R21 ;  /* 0x0000001fff147819 */ /* 0x004fe20000011415 */
[----:B----4-:R-:W-:-:S03]  /*0180*/  USHF.R.S32.HI UR5, URZ, 0x1f, UR56 ;  /* 0x0000001f3f057899 */ /* 0x010fc60008011438 */
[CC--:B------:R-:W-:Y:S02]  /*0190*/  LEA.HI R18, R20.reuse, R21.reuse, RZ, 0x3 ;  /* 0x0000001514127211 */ /* 0x0c0fe400078f18ff */
[CC--:B------:R-:W-:Y:S02]  /*01a0*/  LEA.HI R7, R20.reuse, R21.reuse, RZ, 0x2 ;  /* 0x0000001514077211 */ /* 0x0c0fe400078f10ff */
[----:B-1----:R-:W-:Y:S01]  /*01b0*/  SHF.R.S32.HI R0, RZ, 0x3, R18 ;  /* 0x00000003ff007819 */ /* 0x002fe20000011412 */
[----:B-----5:R-:W-:Y:S01]  /*01c0*/  USHF.L.U32 UR6, UR47, 0x7, URZ ;  /* 0x000000072f067899 */ /* 0x020fe2000800063f */
[----:B------:R-:W-:Y:S02]  /*01d0*/  LOP3.LUT R2, R7, 0xfffffffc, RZ, 0xc0, !PT ;  /* 0xfffffffc07027812 */ /* 0x000fe400078ec0ff */
[----:B------:R-:W-:Y:S01]  /*01e0*/  LEA.HI R4, R20, R21, RZ, 0x4 ;  /* 0x0000001514047211 */ /* 0x000fe200078f20ff */
[----:B------:R-:W-:Y:S01]  /*01f0*/  IMAD.SHL.U32 R0, R0, 0x40, RZ ;  /* 0x0000004000007824 */ /* 0x000fe200078e00ff */
[----:B------:R-:W-:Y:S01]  /*0200*/  SHF.R.S32.HI R17, RZ, 0x2, R7 ;  /* 0x00000002ff117819 */ /* 0x000fe20000011407 */
[----:B------:R-:W-:Y:S01]  /*0210*/  IMAD.IADD R9, R21, 0x1, -R2 ;  /* 0x0000000115097824 */ /* 0x000fe200078e0a02 */
[----:B------:R-:W-:-:S02]  /*0220*/  SHF.R.S32.HI R5, RZ, 0x4, R4 ;  /* 0x00000004ff057819 */ /* 0x000fc40000011404 */
[----:B------:R-:W-:Y:S01]  /*0230*/  LOP3.LUT R0, R0, 0xc0, RZ, 0xc0, !PT ;  /* 0x000000c000007812 */ /* 0x000fe200078ec0ff */
[C---:B------:R-:W-:Y:S01]  /*0240*/  IMAD.SHL.U32 R250, R9.reuse, 0x8, RZ ;  /* 0x0000000809fa7824 */ /* 0x040fe200078e00ff */
[----:B------:R-:W-:Y:S01]  /*0250*/  LEA.HI R2, R4, R5, RZ, 0x1 ;  /* 0x0000000504027211 */ /* 0x000fe200078f08ff */
[----:B------:R-:W-:Y:S01]  /*0260*/  IMAD.SHL.U32 R9, R9, 0x2, RZ ;  /* 0x0000000209097824 */ /* 0x000fe200078e00ff */
[----:B------:R-:W-:Y:S02]  /*0270*/  LEA.HI R13, R20, R21, RZ, 0x5 ;  /* 0x00000015140d7211 */ /* 0x000fe400078f28ff */
[----:B------:R-:W-:Y:S02]  /*0280*/  LOP3.LUT R3, R0, 0x18, R250, 0xf8, !PT ;  /* 0x0000001800037812 */ /* 0x000fe400078ef8fa */
[----:B------:R-:W-:Y:S02]  /*0290*/  SHF.R.U32.HI R0, RZ, 0x3, R0 ;  /* 0x00000003ff007819 */ /* 0x000fe40000011600 */
[----:B------:R-:W-:-:S02]  /*02a0*/  LOP3.LUT R2, R2, 0xfffffffe, RZ, 0xc0, !PT ;  /* 0xfffffffe02027812 */ /* 0x000fc400078ec0ff */
[----:B------:R-:W-:Y:S02]  /*02b0*/  LOP3.LUT R14, R3, R0, RZ, 0x3c, !PT ;  /* 0x00000000030e7212 */ /* 0x000fe400078e3cff */
[----:B------:R-:W-:Y:S01]  /*02c0*/  LEA.HI R3, R7, R17, RZ, 0x1 ;  /* 0x0000001107037211 */ /* 0x000fe200078f08ff */
[----:B------:R-:W-:Y:S01]  /*02d0*/  IMAD.IADD R16, R5, 0x1, -R2 ;  /* 0x0000000105107824 */ /* 0x000fe200078e0a02 */
[--C-:B------:R-:W-:Y:S02]  /*02e0*/  SHF.R.S32.HI R6, RZ, 0x5, R13.reuse ;  /* 0x00000005ff067819 */ /* 0x100fe4000001140d */
[----:B------:R-:W-:Y:S02]  /*02f0*/  SHF.R.S32.HI R2, RZ, 0x1f, R13 ;  /* 0x0000001fff027819 */ /* 0x000fe4000001140d */
[----:B------:R-:W-:Y:S02]  /*0300*/  LOP3.LUT R0, R4, 0xfffffff0, RZ, 0xc0, !PT ;  /* 0xfffffff004007812 */ /* 0x000fe400078ec0ff */
[----:B------:R-:W-:-:S02]  /*0310*/  LOP3.LUT R3, R3, 0x7fffffe, RZ, 0xc0, !PT ;  /* 0x07fffffe03037812 */ /* 0x000fc400078ec0ff */
[-C--:B------:R-:W-:Y:S01]  /*0320*/  LEA.HI R2, R2, R6.reuse, RZ, 0x2 ;  /* 0x0000000602027211 */ /* 0x080fe200078f10ff */
[----:B------:R-:W-:Y:S01]  /*0330*/  IMAD.IADD R0, R21, 0x1, -R0 ;  /* 0x0000000115007824 */ /* 0x000fe200078e0a00 */
[----:B------:R-:W-:Y:S01]  /*0340*/  LEA.HI R4, R13, R6, RZ, 0x1 ;  /* 0x000000060d047211 */ /* 0x000fe200078f08ff */
[----:B------:R-:W-:Y:S01]  /*0350*/  IMAD.IADD R3, R17, 0x1, -R3 ;  /* 0x0000000111037824 */ /* 0x000fe200078e0a03 */
[----:B------:R-:W-:Y:S02]  /*0360*/  LOP3.LUT R2, R2, 0xfffffffc, RZ, 0xc0, !PT ;  /* 0xfffffffc02027812 */ /* 0x000fe400078ec0ff */
[----:B------:R-:W-:Y:S01]  /*0370*/  LOP3.LUT R4, R4, 0xfffffffe, RZ, 0xc0, !PT ;  /* 0xfffffffe04047812 */ /* 0x000fe200078ec0ff */
[C---:B------:R-:W-:Y:S01]  /*0380*/  IMAD R8, R6.reuse, 0x8, R3 ;  /* 0x0000000806087824 */ /* 0x040fe200078e0203 */
[----:B------:R-:W-:Y:S01]  /*0390*/  SHF.R.S32.HI R5, RZ, 0x1f, R0 ;  /* 0x0000001fff057819 */ /* 0x000fe20000011400 */
[C---:B------:R-:W-:Y:S01]  /*03a0*/  IMAD.IADD R11, R6.reuse, 0x1, -R2 ;  /* 0x00000001060b7824 */ /* 0x040fe200078e0a02 */
[----:B------:R-:W-:Y:S01]  /*03b0*/  SHF.R.S32.HI R3, RZ, 0x1f, R7 ;  /* 0x0000001fff037819 */ /* 0x000fe20000011407 */
[----:B------:R-:W-:Y:S01]  /*03c0*/  IMAD.IADD R230, R6, 0x1, -R4 ;  /* 0x0000000106e67824 */ /* 0x000fe200078e0a04 */
[----:B------:R-:W-:Y:S01]  /*03d0*/  LOP3.LUT R7, R18, 0xfffffff8, RZ, 0xc0, !PT ;  /* 0xfffffff812077812 */ /* 0x000fe200078ec0ff */
[----:B------:R-:W-:Y:S01]  /*03e0*/  IMAD.U32 R14, R8, 0x20, R14 ;  /* 0x00000020080e7824 */ /* 0x000fe200078e000e */
[----:B------:R-:W-:-:S02]  /*03f0*/  LEA.HI R2, R0, R0, RZ, 0x1 ;  /* 0x0000000000027211 */ /* 0x000fc400078f08ff */
[----:B------:R-:W-:Y:S02]  /*0400*/  LEA.HI R12, R5, R0, RZ, 0x3 ;  /* 0x00000000050c7211 */ /* 0x000fe400078f18ff */
[----:B------:R-:W-:Y:S01]  /*0410*/  LEA.HI R4, R3, R17, RZ, 0x3 ;  /* 0x0000001103047211 */ /* 0x000fe200078f18ff */
[----:B------:R-:W-:Y:S01]  /*0420*/  IMAD.IADD R3, R21, 0x1, -R7 ;  /* 0x0000000115037824 */ /* 0x000fe200078e0a07 */
[----:B------:R-:W-:Y:S01]  /*0430*/  LOP3.LUT R6, R2, 0x7fffffe, RZ, 0xc0, !PT ;  /* 0x07fffffe02067812 */ /* 0x000fe200078ec0ff */
[----:B------:R1:W-:Y:S01]  /*0440*/  STL [R1+0x14], R14 ;  /* 0x0000140e01007387 */ /* 0x0003e20000100800 */
[----:B------:R-:W-:Y:S02]  /*0450*/  LOP3.LUT R5, R12, 0xfffffff8, RZ, 0xc0, !PT ;  /* 0xfffffff80c057812 */ /* 0x000fe400078ec0ff */
[----:B------:R-:W-:Y:S01]  /*0460*/  LEA.HI R7, R20, R21, RZ, 0x6 ;  /* 0x0000001514077211 */ /* 0x000fe200078f30ff */
[C---:B------:R-:W-:Y:S01]  /*0470*/  IMAD.IADD R19, R0.reuse, 0x1, -R6 ;  /* 0x0000000100137824 */ /* 0x040fe200078e0a06 */
[----:B------:R-:W-:Y:S01]  /*0480*/  LEA.HI R10, R3, R3, RZ, 0x1 ;  /* 0x00000003030a7211 */ /* 0x000fe200078f08ff */
[----:B------:R-:W-:Y:S01]  /*0490*/  IMAD.IADD R15, R0, 0x1, -R5 ;  /* 0x00000001000f7824 */ /* 0x000fe200078e0a05 */
[----:B------:R-:W-:-:S02]  /*04a0*/  LOP3.LUT R0, R4, 0xfffffff8, RZ, 0xc0, !PT ;  /* 0xfffffff804007812 */ /* 0x000fc400078ec0ff */
[--C-:B------:R-:W-:Y:S02]  /*04b0*/  SHF.R.S32.HI R4, RZ, 0x1, R2.reuse ;  /* 0x00000001ff047819 */ /* 0x100fe40000011402 */
[----:B------:R-:W-:Y:S01]  /*04c0*/  SHF.R.S32.HI R5, RZ, 0x1f, R2 ;  /* 0x0000001fff057819 */ /* 0x000fe20000011402 */
[----:B------:R-:W-:Y:S01]  /*04d0*/  IMAD.IADD R0, R17, 0x1, -R0 ;  /* 0x0000000111007824 */ /* 0x000fe200078e0a00 */
[----:B------:R-:W-:Y:S02]  /*04e0*/  LOP3.LUT R6, R10, 0x3fffffe, RZ, 0xc0, !PT ;  /* 0x03fffffe0a067812 */ /* 0x000fe400078ec0ff */
[----:B------:R-:W-:Y:S02]  /*04f0*/  SHF.R.S32.HI R2, RZ, 0x6, R7 ;  /* 0x00000006ff027819 */ /* 0x000fe40000011407 */
[----:B------:R-:W-:Y:S01]  /*0500*/  LEA.HI R7, R5, R4, RZ, 0x2 ;  /* 0x0000000405077211 */ /* 0x000fe200078f10ff */
[----:B------:R-:W-:Y:S01]  /*0510*/  IMAD.IADD R6, R3, 0x1, -R6 ;  /* 0x0000000103067824 */ /* 0x000fe200078e0a06 */
[----:B------:R-:W-:Y:S01]  /*0520*/  LOP3.LUT R8, R0, 0x1, RZ, 0xc0, !PT ;  /* 0x0000000100087812 */ /* 0x000fe200078ec0ff */
[----:B------:R-:W-:Y:S01]  /*0530*/  IMAD R5, R2, 0x4, R16 ;  /* 0x0000000402057824 */ /* 0x000fe200078e0210 */
[----:B------:R-:W-:Y:S01]  /*0540*/  LOP3.LUT R7, R7, 0xfffffffc, RZ, 0xc0, !PT ;  /* 0xfffffffc07077812 */ /* 0x000fe200078ec0ff */
[----:B------:R-:W-:Y:S01]  /*0550*/  IMAD.SHL.U32 R3, R3, 0x40, RZ ;  /* 0x0000004003037824 */ /* 0x000fe200078e00ff */
[----:B------:R-:W-:Y:S01]  /*0560*/  LOP3.LUT P2, RZ, R0, 0x2, RZ, 0xc0, !PT ;  /* 0x0000000200ff7812 */ /* 0x000fe2000784c0ff */
[----:B------:R-:W-:Y:S01]  /*0570*/  IMAD R222, R5, 0x8, R6 ;  /* 0x0000000805de7824 */ /* 0x000fe200078e0206 */
[----:B------:R-:W-:Y:S01]  /*0580*/  LOP3.LUT R5, R13, 0xffffffe0, RZ, 0xc0, !PT ;  /* 0xffffffe00d057812 */ /* 0x000fe200078ec0ff */
[----:B------:R-:W-:Y:S01]  /*0590*/  IMAD.IADD R17, R4, 0x1, -R7 ;  /* 0x0000000104117824 */ /* 0x000fe200078e0a07 */
[----:B------:R-:W-:Y:S01]  /*05a0*/  LEA.HI R4, R20, R21, RZ, 0x7 ;  /* 0x0000001514047211 */ /* 0x000fe200078f38ff */
[----:B------:R-:W-:Y:S01]  /*05b0*/  IMAD.SHL.U32 R7, R2, 0x20, RZ ;  /* 0x0000002002077824 */ /* 0x000fe200078e00ff */
[----:B------:R-:W-:Y:S01]  /*05c0*/  SHF.R.S32.HI R2, RZ, 0x1, R10 ;  /* 0x00000001ff027819 */ /* 0x000fe2000001140a */
[C---:B------:R-:W-:Y:S01]  /*05d0*/  IMAD.IADD R22, R21.reuse, 0x1, -R5 ;  /* 0x0000000115167824 */ /* 0x040fe200078e0a05 */
[----:B------:R-:W-:Y:S01]  /*05e0*/  SHF.R.S32.HI R13, RZ, 0x7, R4 ;  /* 0x00000007ff0d7819 */ /* 0x000fe20000011404 */
[----:B------:R-:W-:Y:S01]  /*05f0*/  IMAD.SHL.U32 R21, R21, 0x2, RZ ;  /* 0x0000000215157824 */ /* 0x000fe200078e00ff */
[----:B-1----:R-:W-:Y:S01]  /*0600*/  LEA.HI R14, R0, R0, RZ, 0x1 ;  /* 0x00000000000e7211 */ /* 0x002fe200078f08ff */
[----:B------:R-:W-:Y:S01]  /*0610*/  IMAD.SHL.U32 R5, R2, 0x40, RZ ;  /* 0x0000004002057824 */ /* 0x000fe200078e00ff */
[----:B------:R-:W-:Y:S01]  /*0620*/  LOP3.LUT R6, R3, 0x1c0, RZ, 0xc0, !PT ;  /* 0x000001c003067812 */ /* 0x000fe200078ec0ff */
[----:B------:R-:W-:Y:S01]  /*0630*/  STL [R1+0x3c], R22 ;  /* 0x00003c1601007387 */ /* 0x000fe20000100800 */
[----:B------:R-:W-:-:S02]  /*0640*/  LOP3.LUT R4, R7, 0x6, R21, 0xf8, !PT ;  /* 0x0000000607047812 */ /* 0x000fc400078ef815 */
[----:B------:R-:W-:Y:S02]  /*0650*/  SHF.R.S32.HI R3, RZ, 0x3, R12 ;  /* 0x00000003ff037819 */ /* 0x000fe4000001140c */
[----:B------:R-:W-:Y:S01]  /*0660*/  LOP3.LUT P4, RZ, R2, 0x2, RZ, 0xc0, !PT ;  /* 0x0000000202ff7812 */ /* 0x000fe2000788c0ff */
[----:B------:R1:W-:Y:S01]  /*0670*/  STL [R1+0x34], R4 ;  /* 0x0000340401007387 */ /* 0x0003e20000100800 */
[----:B------:R-:W-:Y:S01]  /*0680*/  IMAD.SHL.U32 R2, R11, 0x10, RZ ;  /* 0x000000100b027824 */ /* 0x000fe200078e00ff */
[----:B------:R-:W-:Y:S01]  /*0690*/  ISETP.NE.U32.AND P3, PT, R8, 0x1, PT ;  /* 0x000000010800780c */ /* 0x000fe20003f65070 */
[----:B------:R-:W-:Y:S01]  /*06a0*/  IMAD R20, R3, 0x8, R19 ;  /* 0x0000000803147824 */ /* 0x000fe200078e0213 */
[----:B------:R-:W-:Y:S01]  /*06b0*/  LOP3.LUT P5, RZ, R15, 0x2, RZ, 0xc0, !PT ;  /* 0x000000020fff7812 */ /* 0x000fe200078ac0ff */
[C---:B------:R-:W-:Y:S01]  /*06c0*/  IMAD R19, R11.reuse, 0x2, R3 ;  /* 0x000000020b137824 */ /* 0x040fe200078e0203 */
[----:B------:R-:W-:Y:S01]  /*06d0*/  LOP3.LUT R3, R6, 0x30, R2, 0xf8, !PT ;  /* 0x0000003006037812 */ /* 0x000fe200078ef802 */
[----:B------:R-:W-:Y:S01]  /*06e0*/  IMAD R11, R11, 0x200, R9 ;  /* 0x000002000b0b7824 */ /* 0x000fe200078e0209 */
[----:B------:R-:W-:-:S02]  /*06f0*/  LOP3.LUT R2, R5, 0xc0, RZ, 0xc0, !PT ;  /* 0x000000c005027812 */ /* 0x000fc400078ec0ff */
[--C-:B------:R-:W-:Y:S02]  /*0700*/  LOP3.LUT R10, R3, 0x8, R18.reuse, 0xf8, !PT ;  /* 0x00000008030a7812 */ /* 0x100fe400078ef812 */
[----:B------:R-:W-:Y:S02]  /*0710*/  LOP3.LUT R8, R2, 0x8, R18, 0xf8, !PT ;  /* 0x0000000802087812 */ /* 0x000fe400078ef812 */
[----:B------:R-:W-:Y:S01]  /*0720*/  SHF.R.U32.HI R5, RZ, 0x3, R6 ;  /* 0x00000003ff057819 */ /* 0x000fe20000011606 */
[----:B------:R-:W-:Y:S01]  /*0730*/  IMAD.SHL.U32 R6, R16, 0x8, RZ ;  /* 0x0000000810067824 */ /* 0x000fe200078e00ff */
[----:B------:R-:W-:Y:S02]  /*0740*/  LOP3.LUT P6, RZ, R15, 0x4, RZ, 0xc0, !PT ;  /* 0x000000040fff7812 */ /* 0x000fe400078cc0ff */
[----:B------:R-:W-:Y:S02]  /*0750*/  SEL R225, R228, 0xffffffe0, !P5 ;  /* 0xffffffe0e4e17807 */ /* 0x000fe40006800000 */
[----:B------:R-:W-:-:S02]  /*0760*/  LOP3.LUT R6, R6, 0x8, RZ, 0xc0, !PT ;  /* 0x0000000806067812 */ /* 0x000fc400078ec0ff */
[----:B------:R-:W-:Y:S02]  /*0770*/  SEL R232, R232, 0x10, !P3 ;  /* 0x00000010e8e87807 */ /* 0x000fe40005800000 */
[----:B------:R-:W-:Y:S02]  /*0780*/  SEL R226, R226, 0x40, P6 ;  /* 0x00000040e2e27807 */ /* 0x000fe40003000000 */
[----:B-1----:R-:W-:Y:S02]  /*0790*/  LOP3.LUT R4, R14, 0x3fffffe, RZ, 0xc0, !PT ;  /* 0x03fffffe0e047812 */ /* 0x002fe400078ec0ff */
[----:B------:R-:W-:Y:S02]  /*07a0*/  SEL R223, R228, 0xffffffe0, !P4 ;  /* 0xffffffe0e4df7807 */ /* 0x000fe40006000000 */
[----:B------:R-:W-:Y:S01]  /*07b0*/  LOP3.LUT P0, RZ, R17, 0x2, RZ, 0xc0, !PT ;  /* 0x0000000211ff7812 */ /* 0x000fe2000780c0ff */
[C---:B------:R-:W-:Y:S01]  /*07c0*/  IMAD.IADD R12, R0.reuse, 0x1, -R4 ;  /* 0x00000001000c7824 */ /* 0x040fe200078e0a04 */
[----:B------:R-:W-:Y:S01]  /*07d0*/  SHF.R.U32.HI R4, RZ, 0x3, R2 ;  /* 0x00000003ff047819 */ /* 0x000fe20000011602 */
[----:B------:R-:W-:Y:S01]  /*07e0*/  IMAD.SHL.U32 R0, R0, 0x40, RZ ;  /* 0x0000004000007824 */ /* 0x000fe200078e00ff */
[----:B------:R-:W-:Y:S01]  /*07f0*/  SEL R228, R228, 0xffffffe0, !P0 ;  /* 0xffffffe0e4e47807 */ /* 0x000fe20004000000 */
[----:B------:R-:W-:Y:S01]  /*0800*/  IMAD R11, R12, 0x20, R11 ;  /* 0x000000200c0b7824 */ /* 0x000fe200078e020b */
[----:B------:R-:W-:-:S02]  /*0810*/  LOP3.LUT R4, R8, R4, RZ, 0x3c, !PT ;  /* 0x0000000408047212 */ /* 0x000fc400078e3cff */
[----:B------:R-:W-:-:S03]  /*0820*/  LOP3.LUT R0, R0, 0x1c0, RZ, 0xc0, !PT ;  /* 0x000001c000007812 */ /* 0x000fc600078ec0ff */
[----:B------:R-:W-:Y:S01]  /*0830*/  IMAD.U32 R222, R222, 0x20, R4 ;  /* 0x00000020dede7824 */ /* 0x000fe200078e0004 */
[----:B------:R-:W-:Y:S01]  /*0840*/  LOP3.LUT R3, R0, 0x20, R7, 0xf8, !PT ;  /* 0x0000002000037812 */ /* 0x000fe200078ef807 */
[----:B------:R-:W-:Y:S01]  /*0850*/  IMAD.SHL.U32 R4, R15, 0x40, RZ ;  /* 0x000000400f047824 */ /* 0x000fe200078e00ff */
[----:B------:R-:W-:Y:S01]  /*0860*/  SHF.R.U32.HI R2, RZ, 0x3, R0 ;  /* 0x00000003ff027819 */ /* 0x000fe20000011600 */
[----:B------:R-:W-:Y:S01]  /*0870*/  IMAD R0, R13, 0x1000, R9 ;  /* 0x000010000d007824 */ /* 0x000fe200078e0209 */
[----:B------:R-:W-:Y:S01]  /*0880*/  LEA R222, R222, UR4, 0x1 ;  /* 0x00000004dede7c11 */ /* 0x000fe2000f8e08ff */
[----:B------:R-:W-:Y:S01]  /*0890*/  IMAD.SHL.U32 R9, R16, 0x10, RZ ;  /* 0x0000001010097824 */ /* 0x000fe200078e00ff */
[----:B------:R-:W-:Y:S01]  /*08a0*/  LOP3.LUT R2, R3, R2, RZ, 0x3c, !PT ;  /* 0x0000000203027212 */ /* 0x000fe200078e3cff */
[----:B------:R-:W-:Y:S01]  /*08b0*/  IMAD R0, R230, 0x400, R0 ;  /* 0x00000400e6007824 */ /* 0x000fe200078e0200 */
[----:B------:R-:W-:Y:S01]  /*08c0*/  LOP3.LUT R4, R4, 0x1c0, RZ, 0xc0, !PT ;  /* 0x000001c004047812 */ /* 0x000fe200078ec0ff */
[----:B------:R-:W-:Y:S01]  /*08d0*/  IMAD.IADD R223, R223, 0x1, R222 ;  /* 0x00000001dfdf7824 */ /* 0x000fe200078e02de */
[----:B------:R-:W-:Y:S01]  /*08e0*/  LOP3.LUT R3, R10, R5, RZ, 0x3c, !PT ;  /* 0x000000050a037212 */ /* 0x000fe200078e3cff */
[----:B------:R-:W-:Y:S01]  /*08f0*/  IMAD.IADD R235, R2, 0x1, R0 ;  /* 0x0000000102eb7824 */ /* 0x000fe200078e0200 */
[----:B------:R-:W-:Y:S01]  /*0900*/  SHF.R.U32.HI R224, RZ, 0x3, R4 ;  /* 0x00000003ffe07819 */ /* 0x000fe20000011604 */
[----:B------:R-:W-:Y:S01]  /*0910*/  IMAD.SHL.U32 R0, R13, 0x8, RZ ;  /* 0x000000080d007824 */ /* 0x000fe200078e00ff */
[----:B------:R-:W-:Y:S01]  /*0920*/  SHF.R.S32.HI R10, RZ, 0x1f, R22 ;  /* 0x0000001fff0a7819 */ /* 0x000fe20000011416 */
[----:B------:R-:W-:Y:S01]  /*0930*/  IMAD.SHL.U32 R2, R17, 0x40, RZ ;  /* 0x0000004011027824 */ /* 0x000fe200078e00ff */
[----:B------:R-:W-:Y:S01]  /*0940*/  LOP3.LUT R224, R224, R4, R6, 0x1e, !PT ;  /* 0x00000004e0e07212 */ /* 0x000fe200078e1e06 */
[----:B------:R-:W-:Y:S01]  /*0950*/  IMAD R3, R16, 0x200, R3 ;  /* 0x0000020010037824 */ /* 0x000fe200078e0203 */
[----:B------:R-:W-:-:S02]  /*0960*/  LOP3.LUT R7, R0, 0x8, RZ, 0xc0, !PT ;  /* 0x0000000800077812 */ /* 0x000fc400078ec0ff */
[----:B------:R-:W-:Y:S01]  /*0970*/  SHF.R.S32.HI R0, RZ, 0x1, R14 ;  /* 0x00000001ff007819 */ /* 0x000fe2000001140e */
[----:B------:R-:W-:Y:S01]  /*0980*/  IMAD.U32 R224, R19, 0x200, R224 ;  /* 0x0000020013e07824 */ /* 0x000fe200078e00e0 */
[----:B------:R-:W-:Y:S02]  /*0990*/  LEA.HI R4, R10, R22, RZ, 0x2 ;  /* 0x000000160a047211 */ /* 0x000fe400078f10ff */
[C---:B------:R-:W-:Y:S01]  /*09a0*/  LOP3.LUT P1, RZ, R0.reuse, 0x2, RZ, 0xc0, !PT ;  /* 0x0000000200ff7812 */ /* 0x040fe2000782c0ff */
[----:B------:R-:W-:Y:S01]  /*09b0*/  IMAD.SHL.U32 R0, R0, 0x40, RZ ;  /* 0x0000004000007824 */ /* 0x000fe200078e00ff */
[----:B------:R-:W-:Y:S02]  /*09c0*/  SHF.R.S32.HI R4, RZ, 0x2, R4 ;  /* 0x00000002ff047819 */ /* 0x000fe40000011404 */
        /* <DEDUP_REMOVED lines=44> */
.L_x_169:
        /* <DEDUP_REMOVED lines=50> */
[----:B------:R-:W-:-:S03]  /*0fb0*/  @!UP3 USEL UR9, UR5, URZ, UP0 ;  /* 0x0000003f0509b287 */ /* 0x000fc60008000000 */
[----:B------:R-:W-:Y:S01]  /*0fc0*/  ULDC UR5, c[0x0][0x2c8] ;  /* 0x0000b20000057ab9 */ /* 0x000fe20000000800 */
[----:B--2---:R-:W-:Y:S02]  /*0fd0*/  @P1 R2UR UR36, R8 ;  /* 0x00000000082412ca */ /* 0x004fe400000e0000 */
        /* <DEDUP_REMOVED lines=14> */
.L_x_128:
        /* <DEDUP_REMOVED lines=15> */
[----:B------:R-:W-:-:S02]  /*11b0*/  UIMAD UR22, UR47, UR11, UR10 ;  /* 0x0000000b2f1672a4 */ /* 0x000fc4000f8e020a */
[----:B------:R-:W-:Y:S01]  /*11c0*/  USHF.L.U32 UR9, UR47, 0x7, URZ ;  /* 0x000000072f097899 */ /* 0x000fe2000800063f */
[----:B------:R-:W-:Y:S01]  /*11d0*/  @!UP1 ULDC.64 UR10, c[0x0][0x418] ;  /* 0x00010600000a9ab9 */ /* 0x000fe20000000a00 */
[----:B------:R-:W-:Y:S01]  /*11e0*/  ULDC UR58, c[0x0][0x2d4] ;  /* 0x0000b500003a7ab9 */ /* 0x000fe20000000800 */
[----:B------:R-:W-:Y:S01]  /*11f0*/  ULDC.64 UR44, c[0x0][0x240] ;  /* 0x00009000002c7ab9 */ /* 0x000fe20000000a00 */
[----:B------:R-:W-:Y:S02]  /*1200*/  USHF.R.S32.HI UR28, URZ, 0x1f, UR58 ;  /* 0x0000001f3f1c7899 */ /* 0x000fe4000801143a */
[----:B------:R-:W-:Y:S01]  /*1210*/  USEL UR30, UR9, URZ, UP2 ;  /* 0x0000003f091e7287 */ /* 0x000fe20009000000 */
[----:B------:R-:W-:Y:S01]  /*1220*/  ULDC.U8 UR25, c[0x0][0x480] ;  /* 0x0001200000197ab9 */ /* 0x000fe20000000000 */
[----:B------:R-:W-:Y:S01]  /*1230*/  ULDC.U8 UR24, c[0x0][0x3d8] ;  /* 0x0000f60000187ab9 */ /* 0x000fe20000000000 */
[----:B-1----:R-:W-:Y:S01]  /*1240*/  IABS R6, R7 ;  /* 0x0000000700067213 */ /* 0x002fe20000000000 */
[----:B------:R-:W-:Y:S01]  /*1250*/  UIMAD.WIDE.U32 UR14, UR18, UR44, URZ ;  /* 0x0000002c120e72a5 */ /* 0x000fe2000f8e003f */
[----:B------:R-:W-:Y:S01]  /*1260*/  ISETP.NE.AND P3, PT, R7, RZ, PT ;  /* 0x000000ff0700720c */ /* 0x000fe20003f65270 */
[----:B------:R-:W-:Y:S01]  /*1270*/  @UP0 UIADD3 UR9, UR36, UR38, URZ ;  /* 0x0000002624090290 */ /* 0x000fe2000fffe03f */
[----:B------:R-:W1:Y:S01]  /*1280*/  I2F.RP R4, R6 ;  /* 0x0000000600047306 */ /* 0x000e620000209400 */
[----:B------:R-:W-:-:S02]  /*1290*/  UISETP.NE.AND UP4, UPT, UR25, URZ, UPT ;  /* 0x0000003f1900728c */ /* 0x000fc4000bf85270 */
[----:B------:R-:W-:Y:S02]  /*12a0*/  UISETP.NE.AND UP3, UPT, UR24, URZ, UPT ;  /* 0x0000003f1800728c */ /* 0x000fe4000bf65270 */
[----:B--2---:R-:W-:Y:S01]  /*12b0*/  UIMAD.WIDE.U32 UR26, UR5, UR12, URZ ;  /* 0x0000000c051a72a5 */ /* 0x004fe2000f8e003f */
[----:B------:R-:W-:Y:S01]  /*12c0*/  @UP0 ULDC.64 UR24, c[0x0][0x248] ;  /* 0x0000920000180ab9 */ /* 0x000fe20000000a00 */
[----:B------:R-:W-:Y:S02]  /*12d0*/  USEL UR55, UR16, UR14, !UP1 ;  /* 0x0000000e10377287 */ /* 0x000fe4000c800000 */
[----:B------:R-:W-:Y:S02]  /*12e0*/  UIMAD UR34, UR5, UR13, UR27 ;  /* 0x0000000d052272a4 */ /* 0x000fe4000f8e021b */
[----:B------:R-:W-:Y:S01]  /*12f0*/  @!UP1 UIMAD UR5, UR57, UR10, URZ ;  /* 0x0000000a390592a4 */ /* 0x000fe2000f8e023f */
[----:B------:R-:W-:Y:S01]  /*1300*/  @UP1 ULDC.64 UR12, c[0x0][0x420] ;  /* 0x00010800000c1ab9 */ /* 0x000fe20000000a00 */
[----:B-1----:R-:W1:Y:S02]  /*1310*/  MUFU.RCP R4, R4 ;  /* 0x0000000400047308 */ /* 0x002e640000001000 */
[----:B------:R-:W-:-:S02]  /*1320*/  @!UP1 UIMAD UR29, UR47, UR11, UR5 ;  /* 0x0000000b2f1d92a4 */ /* 0x000fc4000f8e0205 */
[----:B------:R-:W-:Y:S02]  /*1330*/  UIADD3 UR5, UR35, 0x3f, URZ ;  /* 0x0000003f23057890 */ /* 0x000fe4000fffe03f */
[----:B------:R-:W-:Y:S02]  /*1340*/  @UP1 UIMAD.WIDE.U32 UR42, UR18, UR12, URZ ;  /* 0x0000000c122a12a5 */ /* 0x000fe4000f8e003f */
[----:B------:R-:W-:Y:S02]  /*1350*/  USHF.R.S32.HI UR20, URZ, 0x1f, UR5 ;  /* 0x0000001f3f147899 */ /* 0x000fe40008011405 */
[----:B------:R-:W-:Y:S02]  /*1360*/  UIADD3 UR22, UR17, UR22, URZ ;  /* 0x0000001611167290 */ /* 0x000fe4000fffe03f */
[----:B------:R-:W-:Y:S02]  /*1370*/  ULEA.HI UR46, UR20, UR5, URZ, 0x6 ;  /* 0x00000005142e7291 */ /* 0x000fe4000f8f303f */
[----:B------:R-:W-:Y:S01]  /*1380*/  UIMAD UR5, UR28, UR47, URZ ;  /* 0x0000002f1c0572a4 */ /* 0x000fe2000f8e023f */
[----:B------:R-:W-:Y:S01]  /*1390*/  ULDC UR61, c[0x0][0x2dc] ;  /* 0x0000b700003d7ab9 */ /* 0x000fe20000000800 */
[----:B------:R-:W-:Y:S01]  /*13a0*/  ULDC UR60, c[0x0][0x270] ;  /* 0x00009c00003c7ab9 */ /* 0x000fe20000000800 */
[----:B-1----:R-:W-:Y:S01]  /*13b0*/  VIADD R4, R4, 0xffffffe ;  /* 0x0ffffffe04047836 */ /* 0x002fe20000000000 */
[----:B------:R-:W-:-:S02]  /*13c0*/  @UP0 UIMAD.WIDE.U32 UR16, UR9, UR24, URZ ;  /* 0x00000018091002a5 */ /* 0x000fc4000f8e003f */
[----:B------:R-:W-:Y:S01]  /*13d0*/  @UP1 UIMAD UR49, UR18, UR13, UR43 ;  /* 0x0000000d123112a4 */ /* 0x000fe2000f8e022b */
[----:B------:R-:W1:Y:S01]  /*13e0*/  F2I.FTZ.U32.TRUNC.NTZ R5, R4 ;  /* 0x0000000400057305 */ /* 0x000e62000021f000 */
[----:B------:R-:W-:Y:S02]  /*13f0*/  @!UP1 UIMAD.WIDE.U32 UR40, UR47, UR10, URZ ;  /* 0x0000000a2f2892a5 */ /* 0x000fe4000f8e003f */
[----:B------:R-:W-:Y:S02]  /*1400*/  @UP0 UIMAD UR9, UR9, UR25, URZ ;  /* 0x00000019090902a4 */ /* 0x000fe4000f8e023f */
[----:B------:R-:W-:Y:S02]  /*1410*/  UIMAD.WIDE UR10, UR61, UR60, URZ ;  /* 0x0000003c3d0a72a5 */ /* 0x000fe4000f8e023f */
[----:B------:R-:W-:Y:S02]  /*1420*/  UIMAD.WIDE.U32 UR12, UR47, UR58, URZ ;  /* 0x0000003a2f0c72a5 */ /* 0x000fe4000f8e003f */
[----:B------:R-:W-:-:S02]  /*1430*/  UIMAD UR5, UR57, UR58, UR5 ;  /* 0x0000003a390572a4 */ /* 0x000fc4000f8e0205 */
[----:B------:R-:W-:Y:S02]  /*1440*/  UIMAD UR21, UR18, UR45, URZ ;  /* 0x0000002d121572a4 */ /* 0x000fe4000f8e023f */
[----:B------:R-:W-:Y:S01]  /*1450*/  @UP0 UIADD3 UR31, UR17, UR9, URZ ;  /* 0x00000009111f0290 */ /* 0x000fe2000fffe03f */
[--C-:B-1----:R-:W-:Y:S01]  /*1460*/  IMAD.MOV R0, RZ, RZ, -R5.reuse ;  /* 0x000000ffff007224 */ /* 0x102fe200078e0a05 */
[----:B------:R-:W-:Y:S01]  /*1470*/  UIMAD UR9, UR11, UR12, URZ ;  /* 0x0000000c0b0972a4 */ /* 0x000fe2000f8e023f */
[----:B------:R-:W-:Y:S01]  /*1480*/  IMAD.MOV.U32 R4, RZ, RZ, RZ ;  /* 0x000000ffff047224 */ /* 0x000fe200078e00ff */
[----:B------:R-:W-:Y:S01]  /*1490*/  UIADD3 UR5, UR13, UR5, URZ ;  /* 0x000000050d057290 */ /* 0x000fe2000fffe03f */
[----:B------:R-:W-:Y:S01]  /*14a0*/  IMAD R0, R0, R6, RZ ;  /* 0x0000000600007224 */ /* 0x000fe200078e02ff */
[----:B------:R-:W-:Y:S01]  /*14b0*/  ULDC UR39, c[0x0][0x2c4] ;  /* 0x0000b10000277ab9 */ /* 0x000fe20000000800 */
[----:B------:R-:W-:Y:S02]  /*14c0*/  @UP1 UIADD3 UR22, UR15, UR21, URZ ;  /* 0x000000150f161290 */ /* 0x000fe4000fffe03f */
[----:B------:R-:W-:Y:S01]  /*14d0*/  IMAD.HI.U32 R0, R5, R0, R4 ;  /* 0x0000000005007227 */ /* 0x000fe200078e0004 */
[----:B------:R-:W-:Y:S01]  /*14e0*/  UIMAD.WIDE.U32 UR14, UR10, UR12, URZ ;  /* 0x0000000c0a0e72a5 */ /* 0x000fe2000f8e003f */
[----:B------:R-:W-:Y:S01]  /*14f0*/  @UP0 UMOV UR28, UR16 ;  /* 0x00000010001c0c82 */ /* 0x000fe20008000000 */
[----:B------:R-:W-:-:S03]  /*1500*/  UIMAD UR5, UR10, UR5, UR9 ;  /* 0x000000050a0572a4 */ /* 0x000fc6000f8e0209 */
[----:B------:R-:W-:Y:S01]  /*1510*/  IMAD.HI.U32 R0, R0, R3, RZ ;  /* 0x0000000300007227 */ /* 0x000fe200078e00ff */
[----:B------:R-:W-:Y:S02]  /*1520*/  UIMAD.WIDE.U32 UR12, UR10, UR18, URZ ;  /* 0x000000120a0c72a5 */ /* 0x000fe4000f8e003f */
[----:B------:R-:W-:Y:S02]  /*1530*/  @UP3 UIMAD UR16, UR47, UR39, URZ ;  /* 0x000000272f1032a4 */ /* 0x000fe4000f8e023f */
[----:B------:R-:W-:Y:S01]  /*1540*/  IADD3 R4, -R0, RZ, RZ ;  /* 0x000000ff00047210 */ /* 0x000fe20007ffe1ff */
[----:B------:R-:W-:Y:S02]  /*1550*/  ULOP3.LUT UR9, UR46, 0xffffffc0, URZ, 0xc0, !UPT ;  /* 0xffffffc02e097892 */ /* 0x000fe4000f8ec03f */
[----:B------:R-:W-:Y:S02]  /*1560*/  UIADD3 UR48, UR15, UR5, URZ ;  /* 0x000000050f307290 */ /* 0x000fe4000fffe03f */
[----:B------:R-:W-:Y:S01]  /*1570*/  IMAD R3, R6, R4, R3 ;  /* 0x0000000406037224 */ /* 0x000fe200078e0203 */
[----:B------:R-:W-:-:S02]  /*1580*/  USHF.L.U64.HI UR19, UR47, 0x7, UR57 ;  /* 0x000000072f137899 */ /* 0x000fc40008010239 */
[----:B------:R-:W-:Y:S02]  /*1590*/  USEL UR54, UR14, UR12, !UP1 ;  /* 0x0000000c0e367287 */ /* 0x000fe4000c800000 */
[----:B------:R-:W-:Y:S01]  /*15a0*/  ISETP.GT.U32.AND P1, PT, R6, R3, PT ;  /* 0x000000030600720c */ /* 0x000fe20003f24070 */
[----:B------:R-:W-:Y:S02]  /*15b0*/  @UP3 USEL UR5, UR16, UR18, !UP1 ;  /* 0x0000001210053287 */ /* 0x000fe4000c800000 */
[----:B------:R-:W-:Y:S01]  /*15c0*/  UIADD3 UR14, UR9, -0x40, URZ ;  /* 0xffffffc0090e7890 */ /* 0x000fe2000fffe03f */
[----:B------:R-:W-:Y:S01]  /*15d0*/  @UP3 ULDC UR17, c[0x0][0x2e4] ;  /* 0x0000b90000113ab9 */ /* 0x000fe20000000800 */
[----:B------:R-:W-:Y:S02]  /*15e0*/  USEL UR19, UR19, URZ, UP2 ;  /* 0x0000003f13137287 */ /* 0x000fe40009000000 */
[----:B------:R-:W-:Y:S02]  /*15f0*/  @!UP3 UIMAD UR12, UR47, UR60, UR56 ;  /* 0x0000003c2f0cb2a4 */ /* 0x000fe4000f8e0238 */
[----:B------:R-:W-:-:S02]  /*1600*/  @UP3 UIMAD UR32, UR56, UR17, UR5 ;  /* 0x00000011382032a4 */ /* 0x000fc4000f8e0205 */
[----:B------:R-:W-:Y:S02]  /*1610*/  USHF.R.S32.HI UR15, URZ, 0x1f, UR14 ;  /* 0x0000001f3f0f7899 */ /* 0x000fe4000801140e */
[----:B------:R-:W-:Y:S01]  /*1620*/  @!P1 IMAD.IADD R3, R3, 0x1, -R6 ;  /* 0x0000000103039824 */ /* 0x000fe200078e0a06 */
[----:B------:R-:W-:Y:S01]  /*1630*/  UIADD3 UR5, UP2, UR14, UR30, URZ ;  /* 0x0000001e0e057290 */ /* 0x000fe2000ff5e03f */
[----:B------:R-:W-:Y:S01]  /*1640*/  @!P1 VIADD R0, R0, 0x1 ;  /* 0x0000000100009836 */ /* 0x000fe20000000000 */
[----:B------:R-:W-:Y:S01]  /*1650*/  @!UP3 UIMAD UR32, UR12, UR39, URZ ;  /* 0x000000270c20b2a4 */ /* 0x000fe2000f8e023f */
[----:B------:R-:W-:Y:S01]  /*1660*/  PLOP3.LUT P1, PT, PT, PT, UP0, 0x80, 0x0 ;  /* 0x000000000000781c */ /* 0x000fe20003f2f008 */
[----:B------:R-:W-:Y:S01]  /*1670*/  UIMAD UR9, UR11, UR18, URZ ;  /* 0x000000120b0972a4 */ /* 0x000fe2000f8e023f */
[----:B------:R-:W-:Y:S01]  /*1680*/  ISETP.GE.U32.AND P0, PT, R3, R6, PT ;  /* 0x000000060300720c */ /* 0x000fe20003f06070 */
[----:B------:R-:W-:Y:S01]  /*1690*/  UIADD3.X UR12, UR15, UR19, URZ, UP2, !UPT ;  /* 0x000000130f0c7290 */ /* 0x000fe200097fe43f */
[----:B------:R-:W-:Y:S01]  /*16a0*/  LOP3.LUT R3, R7, UR56, RZ, 0x3c, !PT ;  /* 0x0000003807037c12 */ /* 0x000fe2000f8e3cff */
[----:B------:R-:W-:-:S02]  /*16b0*/  UIMAD UR11, UR11, UR5, URZ ;  /* 0x000000050b0b72a4 */ /* 0x000fc4000f8e023f */
[----:B------:R-:W-:Y:S01]  /*16c0*/  @UP0 UIADD3 UR27, UR36, UR38, URZ ;  /* 0x00000026241b0290 */ /* 0x000fe2000fffe03f */
[----:B------:R-:W-:Y:S01]  /*16d0*/  ISETP.GE.AND P2, PT, R3, RZ, PT ;  /* 0x000000ff0300720c */ /* 0x000fe20003f46270 */
[----:B------:R-:W-:Y:S01]  /*16e0*/  @UP0 ULDC.64 UR20, c[0x0][0x250] ;  /* 0x0000940000140ab9 */ /* 0x000fe20000000a00 */
[----:B------:R-:W-:Y:S02]  /*16f0*/  UIMAD.WIDE.U32 UR16, UR10, UR5, URZ ;  /* 0x000000050a1072a5 */ /* 0x000fe4000f8e003f */
[----:B------:R-:W-:Y:S02]  /*1700*/  UIMAD UR5, UR10, UR12, UR11 ;  /* 0x0000000c0a0572a4 */ /* 0x000fe4000f8e020b */
[----:B------:R-:W-:Y:S01]  /*1710*/  @UP0 UIMAD.WIDE.U32 UR10, UR27, UR20, URZ ;  /* 0x000000141b0a02a5 */ /* 0x000fe2000f8e003f */
[----:B------:R-:W-:Y:S01]  /*1720*/  @P0 IADD3 R0, R0, 0x1, RZ ;  /* 0x0000000100000810 */ /* 0x000fe20007ffe0ff */
[----:B------:R-:W-:Y:S01]  /*1730*/  @UP1 UIADD3 UR48, UR13, UR9, URZ ;  /* 0x000000090d301290 */ /* 0x000fe2000fffe03f */
[----:B------:R-:W-:Y:S01]  /*1740*/  PLOP3.LUT P0, PT, PT, PT, UP3, 0x80, 0x0 ;  /* 0x000000000000781c */ /* 0x000fe20003f0f038 */
[----:B------:R-:W-:-:S02]  /*1750*/  UIMAD UR50, UR56, UR61, URZ ;  /* 0x0000003d383272a4 */ /* 0x000fc4000f8e023f */
[----:B------:R-:W-:Y:S01]  /*1760*/  @UP0 UIMAD UR9, UR27, UR21, URZ ;  /* 0x000000151b0902a4 */ /* 0x000fe2000f8e023f */
[----:B------:R-:W-:Y:S01]  /*1770*/  IMAD.MOV.U32 R13, RZ, RZ, R0 ;  /* 0x000000ffff0d7224 */ /* 0x000fe200078e0000 */
[----:B------:R-:W-:Y:S02]  /*1780*/  USEL UR52, UR34, URZ, UP4 ;  /* 0x0000003f22347287 */ /* 0x000fe4000a000000 */
[----:B------:R-:W-:Y:S02]  /*1790*/  USHF.R.S32.HI UR33, URZ, 0x1f, UR23 ;  /* 0x0000001f3f217899 */ /* 0x000fe40008011417 */
[----:B------:R-:W-:Y:S01]  /*17a0*/  @!UP1 UIADD3 UR49, UR41, UR29, URZ ;  /* 0x0000001d29319290 */ /* 0x000fe2000fffe03f */
[----:B------:R-:W-:Y:S01]  /*17b0*/  @!P2 IADD3 R13, -R13, RZ, RZ ;  /* 0x000000ff0d0da210 */ /* 0x000fe20007ffe1ff */
[----:B------:R-:W-:Y:S01]  /*17c0*/  USHF.R.S32.HI UR53, URZ, 0x1f, UR50 ;  /* 0x0000001f3f357899 */ /* 0x000fe20008011432 */
[----:B------:R-:W-:Y:S01]  /*17d0*/  @!P3 LOP3.LUT R13, RZ, R7, RZ, 0x33, !PT ;  /* 0x00000007ff0db212 */ /* 0x000fe200078e33ff */
[----:B------:R-:W-:-:S02]  /*17e0*/  USEL UR51, UR26, URZ, UP4 ;  /* 0x0000003f1a337287 */ /* 0x000fc4000a000000 */
[----:B------:R-:W-:Y:S02]  /*17f0*/  @UP0 UIADD3 UR39, UR11, UR9, URZ ;  /* 0x000000090b270290 */ /* 0x000fe4000fffe03f */
[----:B------:R-:W-:Y:S01]  /*1800*/  UIADD3 UR19, UR17, UR5, URZ ;  /* 0x0000000511137290 */ /* 0x000fe2000fffe03f */
[----:B------:R-:W-:Y:S01]  /*1810*/  @UP0 UMOV UR34, UR10 ;  /* 0x0000000a00220c82 */ /* 0x000fe20008000000 */
[----:B------:R-:W-:Y:S10]  /*1820*/  @P1 BRA `(.L_x_130) ;  /* 0x0000000000301947 */ /* 0x000ff40003800000 */
[----:B------:R-:W-:Y:S01]  /*1830*/  USHF.R.S32.HI UR5, URZ, 0x1f, UR36 ;  /* 0x0000001f3f057899 */ /* 0x000fe20008011424 */
[----:B------:R-:W-:Y:S01]  /*1840*/  ULDC.64 UR24, c[0x0][0x248] ;  /* 0x0000920000187ab9 */ /* 0x000fe20000000a00 */
[----:B------:R-:W-:Y:S02]  /*1850*/  ULDC.64 UR12, c[0x0][0x230] ;  /* 0x00008c00000c7ab9 */ /* 0x000fe40000000a00 */
[----:B------:R-:W-:Y:S02]  /*1860*/  UIMAD UR5, UR5, UR24, URZ ;  /* 0x00000018050572a4 */ /* 0x000fe4000f8e023f */
[----:B------:R-:W-:Y:S02]  /*1870*/  UIMAD.WIDE.U32 UR10, UR36, UR24, URZ ;  /* 0x00000018240a72a5 */ /* 0x000fe4000f8e003f */
[----:B------:R-:W-:-:S04]  /*1880*/  UIMAD UR5, UR36, UR25, UR5 ;  /* 0x00000019240572a4 */ /* 0x000fc8000f8e0205 */
[----:B------:R-:W-:Y:S02]  /*1890*/  UIADD3 UR11, UR11, UR5, URZ ;  /* 0x000000050b0b7290 */ /* 0x000fe4000fffe03f */
[----:B------:R-:W-:Y:S02]  /*18a0*/  UIMAD UR5, UR57, UR12, URZ ;  /* 0x0000000c390572a4 */ /* 0x000fe4000f8e023f */
[----:B------:R-:W-:Y:S02]  /*18b0*/  UIMAD.WIDE.U32 UR10, UR47, UR12, UR10 ;  /* 0x0000000c2f0a72a5 */ /* 0x000fe4000f8e000a */
[----:B------:R-:W-:-:S04]  /*18c0*/  UIMAD UR5, UR47, UR13, UR5 ;  /* 0x0000000d2f0572a4 */ /* 0x000fc8000f8e0205 */
[----:B------:R-:W-:Y:S01]  /*18d0*/  UIADD3 UR31, UR11, UR5, URZ ;  /* 0x000000050b1f7290 */ /* 0x000fe2000fffe03f */
[----:B------:R-:W-:-:S11]  /*18e0*/  UMOV UR28, UR10 ;  /* 0x0000000a001c7c82 */ /* 0x000fd60008000000 */
.L_x_130:
[----:B------:R-:W-:Y:S05]  /*18f0*/  @P1 BRA `(.L_x_131) ;  /* 0x0000000000301947 */ /* 0x000fea0003800000 */
        /* <DEDUP_REMOVED lines=11> */
[----:B------:R-:W-:Y:S02]  /*19b0*/  UMOV UR34, UR10 ;  /* 0x0000000a00227c82 */ /* 0x000fe40008000000 */
.L_x_131:
        /* <DEDUP_REMOVED lines=11> */
.L_x_132:
[----:B------:R-:W-:-:S04]  /*1a70*/  UIMAD UR5, UR47, UR60, UR56 ;  /* 0x0000003c2f0572a4 */ /* 0x000fc8000f8e0238 */
[----:B------:R-:W-:-:S12]  /*1a80*/  UIMAD UR5, UR5, UR58, URZ ;  /* 0x0000003a050572a4 */ /* 0x000fd8000f8e023f */
.L_x_133:
[----:B------:R-:W2:Y:S01]  /*1a90*/  LDL R10, [R1+0x3c] ;  /* 0x00003c00010a7983 */ /* 0x000ea20000100800 */
[----:B------:R-:W-:Y:S01]  /*1aa0*/  SHF.R.S32.HI R251, RZ, 0x1f, R250 ;  /* 0x0000001ffffb7819 */ /* 0x000fe200000114fa */
[----:B------:R-:W-:Y:S01]  /*1ab0*/  ULDC.64 UR10, c[0x0][0x420] ;  /* 0x00010800000a7ab9 */ /* 0x000fe20000000a00 */
[----:B------:R-:W-:Y:S01]  /*1ac0*/  IADD3 R4, P0, R250, UR9, RZ ;  /* 0x00000009fa047c10 */ /* 0x000fe2000ff1e0ff */
[----:B------:R-:W1:Y:S01]  /*1ad0*/  S2R R18, SR_TID.X ;  /* 0x0000000000127919 */ /* 0x000e620000002100 */
[----:B------:R-:W-:Y:S01]  /*1ae0*/  UIADD3 UR18, UR14, UR5, URZ ;  /* 0x000000050e127290 */ /* 0x000fe2000fffe03f */
[----:B------:R-:W-:Y:S01]  /*1af0*/  IMAD.U32 R3, RZ, RZ, UR10 ;  /* 0x0000000aff037e24 */ /* 0x000fe2000f8e00ff */
[----:B------:R-:W-:Y:S01]  /*1b00*/  UIMAD UR5, UR15, UR10, URZ ;  /* 0x0000000a0f0572a4 */ /* 0x000fe2000f8e023f */
[----:B------:R-:W3:Y:S01]  /*1b10*/  S2R R19, SR_TID.X ;  /* 0x0000000000137919 */ /* 0x000ee20000002100 */
[----:B------:R-:W-:Y:S01]  /*1b20*/  IADD3.X R5, R251, UR49, RZ, P0, !PT ;  /* 0x00000031fb057c10 */ /* 0x000fe200087fe4ff */
[----:B------:R-:W-:Y:S01]  /*1b30*/  USHF.R.S32.HI UR26, URZ, 0x1f, UR56 ;  /* 0x0000001f3f1a7899 */ /* 0x000fe20008011438 */
[----:B------:R-:W-:Y:S01]  /*1b40*/  BSSY B1, `(.L_x_129) ;  /* 0x00007f0000017945 */ /* 0x000fe20003800000 */
[----:B------:R-:W4:Y:S01]  /*1b50*/  S2R R9, SR_TID.X ;  /* 0x0000000000097919 */ /* 0x000f220000002100 */
[----:B------:R-:W-:Y:S01]  /*1b60*/  UIMAD UR5, UR14, UR11, UR5 ;  /* 0x0000000b0e0572a4 */ /* 0x000fe2000f8e0205 */
[----:B------:R-:W-:Y:S01]  /*1b70*/  IMAD.WIDE.U32 R4, R3, UR14, R4 ;  /* 0x0000000e03047c25 */ /* 0x000fe2000f8e0004 */
[----:B------:R-:W-:-:S02]  /*1b80*/  UIMAD UR30, UR61, UR60, URZ ;  /* 0x0000003c3d1e72a4 */ /* 0x000fc4000f8e023f */
[----:B------:R-:W-:Y:S01]  /*1b90*/  UIADD3 UR32, UR14, UR32, URZ ;  /* 0x000000200e207290 */ /* 0x000fe2000fffe03f */
[----:B------:R-:W-:Y:S01]  /*1ba0*/  ULDC.64 UR12, c[0x0][0x428] ;  /* 0x00010a00000c7ab9 */ /* 0x000fe20000000a00 */
[----:B------:R-:W-:Y:S01]  /*1bb0*/  VIADD R5, R5, UR5 ;  /* 0x0000000505057c36 */ /* 0x000fe20008000000 */
[----:B------:R-:W-:Y:S01]  /*1bc0*/  UIMAD UR5, UR26, UR12, URZ ;  /* 0x0000000c1a0572a4 */ /* 0x000fe2000f8e023f */
[----:B------:R-:W-:Y:S01]  /*1bd0*/  IMAD.U32 R3, RZ, RZ, UR12 ;  /* 0x0000000cff037e24 */ /* 0x000fe2000f8e00ff */
[----:B------:R-:W-:Y:S02]  /*1be0*/  UISETP.GE.AND UP2, UPT, UR35, 0x1, UPT ;  /* 0x000000012300788c */ /* 0x000fe4000bf46270 */
[----:B------:R-:W-:Y:S01]  /*1bf0*/  UIMAD UR13, UR56, UR13, UR5 ;  /* 0x0000000d380d72a4 */ /* 0x000fe2000f8e0205 */
[----:B------:R-:W-:Y:S01]  /*1c00*/  IMAD.WIDE.U32 R4, R3, UR56, R4 ;  /* 0x0000003803047c25 */ /* 0x000fe2000f8e0004 */
[----:B------:R-:W-:Y:S01]  /*1c10*/  ULDC.64 UR60, c[0x0][0x2b0] ;  /* 0x0000ac00003c7ab9 */ /* 0x000fe20000000a00 */
[----:B------:R-:W-:Y:S01]  /*1c20*/  ULDC.64 UR42, c[0x0][0x478] ;  /* 0x00011e00002a7ab9 */ /* 0x000fe20000000a00 */
[----:B------:R-:W-:-:S02]  /*1c30*/  ULEA.HI.SX32 UR40, UR46, 0xffffffff, 0x1a ;  /* 0xffffffff2e287891 */ /* 0x000fc4000f8fd23f */
[----:B------:R-:W-:Y:S01]  /*1c40*/  VIADD R5, R5, UR13 ;  /* 0x0000000d05057c36 */ /* 0x000fe20008000000 */
[----:B-1----:R-:W-:-:S04]  /*1c50*/  SHF.R.S32.HI R18, RZ, 0x1f, R18 ;  /* 0x0000001fff127819 */ /* 0x002fc80000011412 */
[----:B---3--:R-:W-:-:S04]  /*1c60*/  LEA.HI R18, R18, R19, RZ, 0x2 ;  /* 0x0000001312127211 */ /* 0x008fc800078f10ff */
[----:B------:R-:W-:Y:S02]  /*1c70*/  SHF.R.S32.HI R18, RZ, 0x2, R18 ;  /* 0x00000002ff127819 */ /* 0x000fe40000011412 */
[----:B----4-:R-:W-:Y:S02]  /*1c80*/  SHF.R.S32.HI R8, RZ, 0x1f, R9 ;  /* 0x0000001fff087819 */ /* 0x010fe40000011409 */
[----:B------:R-:W-:Y:S01]  /*1c90*/  SHF.R.S32.HI R16, RZ, 0x1f, R18 ;  /* 0x0000001fff107819 */ /* 0x000fe20000011412 */
[C---:B------:R-:W-:Y:S01]  /*1ca0*/  IMAD.WIDE.U32 R4, R18.reuse, UR10, R4 ;  /* 0x0000000a12047c25 */ /* 0x040fe2000f8e0004 */
[----:B------:R-:W-:Y:S02]  /*1cb0*/  IADD3 R6, P1, R18, UR14, RZ ;  /* 0x0000000e12067c10 */ /* 0x000fe4000ff3e0ff */
[----:B------:R-:W-:Y:S02]  /*1cc0*/  LEA.HI R8, R8, R9, RZ, 0x5 ;  /* 0x0000000908087211 */ /* 0x000fe400078f28ff */
[----:B------:R-:W-:Y:S01]  /*1cd0*/  IADD3.X R0, R16, UR15, RZ, P1, !PT ;  /* 0x0000000f10007c10 */ /* 0x000fe20008ffe4ff */
[----:B------:R-:W-:Y:S01]  /*1ce0*/  ULDC.64 UR14, c[0x0][0x258] ;  /* 0x00009600000e7ab9 */ /* 0x000fe20000000a00 */
[----:B------:R-:W-:Y:S01]  /*1cf0*/  SHF.R.S32.HI R3, RZ, 0x5, R8 ;  /* 0x00000005ff037819 */ /* 0x000fe20000011408 */
[----:B------:R-:W-:-:S02]  /*1d00*/  UIMAD UR9, UR26, UR14, URZ ;  /* 0x0000000e1a0972a4 */ /* 0x000fc4000f8e023f */
[----:B------:R-:W-:Y:S01]  /*1d10*/  IMAD R0, R0, UR44, RZ ;  /* 0x0000002c00007c24 */ /* 0x000fe2000f8e02ff */
[----:B------:R-:W-:Y:S01]  /*1d20*/  ULDC.64 UR26, c[0x0][0x210] ;  /* 0x00008400001a7ab9 */ /* 0x000fe20000000a00 */
[----:B------:R-:W-:Y:S02]  /*1d30*/  UIMAD UR29, UR56, UR15, UR9 ;  /* 0x0000000f381d72a4 */ /* 0x000fe4000f8e0209 */
[C---:B------:R-:W-:Y:S02]  /*1d40*/  IMAD R0, R6.reuse, UR45, R0 ;  /* 0x0000002d06007c24 */ /* 0x040fe4000f8e0200 */
[----:B------:R-:W-:-:S03]  /*1d50*/  IMAD.WIDE.U32 R6, R6, UR44, R250 ;  /* 0x0000002c06067c25 */ /* 0x000fc6000f8e00fa */
[----:B------:R-:W-:-:S04]  /*1d60*/  IADD3 R6, P0, R6, UR55, RZ ;  /* 0x0000003706067c10 */ /* 0x000fc8000ff1e0ff */
[----:B------:R-:W-:Y:S01]  /*1d70*/  IADD3.X R7, R7, UR22, R0, P0, !PT ;  /* 0x0000001607077c10 */ /* 0x000fe200087fe400 */
[----:B------:R-:W-:Y:S01]  /*1d80*/  USHF.L.U32 UR22, UR30, 0x6, URZ ;  /* 0x000000061e167899 */ /* 0x000fe2000800063f */
[----:B------:R-:W-:Y:S01]  /*1d90*/  IMAD.U32 R0, RZ, RZ, UR14 ;  /* 0x0000000eff007e24 */ /* 0x000fe2000f8e00ff */
[----:B------:R-:W-:Y:S01]  /*1da0*/  PLOP3.LUT P0, PT, PT, PT, UP2, 0x80, 0x0 ;  /* 0x000000000000781c */ /* 0x000fe20003f0f028 */
[----:B------:R-:W-:Y:S01]  /*1db0*/  ULDC.64 UR14, c[0x0][0x400] ;  /* 0x00010000000e7ab9 */ /* 0x000fe20000000a00 */
[----:B------:R-:W-:Y:S01]  /*1dc0*/  USHF.R.S32.HI UR5, URZ, 0x1f, UR22 ;  /* 0x0000001f3f057899 */ /* 0x000fe20008011416 */
[----:B------:R-:W-:Y:S01]  /*1dd0*/  IMAD.WIDE.U32 R6, R0, UR56, R6 ;  /* 0x0000003800067c25 */ /* 0x000fe2000f8e0006 */
[----:B------:R-:W-:-:S03]  /*1de0*/  UIADD3 UR9, UP1, UP0, UR16, UR22, UR50 ;  /* 0x0000001610097290 */ /* 0x000fc6000f83e032 */
[----:B------:R-:W-:Y:S01]  /*1df0*/  IMAD R0, R16, UR10, RZ ;  /* 0x0000000a10007c24 */ /* 0x000fe2000f8e02ff */
[----:B------:R-:W-:Y:S01]  /*1e00*/  UIADD3.X UR5, UR19, UR5, UR53, UP1, UP0 ;  /* 0x0000000513057290 */ /* 0x000fe20008fe0435 */
[----:B------:R-:W-:Y:S01]  /*1e10*/  VIADD R7, R7, UR29 ;  /* 0x0000001d07077c36 */ /* 0x000fe20008000000 */
[----:B------:R-:W-:Y:S01]  /*1e20*/  UIADD3 UR9, UP1, UP0, UR51, UR9, UR54 ;  /* 0x0000000933097290 */ /* 0x000fe2000f83e036 */
[----:B------:R-:W-:Y:S01]  /*1e30*/  IMAD R9, R18, UR11, R0 ;  /* 0x0000000b12097c24 */ /* 0x000fe2000f8e0200 */
[----:B------:R-:W-:Y:S01]  /*1e40*/  ULDC.64 UR16, c[0x0][0x3e0] ;  /* 0x0000f80000107ab9 */ /* 0x000fe20000000a00 */
[----:B------:R-:W-:Y:S01]  /*1e50*/  LEA R238, P3, R6, UR26, 0x1 ;  /* 0x0000001a06ee7c11 */ /* 0x000fe2000f8608ff */
[----:B------:R-:W-:Y:S01]  /*1e60*/  UIADD3.X UR5, UR52, UR5, UR48, UP1, UP0 ;  /* 0x0000000534057290 */ /* 0x000fe20008fe0430 */
[----:B------:R-:W-:Y:S01]  /*1e70*/  LEA R239, P2, R4, UR16, 0x1 ;  /* 0x0000001004ef7c11 */ /* 0x000fe2000f8408ff */
[----:B------:R-:W-:Y:S01]  /*1e80*/  UIMAD.WIDE UR18, UR18, 0x4, UR42 ;  /* 0x00000004121278a5 */ /* 0x000fe2000f8e022a */
[----:B------:R-:W-:Y:S01]  /*1e90*/  LEA.HI.X R237, R6, UR27, R7, 0x1, P3 ;  /* 0x0000001b06ed7c11 */ /* 0x000fe200098f0c07 */
[----:B------:R-:W-:Y:S01]  /*1ea0*/  UIMAD.WIDE UR10, UR32, 0x4, UR60 ;  /* 0x00000004200a78a5 */ /* 0x000fe2000f8e023c */
        /* <DEDUP_REMOVED lines=11> */
[----:B------:R-:W-:Y:S01]  /*1f60*/  UIMAD UR16, UR37, -0x80, UR8 ;  /* 0xffffff80251078a4 */ /* 0x000fe2000f8e0208 */
[----:B------:R-:W-:Y:S01]  /*1f70*/  VIADD R3, R18, 0x40 ;  /* 0x0000004012037836 */ /* 0x000fe20000000000 */
[----:B------:R-:W-:Y:S01]  /*1f80*/  UIMAD UR5, UR23, UR21, UR5 ;  /* 0x00000015170572a4 */ /* 0x000fe2000f8e0205 */
[----:B------:R-:W-:Y:S01]  /*1f90*/  IMAD.WIDE.U32 R4, R4, UR23, R250 ;  /* 0x0000001704047c25 */ /* 0x000fe2000f8e00fa */
[----:B------:R-:W-:Y:S01]  /*1fa0*/  ULDC.64 UR14, c[0x0][0x268] ;  /* 0x00009a00000e7ab9 */ /* 0x000fe20000000a00 */
[----:B------:R-:W-:Y:S01]  /*1fb0*/  UMOV UR9, UR40 ;  /* 0x0000002800097c82 */ /* 0x000fe20008000000 */
[----:B------:R-:W-:Y:S01]  /*1fc0*/  ISETP.GE.AND P1, PT, R18, UR16, PT ;  /* 0x0000001012007c0c */ /* 0x000fe2000bf26270 */
[----:B------:R-:W-:Y:S01]  /*1fd0*/  UMOV UR13, UR10 ;  /* 0x0000000a000d7c82 */ /* 0x000fe20008000000 */
[----:B------:R-:W-:Y:S01]  /*1fe0*/  MOV R0, UR5 ;  /* 0x0000000500007c02 */ /* 0x000fe20008000f00 */
[----:B------:R-:W-:Y:S01]  /*1ff0*/  ULEA.HI UR10, UR9, UR9, URZ, 0x1 ;  /* 0x00000009090a7291 */ /* 0x000fe2000f8f083f */
[----:B------:R-:W-:Y:S01]  /*2000*/  IADD3 R6, P0, R4, UR34, RZ ;  /* 0x0000002204067c10 */ /* 0x000fe2000ff1e0ff */
[----:B------:R-:W-:Y:S01]  /*2010*/  UIMAD UR5, UR9, -0x40, UR35 ;  /* 0xffffffc0090578a4 */ /* 0x000fe2000f8e0223 */
[----:B------:R-:W-:Y:S01]  /*2020*/  ISETP.GE.AND P4, PT, R3, UR16, PT ;  /* 0x0000001003007c0c */ /* 0x000fe2000bf86270 */
[----:B------:R-:W-:Y:S01]  /*2030*/  ULOP3.LUT UR10, UR10, 0xfffffffe, URZ, 0xc0, !UPT ;  /* 0xfffffffe0a0a7892 */ /* 0x000fe2000f8ec03f */
[----:B------:R-:W-:Y:S01]  /*2040*/  IADD3.X R7, R5, UR39, R0, P0, !PT ;  /* 0x0000002705077c10 */ /* 0x000fe200087fe400 */
[----:B------:R-:W-:Y:S01]  /*2050*/  IMAD R0, R14, UR14, RZ ;  /* 0x0000000e0e007c24 */ /* 0x000fe2000f8e02ff */
[----:B------:R-:W-:Y:S01]  /*2060*/  PLOP3.LUT P0, PT, PT, PT, UP4, 0x80, 0x0 ;  /* 0x000000000000781c */ /* 0x000fe20003f0f048 */
[----:B------:R-:W-:Y:S01]  /*2070*/  UIADD3 UR10, UR9, -UR10, URZ ;  /* 0x8000000a090a7290 */ /* 0x000fe2000fffe03f */
[----:B------:R-:W-:Y:S01]  /*2080*/  BSSY B0, `(.L_x_135) ;  /* 0x0000038000007945 */ /* 0x000fe20003800000 */
[C---:B------:R-:W-:Y:S01]  /*2090*/  IMAD R3, R13.reuse, UR15, R0 ;  /* 0x0000000f0d037c24 */ /* 0x040fe2000f8e0200 */
[----:B------:R-:W-:Y:S01]  /*20a0*/  UMOV UR12, UR11 ;  /* 0x0000000b000c7c82 */ /* 0x000fe20008000000 */
[----:B------:R-:W-:Y:S01]  /*20b0*/  IMAD.WIDE.U32 R6, R13, UR14, R6 ;  /* 0x0000000e0d067c25 */ /* 0x000fe2000f8e0006 */
[----:B------:R-:W-:Y:S01]  /*20c0*/  UMOV UR15, UR18 ;  /* 0x00000012000f7c82 */ /* 0x000fe20008000000 */
[----:B------:R-:W-:Y:S01]  /*20d0*/  UMOV UR14, UR19 ;  /* 0x00000013000e7c82 */ /* 0x000fe20008000000 */
[----:B------:R-:W-:-:S05]  /*20e0*/  UISETP.NE.AND UP0, UPT, UR10, 0x1, UPT ;  /* 0x000000010a00788c */ /* 0x000fca000bf05270 */
[----:B------:R-:W-:Y:S01]  /*20f0*/  @P0 BAR.SYNC.DEFER_BLOCKING 0x0 ;  /* 0x0000000000000b1d */ /* 0x000fe20000010000 */
[----:B------:R-:W-:Y:S01]  /*2100*/  ISETP.GE.AND P6, PT, R18, UR5, PT ;  /* 0x0000000512007c0c */ /* 0x000fe2000bfc6270 */
        /* <DEDUP_REMOVED lines=47> */
.L_x_136:
[----:B------:R-:W-:Y:S05]  /*2400*/  BSYNC B0 ;  /* 0x0000000000007941 */ /* 0x000fea0003800000 */
.L_x_135:
        /* <DEDUP_REMOVED lines=44> */
.L_x_138:
[----:B------:R-:W-:Y:S05]  /*26d0*/  BSYNC B0 ;  /* 0x0000000000007941 */ /* 0x000fea0003800000 */
.L_x_137:
        /* <DEDUP_REMOVED lines=41> */
.L_x_140:
[----:B------:R-:W-:Y:S05]  /*2970*/  BSYNC B0 ;  /* 0x0000000000007941 */ /* 0x000fea0003800000 */
.L_x_139:
        /* <DEDUP_REMOVED lines=16> */
.L_x_142:
        /* <DEDUP_REMOVED lines=37> */
.L_x_143:
[----:B------:R-:W-:Y:S05]  /*2cd0*/  BSYNC B0 ;  /* 0x0000000000007941 */ /* 0x000fea0003800000 */
.L_x_141:
[----:B------:R-:W5:Y:S01]  /*2ce0*/  LDL R17, [R1+0x38] ;  /* 0x0000380001117983 */ /* 0x000f620000100800 */
[----:B------:R-:W-:Y:S01]  /*2cf0*/  UIMAD UR10, UR33, UR24, URZ ;  /* 0x00000018210a72a4 */ /* 0x000fe2000f8e023f */
[----:B--2-4-:R-:W-:Y:S01]  /*2d00*/  IMAD.U32 R4, RZ, RZ, UR24 ;  /* 0x00000018ff047e24 */ /* 0x014fe2000f8e00ff */
[----:B------:R-:W-:Y:S01]  /*2d10*/  BSSY B0, `(.L_x_144) ;  /* 0x0000041000007945 */ /* 0x000fe20003800000 */
[----:B------:R2:W-:Y:S01]  /*2d20*/  @P1 STS [R0+0x9000], RZ ;  /* 0x009000ff00001388 */ /* 0x0005e20000000800 */
[----:B------:R-:W-:Y:S01]  /*2d30*/  UIMAD UR10, UR23, UR25, UR10 ;  /* 0x00000019170a72a4 */ /* 0x000fe2000f8e020a */
[----:B------:R-:W-:Y:S02]  /*2d40*/  IMAD.WIDE.U32 R4, R4, UR23, R250 ;  /* 0x0000001704047c25 */ /* 0x000fe4000f8e00fa */
[----:B------:R2:W-:Y:S03]  /*2d50*/  @P1 STS [R0+0x9004], RZ ;  /* 0x009004ff00001388 */ /* 0x0005e60000000800 */
[----:B------:R-:W-:Y:S01]  /*2d60*/  IMAD.U32 R3, RZ, RZ, UR10 ;  /* 0x0000000aff037e24 */ /* 0x000fe2000f8e00ff */
[----:B------:R2:W-:Y:S01]  /*2d70*/  @P1 STS.64 [R0+0x9008], RZ ;  /* 0x009008ff00001388 */ /* 0x0005e20000000a00 */
[----:B------:R-:W-:Y:S01]  /*2d80*/  IADD3 R6, P2, R4, UR28, RZ ;  /* 0x0000001c04067c10 */ /* 0x000fe2000ff5e0ff */
[----:B------:R-:W-:-:S02]  /*2d90*/  ULDC.64 UR10, c[0x0][0x260] ;  /* 0x00009800000a7ab9 */ /* 0x000fc40000000a00 */
[----:B------:R2:W-:Y:S01]  /*2da0*/  @P1 STS.128 [R0+0xb000], RZ ;  /* 0x00b000ff00001388 */ /* 0x0005e20000000c00 */
[----:B------:R-:W-:Y:S01]  /*2db0*/  IADD3.X R7, R5, UR31, R3, P2, !PT ;  /* 0x0000001f05077c10 */ /* 0x000fe200097fe403 */
[----:B------:R-:W-:Y:S02]  /*2dc0*/  IMAD R4, R14, UR10, RZ ;  /* 0x0000000a0e047c24 */ /* 0x000fe4000f8e02ff */
[----:B------:R2:W-:Y:S02]  /*2dd0*/  @P1 STS.128 [R0+0xd000], RZ ;  /* 0x00d000ff00001388 */ /* 0x0005e40000000c00 */
[C---:B------:R-:W-:Y:S02]  /*2de0*/  IMAD R4, R13.reuse, UR11, R4 ;  /* 0x0000000b0d047c24 */ /* 0x040fe4000f8e0204 */
[----:B------:R-:W-:-:S05]  /*2df0*/  IMAD.WIDE.U32 R6, R13, UR10, R6 ;  /* 0x0000000a0d067c25 */ /* 0x000fca000f8e0006 */
[----:B------:R-:W-:Y:S01]  /*2e00*/  IADD3 R12, R7, R4, RZ ;  /* 0x00000004070c7210 */ /* 0x000fe20007ffe0ff */
[C---:B-----5:R-:W-:Y:S01]  /*2e10*/  VIADD R8, R17.reuse, 0x8 ;  /* 0x0000000811087836 */ /* 0x060fe20000000000 */
[C---:B------:R-:W-:Y:S01]  /*2e20*/  IADD3 R3, R17.reuse, 0x20, RZ ;  /* 0x0000002011037810 */ /* 0x040fe20007ffe0ff */
[----:B------:R-:W-:-:S03]  /*2e30*/  VIADD R13, R17, 0x28 ;  /* 0x00000028110d7836 */ /* 0x000fc60000000000 */
[----:B------:R-:W-:Y:S02]  /*2e40*/  ISETP.GE.AND P2, PT, R8, UR5, PT ;  /* 0x0000000508007c0c */ /* 0x000fe4000bf46270 */
[----:B------:R-:W-:Y:S02]  /*2e50*/  ISETP.GE.AND P6, PT, R3, UR5, PT ;  /* 0x0000000503007c0c */ /* 0x000fe4000bfc6270 */
[----:B------:R-:W-:Y:S02]  /*2e60*/  P2R R15, PR, RZ, 0x4 ;  /* 0x00000004ff0f7803 */ /* 0x000fe40000000000 */
[----:B------:R-:W-:Y:S02]  /*2e70*/  ISETP.GE.AND P2, PT, R17, UR5, PT ;  /* 0x0000000511007c0c */ /* 0x000fe4000bf46270 */
[----:B------:R-:W-:Y:S02]  /*2e80*/  ISETP.GE.AND P5, PT, R13, UR5, PT ;  /* 0x000000050d007c0c */ /* 0x000fe4000bfa6270 */
[----:B------:R-:W-:Y:S01]  /*2e90*/  P2R R14, PR, RZ, 0x4 ;  /* 0x00000004ff0e7803 */ /* 0x000fe20000000000 */
[----:B--2---:R-:W-:Y:S10]  /*2ea0*/  @P1 BRA `(.L_x_145) ;  /* 0x00000000009c1947 */ /* 0x004ff40003800000 */
        /* <DEDUP_REMOVED lines=39> */
.L_x_145:
[----:B------:R-:W-:Y:S05]  /*3120*/  BSYNC B0 ;  /* 0x0000000000007941 */ /* 0x000fea0003800000 */
.L_x_144:
        /* <DEDUP_REMOVED lines=43> */
.L_x_147:
[----:B------:R-:W-:Y:S05]  /*33e0*/  BSYNC B0 ;  /* 0x0000000000007941 */ /* 0x000fea0003800000 */
.L_x_146:
[C---:B-12---:R-:W-:Y:S01]  /*33f0*/  IMAD.SHL.U32 R4, R17.reuse, 0x4, RZ ;  /* 0x0000000411047824 */ /* 0x046fe200078e00ff */
[----:B------:R-:W-:Y:S01]  /*3400*/  ISETP.NE.AND P4, PT, R14, RZ, PT ;  /* 0x000000ff0e00720c */ /* 0x000fe20003f85270 */
[----:B------:R-:W-:Y:S01]  /*3410*/  IMAD.MOV.U32 R10, RZ, RZ, 0x7f800000 ;  /* 0x7f800000ff0a7424 */ /* 0x000fe200078e00ff */
[----:B------:R-:W-:Y:S01]  /*3420*/  SHF.R.S32.HI R8, RZ, 0x1f, R17 ;  /* 0x0000001fff087819 */ /* 0x000fe20000011411 */
[----:B------:R-:W0:Y:S01]  /*3430*/  LDGDEPBAR ;  /* 0x00000000000079af */ /* 0x000e220000000000 */
[----:B------:R-:W-:Y:S01]  /*3440*/  IADD3 R4, P2, R4, UR13, RZ ;  /* 0x0000000d04047c10 */ /* 0x000fe2000ff5e0ff */
[----:B------:R-:W-:Y:S01]  /*3450*/  ULDC.64 UR16, c[0x0][0x3c8] ;  /* 0x0000f20000107ab9 */ /* 0x000fe20000000a00 */
[----:B------:R-:W-:Y:S01]  /*3460*/  SHF.L.U64.HI R3, R17, 0x2, R8 ;  /* 0x0000000211037819 */ /* 0x000fe20000010208 */
[----:B------:R-:W-:Y:S01]  /*3470*/  UISETP.NE.U32.AND UP1, UPT, UR16, URZ, UPT ;  /* 0x0000003f1000728c */ /* 0x000fe2000bf25070 */
[----:B------:R-:W-:Y:S01]  /*3480*/  ISETP.NE.AND P3, PT, R15, RZ, PT ;  /* 0x000000ff0f00720c */ /* 0x000fe20003f65270 */
[----:B------:R-:W-:Y:S01]  /*3490*/  IMAD.MOV.U32 R252, RZ, RZ, 0x7f800000 ;  /* 0x7f800000fffc7424 */ /* 0x000fe200078e00ff */
[----:B------:R-:W-:Y:S01]  /*34a0*/  IADD3.X R5, R3, UR12, RZ, P2, !PT ;  /* 0x0000000c03057c10 */ /* 0x000fe200097fe4ff */
[----:B------:R-:W-:Y:S01]  /*34b0*/  UISETP.NE.AND.EX UP1, UPT, UR17, URZ, UPT, UP1 ;  /* 0x0000003f1100728c */ /* 0x000fe2000bf25310 */
[----:B---34-:R-:W-:Y:S01]  /*34c0*/  SHF.R.S32.HI R0, RZ, 0x1f, R13 ;  /* 0x0000001fff007819 */ /* 0x018fe2000001140d */
[----:B------:R-:W-:Y:S01]  /*34d0*/  IMAD.MOV.U32 R9, RZ, RZ, 0x7f800000 ;  /* 0x7f800000ff097424 */ /* 0x000fe200078e00ff */
[C---:B------:R-:W-:Y:S01]  /*34e0*/  @!P5 LEA R6, P1, R13.reuse, UR13, 0x2 ;  /* 0x0000000d0d06dc11 */ /* 0x040fe2000f8210ff */
[----:B------:R-:W2:Y:S01]  /*34f0*/  @!P4 LDG.E R10, desc[UR6][R4.64] ;  /* 0x00000006040ac981 */ /* 0x000ea2000c1e1900 */
[----:B------:R-:W-:Y:S01]  /*3500*/  IMAD.MOV.U32 R249, RZ, RZ, 0x7f800000 ;  /* 0x7f800000fff97424 */ /* 0x000fe200078e00ff */
[----:B------:R-:W-:Y:S01]  /*3510*/  USHF.R.S32.HI UR10, URZ, 0x1f, UR56 ;  /* 0x0000001f3f0a7899 */ /* 0x000fe20008011438 */
[----:B------:R-:W-:-:S02]  /*3520*/  @!P5 LEA.HI.X R7, R13, UR12, R0, 0x2, P1 ;  /* 0x0000000c0d07dc11 */ /* 0x000fc400088f1400 */
[----:B------:R-:W-:Y:S01]  /*3530*/  PLOP3.LUT P1, PT, PT, PT, UP1, 0x80, 0x0 ;  /* 0x000000000000781c */ /* 0x000fe20003f2f018 */
[----:B------:R-:W3:Y:S01]  /*3540*/  @!P3 LDG.E R9, desc[UR6][R4.64+0x20] ;  /* 0x000020060409b981 */ /* 0x000ee2000c1e1900 */
[----:B------:R-:W-:Y:S02]  /*3550*/  @UP1 ULDC.64 UR18, c[0x0][0x3d0] ;  /* 0x0000f40000121ab9 */ /* 0x000fe40000000a00 */
[----:B------:R-:W-:Y:S01]  /*3560*/  @UP1 UIMAD UR5, UR57, UR18, URZ ;  /* 0x00000012390512a4 */ /* 0x000fe2000f8e023f */
[----:B------:R1:W5:Y:S01]  /*3570*/  @!P6 LDG.E R249, desc[UR6][R4.64+0x80] ;  /* 0x0000800604f9e981 */ /* 0x000362000c1e1900 */
[----:B------:R-:W-:Y:S01]  /*3580*/  @UP1 UMOV UR11, UR10 ;  /* 0x0000000a000b1c82 */ /* 0x000fe20008000000 */
[----:B------:R-:W-:-:S04]  /*3590*/  DEPBAR.LE SB0, 0x1 ;  /* 0x000080400000791a */ /* 0x000fc80000000000 */
[----:B------:R4:W5:Y:S01]  /*35a0*/  @!P5 LDG.E R252, desc[UR6][R6.64] ;  /* 0x0000000606fcd981 */ /* 0x000962000c1e1900 */
[----:B------:R-:W-:Y:S01]  /*35b0*/  @UP1 UMOV UR10, UR56 ;  /* 0x00000038000a1c82 */ /* 0x000fe20008000000 */
[----:B------:R-:W-:Y:S01]  /*35c0*/  @UP1 UIMAD UR5, UR47, UR19, UR5 ;  /* 0x000000132f0512a4 */ /* 0x000fe2000f8e0205 */
[----:B------:R-:W-:Y:S01]  /*35d0*/  BAR.SYNC.DEFER_BLOCKING 0x0 ;  /* 0x0000000000007b1d */ /* 0x000fe20000010000 */
[----:B------:R-:W-:-:S04]  /*35e0*/  @UP1 UIMAD.WIDE.U32 UR10, UR47, UR18, UR10 ;  /* 0x000000122f0a12a5 */ /* 0x000fc8000f8e000a */
[----:B------:R-:W-:Y:S02]  /*35f0*/  @UP1 ULEA UR16, UP0, UR10, UR16, 0x2 ;  /* 0x000000100a101291 */ /* 0x000fe4000f80103f */
[----:B------:R-:W-:-:S04]  /*3600*/  @UP1 UIADD3 UR5, UR11, UR5, URZ ;  /* 0x000000050b051290 */ /* 0x000fc8000fffe03f */
[----:B------:R-:W-:-:S03]  /*3610*/  @UP1 ULEA.HI.X UR17, UR10, UR17, UR5, 0x2, UP0 ;  /* 0x000000110a111291 */ /* 0x000fc600080f1405 */
[----:B------:R-:W-:Y:S01]  /*3620*/  @UP1 ULDC UR5, c[0x0][0x2e8] ;  /* 0x0000ba0000051ab9 */ /* 0x000fe20000000800 */
[----:B-1----:R-:W-:Y:S02]  /*3630*/  IMAD.U32 R4, RZ, RZ, UR16 ;  /* 0x00000010ff047e24 */ /* 0x002fe4000f8e00ff */
[----:B------:R-:W-:-:S05]  /*3640*/  IMAD.U32 R5, RZ, RZ, UR17 ;  /* 0x00000011ff057e24 */ /* 0x000fca000f8e00ff */
[----:B------:R-:W3:Y:S01]  /*3650*/  @P1 LDG.E R4, desc[UR6][R4.64] ;  /* 0x0000000604041981 */ /* 0x000ee2000c1e1900 */
[----:B----4-:R-:W-:-:S03]  /*3660*/  IMAD R6, RZ, RZ, -UR22 ;  /* 0x80000016ff067e24 */ /* 0x010fc6000f8e02ff */
[----:B--2---:R-:W-:Y:S04]  /*3670*/  STL [R1], R10 ;  /* 0x0000000a01007387 */ /* 0x004fe80000100800 */
[----:B------:R1:W-:Y:S01]  /*3680*/  STL [R1+0x10], R6 ;  /* 0x0000100601007387 */ /* 0x0003e20000100800 */
[----:B------:R-:W-:-:S03]  /*3690*/  VIADD R3, R230, 0x1800 ;  /* 0x00001800e6037836 */ /* 0x000fc60000000000 */
[----:B------:R-:W2:Y:S01]  /*36a0*/  LDSM.16.M88.4 R172, [R222+0xf000] ;  /* 0x00f00000deac783b */ /* 0x000ea20000000200 */
[----:B------:R-:W-:-:S03]  /*36b0*/  IMAD.SHL.U32 R7, R17, 0x4, RZ ;  /* 0x0000000411077824 */ /* 0x000fc600078e00ff */
[----:B------:R-:W4:Y:S04]  /*36c0*/  LDSM.16.M88.4 R176, [R222+0xf400] ;  /* 0x00f40000deb0783b */ /* 0x000f280000000200 */
[----:B------:R-:W2:Y:S04]  /*36d0*/  LDSM.16.M88.4 R180, [R223+0xf000] ;  /* 0x00f00000dfb4783b */ /* 0x000ea80000000200 */
[----:B------:R-:W2:Y:S04]  /*36e0*/  LDSM.16.M88.4 R184, [R223+0xf400] ;  /* 0x00f40000dfb8783b */ /* 0x000ea80000000200 */
[----:B------:R-:W2:Y:S04]  /*36f0*/  LDSM.16.M88.4 R188, [R222+0x11000] ;  /* 0x01100000debc783b */ /* 0x000ea80000000200 */
[----:B------:R-:W2:Y:S04]  /*3700*/  LDSM.16.M88.4 R192, [R222+0x11400] ;  /* 0x01140000dec0783b */ /* 0x000ea80000000200 */
[----:B-1----:R-:W4:Y:S01]  /*3710*/  LDL R6, [R1+0x34] ;  /* 0x0000340001067983 */ /* 0x002f220000100800 */
[----:B------:R-:W3:Y:S01]  /*3720*/  @P1 MUFU.RCP R0, UR5 ;  /* 0x0000000500001d08 */ /* 0x000ee20008001000 */
[----:B------:R-:W-:-:S02]  /*3730*/  SEL R220, R3, R230, !P0 ;  /* 0x000000e603dc7207 */ /* 0x000fc40004000000 */
[----:B------:R-:W1:Y:S04]  /*3740*/  LDSM.16.M88.4 R196, [R223+0x11000] ;  /* 0x01100000dfc4783b */ /* 0x000e680000000200 */
[----:B------:R-:W1:Y:S04]  /*3750*/  LDSM.16.M88.4 R200, [R223+0x11400] ;  /* 0x01140000dfc8783b */ /* 0x000e680000000200 */
[----:B------:R-:W1:Y:S04]  /*3760*/  LDSM.16.M88.4 R204, [R222+0x13000] ;  /* 0x01300000decc783b */ /* 0x000e680000000200 */
[----:B------:R-:W1:Y:S01]  /*3770*/  LDSM.16.M88.4 R208, [R222+0x13400] ;  /* 0x01340000ded0783b */ /* 0x000e620000000200 */
[----:B---3--:R-:W-:Y:S01]  /*3780*/  @P1 FMUL.FTZ R0, R4, R0 ;  /* 0x0000000004001220 */ /* 0x008fe20000410000 */
[----:B------:R-:W-:-:S02]  /*3790*/  IMAD.U32 R4, RZ, RZ, UR37 ;  /* 0x00000025ff047e24 */ /* 0x000fc4000f8e00ff */
[----:B------:R-:W3:Y:S02]  /*37a0*/  LDSM.16.M88.4 R212, [R223+0x13000] ;  /* 0x01300000dfd4783b */ /* 0x000ee40000000200 */
[----:B------:R-:W-:Y:S01]  /*37b0*/  @P1 R2UR UR11, R0 ;  /* 0x00000000000b12ca */ /* 0x000fe200000e0000 */
[----:B------:R-:W-:Y:S01]  /*37c0*/  VIADD R0, R17, 0xffffffc0 ;  /* 0xffffffc011007836 */ /* 0x000fe20000000000 */
[----:B------:R-:W1:Y:S04]  /*37d0*/  LDSM.16.M88.4 R216, [R223+0x13400] ;  /* 0x01340000dfd8783b */ /* 0x000e680000000200 */
[----:B------:R-:W-:Y:S01]  /*37e0*/  SHF.R.S32.HI R3, RZ, 0x1f, R0 ;  /* 0x0000001fff037819 */ /* 0x000fe20000011400 */
[----:B------:R2:W-:Y:S01]  /*37f0*/  STL [R1+0x30], R7 ;  /* 0x0000300701007387 */ /* 0x0005e20000100800 */
[----:B------:R-:W-:-:S03]  /*3800*/  USHF.L.U32 UR17, UR30, 0x4, URZ ;  /* 0x000000041e117899 */ /* 0x000fc6000800063f */
[----:B------:R-:W-:Y:S01]  /*3810*/  STL [R1+0x4], R9 ;  /* 0x0000040901007387 */ /* 0x000fe20000100800 */
[----:B------:R-:W-:Y:S02]  /*3820*/  USHF.L.U32 UR16, UR30, 0x3, URZ ;  /* 0x000000031e107899 */ /* 0x000fe4000800063f */
[----:B------:R-:W-:Y:S02]  /*3830*/  UIADD3 UR27, UR17, 0x20, URZ ;  /* 0x00000020111b7890 */ /* 0x000fe4000fffe03f */
[----:B------:R-:W-:Y:S01]  /*3840*/  UIADD3 UR22, UR17, 0x40, URZ ;  /* 0x0000004011167890 */ /* 0x000fe2000fffe03f */
[----:B--2---:R-:W-:-:S05]  /*3850*/  SHF.L.U64.HI R7, R17, 0x2, R8 ;  /* 0x0000000211077819 */ /* 0x004fca0000010208 */
[----:B------:R-:W-:Y:S01]  /*3860*/  STL [R1+0x2c], R7 ;  /* 0x00002c0701007387 */ /* 0x000fe20000100800 */
[----:B------:R-:W-:Y:S02]  /*3870*/  UIADD3 UR26, UR16, UR27, URZ ;  /* 0x0000001b101a7290 */ /* 0x000fe4000fffe03f */
[----:B------:R-:W-:Y:S01]  /*3880*/  UIADD3 UR21, UR16, UR22, URZ ;  /* 0x0000001610157290 */ /* 0x000fe2000fffe03f */
[----:B------:R-:W-:Y:S01]  /*3890*/  VIADD R5, R229, 0x1800 ;  /* 0x00001800e5057836 */ /* 0x000fe20000000000 */
[----:B------:R-:W-:Y:S02]  /*38a0*/  UIADD3 UR25, UR16, UR26, URZ ;  /* 0x0000001a10197290 */ /* 0x000fe4000fffe03f */
[----:B------:R-:W-:Y:S02]  /*38b0*/  UIADD3 UR20, UR16, UR21, URZ ;  /* 0x0000001510147290 */ /* 0x000fe4000fffe03f */
[----:B------:R-:W-:Y:S01]  /*38c0*/  UIADD3 UR24, UR16, UR25, URZ ;  /* 0x0000001910187290 */ /* 0x000fe2000fffe03f */
[----:B------:R-:W-:Y:S01]  /*38d0*/  SEL R5, R5, R229, !P0 ;  /* 0x000000e505057207 */ /* 0x000fe20004000000 */
[----:B------:R-:W-:-:S02]  /*38e0*/  UIADD3 UR19, UR16, UR20, URZ ;  /* 0x0000001410137290 */ /* 0x000fc4000fffe03f */
[----:B------:R-:W-:Y:S01]  /*38f0*/  UIADD3 UR10, UR23, 0x80, URZ ;  /* 0x00000080170a7890 */ /* 0x000fe2000fffe03f */
[----:B------:R-:W-:Y:S01]  /*3900*/  IMAD.MOV.U32 R242, RZ, RZ, R231 ;  /* 0x000000fffff27224 */ /* 0x000fe200078e00e7 */
[----:B------:R-:W-:Y:S01]  /*3910*/  UIADD3 UR23, UR16, UR24, URZ ;  /* 0x0000001810177290 */ /* 0x000fe2000fffe03f */
[----:B------:R-:W-:Y:S01]  /*3920*/  IMAD.SHL.U32 R221, R230, 0x2, RZ ;  /* 0x00000002e6dd7824 */ /* 0x000fe200078e00ff */
[----:B------:R-:W-:Y:S01]  /*3930*/  UIADD3 UR18, UR16, UR19, URZ ;  /* 0x0000001310127290 */ /* 0x000fe2000fffe03f */
        /* <DEDUP_REMOVED lines=48> */
[----:B------:R-:W-:Y:S01]  /*3c40*/  LEA R220, R220, UR4, 0x1 ;  /* 0x00000004dcdc7c11 */ /* 0x000fe2000f8e08ff */
[----:B------:R-:W-:Y:S01]  /*3c50*/  UMOV UR5, URZ ;  /* 0x0000003f00057c82 */ /* 0x000fe20008000000 */
[----:B------:R-:W-:Y:S02]  /*3c60*/  UIMAD UR34, UR30, 0x18, URZ ;  /* 0x000000181e2278a4 */ /* 0x000fe4000f8e023f */
[----:B------:R-:W-:Y:S02]  /*3c70*/  USHF.L.U32 UR33, UR30, 0x5, URZ ;  /* 0x000000051e217899 */ /* 0x000fe4000800063f */
[----:B------:R-:W-:-:S02]  /*3c80*/  UIMAD UR32, UR30, 0x28, URZ ;  /* 0x000000281e2078a4 */ /* 0x000fc4000f8e023f */
[----:B------:R-:W-:Y:S01]  /*3c90*/  UIMAD UR31, UR30, 0x30, URZ ;  /* 0x000000301e1f78a4 */ /* 0x000fe2000f8e023f */
[----:B------:R-:W-:Y:S01]  /*3ca0*/  @UP1 UMOV UR5, UR11 ;  /* 0x0000000b00051c82 */ /* 0x000fe20008000000 */
[----:B------:R-:W-:Y:S02]  /*3cb0*/  UIMAD UR30, UR30, 0x38, URZ ;  /* 0x000000381e1e78a4 */ /* 0x000fe4000f8e023f */
[----:B------:R-:W-:Y:S02]  /*3cc0*/  UIADD3 UR29, UR16, UR23, URZ ;  /* 0x00000017101d7290 */ /* 0x000fe4000fffe03f */
[----:B------:R-:W-:Y:S02]  /*3cd0*/  UIADD3 UR28, UR16, UR18, URZ ;  /* 0x00000012101c7290 */ /* 0x000fe4000fffe03f */
[----:B------:R-:W-:Y:S01]  /*3ce0*/  UISETP.GE.AND UP0, UPT, UR10, UR8, UPT ;  /* 0x000000080a00728c */ /* 0x000fe2000bf06270 */
[----:B------:R-:W-:Y:S01]  /*3cf0*/  ULDC UR11, c[0x0][0x2ec] ;  /* 0x0000bb00000b7ab9 */ /* 0x000fe20000000800 */
[----:B----4-:R-:W-:Y:S01]  /*3d00*/  IMAD R4, R4, 0x80, R6 ;  /* 0x0000008004047824 */ /* 0x010fe200078e0206 */
[C---:B------:R-:W-:Y:S01]  /*3d10*/  SHF.L.U64.HI R6, R0.reuse, 0x2, R3 ;  /* 0x0000000200067819 */ /* 0x040fe20000010203 */
[----:B------:R-:W-:-:S03]  /*3d20*/  IMAD.SHL.U32 R3, R0, 0x4, RZ ;  /* 0x0000000400037824 */ /* 0x000fc600078e00ff */
[----:B------:R-:W-:Y:S01]  /*3d30*/  IADD3 R0, R17, -UR35, -R4 ;  /* 0x8000002311007c10 */ /* 0x000fe2000fffe804 */
[----:B------:R-:W-:Y:S01]  /*3d40*/  STL [R1+0x28], R6 ;  /* 0x0000280601007387 */ /* 0x000fe20000100800 */
[----:B------:R-:W-:-:S03]  /*3d50*/  ULDC UR35, c[0x0][0x2d0] ;  /* 0x0000b40000237ab9 */ /* 0x000fc60000000800 */
[----:B------:R-:W-:Y:S01]  /*3d60*/  VIADD R0, R0, UR8 ;  /* 0x0000000800007c36 */ /* 0x000fe20008000000 */
[----:B------:R2:W-:Y:S04]  /*3d70*/  STL [R1+0x24], R3 ;  /* 0x0000240301007387 */ /* 0x0005e80000100800 */
[----:B------:R4:W-:Y:S01]  /*3d80*/  STL [R1+0x20], R0 ;  /* 0x0000200001007387 */ /* 0x0009e20000100800 */
[----:B-123--:R-:W-:-:S07]  /*3d90*/  LEA R3, R5, UR4, 0x1 ;  /* 0x0000000405037c11 */ /* 0x00efce000f8e08ff */
.L_x_150:
[----:B------:R-:W0:Y:S01]  /*3da0*/  LDGDEPBAR ;  /* 0x00000000000079af */ /* 0x000e220000000000 */
[----:B----4-:R-:W-:Y:S01]  /*3db0*/  IMAD.IADD R0, R228, 0x1, R220 ;  /* 0x00000001e4007824 */ /* 0x010fe200078e02dc */
[----:B------:R-:W-:Y:S01]  /*3dc0*/  PLOP3.LUT P0, PT, PT, PT, UP0, 0x80, 0x0 ;  /* 0x000000000000781c */ /* 0x000fe20003f0f008 */
[----:B------:R-:W-:Y:S05]  /*3dd0*/  UISETP.GE.AND UP3, UPT, UR9, 0x1, UPT ;  /* 0x000000010900788c */ /* 0x000fea000bf66270 */
[----:B------:R-:W2:Y:S01]  /*3de0*/  LDL R246, [R1+0x34] ;  /* 0x0000340001f67983 */ /* 0x000ea20000100800 */
[----:B------:R-:W-:Y:S02]  /*3df0*/  PLOP3.LUT P3, PT, PT, PT, UP0, 0x80, 0x0 ;  /* 0x000000000000781c */ /* 0x000fe40003f6f008 */
[----:B------:R-:W-:Y:S01]  /*3e00*/  PLOP3.LUT P1, PT, PT, PT, UP0, 0x80, 0x0 ;  /* 0x000000000000781c */ /* 0x000fe20003f2f008 */
[----:B------:R-:W3:Y:S01]  /*3e10*/  LDL R245, [R1+0x20] ;  /* 0x0000200001f57983 */ /* 0x000ee20000100800 */
[----:B------:R-:W-:Y:S02]  /*3e20*/  PLOP3.LUT P5, PT, PT, PT, UP0, 0x80, 0x0 ;  /* 0x000000000000781c */ /* 0x000fe40003faf008 */
[----:B------:R-:W-:Y:S01]  /*3e30*/  PLOP3.LUT P4, PT, PT, PT, UP0, 0x80, 0x0 ;  /* 0x000000000000781c */ /* 0x000fe20003f8f008 */
[----:B------:R-:W4:Y:S01]  /*3e40*/  LDL R244, [R1] ;  /* 0x0000000001f47983 */ /* 0x000f220000100800 */
[----:B-----5:R-:W-:Y:S03]  /*3e50*/  FSETP.NEU.FTZ.AND P2, PT, R249, -INF , PT ;  /* 0xff800000f900780b */ /* 0x020fe60003f5d000 */
[----:B------:R-:W3:Y:S01]  /*3e60*/  LDL R243, [R1+0x4] ;  /* 0x0000040001f37983 */ /* 0x000ee20000100800 */
        /* <DEDUP_REMOVED lines=20> */
[----:B------:R-:W-:Y:S03]  /*3fb0*/  LDSM.16.M88.4 R164, [R223+0xb000] ;  /* 0x00b00000dfa4783b */ /* 0x000fe60000000200 */
[----:B------:R-:W-:Y:S05]  /*3fc0*/  HMMA.16816.F32 R32, R32, R134, RZ ;  /* 0x000000862020723c */ /* 0x000fea00000018ff */
[----:B------:R-:W1:Y:S01]  /*3fd0*/  LDSM.16.M88.4 R132, [R222+0xb400] ;  /* 0x00b40000de84783b */ /* 0x000e620000000200 */
[-C--:B------:R-:W-:Y:S06]  /*3fe0*/  HMMA.16816.F32 R4, R136, R140.reuse, R4 ;  /* 0x0000008c8804723c */ /* 0x080fec0000001804 */
[C---:B-1----:R-:W-:Y:S01]  /*3ff0*/  HMMA.16816.F32 R8, R144.reuse, R140, R8 ;  /* 0x0000008c9008723c */ /* 0x042fe20000001808 */
[----:B------:R-:W-:Y:S05]  /*4000*/  LDSM.16.M88.4 R168, [R0+0x1800] ;  /* 0x0018000000a8783b */ /* 0x000fea0000000200 */
[-C--:B------:R-:W-:Y:S06]  /*4010*/  HMMA.16816.F32 R12, R144, R142.reuse, R12 ;  /* 0x0000008e900c723c */ /* 0x080fec000000180c */
[C---:B------:R-:W-:Y:S01]  /*4020*/  HMMA.16816.F32 R16, R136.reuse, R142, R16 ;  /* 0x0000008e8810723c */ /* 0x040fe20000001810 */
[----:B------:R-:W1:Y:S05]  /*4030*/  LDSM.16.M88.4 R140, [R0+0x1000] ;  /* 0x00100000008c783b */ /* 0x000e6a0000000200 */
        /* <DEDUP_REMOVED lines=11> */
[----:B------:R-:W1:Y:S05]  /*40f0*/  LDSM.16.M88.4 R156, [R220+0x2800] ;  /* 0x00280000dc9c783b */ /* 0x000e6a0000000200 */
[-C--:B------:R-:W-:Y:S06]  /*4100*/  HMMA.16816.F32 R20, R152, R132.reuse, R20 ;  /* 0x000000849814723c */ /* 0x080fec0000001814 */
[C---:B------:R-:W-:Y:S06]  /*4110*/  HMMA.16816.F32 R24, R160.reuse, R132, R24 ;  /* 0x00000084a018723c */ /* 0x040fec0000001818 */
[-C--:B------:R-:W-:Y:S06]  /*4120*/  HMMA.16816.F32 R28, R160, R134.reuse, R28 ;  /* 0x00000086a01c723c */ /* 0x080fec000000181c */
[----:B------:R-:W-:Y:S01]  /*4130*/  HMMA.16816.F32 R32, R152, R134, R32 ;  /* 0x000000869820723c */ /* 0x000fe20000001820 */
[----:B------:R-:W2:Y:S05]  /*4140*/  LDSM.16.M88.4 R132, [R222+0xd400] ;  /* 0x00d40000de84783b */ /* 0x000eaa0000000200 */
[-C--:B-1----:R-:W-:Y:S01]  /*4150*/  HMMA.16816.F32 R4, R140, R164.reuse, R4 ;  /* 0x000000a48c04723c */ /* 0x082fe20000001804 */
[----:B------:R-:W-:Y:S05]  /*4160*/  IMAD.U32 R152, RZ, RZ, UR37 ;  /* 0x00000025ff987e24 */ /* 0x000fea000f8e00ff */
[C---:B------:R-:W-:Y:S06]  /*4170*/  HMMA.16816.F32 R8, R168.reuse, R164, R8 ;  /* 0x000000a4a808723c */ /* 0x040fec0000001808 */
[-C--:B------:R-:W-:Y:S06]  /*4180*/  HMMA.16816.F32 R12, R168, R166.reuse, R12 ;  /* 0x000000a6a80c723c */ /* 0x080fec000000180c */
[C---:B------:R-:W-:Y:S06]  /*4190*/  HMMA.16816.F32 R16, R140.reuse, R166, R16 ;  /* 0x000000a68c10723c */ /* 0x040fec0000001810 */
[-C--:B------:R-:W-:Y:S06]  /*41a0*/  HMMA.16816.F32 R20, R140, R136.reuse, R20 ;  /* 0x000000888c14723c */ /* 0x080fec0000001814 */
[C---:B------:R-:W-:Y:S06]  /*41b0*/  HMMA.16816.F32 R24, R168.reuse, R136, R24 ;  /* 0x00000088a818723c */ /* 0x040fec0000001818 */
[-C--:B------:R-:W-:Y:S06]  /*41c0*/  HMMA.16816.F32 R28, R168, R138.reuse, R28 ;  /* 0x0000008aa81c723c */ /* 0x080fec000000181c */
[----:B------:R-:W-:Y:S01]  /*41d0*/  HMMA.16816.F32 R32, R140, R138, R32 ;  /* 0x0000008a8c20723c */ /* 0x000fe20000001820 */
[----:B------:R-:W-:Y:S05]  /*41e0*/  LDSM.16.M88.4 R136, [R0+0x2000] ;  /* 0x002000000088783b */ /* 0x000fea0000000200 */
[-C--:B------:R-:W-:Y:S03]  /*41f0*/  HMMA.16816.F32 R4, R144, R148.reuse, R4 ;  /* 0x000000949004723c */ /* 0x080fe60000001804 */
[----:B------:R-:W1:Y:S03]  /*4200*/  LDSM.16.M88.4 R140, [R223+0xd000] ;  /* 0x00d00000df8c783b */ /* 0x000e660000000200 */
[C---:B------:R-:W-:Y:S05]  /*4210*/  HMMA.16816.F32 R8, R156.reuse, R148, R8 ;  /* 0x000000949c08723c */ /* 0x040fea0000001808 */
[----:B--2---:R-:W-:Y:S01]  /*4220*/  IMAD R152, R152, 0x80, R246 ;  /* 0x0000008098987824 */ /* 0x004fe200078e02f6 */
[-C--:B------:R-:W-:Y:S05]  /*4230*/  HMMA.16816.F32 R12, R156, R150.reuse, R12 ;  /* 0x000000969c0c723c */ /* 0x080fea000000180c */
[C---:B------:R-:W-:Y:S01]  /*4240*/  @P4 VIADD R155, R152.reuse, 0x9 ;  /* 0x00000009989b4836 */ /* 0x040fe20000000000 */
[C---:B------:R-:W-:Y:S01]  /*4250*/  HMMA.16816.F32 R16, R144.reuse, R150, R16 ;  /* 0x000000969010723c */ /* 0x040fe20000001810 */
[----:B------:R2:W3:Y:S01]  /*4260*/  LDSM.16.M88.4 R148, [R0+0x2800] ;  /* 0x002800000094783b */ /* 0x0004e20000000200 */
[----:B------:R-:W-:Y:S04]  /*4270*/  PLOP3.LUT P4, PT, PT, PT, UP0, 0x80, 0x0 ;  /* 0x000000000000781c */ /* 0x000fe80003f8f008 */
[-C--:B------:R-:W-:Y:S06]  /*4280*/  HMMA.16816.F32 R20, R144, R132.reuse, R20 ;  /* 0x000000849014723c */ /* 0x080fec0000001814 */
[C---:B------:R-:W-:Y:S04]  /*4290*/  HMMA.16816.F32 R24, R156.reuse, R132, R24 ;  /* 0x000000849c18723c */ /* 0x040fe80000001818 */
[C---:B------:R-:W-:Y:S02]  /*42a0*/  @P4 ISETP.GE.AND P4, PT, R152.reuse, UR8, PT ;  /* 0x0000000898004c0c */ /* 0x040fe4000bf86270 */
[-C--:B------:R-:W-:Y:S05]  /*42b0*/  HMMA.16816.F32 R28, R156, R134.reuse, R28 ;  /* 0x000000869c1c723c */ /* 0x080fea000000181c */
[----:B------:R-:W-:Y:S01]  /*42c0*/  @P1 VIADD R132, R152, 0x8 ;  /* 0x0000000898841836 */ /* 0x000fe20000000000 */
[----:B------:R-:W-:Y:S04]  /*42d0*/  HMMA.16816.F32 R32, R144, R134, R32 ;  /* 0x000000869020723c */ /* 0x000fe80000001820 */
[----:B----4-:R-:W-:Y:S01]  /*42e0*/  FSETP.NEU.FTZ.AND P1, PT, R244, -INF , PT ;  /* 0xff800000f400780b */ /* 0x010fe20003f3d000 */
[----:B--2---:R-:W-:Y:S01]  /*42f0*/  @P0 VIADD R0, R152, 0x1 ;  /* 0x0000000198000836 */ /* 0x004fe20000000000 */
[-C--:B-1----:R-:W-:Y:S05]  /*4300*/  HMMA.16816.F32 R4, R136, R140.reuse, R4 ;  /* 0x0000008c8804723c */ /* 0x082fea0000001804 */
[----:B------:R-:W-:Y:S01]  /*4310*/  @P3 ISETP.GE.AND P3, PT, R0, UR8, PT ;  /* 0x0000000800003c0c */ /* 0x000fe2000bf66270 */
[----:B------:R-:W-:Y:S02]  /*4320*/  IMAD.U32 R0, RZ, RZ, UR9 ;  /* 0x00000009ff007e24 */ /* 0x000fe4000f8e00ff */
[----:B------:R-:W-:Y:S03]  /*4330*/  FMUL.FTZ R134, R244, 1.4426950216293334961 ;  /* 0x3fb8aa3bf4867820 */ /* 0x000fe60000410000 */
[C---:B---3--:R-:W-:Y:S01]  /*4340*/  FMUL.FTZ R133, R243.reuse, 1.4426950216293334961 ;  /* 0x3fb8aa3bf3857820 */ /* 0x048fe20000410000 */
[----:B------:R-:W-:Y:S01]  /*4350*/  FSETP.NEU.FTZ.AND P0, PT, R243, -INF , PT ;  /* 0xff800000f300780b */ /* 0x000fe20003f1d000 */
[C---:B------:R-:W-:Y:S04]  /*4360*/  HMMA.16816.F32 R8, R148.reuse, R140, R8 ;  /* 0x0000008c9408723c */ /* 0x040fe80000001808 */
[----:B------:R-:W-:Y:S01]  /*4370*/  IMAD R0, R0, 0x40, R245 ;  /* 0x0000004000007824 */ /* 0x000fe200078e02f5 */
[----:B------:R-:W-:Y:S01]  /*4380*/  FSEL R134, R134, RZ, P1 ;  /* 0x000000ff86867208 */ /* 0x000fe20000800000 */
[-C--:B------:R-:W-:Y:S03]  /*4390*/  HMMA.16816.F32 R12, R148, R142.reuse, R12 ;  /* 0x0000008e940c723c */ /* 0x080fe6000000180c */
[----:B------:R-:W-:Y:S02]  /*43a0*/  @P5 ISETP.GE.AND P5, PT, R132, UR8, PT ;  /* 0x0000000884005c0c */ /* 0x000fe4000bfa6270 */
[----:B------:R-:W-:Y:S01]  /*43b0*/  FSEL R133, R133, RZ, P0 ;  /* 0x000000ff85857208 */ /* 0x000fe20000000000 */
[C---:B------:R-:W-:Y:S01]  /*43c0*/  HMMA.16816.F32 R16, R136.reuse, R142, R16 ;  /* 0x0000008e8810723c */ /* 0x040fe20000001810 */
[----:B------:R-:W2:Y:S04]  /*43d0*/  LDL R143, [R1+0x2c] ;  /* 0x00002c00018f7983 */ /* 0x000ea80000100800 */
[----:B------:R-:W-:Y:S01]  /*43e0*/  IABS R153, R0 ;  /* 0x0000000000997213 */ /* 0x000fe20000000000 */
[C---:B------:R-:W-:Y:S02]  /*43f0*/  VIADD R135, R0.reuse, 0xffffffff ;  /* 0xffffffff00877836 */ /* 0x040fe40000000000 */
[----:B------:R-:W-:Y:S03]  /*4400*/  FMUL.FTZ R132, R249, 1.4426950216293334961 ;  /* 0x3fb8aa3bf9847820 */ /* 0x000fe60000410000 */
[C---:B------:R-:W-:Y:S01]  /*4410*/  VIADD R147, R0.reuse, 0x7 ;  /* 0x0000000700937836 */ /* 0x040fe20000000000 */
[----:B------:R-:W-:Y:S01]  /*4420*/  ISETP.GE.AND P6, PT, R135, RZ, PT ;  /* 0x000000ff8700720c */ /* 0x000fe20003fc6270 */
[C---:B------:R-:W-:Y:S03]  /*4430*/  VIADD R146, R0.reuse, 0x8 ;  /* 0x0000000800927836 */ /* 0x040fe60000000000 */
[----:B------:R-:W-:Y:S01]  /*4440*/  ISETP.GE.AND P1, PT, R147, RZ, PT ;  /* 0x000000ff9300720c */ /* 0x000fe20003f26270 */
[----:B------:R-:W-:Y:S01]  /*4450*/  VIADD R145, R0, 0x28 ;  /* 0x0000002800917836 */ /* 0x000fe20000000000 */
[----:B------:R-:W-:Y:S01]  /*4460*/  FSEL R132, R132, RZ, P2 ;  /* 0x000000ff84847208 */ /* 0x000fe20001000000 */
[----:B------:R-:W-:Y:S01]  /*4470*/  VIADD R144, R0, 0x27 ;  /* 0x0000002700907836 */ /* 0x000fe20000000000 */
[----:B------:R-:W-:Y:S01]  /*4480*/  ISETP.GE.AND P0, PT, R146, RZ, PT ;  /* 0x000000ff9200720c */ /* 0x000fe20003f06270 */
[C---:B------:R-:W-:Y:S01]  /*4490*/  VIADD R140, R0.reuse, 0x20 ;  /* 0x00000020008c7836 */ /* 0x040fe20000000000 */
[----:B------:R-:W-:Y:S02]  /*44a0*/  ISETP.GE.AND P2, PT, R145, RZ, PT ;  /* 0x000000ff9100720c */ /* 0x000fe40003f46270 */
[----:B------:R-:W-:Y:S02]  /*44b0*/  I2FP.F32.S32 R153, R153 ;  /* 0x0000009900997245 */ /* 0x000fe40000201400 */
[C---:B------:R-:W-:Y:S03]  /*44c0*/  @!P6 IADD3 R135, -R0.reuse, 0x1, RZ ;  /* 0x000000010087e810 */ /* 0x040fe60007ffe1ff */
[C---:B------:R-:W-:Y:S01]  /*44d0*/  @!P1 IADD3 R147, -R0.reuse, -0x7, RZ ;  /* 0xfffffff900939810 */ /* 0x040fe20007ffe1ff */
[C---:B------:R-:W-:Y:S01]  /*44e0*/  FFMA.FTZ R4, R153.reuse, -UR5, R4 ;  /* 0x8000000599047c23 */ /* 0x040fe20008010004 */
[----:B------:R-:W-:Y:S01]  /*44f0*/  PLOP3.LUT P1, PT, PT, PT, UP0, 0x80, 0x0 ;  /* 0x000000000000781c */ /* 0x000fe20003f2f008 */
[----:B------:R-:W-:Y:S01]  /*4500*/  FFMA.FTZ R18, R153, -UR5, R18 ;  /* 0x8000000599127c23 */ /* 0x000fe20008010012 */
[----:B------:R-:W-:Y:S01]  /*4510*/  I2FP.F32.S32 R154, R135 ;  /* 0x00000087009a7245 */ /* 0x000fe20000201400 */
[C---:B------:R-:W-:Y:S01]  /*4520*/  VIADD R135, R0.reuse, 0x1f ;  /* 0x0000001f00877836 */ /* 0x040fe20000000000 */
[----:B------:R-:W-:Y:S02]  /*4530*/  @!P0 IADD3 R146, -R0, -0x8, RZ ;  /* 0xfffffff800928810 */ /* 0x000fe40007ffe1ff */
[----:B------:R-:W-:Y:S01]  /*4540*/  PLOP3.LUT P0, PT, PT, PT, UP0, 0x80, 0x0 ;  /* 0x000000000000781c */ /* 0x000fe20003f0f008 */
[----:B------:R-:W-:Y:S01]  /*4550*/  FFMA.FTZ R5, R154, -UR5, R5 ;  /* 0x800000059a057c23 */ /* 0x000fe20008010005 */
[----:B------:R-:W-:Y:S01]  /*4560*/  ISETP.GE.AND P6, PT, R144, RZ, PT ;  /* 0x000000ff9000720c */ /* 0x000fe20003fc6270 */
[----:B------:R-:W-:Y:S01]  /*4570*/  FFMA.FTZ R19, R154, -UR5, R19 ;  /* 0x800000059a137c23 */ /* 0x000fe20008010013 */
[----:B------:R-:W-:Y:S02]  /*4580*/  @!P2 IADD3 R145, -R0, -0x28, RZ ;  /* 0xffffffd80091a810 */ /* 0x000fe40007ffe1ff */
[----:B------:R-:W-:Y:S02]  /*4590*/  PLOP3.LUT P2, PT, PT, PT, UP0, 0x80, 0x0 ;  /* 0x000000000000781c */ /* 0x000fe40003f4f008 */
[----:B------:R-:W-:Y:S02]  /*45a0*/  @P1 FSEL R5, R5, -INF , !P3 ;  /* 0xff80000005051808 */ /* 0x000fe40005800000 */
[----:B------:R-:W-:Y:S02]  /*45b0*/  ISETP.GE.AND P1, PT, R140, RZ, PT ;  /* 0x000000ff8c00720c */ /* 0x000fe40003f26270 */
[----:B------:R-:W-:Y:S01]  /*45c0*/  I2FP.F32.S32 R146, R146 ;  /* 0x0000009200927245 */ /* 0x000fe20000201400 */
[----:B------:R-:W-:Y:S01]  /*45d0*/  FFMA.FTZ R5, R5, UR11, -R134 ;  /* 0x0000000b05057c23 */ /* 0x000fe20008010886 */
[----:B------:R-:W-:Y:S02]  /*45e0*/  @P0 FSEL R4, R4, -INF , !P4 ;  /* 0xff80000004040808 */ /* 0x000fe40006000000 */
[----:B------:R-:W-:Y:S01]  /*45f0*/  @!P6 IADD3 R144, -R0, -0x27, RZ ;  /* 0xffffffd90090e810 */ /* 0x000fe20007ffe1ff */
[----:B------:R-:W-:Y:S01]  /*4600*/  FFMA.FTZ R6, R146, -UR5, R6 ;  /* 0x8000000592067c23 */ /* 0x000fe20008010006 */
[----:B------:R-:W-:Y:S01]  /*4610*/  PLOP3.LUT P0, PT, PT, PT, UP0, 0x80, 0x0 ;  /* 0x000000000000781c */ /* 0x000fe20003f0f008 */
[----:B------:R-:W-:Y:S01]  /*4620*/  FFMA.FTZ R4, R4, UR11, -R134 ;  /* 0x0000000b04047c23 */ /* 0x000fe20008010886 */
[----:B------:R-:W-:Y:S01]  /*4630*/  I2FP.F32.S32 R144, R144 ;  /* 0x0000009000907245 */ /* 0x000fe20000201400 */
[----:B------:R1:W-:Y:S01]  /*4640*/  MUFU.EX2 R245, R5 ;  /* 0x0000000500f57308 */ /* 0x0003e20000000800 */
[----:B------:R-:W-:Y:S02]  /*4650*/  I2FP.F32.S32 R147, R147 ;  /* 0x0000009300937245 */ /* 0x000fe40000201400 */
[----:B------:R-:W-:Y:S01]  /*4660*/  @!P1 IADD3 R140, -R0, -0x20, RZ ;  /* 0xffffffe0008c9810 */ /* 0x000fe20007ffe1ff */
[----:B------:R-:W-:Y:S01]  /*4670*/  FFMA.FTZ R11, R144, -UR5, R11 ;  /* 0x80000005900b7c23 */ /* 0x000fe2000801000b */
[----:B------:R-:W-:Y:S01]  /*4680*/  PLOP3.LUT P1, PT, PT, PT, UP0, 0x80, 0x0 ;  /* 0x000000000000781c */ /* 0x000fe20003f2f008 */
[----:B------:R-:W-:Y:S01]  /*4690*/  FFMA.FTZ R7, R147, -UR5, R7 ;  /* 0x8000000593077c23 */ /* 0x000fe20008010007 */
[----:B------:R-:W-:Y:S03]  /*46a0*/  I2FP.F32.S32 R144, R140 ;  /* 0x0000008c00907245 */ /* 0x000fe60000201400 */
[----:B------:R3:W-:Y:S01]  /*46b0*/  MUFU.EX2 R246, R4 ;  /* 0x0000000400f67308 */ /* 0x0007e20000000800 */
[----:B------:R-:W-:Y:S01]  /*46c0*/  @P2 FSEL R6, R6, -INF , !P4 ;  /* 0xff80000006062808 */ /* 0x000fe20006000000 */
[----:B------:R-:W-:Y:S01]  /*46d0*/  VIADD R140, R0, 0x17 ;  /* 0x00000017008c7836 */ /* 0x000fe20000000000 */
[----:B------:R-:W-:Y:S01]  /*46e0*/  ISETP.GE.AND P2, PT, R135, RZ, PT ;  /* 0x000000ff8700720c */ /* 0x000fe20003f46270 */
[----:B------:R-:W-:Y:S01]  /*46f0*/  FFMA.FTZ R8, R144, -UR5, R8 ;  /* 0x8000000590087c23 */ /* 0x000fe20008010008 */
[----:B------:R-:W-:Y:S01]  /*4700*/  @P0 FSEL R7, R7, -INF , !P3 ;  /* 0xff80000007070808 */ /* 0x000fe20005800000 */
[--C-:B------:R-:W-:Y:S01]  /*4710*/  FFMA.FTZ R6, R6, UR11, -R133.reuse ;  /* 0x0000000b06067c23 */ /* 0x100fe20008010885 */
[----:B------:R-:W-:Y:S01]  /*4720*/  PLOP3.LUT P0, PT, PT, PT, UP0, 0x80, 0x0 ;  /* 0x000000000000781c */ /* 0x000fe20003f0f008 */
[----:B------:R-:W-:Y:S01]  /*4730*/  FFMA.FTZ R14, R144, -UR5, R14 ;  /* 0x80000005900e7c23 */ /* 0x000fe2000801000e */
[----:B------:R-:W-:Y:S01]  /*4740*/  I2FP.F32.S32 R145, R145 ;  /* 0x0000009100917245 */ /* 0x000fe20000201400 */
[----:B------:R-:W-:Y:S01]  /*4750*/  FFMA.FTZ R7, R7, UR11, -R133 ;  /* 0x0000000b07077c23 */ /* 0x000fe20008010885 */
[----:B------:R-:W-:Y:S01]  /*4760*/  @P1 FSEL R8, R8, -INF , !P4 ;  /* 0xff80000008081808 */ /* 0x000fe20006000000 */
[----:B------:R-:W-:Y:S01]  /*4770*/  MUFU.EX2 R248, R6 ;  /* 0x0000000600f87308 */ /* 0x000fe20000000800 */
[----:B-1----:R-:W-:Y:S01]  /*4780*/  FMUL.FTZ R5, R252, 1.4426950216293334961 ;  /* 0x3fb8aa3bfc057820 */ /* 0x002fe20000410000 */
[----:B------:R-:W-:Y:S01]  /*4790*/  FFMA.FTZ R10, R145, -UR5, R10 ;  /* 0x80000005910a7c23 */ /* 0x000fe2000801000a */
[----:B------:R-:W-:Y:S01]  /*47a0*/  PLOP3.LUT P6, PT, PT, PT, UP0, 0x80, 0x0 ;  /* 0x000000000000781c */ /* 0x000fe20003fcf008 */
[--C-:B------:R-:W-:Y:S01]  /*47b0*/  FFMA.FTZ R8, R8, UR11, -R132.reuse ;  /* 0x0000000b08087c23 */ /* 0x100fe20008010884 */
[C---:B---3--:R-:W-:Y:S01]  /*47c0*/  VIADD R4, R0.reuse, 0x18 ;  /* 0x0000001800047836 */ /* 0x048fe20000000000 */
[----:B------:R-:W-:Y:S01]  /*47d0*/  @!P2 IADD3 R135, -R0, -0x1f, RZ ;  /* 0xffffffe10087a810 */ /* 0x000fe20007ffe1ff */
[----:B------:R-:W3:Y:S01]  /*47e0*/  LDL R145, [R1+0x30] ;  /* 0x0000300001917983 */ /* 0x000ee20000100800 */
[----:B------:R-:W-:Y:S02]  /*47f0*/  PLOP3.LUT P2, PT, PT, PT, UP0, 0x80, 0x0 ;  /* 0x000000000000781c */ /* 0x000fe40003f4f008 */
[----:B------:R1:W-:Y:S01]  /*4800*/  MUFU.EX2 R160, R8 ;  /* 0x0000000800a07308 */ /* 0x0003e20000000800 */
[----:B------:R-:W-:Y:S02]  /*4810*/  ISETP.GE.AND P1, PT, R4, RZ, PT ;  /* 0x000000ff0400720c */ /* 0x000fe40003f26270 */
[----:B------:R-:W-:Y:S01]  /*4820*/  I2FP.F32.S32 R141, R135 ;  /* 0x00000087008d7245 */ /* 0x000fe20000201400 */
[----:B------:R-:W-:Y:S01]  /*4830*/  VIADD R135, R0, 0xfffffff8 ;  /* 0xfffffff800877836 */ /* 0x000fe20000000000 */
[----:B------:R-:W-:Y:S02]  /*4840*/  @P0 FSEL R10, R10, -INF , !P4 ;  /* 0xff8000000a0a0808 */ /* 0x000fe40006000000 */
[----:B------:R-:W-:Y:S03]  /*4850*/  ISETP.GE.AND P4, PT, R140, RZ, PT ;  /* 0x000000ff8c00720c */ /* 0x000fe60003f86270 */
[----:B------:R4:W-:Y:S01]  /*4860*/  MUFU.EX2 R247, R7 ;  /* 0x0000000700f77308 */ /* 0x0009e20000000800 */
[C---:B------:R-:W-:Y:S01]  /*4870*/  FFMA.FTZ R9, R141.reuse, -UR5, R9 ;  /* 0x800000058d097c23 */ /* 0x040fe20008010009 */
[----:B------:R-:W-:Y:S01]  /*4880*/  PLOP3.LUT P0, PT, PT, PT, UP0, 0x80, 0x0 ;  /* 0x000000000000781c */ /* 0x000fe20003f0f008 */
[----:B------:R-:W-:Y:S01]  /*4890*/  FFMA.FTZ R15, R141, -UR5, R15 ;  /* 0x800000058d0f7c23 */ /* 0x000fe2000801000f */
[----:B------:R-:W-:Y:S02]  /*48a0*/  @P6 ISETP.GE.AND P6, PT, R155, UR8, PT ;  /* 0x000000089b006c0c */ /* 0x000fe4000bfc6270 */
[----:B------:R-:W-:Y:S02]  /*48b0*/  @P2 FSEL R9, R9, -INF , !P3 ;  /* 0xff80000009092808 */ /* 0x000fe40005800000 */
[----:B------:R-:W-:Y:S02]  /*48c0*/  @!P1 IADD3 R4, -R0, -0x18, RZ ;  /* 0xffffffe800049810 */ /* 0x000fe40007ffe1ff */
[----:B------:R-:W-:Y:S01]  /*48d0*/  FSETP.NEU.FTZ.AND P2, PT, R252, -INF , PT ;  /* 0xff800000fc00780b */ /* 0x000fe20003f5d000 */
[----:B------:R-:W-:Y:S01]  /*48e0*/  FFMA.FTZ R9, R9, UR11, -R132 ;  /* 0x0000000b09097c23 */ /* 0x000fe20008010884 */
[----:B------:R-:W-:Y:S02]  /*48f0*/  I2FP.F32.S32 R142, R4 ;  /* 0x00000004008e7245 */ /* 0x000fe40000201400 */
[----:B-1----:R-:W-:Y:S01]  /*4900*/  FSEL R8, R5, RZ, P2 ;  /* 0x000000ff05087208 */ /* 0x002fe20001000000 */
[----:B------:R1:W-:Y:S01]  /*4910*/  MUFU.EX2 R159, R9 ;  /* 0x00000009009f7308 */ /* 0x0003e20000000800 */
[----:B------:R-:W-:Y:S01]  /*4920*/  PLOP3.LUT P2, PT, PT, PT, UP0, 0x80, 0x0 ;  /* 0x000000000000781c */ /* 0x000fe20003f4f008 */
[----:B----4-:R-:W4:Y:S01]  /*4930*/  LDSM.16.M88.4 R4, [R223+0xd400] ;  /* 0x00d40000df04783b */ /* 0x010f220000000200 */
[----:B------:R-:W-:Y:S01]  /*4940*/  FFMA.FTZ R12, R142, -UR5, R12 ;  /* 0x800000058e0c7c23 */ /* 0x000fe2000801000c */
[----:B------:R-:W-:Y:S01]  /*4950*/  @!P4 IADD3 R140, -R0, -0x17, RZ ;  /* 0xffffffe9008cc810 */ /* 0x000fe20007ffe1ff */
[--C-:B------:R-:W-:Y:S01]  /*4960*/  FFMA.FTZ R10, R10, UR11, -R8.reuse ;  /* 0x0000000b0a0a7c23 */ /* 0x100fe20008010808 */
[----:B------:R-:W-:Y:S02]  /*4970*/  PLOP3.LUT P1, PT, PT, PT, UP0, 0x80, 0x0 ;  /* 0x000000000000781c */ /* 0x000fe40003f2f008 */
[----:B------:R-:W-:Y:S02]  /*4980*/  ISETP.GE.AND P4, PT, R135, RZ, PT ;  /* 0x000000ff8700720c */ /* 0x000fe40003f86270 */
[----:B------:R1:W-:Y:S01]  /*4990*/  MUFU.EX2 R162, R10 ;  /* 0x0000000a00a27308 */ /* 0x0003e20000000800 */
[----:B------:R-:W-:Y:S02]  /*49a0*/  I2FP.F32.S32 R140, R140 ;  /* 0x0000008c008c7245 */ /* 0x000fe40000201400 */
[----:B------:R-:W-:Y:S02]  /*49b0*/  @P0 FSEL R11, R11, -INF , !P3 ;  /* 0xff8000000b0b0808 */ /* 0x000fe40005800000 */
[----:B------:R-:W-:Y:S01]  /*49c0*/  @P2 FSEL R12, R12, -INF , !P5 ;  /* 0xff8000000c0c2808 */ /* 0x000fe20006800000 */
[----:B------:R-:W-:Y:S01]  /*49d0*/  FFMA.FTZ R13, R140, -UR5, R13 ;  /* 0x800000058c0d7c23 */ /* 0x000fe2000801000d */
[----:B------:R-:W-:Y:S01]  /*49e0*/  PLOP3.LUT P2, PT, PT, PT, UP0, 0x80, 0x0 ;  /* 0x000000000000781c */ /* 0x000fe20003f4f008 */
[----:B-1----:R-:W-:Y:S02]  /*49f0*/  VIADD R9, R0, 0xfffffff7 ;  /* 0xfffffff700097836 */ /* 0x002fe40000000000 */
[----:B------:R-:W-:Y:S01]  /*4a00*/  FFMA.FTZ R11, R11, UR11, -R8 ;  /* 0x0000000b0b0b7c23 */ /* 0x000fe20008010808 */
[--C-:B------:R-:W-:Y:S01]  /*4a10*/  FFMA.FTZ R12, R12, UR11, -R132.reuse ;  /* 0x0000000b0c0c7c23 */ /* 0x100fe20008010884 */
[----:B------:R-:W-:Y:S02]  /*4a20*/  @P1 FSEL R13, R13, -INF , !P6 ;  /* 0xff8000000d0d1808 */ /* 0x000fe40007000000 */
[C---:B------:R-:W-:Y:S01]  /*4a30*/  @!P4 IADD3 R135, -R0.reuse, 0x8, RZ ;  /* 0x000000080087c810 */ /* 0x040fe20007ffe1ff */
[----:B------:R1:W-:Y:S01]  /*4a40*/  MUFU.EX2 R156, R12 ;  /* 0x0000000c009c7308 */ /* 0x0003e20000000800 */
[----:B------:R-:W-:Y:S01]  /*4a50*/  PLOP3.LUT P1, PT, PT, PT, UP0, 0x80, 0x0 ;  /* 0x000000000000781c */ /* 0x000fe20003f2f008 */
[----:B------:R-:W-:Y:S01]  /*4a60*/  FFMA.FTZ R13, R13, UR11, -R132 ;  /* 0x0000000b0d0d7c23 */ /* 0x000fe20008010884 */
[----:B------:R-:W-:Y:S01]  /*4a70*/  ISETP.GE.AND P3, PT, R9, RZ, PT ;  /* 0x000000ff0900720c */ /* 0x000fe20003f66270 */
[C---:B------:R-:W-:Y:S01]  /*4a80*/  VIADD R10, R0.reuse, 0xfffffff0 ;  /* 0xfffffff0000a7836 */ /* 0x040fe20000000000 */
[----:B------:R-:W-:Y:S02]  /*4a90*/  PLOP3.LUT P4, PT, PT, PT, UP0, 0x80, 0x0 ;  /* 0x000000000000781c */ /* 0x000fe40003f8f008 */
[----:B------:R-:W-:Y:S03]  /*4aa0*/  I2FP.F32.S32 R135, R135 ;  /* 0x0000008700877245 */ /* 0x000fe60000201400 */
[----:B------:R1:W-:Y:S01]  /*4ab0*/  MUFU.EX2 R161, R11 ;  /* 0x0000000b00a17308 */ /* 0x0003e20000000800 */
[----:B------:R-:W-:Y:S01]  /*4ac0*/  PLOP3.LUT P0, PT, PT, PT, UP0, 0x80, 0x0 ;  /* 0x000000000000781c */ /* 0x000fe20003f0f008 */
[----:B------:R-:W-:Y:S02]  /*4ad0*/  FFMA.FTZ R16, R135, -UR5, R16 ;  /* 0x8000000587107c23 */ /* 0x000fe40008010010 */
[----:B------:R-:W-:Y:S02]  /*4ae0*/  @P1 FSEL R15, R15, -INF , !P6 ;  /* 0xff8000000f0f1808 */ /* 0x000fe40007000000 */
[----:B------:R-:W-:Y:S04]  /*4af0*/  @!P3 IADD3 R9, -R0, 0x9, RZ ;  /* 0x000000090009b810 */ /* 0x000fe80007ffe1ff */
[----:B------:R1:W-:Y:S01]  /*4b00*/  MUFU.EX2 R155, R13 ;  /* 0x0000000d009b7308 */ /* 0x0003e20000000800 */
[----:B------:R-:W-:Y:S01]  /*4b10*/  @P2 FSEL R16, R16, -INF , !P5 ;  /* 0xff80000010102808 */ /* 0x000fe20006800000 */
[-C--:B----4-:R-:W-:Y:S01]  /*4b20*/  HMMA.16816.F32 R20, R136, R4.reuse, R20 ;  /* 0x000000048814723c */ /* 0x090fe20000001814 */
[----:B------:R-:W-:Y:S02]  /*4b30*/  PLOP3.LUT P1, PT, PT, PT, UP0, 0x80, 0x0 ;  /* 0x000000000000781c */ /* 0x000fe40003f2f008 */
[----:B-1----:R-:W-:Y:S01]  /*4b40*/  @P4 VIADD R12, R152, 0x10 ;  /* 0x00000010980c4836 */ /* 0x002fe20000000000 */
[----:B------:R-:W-:Y:S01]  /*4b50*/  ISETP.GE.AND P4, PT, R10, RZ, PT ;  /* 0x000000ff0a00720c */ /* 0x000fe20003f86270 */
[----:B------:R-:W-:Y:S01]  /*4b60*/  FFMA.FTZ R16, R16, UR11, -R134 ;  /* 0x0000000b10107c23 */ /* 0x000fe20008010886 */
[C---:B------:R-:W-:Y:S01]  /*4b70*/  HMMA.16816.F32 R24, R148.reuse, R4, R24 ;  /* 0x000000049418723c */ /* 0x040fe20000001818 */
[----:B------:R-:W-:Y:S02]  /*4b80*/  PLOP3.LUT P3, PT, PT, PT, UP0, 0x80, 0x0 ;  /* 0x000000000000781c */ /* 0x000fe40003f6f008 */
[----:B------:R-:W-:Y:S01]  /*4b90*/  PLOP3.LUT P2, PT, PT, PT, UP0, 0x80, 0x0 ;  /* 0x000000000000781c */ /* 0x000fe20003f4f008 */
[----:B------:R-:W-:Y:S01]  /*4ba0*/  MUFU.EX2 R171, R16 ;  /* 0x0000001000ab7308 */ /* 0x000fe20000000800 */
[----:B------:R-:W-:Y:S01]  /*4bb0*/  I2FP.F32.S32 R11, R9 ;  /* 0x00000009000b7245 */ /* 0x000fe20000201400 */
[-C--:B------:R-:W-:Y:S03]  /*4bc0*/  HMMA.16816.F32 R28, R148, R6.reuse, R28 ;  /* 0x00000006941c723c */ /* 0x080fe6000000181c */
[----:B------:R-:W-:Y:S02]  /*4bd0*/  @P1 ISETP.GE.AND P1, PT, R12, UR8, PT ;  /* 0x000000080c001c0c */ /* 0x000fe4000bf26270 */
[----:B------:R-:W-:Y:S01]  /*4be0*/  VIADD R9, R0, 0xffffffef ;  /* 0xffffffef00097836 */ /* 0x000fe20000000000 */
[----:B------:R-:W-:Y:S05]  /*4bf0*/  HMMA.16816.F32 R32, R136, R6, R32 ;  /* 0x000000068820723c */ /* 0x000fea0000001820 */
[----:B------:R-:W-:Y:S01]  /*4c00*/  @P0 FSEL R14, R14, -INF , !P5 ;  /* 0xff8000000e0e0808 */ /* 0x000fe20006800000 */
[----:B------:R-:W-:Y:S01]  /*4c10*/  @P2 VIADD R12, R152, 0x11 ;  /* 0x00000011980c2836 */ /* 0x000fe20000000000 */
[----:B------:R-:W-:Y:S01]  /*4c20*/  @!P4 IADD3 R10, -R0, 0x10, RZ ;  /* 0x00000010000ac810 */ /* 0x000fe20007ffe1ff */
[----:B------:R-:W-:Y:S01]  /*4c30*/  FFMA.FTZ R17, R11, -UR5, R17 ;  /* 0x800000050b117c23 */ /* 0x000fe20008010011 */
[----:B------:R-:W-:Y:S02]  /*4c40*/  PLOP3.LUT P0, PT, PT, PT, UP0, 0x80, 0x0 ;  /* 0x000000000000781c */ /* 0x000fe40003f0f008 */
[----:B------:R-:W-:Y:S01]  /*4c50*/  @P3 FSEL R18, R18, -INF , !P5 ;  /* 0xff80000012123808 */ /* 0x000fe20006800000 */
[C---:B------:R-:W-:Y:S01]  /*4c60*/  VIADD R4, R0.reuse, 0x10 ;  /* 0x0000001000047836 */ /* 0x040fe20000000000 */
[----:B------:R-:W-:Y:S01]  /*4c70*/  ISETP.GE.AND P5, PT, R9, RZ, PT ;  /* 0x000000ff0900720c */ /* 0x000fe20003fa6270 */
[----:B------:R-:W-:Y:S01]  /*4c80*/  FFMA.FTZ R22, R135, -UR5, R22 ;  /* 0x8000000587167c23 */ /* 0x000fe20008010016 */
[----:B------:R-:W-:Y:S01]  /*4c90*/  PLOP3.LUT P2, PT, PT, PT, UP0, 0x80, 0x0 ;  /* 0x000000000000781c */ /* 0x000fe20003f4f008 */
[----:B------:R-:W-:Y:S01]  /*4ca0*/  VIADD R5, R0, 0xf ;  /* 0x0000000f00057836 */ /* 0x000fe20000000000 */
[----:B------:R-:W-:Y:S01]  /*4cb0*/  I2FP.F32.S32 R13, R10 ;  /* 0x0000000a000d7245 */ /* 0x000fe20000201400 */
[----:B------:R-:W-:Y:S01]  /*4cc0*/  FFMA.FTZ R23, R11, -UR5, R23 ;  /* 0x800000050b177c23 */ /* 0x000fe20008010017 */
[----:B------:R-:W-:Y:S01]  /*4cd0*/  PLOP3.LUT P3, PT, PT, PT, UP0, 0x80, 0x0 ;  /* 0x000000000000781c */ /* 0x000fe20003f6f008 */
[----:B------:R-:W-:Y:S01]  /*4ce0*/  FFMA.FTZ R26, R142, -UR5, R26 ;  /* 0x800000058e1a7c23 */ /* 0x000fe2000801001a */
[----:B------:R-:W-:Y:S01]  /*4cf0*/  FFMA.FTZ R27, R140, -UR5, R27 ;  /* 0x800000058c1b7c23 */ /* 0x000fe2000801001b */
[----:B------:R-:W-:Y:S01]  /*4d00*/  FFMA.FTZ R20, R13, -UR5, R20 ;  /* 0x800000050d147c23 */ /* 0x000fe20008010014 */
[----:B------:R-:W-:Y:S01]  /*4d10*/  @P0 FSEL R17, R17, -INF , !P6 ;  /* 0xff80000011110808 */ /* 0x000fe20007000000 */
[----:B------:R-:W-:Y:S01]  /*4d20*/  FFMA.FTZ R18, R18, UR11, -R133 ;  /* 0x0000000b12127c23 */ /* 0x000fe20008010885 */
[----:B------:R-:W-:Y:S01]  /*4d30*/  PLOP3.LUT P0, PT, PT, PT, UP0, 0x80, 0x0 ;  /* 0x000000000000781c */ /* 0x000fe20003f0f008 */
[----:B------:R-:W-:Y:S01]  /*4d40*/  FFMA.FTZ R28, R146, -UR5, R28 ;  /* 0x80000005921c7c23 */ /* 0x000fe2000801001c */
[----:B------:R-:W-:Y:S01]  /*4d50*/  @!P5 IADD3 R9, -R0, 0x11, RZ ;  /* 0x000000110009d810 */ /* 0x000fe20007ffe1ff */
[----:B------:R-:W-:Y:S01]  /*4d60*/  FFMA.FTZ R17, R17, UR11, -R134 ;  /* 0x0000000b11117c23 */ /* 0x000fe20008010886 */
[----:B------:R-:W-:Y:S01]  /*4d70*/  @P2 FSEL R20, R20, -INF , !P1 ;  /* 0xff80000014142808 */ /* 0x000fe20004800000 */
[----:B------:R-:W-:Y:S01]  /*4d80*/  MUFU.EX2 R244, R18 ;  /* 0x0000001200f47308 */ /* 0x000fe20000000800 */
[----:B------:R-:W-:Y:S01]  /*4d90*/  ISETP.GE.AND P5, PT, R4, RZ, PT ;  /* 0x000000ff0400720c */ /* 0x000fe20003fa6270 */
[----:B------:R-:W-:Y:S01]  /*4da0*/  FFMA.FTZ R29, R147, -UR5, R29 ;  /* 0x80000005931d7c23 */ /* 0x000fe2000801001d */
[----:B------:R-:W-:Y:S01]  /*4db0*/  PLOP3.LUT P2, PT, PT, PT, UP0, 0x80, 0x0 ;  /* 0x000000000000781c */ /* 0x000fe20003f4f008 */
[--C-:B------:R-:W-:Y:S01]  /*4dc0*/  FFMA.FTZ R14, R14, UR11, -R8.reuse ;  /* 0x0000000b0e0e7c23 */ /* 0x100fe20008010808 */
[----:B------:R-:W-:Y:S01]  /*4dd0*/  @P3 FSEL R19, R19, -INF , !P6 ;  /* 0xff80000013133808 */ /* 0x000fe20007000000 */
[----:B------:R-:W-:Y:S01]  /*4de0*/  FFMA.FTZ R15, R15, UR11, -R8 ;  /* 0x0000000b0f0f7c23 */ /* 0x000fe20008010808 */
[----:B------:R-:W-:Y:S03]  /*4df0*/  PLOP3.LUT P3, PT, PT, PT, UP0, 0x80, 0x0 ;  /* 0x000000000000781c */ /* 0x000fe60003f6f008 */
[----:B------:R-:W1:Y:S01]  /*4e00*/  MUFU.EX2 R170, R17 ;  /* 0x0000001100aa7308 */ /* 0x000e620000000800 */
[----:B------:R-:W-:Y:S01]  /*4e10*/  @P0 ISETP.GE.AND P4, PT, R12, UR8, PT ;  /* 0x000000080c000c0c */ /* 0x000fe2000bf86270 */
[--C-:B------:R-:W-:Y:S01]  /*4e20*/  FFMA.FTZ R19, R19, UR11, -R133.reuse ;  /* 0x0000000b13137c23 */ /* 0x100fe20008010885 */
[----:B------:R-:W-:Y:S01]  /*4e30*/  ISETP.GE.AND P6, PT, R5, RZ, PT ;  /* 0x000000ff0500720c */ /* 0x000fe20003fc6270 */
[----:B------:R-:W-:Y:S01]  /*4e40*/  FFMA.FTZ R20, R20, UR11, -R134 ;  /* 0x0000000b14147c23 */ /* 0x000fe20008010886 */
[----:B------:R-:W-:Y:S01]  /*4e50*/  PLOP3.LUT P0, PT, PT, PT, UP0, 0x80, 0x0 ;  /* 0x000000000000781c */ /* 0x000fe20003f0f008 */
[----:B------:R-:W-:Y:S01]  /*4e60*/  FFMA.FTZ R34, R13, -UR5, R34 ;  /* 0x800000050d227c23 */ /* 0x000fe20008010022 */
[----:B------:R-:W-:Y:S03]  /*4e70*/  @!P5 IADD3 R4, -R0, -0x10, RZ ;  /* 0xfffffff00004d810 */ /* 0x000fe60007ffe1ff */
[----:B------:R-:W4:Y:S01]  /*4e80*/  MUFU.EX2 R243, R19 ;  /* 0x0000001300f37308 */ /* 0x000f220000000800 */
[----:B------:R-:W-:Y:S02]  /*4e90*/  @P2 FSEL R22, R22, -INF , !P1 ;  /* 0xff80000016162808 */ /* 0x000fe40004800000 */
[----:B------:R-:W-:Y:S02]  /*4ea0*/  PLOP3.LUT P2, PT, PT, PT, UP0, 0x80, 0x0 ;  /* 0x000000000000781c */ /* 0x000fe40003f4f008 */
[----:B------:R-:W-:Y:S01]  /*4eb0*/  I2FP.F32.S32 R12, R9 ;  /* 0x00000009000c7245 */ /* 0x000fe20000201400 */
[----:B------:R-:W-:Y:S01]  /*4ec0*/  FFMA.FTZ R22, R22, UR11, -R133 ;  /* 0x0000000b16167c23 */ /* 0x000fe20008010885 */
[----:B------:R-:W-:Y:S03]  /*4ed0*/  I2FP.F32.S32 R10, R4 ;  /* 0x00000004000a7245 */ /* 0x000fe60000201400 */
[----:B------:R-:W-:Y:S01]  /*4ee0*/  MUFU.EX2 R158, R14 ;  /* 0x0000000e009e7308 */ /* 0x000fe20000000800 */
[----:B------:R-:W-:Y:S01]  /*4ef0*/  PLOP3.LUT P5, PT, PT, PT, UP0, 0x80, 0x0 ;  /* 0x000000000000781c */ /* 0x000fe20003faf008 */
[----:B------:R-:W-:Y:S01]  /*4f00*/  FFMA.FTZ R21, R12, -UR5, R21 ;  /* 0x800000050c157c23 */ /* 0x000fe20008010015 */
[----:B------:R-:W-:Y:S01]  /*4f10*/  @P3 FSEL R23, R23, -INF , !P4 ;  /* 0xff80000017173808 */ /* 0x000fe20006000000 */
[C---:B------:R-:W-:Y:S01]  /*4f20*/  FFMA.FTZ R24, R10.reuse, -UR5, R24 ;  /* 0x800000050a187c23 */ /* 0x040fe20008010018 */
[----:B------:R-:W-:Y:S01]  /*4f30*/  PLOP3.LUT P3, PT, PT, PT, UP0, 0x80, 0x0 ;  /* 0x000000000000781c */ /* 0x000fe20003f6f008 */
[----:B------:R-:W-:Y:S01]  /*4f40*/  FFMA.FTZ R30, R10, -UR5, R30 ;  /* 0x800000050a1e7c23 */ /* 0x000fe2000801001e */
[----:B------:R-:W-:Y:S03]  /*4f50*/  @!P6 IADD3 R5, -R0, -0xf, RZ ;  /* 0xfffffff10005e810 */ /* 0x000fe60007ffe1ff */
[----:B------:R-:W4:Y:S01]  /*4f60*/  MUFU.EX2 R157, R15 ;  /* 0x0000000f009d7308 */ /* 0x000f220000000800 */
[----:B------:R-:W-:Y:S01]  /*4f70*/  @P0 FSEL R21, R21, -INF , !P4 ;  /* 0xff80000015150808 */ /* 0x000fe20006000000 */
[----:B------:R-:W-:Y:S01]  /*4f80*/  FFMA.FTZ R23, R23, UR11, -R133 ;  /* 0x0000000b17177c23 */ /* 0x000fe20008010885 */
[----:B------:R-:W-:Y:S01]  /*4f90*/  @P2 FSEL R24, R24, -INF , !P1 ;  /* 0xff80000018182808 */ /* 0x000fe20004800000 */
[----:B------:R-:W-:Y:S01]  /*4fa0*/  FFMA.FTZ R35, R12, -UR5, R35 ;  /* 0x800000050c237c23 */ /* 0x000fe20008010023 */
[----:B------:R-:W-:Y:S01]  /*4fb0*/  PLOP3.LUT P0, PT, PT, PT, UP0, 0x80, 0x0 ;  /* 0x000000000000781c */ /* 0x000fe20003f0f008 */
[----:B------:R-:W-:Y:S01]  /*4fc0*/  @P5 VIADD R4, R152, 0x18 ;  /* 0x0000001898045836 */ /* 0x000fe20000000000 */
[----:B------:R-:W-:Y:S01]  /*4fd0*/  PLOP3.LUT P2, PT, PT, PT, UP0, 0x80, 0x0 ;  /* 0x000000000000781c */ /* 0x000fe20003f4f008 */
[----:B------:R-:W-:Y:S01]  /*4fe0*/  FFMA.FTZ R21, R21, UR11, -R134 ;  /* 0x0000000b15157c23 */ /* 0x000fe20008010886 */
[----:B------:R-:W-:Y:S01]  /*4ff0*/  I2FP.F32.S32 R9, R5 ;  /* 0x0000000500097245 */ /* 0x000fe20000201400 */
[----:B------:R-:W-:Y:S01]  /*5000*/  VIADD R5, R0, 0xffffffe7 ;  /* 0xffffffe700057836 */ /* 0x000fe20000000000 */
[----:B------:R-:W-:Y:S01]  /*5010*/  @P3 ISETP.GE.AND P5, PT, R4, UR8, PT ;  /* 0x0000000804003c0c */ /* 0x000fe2000bfa6270 */
[----:B------:R-:W-:Y:S01]  /*5020*/  VIADD R4, R0, 0xffffffe8 ;  /* 0xffffffe800047836 */ /* 0x000fe20000000000 */
[----:B------:R-:W-:Y:S01]  /*5030*/  PLOP3.LUT P6, PT, PT, PT, UP0, 0x80, 0x0 ;  /* 0x000000000000781c */ /* 0x000fe20003fcf008 */
[C---:B------:R-:W-:Y:S01]  /*5040*/  FFMA.FTZ R25, R9.reuse, -UR5, R25 ;  /* 0x8000000509197c23 */ /* 0x040fe20008010019 */
[----:B------:R-:W-:Y:S01]  /*5050*/  PLOP3.LUT P3, PT, PT, PT, UP0, 0x80, 0x0 ;  /* 0x000000000000781c */ /* 0x000fe20003f6f008 */
[----:B------:R-:W-:Y:S01]  /*5060*/  MUFU.EX2 R167, R20 ;  /* 0x0000001400a77308 */ /* 0x000fe20000000800 */
[----:B-1----:R-:W-:Y:S01]  /*5070*/  F2FP.F16.F32.PACK_AB R6, R170, R171 ;  /* 0x000000abaa06723e */ /* 0x002fe200000000ff */
[----:B------:R-:W-:Y:S01]  /*5080*/  FFMA.FTZ R31, R9, -UR5, R31 ;  /* 0x80000005091f7c23 */ /* 0x000fe2000801001f */
[----:B------:R-:W-:Y:S01]  /*5090*/  @P0 FSEL R25, R25, -INF , !P4 ;  /* 0xff80000019190808 */ /* 0x000fe20006000000 */
[--C-:B------:R-:W-:Y:S01]  /*50a0*/  FFMA.FTZ R24, R24, UR11, -R132.reuse ;  /* 0x0000000b18187c23 */ /* 0x100fe20008010884 */
[----:B------:R-:W-:Y:S02]  /*50b0*/  PLOP3.LUT P0, PT, PT, PT, UP0, 0x80, 0x0 ;  /* 0x000000000000781c */ /* 0x000fe40003f0f008 */
[----:B------:R-:W-:Y:S03]  /*50c0*/  @P2 FSEL R26, R26, -INF , !P1 ;  /* 0xff8000001a1a2808 */ /* 0x000fe60004800000 */
[----:B------:R-:W1:Y:S01]  /*50d0*/  MUFU.EX2 R166, R21 ;  /* 0x0000001500a67308 */ /* 0x000e620000000800 */
[----:B------:R-:W-:Y:S01]  /*50e0*/  ISETP.GE.AND P2, PT, R4, RZ, PT ;  /* 0x000000ff0400720c */ /* 0x000fe20003f46270 */
[----:B------:R-:W-:Y:S01]  /*50f0*/  @P6 VIADD R152, R152, 0x19 ;  /* 0x0000001998986836 */ /* 0x000fe20000000000 */
[----:B------:R-:W-:Y:S01]  /*5100*/  PLOP3.LUT P1, PT, PT, PT, UP0, 0x80, 0x0 ;  /* 0x000000000000781c */ /* 0x000fe20003f2f008 */
[----:B------:R-:W-:Y:S01]  /*5110*/  FFMA.FTZ R25, R25, UR11, -R132 ;  /* 0x0000000b19197c23 */ /* 0x000fe20008010884 */
[----:B------:R-:W-:Y:S01]  /*5120*/  F2FP.F16.F32.PACK_AB R7, R155, R156 ;  /* 0x0000009c9b07723e */ /* 0x000fe200000000ff */
[--C-:B------:R-:W-:Y:S01]  /*5130*/  FFMA.FTZ R26, R26, UR11, -R8.reuse ;  /* 0x0000000b1a1a7c23 */ /* 0x100fe20008010808 */
[----:B------:R-:W-:Y:S03]  /*5140*/  @P3 ISETP.GE.AND P3, PT, R152, UR8, PT ;  /* 0x0000000898003c0c */ /* 0x000fe6000bf66270 */
[----:B------:R-:W-:Y:S01]  /*5150*/  MUFU.EX2 R169, R22 ;  /* 0x0000001600a97308 */ /* 0x000fe20000000800 */
[----:B------:R-:W-:Y:S02]  /*5160*/  @P0 FSEL R27, R27, -INF , !P4 ;  /* 0xff8000001b1b0808 */ /* 0x000fe40006000000 */
[----:B------:R-:W-:Y:S02]  /*5170*/  ISETP.GE.AND P4, PT, R5, RZ, PT ;  /* 0x000000ff0500720c */ /* 0x000fe40003f86270 */
[----:B------:R-:W-:Y:S01]  /*5180*/  @!P2 IADD3 R4, -R0, 0x18, RZ ;  /* 0x000000180004a810 */ /* 0x000fe20007ffe1ff */
[----:B------:R-:W-:Y:S01]  /*5190*/  FFMA.FTZ R27, R27, UR11, -R8 ;  /* 0x0000000b1b1b7c23 */ /* 0x000fe20008010808 */
[----:B------:R-:W-:Y:S03]  /*51a0*/  PLOP3.LUT P0, PT, PT, PT, UP0, 0x80, 0x0 ;  /* 0x000000000000781c */ /* 0x000fe60003f0f008 */
[----:B------:R-:W2:Y:S01]  /*51b0*/  MUFU.EX2 R168, R23 ;  /* 0x0000001700a87308 */ /* 0x000ea20000000800 */
[----:B------:R-:W-:Y:S02]  /*51c0*/  I2FP.F32.S32 R4, R4 ;  /* 0x0000000400047245 */ /* 0x000fe40000201400 */
[----:B------:R-:W-:Y:S02]  /*51d0*/  @P1 FSEL R28, R28, -INF , !P5 ;  /* 0xff8000001c1c1808 */ /* 0x000fe40006800000 */
[----:B------:R-:W-:Y:S01]  /*51e0*/  PLOP3.LUT P1, PT, PT, PT, UP0, 0x80, 0x0 ;  /* 0x000000000000781c */ /* 0x000fe20003f2f008 */
[----:B------:R-:W-:Y:S01]  /*51f0*/  FFMA.FTZ R32, R4, -UR5, R32 ;  /* 0x8000000504207c23 */ /* 0x000fe20008010020 */
[----:B------:R-:W-:Y:S01]  /*5200*/  F2FP.F16.F32.PACK_AB R4, R245, R246 ;  /* 0x000000f6f504723e */ /* 0x000fe200000000ff */
[--C-:B------:R-:W-:Y:S01]  /*5210*/  FFMA.FTZ R28, R28, UR11, -R132.reuse ;  /* 0x0000000b1c1c7c23 */ /* 0x100fe20008010884 */
[----:B------:R-:W-:Y:S01]  /*5220*/  @!P4 IADD3 R5, -R0, 0x19, RZ ;  /* 0x000000190005c810 */ /* 0x000fe20007ffe1ff */
[----:B------:R-:W-:Y:S01]  /*5230*/  MUFU.EX2 R154, R24 ;  /* 0x00000018009a7308 */ /* 0x000fe20000000800 */
[----:B------:R-:W-:Y:S01]  /*5240*/  F2FP.F16.F32.PACK_AB R0, R247, R248 ;  /* 0x000000f8f700723e */ /* 0x000fe200000000ff */
[----:B------:R1:W-:Y:S01]  /*5250*/  STS [R235+0x13000], R4 ;  /* 0x01300004eb007388 */ /* 0x0003e20000000800 */
[----:B------:R-:W-:Y:S02]  /*5260*/  I2FP.F32.S32 R5, R5 ;  /* 0x0000000500057245 */ /* 0x000fe40000201400 */
[----:B------:R-:W-:Y:S01]  /*5270*/  @P0 FSEL R29, R29, -INF , !P3 ;  /* 0xff8000001d1d0808 */ /* 0x000fe20005800000 */
[----:B------:R2:W-:Y:S01]  /*5280*/  STS [R235+0x13400], R0 ;  /* 0x01340000eb007388 */ /* 0x0005e20000000800 */
[----:B------:R-:W-:Y:S01]  /*5290*/  PLOP3.LUT P0, PT, PT, PT, UP0, 0x80, 0x0 ;  /* 0x000000000000781c */ /* 0x000fe20003f0f008 */
[----:B------:R-:W-:Y:S01]  /*52a0*/  FFMA.FTZ R33, R5, -UR5, R33 ;  /* 0x8000000505217c23 */ /* 0x000fe20008010021 */
[----:B------:R-:W-:Y:S01]  /*52b0*/  @P1 FSEL R30, R30, -INF , !P5 ;  /* 0xff8000001e1e1808 */ /* 0x000fe20006800000 */
[----:B------:R2:W-:Y:S01]  /*52c0*/  STS [R234+0x13000], R6 ;  /* 0x01300006ea007388 */ /* 0x0005e20000000800 */
[----:B------:R-:W-:Y:S01]  /*52d0*/  PLOP3.LUT P1, PT, PT, PT, UP0, 0x80, 0x0 ;  /* 0x000000000000781c */ /* 0x000fe20003f2f008 */
[----:B------:R-:W-:Y:S01]  /*52e0*/  FFMA.FTZ R132, R29, UR11, -R132 ;  /* 0x0000000b1d847c23 */ /* 0x000fe20008010884 */
[----:B----4-:R-:W-:Y:S01]  /*52f0*/  F2FP.F16.F32.PACK_AB R5, R243, R244 ;  /* 0x000000f4f305723e */ /* 0x010fe200000000ff */
[----:B------:R-:W-:Y:S01]  /*5300*/  FFMA.FTZ R30, R30, UR11, -R8 ;  /* 0x0000000b1e1e7c23 */ /* 0x000fe20008010808 */
[----:B------:R-:W-:Y:S03]  /*5310*/  MUFU.EX2 R151, R25 ;  /* 0x0000001900977308 */ /* 0x000fe60000000800 */
[----:B------:R4:W-:Y:S02]  /*5320*/  STS [R234+0x13400], R5 ;  /* 0x01340005ea007388 */ /* 0x0009e40000000800 */
[----:B------:R-:W-:Y:S02]  /*5330*/  @P0 FSEL R32, R32, -INF , !P5 ;  /* 0xff80000020200808 */ /* 0x000fe40006800000 */
[----:B------:R-:W-:Y:S03]  /*5340*/  PLOP3.LUT P0, PT, PT, PT, UP0, 0x80, 0x0 ;  /* 0x000000000000781c */ /* 0x000fe60003f0f008 */
[----:B------:R-:W-:Y:S01]  /*5350*/  MUFU.EX2 R153, R26 ;  /* 0x0000001a00997308 */ /* 0x000fe20000000800 */
[----:B------:R-:W-:Y:S01]  /*5360*/  @P1 FSEL R33, R33, -INF , !P3 ;  /* 0xff80000021211808 */ /* 0x000fe20005800000 */
[--C-:B------:R-:W-:Y:S01]  /*5370*/  FFMA.FTZ R32, R32, UR11, -R134.reuse ;  /* 0x0000000b20207c23 */ /* 0x100fe20008010886 */
[----:B------:R-:W-:Y:S02]  /*5380*/  PLOP3.LUT P1, PT, PT, PT, UP0, 0x80, 0x0 ;  /* 0x000000000000781c */ /* 0x000fe40003f2f008 */
[----:B-1----:R-:W-:Y:S01]  /*5390*/  F2FP.F16.F32.PACK_AB R4, R159, R160 ;  /* 0x000000a09f04723e */ /* 0x002fe200000000ff */
[----:B------:R-:W-:Y:S01]  /*53a0*/  FFMA.FTZ R134, R33, UR11, -R134 ;  /* 0x0000000b21867c23 */ /* 0x000fe20008010886 */
[----:B--2---:R-:W-:Y:S03]  /*53b0*/  F2FP.F16.F32.PACK_AB R0, R161, R162 ;  /* 0x000000a2a100723e */ /* 0x004fe600000000ff */
[----:B------:R-:W-:Y:S01]  /*53c0*/  MUFU.EX2 R163, R32 ;  /* 0x0000002000a37308 */ /* 0x000fe20000000800 */
[----:B------:R1:W-:Y:S01]  /*53d0*/  STS [R235+0x14000], R4 ;  /* 0x01400004eb007388 */ /* 0x0003e20000000800 */
[----:B------:R-:W-:Y:S03]  /*53e0*/  F2FP.F16.F32.PACK_AB R6, R157, R158 ;  /* 0x0000009e9d06723e */ /* 0x000fe600000000ff */
[----:B------:R2:W-:Y:S01]  /*53f0*/  STS [R235+0x14400], R0 ;  /* 0x01440000eb007388 */ /* 0x0005e20000000800 */
[----:B------:R-:W-:Y:S04]  /*5400*/  @P0 FSEL R34, R34, -INF , !P5 ;  /* 0xff80000022220808 */ /* 0x000fe80006800000 */
[----:B------:R-:W2:Y:S01]  /*5410*/  MUFU.EX2 R152, R134 ;  /* 0x0000008600987308 */ /* 0x000ea20000000800 */
[----:B------:R-:W-:Y:S01]  /*5420*/  PLOP3.LUT P0, PT, PT, PT, UP0, 0x80, 0x0 ;  /* 0x000000000000781c */ /* 0x000fe20003f0f008 */
[----:B------:R2:W-:Y:S01]  /*5430*/  STS [R234+0x14000], R7 ;  /* 0x01400007ea007388 */ /* 0x0005e20000000800 */
[----:B----4-:R-:W-:Y:S01]  /*5440*/  F2FP.F16.F32.PACK_AB R5, R166, R167 ;  /* 0x000000a7a605723e */ /* 0x010fe200000000ff */
[--C-:B------:R-:W-:Y:S01]  /*5450*/  FFMA.FTZ R34, R34, UR11, -R133.reuse ;  /* 0x0000000b22227c23 */ /* 0x100fe20008010885 */
[----:B------:R-:W-:Y:S01]  /*5460*/  @P1 FSEL R35, R35, -INF , !P3 ;  /* 0xff80000023231808 */ /* 0x000fe20005800000 */
[----:B------:R-:W-:Y:S04]  /*5470*/  STS [R234+0x14400], R6 ;  /* 0x01440006ea007388 */ /* 0x000fe80000000800 */
[----:B------:R-:W-:Y:S01]  /*5480*/  MUFU.EX2 R165, R34 ;  /* 0x0000002200a57308 */ /* 0x000fe20000000800 */
[----:B------:R4:W-:Y:S01]  /*5490*/  STS [R233+0x13000], R5 ;  /* 0x01300005e9007388 */ /* 0x0009e20000000800 */
[----:B------:R-:W-:Y:S02]  /*54a0*/  FFMA.FTZ R133, R35, UR11, -R133 ;  /* 0x0000000b23857c23 */ /* 0x000fe40008010885 */
[----:B------:R-:W-:Y:S06]  /*54b0*/  @P0 FSEL R31, R31, -INF , !P3 ;  /* 0xff8000001f1f0808 */ /* 0x000fec0005800000 */
[----:B------:R-:W4:Y:S01]  /*54c0*/  MUFU.EX2 R164, R133 ;  /* 0x0000008500a47308 */ /* 0x000f220000000800 */
[----:B-1----:R-:W-:Y:S01]  /*54d0*/  F2FP.F16.F32.PACK_AB R4, R168, R169 ;  /* 0x000000a9a804723e */ /* 0x002fe200000000ff */
[----:B------:R-:W-:Y:S01]  /*54e0*/  FFMA.FTZ R8, R31, UR11, -R8 ;  /* 0x0000000b1f087c23 */ /* 0x000fe20008010808 */
[----:B--2---:R-:W-:Y:S03]  /*54f0*/  F2FP.F16.F32.PACK_AB R0, R152, R163 ;  /* 0x000000a39800723e */ /* 0x004fe600000000ff */
[----:B------:R1:W-:Y:S04]  /*5500*/  STS [R233+0x13400], R4 ;  /* 0x01340004e9007388 */ /* 0x0003e80000000800 */
[----:B------:R-:W2:Y:S01]  /*5510*/  MUFU.EX2 R150, R27 ;  /* 0x0000001b00967308 */ /* 0x000ea20000000800 */
[----:B------:R3:W-:Y:S01]  /*5520*/  STS [R232+0x13000], R0 ;  /* 0x01300000e8007388 */ /* 0x0007e20000000800 */
[----:B------:R-:W-:Y:S08]  /*5530*/  F2FP.F16.F32.PACK_AB R7, R151, R154 ;  /* 0x0000009a9707723e */ /* 0x000ff000000000ff */
[----:B------:R-:W-:Y:S01]  /*5540*/  MUFU.EX2 R148, R28 ;  /* 0x0000001c00947308 */ /* 0x000fe20000000800 */
[----:B----4-:R-:W-:Y:S09]  /*5550*/  F2FP.F16.F32.PACK_AB R5, R164, R165 ;  /* 0x000000a5a405723e */ /* 0x010ff200000000ff */
[----:B------:R-:W1:Y:S01]  /*5560*/  MUFU.EX2 R147, R132 ;  /* 0x0000008400937308 */ /* 0x000e620000000800 */
[----:B--2---:R-:W-:Y:S01]  /*5570*/  F2FP.F16.F32.PACK_AB R6, R150, R153 ;  /* 0x000000999606723e */ /* 0x004fe200000000ff */
[----:B------:R-:W-:Y:S04]  /*5580*/  STS [R232+0x13400], R5 ;  /* 0x01340005e8007388 */ /* 0x000fe80000000800 */
[----:B------:R-:W-:Y:S04]  /*5590*/  STS [R233+0x14000], R7 ;  /* 0x01400007e9007388 */ /* 0x000fe80000000800 */
[----:B------:R-:W-:Y:S01]  /*55a0*/  MUFU.EX2 R149, R30 ;  /* 0x0000001e00957308 */ /* 0x000fe20000000800 */
[----:B------:R-:W-:Y:S09]  /*55b0*/  STS [R233+0x14400], R6 ;  /* 0x01440006e9007388 */ /* 0x000ff20000000800 */
[----:B------:R-:W2:Y:S01]  /*55c0*/  MUFU.EX2 R146, R8 ;  /* 0x0000000800927308 */ /* 0x000ea20000000800 */
[----:B-1----:R-:W-:Y:S05]  /*55d0*/  F2FP.F16.F32.PACK_AB R4, R147, R148 ;  /* 0x000000949304723e */ /* 0x002fea00000000ff */
[----:B------:R-:W-:Y:S01]  /*55e0*/  STS [R232+0x14000], R4 ;  /* 0x01400004e8007388 */ /* 0x000fe20000000800 */
[----:B---3--:R-:W-:Y:S04]  /*55f0*/  IADD3 R144, P0, R145, UR15, RZ ;  /* 0x0000000f91907c10 */ /* 0x008fe8000ff1e0ff */
[----:B------:R-:W-:Y:S02]  /*5600*/  IADD3.X R145, R143, UR14, RZ, P0, !PT ;  /* 0x0000000e8f917c10 */ /* 0x000fe400087fe4ff */
[----:B------:R-:W-:Y:S03]  /*5610*/  PLOP3.LUT P0, PT, PT, PT, UP3, 0x80, 0x0 ;  /* 0x000000000000781c */ /* 0x000fe60003f0f038 */
[----:B------:R-:W3:Y:S01]  /*5620*/  LDG.E R143, desc[UR6][R144.64] ;  /* 0x00000006908f7981 */ /* 0x000ee2000c1e1900 */
[----:B--2---:R-:W-:Y:S03]  /*5630*/  F2FP.F16.F32.PACK_AB R0, R146, R149 ;  /* 0x000000959200723e */ /* 0x004fe600000000ff */
[----:B------:R-:W2:Y:S04]  /*5640*/  LDG.E R142, desc[UR6][R144.64+0x20] ;  /* 0x00002006908e7981 */ /* 0x000ea8000c1e1900 */
[----:B------:R1:W-:Y:S04]  /*5650*/  STS [R232+0x14400], R0 ;  /* 0x01440000e8007388 */ /* 0x0003e80000000800 */
[----:B------:R-:W4:Y:S08]  /*5660*/  LDSM.16.M88.4 R32, [R221+UR4+0x6000] ;  /* 0x00600004dd20783b */ /* 0x000f300008000200 */
[----:B------:R-:W4:Y:S08]  /*5670*/  LDSM.16.M88.4 R28, [R221+UR4+0x6800] ;  /* 0x00680004dd1c783b */ /* 0x000f300008000200 */
[----:B------:R-:W5:Y:S04]  /*5680*/  LDG.E R141, desc[UR6][R144.64+0x80] ;  /* 0x00008006908d7981 */ /* 0x000f68000c1e1900 */
[----:B------:R3:W5:Y:S01]  /*5690*/  LDG.E R140, desc[UR6][R144.64+0xa0] ;  /* 0x0000a006908c7981 */ /* 0x000762000c1e1900 */
[----:B-1----:R-:W-:Y:S05]  /*56a0*/  IMAD.U32 R0, RZ, RZ, UR4 ;  /* 0x00000004ff007e24 */ /* 0x002fea000f8e00ff */
[----:B------:R-:W-:Y:S05]  /*56b0*/  IADD3 R0, R221, 0x6000, R0 ;  /* 0x00006000dd007810 */ /* 0x000fea0007ffe000 */
[----:B------:R-:W-:Y:S05]  /*56c0*/  IMAD.IADD R0, R0, 0x1, R228 ;  /* 0x0000000100007824 */ /* 0x000fea00078e02e4 */
[----:B------:R-:W1:Y:S01]  /*56d0*/  LDSM.16.M88.4 R132, [R0] ;  /* 0x000000000084783b */ /* 0x000e620000000200 */
[-C--:B----4-:R-:W-:Y:S07]  /*56e0*/  HMMA.16816.F32 R4, R32, R172.reuse, RZ ;  /* 0x000000ac2004723c */ /* 0x090fee00000018ff */
[----:B------:R-:W4:Y:S01]  /*56f0*/  LDSM.16.M88.4 R136, [R0+0x800] ;  /* 0x000800000088783b */ /* 0x000f220000000200 */
        /* <DEDUP_REMOVED lines=8> */
[C---:B----4-:R-:W-:Y:S06]  /*5780*/  HMMA.16816.F32 R8, R136.reuse, R180, R8 ;  /* 0x000000b48808723c */ /* 0x050fec0000001808 */
[-C--:B------:R-:W-:Y:S06]  /*5790*/  HMMA.16816.F32 R12, R136, R182.reuse, R12 ;  /* 0x000000b6880c723c */ /* 0x080fec000000180c */
[C---:B------:R-:W-:Y:S06]  /*57a0*/  HMMA.16816.F32 R16, R132.reuse, R182, R16 ;  /* 0x000000b68410723c */ /* 0x040fec0000001810 */
[-C--:B------:R-:W-:Y:S06]  /*57b0*/  HMMA.16816.F32 R20, R132, R184.reuse, R20 ;  /* 0x000000b88414723c */ /* 0x080fec0000001814 */
[C---:B------:R-:W-:Y:S06]  /*57c0*/  HMMA.16816.F32 R24, R136.reuse, R184, R24 ;  /* 0x000000b88818723c */ /* 0x040fec0000001818 */
[-C--:B------:R-:W-:Y:S01]  /*57d0*/  HMMA.16816.F32 R28, R136, R186.reuse, R28 ;  /* 0x000000ba881c723c */ /* 0x080fe2000000181c */
[----:B------:R-:W1:Y:S05]  /*57e0*/  LDSM.16.M88.4 R136, [R221+UR4+0x7000] ;  /* 0x00700004dd88783b */ /* 0x000e6a0008000200 */
[----:B------:R-:W-:Y:S03]  /*57f0*/  HMMA.16816.F32 R32, R132, R186, R32 ;  /* 0x000000ba8420723c */ /* 0x000fe60000001820 */
[----:B------:R-:W4:Y:S03]  /*5800*/  LDSM.16.M88.4 R132, [R221+UR4+0x7800] ;  /* 0x00780004dd84783b */ /* 0x000f260008000200 */
        /* <DEDUP_REMOVED lines=34> */
[C---:B---3--:R-:W-:Y:S01]  /*5a30*/  FADD.FTZ R4, -R143.reuse, R4 ;  /* 0x000000048f047221 */ /* 0x048fe20000010100 */
        /* <DEDUP_REMOVED lines=18> */
[C---:B--2---:R-:W-:Y:S01]  /*5b60*/  FADD.FTZ R16, -R142.reuse, R6 ;  /* 0x000000068e107221 */ /* 0x044fe20000010100 */
        /* <DEDUP_REMOVED lines=72> */
.L_x_148:
[----:B------:R1:W-:Y:S01]  /*5ff0*/  STS [R235+0xf000], R5 ;  /* 0x00f00005eb007388 */ /* 0x0003e20000000800 */
[----:B------:R-:W-:Y:S01]  /*6000*/  F2FP.F16.F32.PACK_AB R0, R132, R133 ;  /* 0x000000858400723e */ /* 0x000fe200000000ff */
[C---:B-----5:R-:W-:Y:S01]  /*6010*/  FADD.FTZ R8, -R141.reuse, R8 ;  /* 0x000000088d087221 */ /* 0x060fe20000010100 */
[C---:B------:R-:W-:Y:S01]  /*6020*/  FADD.FTZ R9, -R141.reuse, R9 ;  /* 0x000000098d097221 */ /* 0x040fe20000010100 */
[----:B------:R3:W-:Y:S01]  /*6030*/  STS [R235+0xf400], R4 ;  /* 0x00f40004eb007388 */ /* 0x0007e20000000800 */
[C---:B------:R-:W-:Y:S01]  /*6040*/  FADD.FTZ R11, -R140.reuse, R11 ;  /* 0x0000000b8c0b7221 */ /* 0x040fe20000010100 */
[C---:B------:R-:W-:Y:S01]  /*6050*/  FADD.FTZ R10, -R140.reuse, R10 ;  /* 0x0000000a8c0a7221 */ /* 0x040fe20000010100 */
[C---:B------:R-:W-:Y:S01]  /*6060*/  FADD.FTZ R13, -R141.reuse, R13 ;  /* 0x0000000d8d0d7221 */ /* 0x040fe20000010100 */
[----:B------:R4:W-:Y:S01]  /*6070*/  STS [R234+0xf400], R0 ;  /* 0x00f40000ea007388 */ /* 0x0009e20000000800 */
[----:B------:R-:W-:Y:S01]  /*6080*/  FADD.FTZ R15, -R140, R15 ;  /* 0x0000000f8c0f7221 */ /* 0x000fe20000010100 */
[----:B------:R-:W-:Y:S01]  /*6090*/  FMUL.FTZ R10, R162, R10 ;  /* 0x0000000aa20a7220 */ /* 0x000fe20000410000 */
[C---:B------:R-:W-:Y:S01]  /*60a0*/  FADD.FTZ R12, -R141.reuse, R12 ;  /* 0x0000000c8d0c7221 */ /* 0x040fe20000010100 */
[----:B------:R-:W-:Y:S01]  /*60b0*/  STS [R234+0xf000], R20 ;  /* 0x00f00014ea007388 */ /* 0x000fe20000000800 */
[----:B------:R-:W-:Y:S01]  /*60c0*/  FADD.FTZ R14, -R140, R14 ;  /* 0x0000000e8c0e7221 */ /* 0x000fe20000010100 */
[C---:B------:R-:W-:Y:S01]  /*60d0*/  FADD.FTZ R25, -R141.reuse, R25 ;  /* 0x000000198d197221 */ /* 0x040fe20000010100 */
        /* <DEDUP_REMOVED lines=154> */
.L_x_149:
        /* <DEDUP_REMOVED lines=449> */
[----:B------:R-:W-:Y:S01]  /*8690*/  UIADD3 UR20, UR11, UR5, URZ ;  /* 0x000000050b147290 */ /* 0x000fe2000fffe03f */
[----:B------:R-:W-:-:S11]  /*86a0*/  UMOV UR19, UR10 ;  /* 0x0000000a00137c82 */ /* 0x000fd60008000000 */
.L_x_151:
        /* <DEDUP_REMOVED lines=20> */
.L_x_152:
        /* <DEDUP_REMOVED lines=55> */
.L_x_154:
[----:B------:R-:W-:Y:S05]  /*8b60*/  BSYNC B0 ;  /* 0x0000000000007941 */ /* 0x000fea0003800000 */
.L_x_153:
        /* <DEDUP_REMOVED lines=20> */
.L_x_156:
[----:B------:R-:W-:Y:S05]  /*8cb0*/  BSYNC B0 ;  /* 0x0000000000007941 */ /* 0x000fea0003800000 */
.L_x_155:
[----:B------:R-:W-:Y:S01]  /*8cc0*/  IMAD.U32 R3, RZ, RZ, UR10 ;  /* 0x0000000aff037e24 */ /* 0x000fe2000f8e00ff */
[----:B------:R-:W-:Y:S01]  /*8cd0*/  UIMAD UR9, UR9, UR10, URZ ;  /* 0x0000000a090972a4 */ /* 0x000fe2000f8e023f */
[----:B--2---:R-:W2:Y:S01]  /*8ce0*/  LDS.128 R20, [R0+0xf000] ;  /* 0x00f0000000147984 */ /* 0x004ea20000000c00 */
[----:B------:R-:W-:Y:S01]  /*8cf0*/  USHF.R.S32.HI UR12, URZ, 0x1f, UR56 ;  /* 0x0000001f3f0c7899 */ /* 0x000fe20008011438 */
[----:B------:R-:W-:Y:S01]  /*8d00*/  IMAD.WIDE.U32 R6, R3, UR5, R6 ;  /* 0x0000000503067c25 */ /* 0x000fe2000f8e0006 */
[----:B------:R-:W-:Y:S01]  /*8d10*/  UIMAD UR5, UR5, UR11, UR9 ;  /* 0x0000000b050572a4 */ /* 0x000fe2000f8e0209 */
[----:B------:R-:W2:Y:S01]  /*8d20*/  LDS.128 R16, [R0+0x11000] ;  /* 0x0110000000107984 */ /* 0x000ea20000000c00 */
[----:B------:R-:W-:Y:S01]  /*8d30*/  BSSY B0, `(.L_x_157) ;  /* 0x000001c000007945 */ /* 0x000fe20003800000 */
[----:B------:R-:W-:Y:S01]  /*8d40*/  ULDC.64 UR8, c[0x0][0x470] ;  /* 0x00011c0000087ab9 */ /* 0x000fe20000000a00 */
[----:B------:R-:W-:Y:S01]  /*8d50*/  IADD3 R6, P0, R6, UR14, RZ ;  /* 0x0000000e06067c10 */ /* 0x000fe2000ff1e0ff */
[----:B------:R1:W2:Y:S02]  /*8d60*/  LDS.128 R12, [R0+0x13000] ;  /* 0x01300000000c7984 */ /* 0x0002a40000000c00 */
[----:B-1-3--:R-:W-:Y:S01]  /*8d70*/  IMAD.U32 R0, RZ, RZ, UR5 ;  /* 0x00000005ff007e24 */ /* 0x00afe2000f8e00ff */
[----:B------:R-:W-:-:S04]  /*8d80*/  UIMAD UR5, UR12, UR8, URZ ;  /* 0x000000080c0572a4 */ /* 0x000fc8000f8e023f */
[----:B------:R-:W-:Y:S01]  /*8d90*/  IADD3.X R7, R7, UR18, R0, P0, !PT ;  /* 0x0000001207077c10 */ /* 0x000fe200087fe400 */
[----:B------:R-:W-:Y:S01]  /*8da0*/  UIMAD UR9, UR56, UR9, UR5 ;  /* 0x00000009380972a4 */ /* 0x000fe2000f8e0205 */
        /* <DEDUP_REMOVED lines=9> */
[C---:B------:R-:W-:Y:S01]  /*8e40*/  IMAD R0, R26.reuse, UR11, R0 ;  /* 0x0000000b1a007c24 */ /* 0x040fe2000f8e0200 */
        /* <DEDUP_REMOVED lines=10> */
.L_x_158:
[----:B------:R-:W-:Y:S05]  /*8ef0*/  BSYNC B0 ;  /* 0x0000000000007941 */ /* 0x000fea0003800000 */
.L_x_157:
        /* <DEDUP_REMOVED lines=20> */
.L_x_134:
        /* <DEDUP_REMOVED lines=23> */
.L_x_160:
        /* <DEDUP_REMOVED lines=21> */
.L_x_161:
        /* <DEDUP_REMOVED lines=10> */
[----:B------:R-:W-:Y:S01]  /*93a0*/  ULDC.64 UR14, c[0x0][0x468] ;  /* 0x00011a00000e7ab9 */ /* 0x000fe20000000a00 */
[----:B------:R-:W-:Y:S01]  /*93b0*/  BSSY B0, `(.L_x_162) ;  /* 0x0000021000007945 */ /* 0x000fe20003800000 */
[----:B------:R-:W-:Y:S01]  /*93c0*/  IMAD.U32 R0, RZ, RZ, UR5 ;  /* 0x00000005ff007e24 */ /* 0x000fe2000f8e00ff */
[----:B------:R-:W-:Y:S01]  /*93d0*/  IADD3 R6, P0, R4, UR9, RZ ;  /* 0x0000000904067c10 */ /* 0x000fe2000ff1e0ff */
[----:B------:R-:W-:-:S03]  /*93e0*/  UIMAD UR5, UR21, UR14, URZ ;  /* 0x0000000e150572a4 */ /* 0x000fc6000f8e023f */
[----:B------:R-:W-:Y:S01]  /*93f0*/  IADD3.X R7, R5, UR20, R0, P0, !PT ;  /* 0x0000001405077c10 */ /* 0x000fe200087fe400 */
[----:B------:R-:W-:Y:S01]  /*9400*/  IMAD.U32 R0, RZ, RZ, UR14 ;  /* 0x0000000eff007e24 */ /* 0x000fe2000f8e00ff */
[----:B------:R-:W-:-:S03]  /*9410*/  UIMAD UR15, UR56, UR15, UR5 ;  /* 0x0000000f380f72a4 */ /* 0x000fc6000f8e0205 */
        /* <DEDUP_REMOVED lines=26> */
.L_x_163:
[----:B------:R-:W-:Y:S05]  /*95c0*/  BSYNC B0 ;  /* 0x0000000000007941 */ /* 0x000fea0003800000 */
.L_x_162:
        /* <DEDUP_REMOVED lines=19> */
.L_x_165:
[----:B------:R-:W-:Y:S05]  /*9700*/  BSYNC B0 ;  /* 0x0000000000007941 */ /* 0x000fea0003800000 */
.L_x_164:
        /* <DEDUP_REMOVED lines=32> */
.L_x_167:
[----:B------:R-:W-:Y:S05]  /*9910*/  BSYNC B0 ;  /* 0x0000000000007941 */ /* 0x000fea0003800000 */
.L_x_166:
        /* <DEDUP_REMOVED lines=18> */
.L_x_159:
[----:B------:R-:W-:Y:S05]  /*9a40*/  BSYNC B1 ;  /* 0x0000000000017941 */ /* 0x000fea0003800000 */
.L_x_129:
        /* <DEDUP_REMOVED lines=8> */
.L_x_168:
[----:B------:R-:W-:Y:S05]  /*9ad0*/  EXIT ;  /* 0x000000000000794d */ /* 0x000fea0003800000 */
.L_x_170:
        /* <DEDUP_REMOVED lines=10> */
.L_x_1282:


//--------------------- .text._ZN5flash44flash_bwd_dq_dk_dv_loop_seqk_parallel_kernelI23Flash_bwd_kernel_traitsILi96ELi64ELi128ELi8ELi2ELi4ELi4ELb1ELb0EN7cutlass6half_tE19Flash_kernel_traitsILi96ELi64ELi128ELi8ES3_EELb0ELb0ELb1ELb0ELb0ELb1ELb0EEEvNS_16Flash_bwd_paramsE --------------------------
	.section	.text._ZN5flash44flash_bwd_dq_dk_dv_loop_seqk_parallel_kernelI23Flash_bwd_kernel_traitsILi96ELi64ELi128ELi8ELi2ELi4ELi4ELb1ELb0EN7cutlass6half_tE19Flash_kernel_traitsILi96ELi64ELi128ELi8ES3_EELb0ELb0ELb1ELb0ELb0ELb1ELb0EEEvNS_16Flash_bwd_paramsE,"ax",@progbits
	.align	128
        .global         _ZN5flash44flash_bwd_dq_dk_dv_loop_seqk_parallel_kernelI23Flash_bwd_kernel_traitsILi96ELi64ELi128ELi8ELi2ELi4ELi4ELb1ELb0EN7cutlass6half_tE19Flash_kernel_traitsILi96ELi64ELi128ELi8ES3_EELb0ELb0ELb1ELb0ELb0ELb1ELb0EEEvNS_16Flash_bwd_paramsE
        .type           _ZN5flash44flash_bwd_dq_dk_dv_loop_seqk_parallel_kernelI23Flash_bwd_kernel_traitsILi96ELi64ELi128ELi8ELi2ELi4ELi4ELb1ELb0EN7cutlass6half_tE19Flash_kernel_traitsILi96ELi64ELi128ELi8ES3_EELb0ELb0ELb1ELb0ELb0ELb1ELb0EEEvNS_16Flash_bwd_paramsE,@function
        .size           _ZN5flash44flash_bwd_dq_dk_dv_loop_seqk_parallel_kernelI23Flash_bwd_kernel_traitsILi96ELi64ELi128ELi8ELi2ELi4ELi4ELb1ELb0EN7cutlass6half_tE19Flash_kernel_traitsILi96ELi64ELi128ELi8ES3_EELb0ELb0ELb1ELb0ELb0ELb1ELb0EEEvNS_16Flash_bwd_paramsE,(.L_x_1283 - _ZN5flash44flash_bwd_dq_dk_dv_loop_seqk_parallel_kernelI23Flash_bwd_kernel_traitsILi96ELi64ELi128ELi8ELi2ELi4ELi4ELb1ELb0EN7cutlass6half_tE19Flash_kernel_traitsILi96ELi64ELi128ELi8ES3_EELb0ELb0ELb1ELb0ELb0ELb1ELb0EEEvNS_16Flash_bwd_paramsE)
        .other          _ZN5flash44flash_bwd_dq_dk_dv_loop_seqk_parallel_kernelI23Flash_bwd_kernel_traitsILi96ELi64ELi128ELi8ELi2ELi4ELi4ELb1ELb0EN7cutlass6half_tE19Flash_kernel_traitsILi96ELi64ELi128ELi8ES3_EELb0ELb0ELb1ELb0ELb0ELb1ELb0EEEvNS_16Flash_bwd_paramsE,@"STO_CUDA_ENTRY STV_DEFAULT"
_ZN5flash44flash_bwd_dq_dk_dv_loop_seqk_parallel_kernelI23Flash_bwd_kernel_traitsILi96ELi64ELi128ELi8ELi2ELi4ELi4ELb1ELb0EN7cutlass6half_tE19Flash_kernel_traitsILi96ELi64ELi128ELi8ES3_EELb0ELb0ELb1ELb0ELb0ELb1ELb0EEEvNS_16Flash_bwd_paramsE:
.text._ZN5flash44flash_bwd_dq_dk_dv_loop_seqk_parallel_kernelI23Flash_bwd_kernel_traitsILi96ELi64ELi128ELi8ELi2ELi4ELi4ELb1ELb0EN7cutlass6half_tE19Flash_kernel_traitsILi96ELi64ELi128ELi8ES3_EELb0ELb0ELb1ELb0ELb0ELb1ELb0EEEvNS_16Flash_bwd_paramsE:
        /* <DEDUP_REMOVED lines=28> */
[----:B-1----:R-:W-:Y:S01]  /*01c0*/  LOP3.LUT R0, R6, 0xffffffe0, RZ, 0xc0, !PT ;  /* 0xffffffe006007812 */ /* 0x002fe200078ec0ff */
[----:B-----5:R-:W-:Y:S01]  /*01d0*/  USHF.L.U32 UR6, UR47, 0x7, URZ ;  /* 0x000000072f067899 */ /* 0x020fe2000800063f */
        /* <DEDUP_REMOVED lines=14> */
[C---:B------:R-:W-:Y:S02]  /*02c0*/  LOP3.LUT R7, R13.reuse, 0xfffffffc, RZ, 0xc0, !PT ;  /* 0xfffffffc0d077812 */ /* 0x040fe400078ec0ff */
[----:B------:R-:W-:Y:S01]  /*02d0*/  SHF.R.S32.HI R252, RZ, 0x2, R13 ;  /* 0x00000002fffc7819 */ /* 0x000fe2000001140d */
[----:B------:R-:W-:Y:S01]  /*02e0*/  IMAD.IADD R9, R20, 0x1, -R4 ;  /* 0x0000000114097824 */ /* 0x000fe200078e0a04 */
        /* <DEDUP_REMOVED lines=62> */
[----:B------:R-:W-:Y:S01]  /*06d0*/  LOP3.LUT P0, RZ, R14, 0x2, RZ, 0xc0, !PT ;  /* 0x000000020eff7812 */ /* 0x000fe2000780c0ff */
[----:B------:R-:W-:Y:S01]  /*06e0*/  IMAD R18, R3, 0x8, R18 ;  /* 0x0000000803127824 */ /* 0x000fe200078e0212 */
[----:B------:R-:W-:Y:S01]  /*06f0*/  SEL R210, R218, 0xffffffe0, !P6 ;  /* 0xffffffe0dad27807 */ /* 0x000fe20007000000 */
[----:B------:R-:W-:Y:S01]  /*0700*/  IMAD R213, R12, 0x2, R3 ;  /* 0x000000020cd57824 */ /* 0x000fe200078e0203 */
[----:B------:R-:W-:Y:S01]  /*0710*/  SEL R214, R218, 0xffffffe0, !P1 ;  /* 0xffffffe0dad67807 */ /* 0x000fe20004800000 */
[----:B------:R-:W-:Y:S01]  /*0720*/  IMAD R12, R12, 0x200, R9 ;  /* 0x000002000c0c7824 */ /* 0x000fe200078e0209 */
[----:B------:R-:W-:-:S02]  /*0730*/  SEL R226, R226, 0x10, !P5 ;  /* 0x00000010e2e27807 */ /* 0x000fc40006800000 */
[----:B------:R-:W-:Y:S02]  /*0740*/  SEL R215, R215, 0x40, P2 ;  /* 0x00000040d7d77807 */ /* 0x000fe40001000000 */
        /* <DEDUP_REMOVED lines=36> */
[----:B------:R-:W-:Y:S01]  /*0990*/  VIADD R228, R229, 0x20 ;  /* 0x00000020e5e47836 */ /* 0x000fe20000000000 */
[----:B------:R-:W-:Y:S01]  /*09a0*/  LOP3.LUT R5, R5, 0x8, RZ, 0xc0, !PT ;  /* 0x0000000805057812 */ /* 0x000fe200078ec0ff */
[C---:B------:R-:W-:Y:S01]  /*09b0*/  @P4 VIADD R228, R229.reuse, 0xffffffe0 ;  /* 0xffffffe0e5e44836 */ /* 0x040fe20000000000 */
[----:B------:R-:W-:Y:S01]  /*09c0*/  LOP3.LUT R0, R0, 0xc0, RZ, 0xc0, !PT ;  /* 0x000000c000007812 */ /* 0x000fe200078ec0ff */
[----:B------:R-:W-:Y:S01]  /*09d0*/  IMAD.IADD R227, R229, 0x1, R226 ;  /* 0x00000001e5e37824 */ /* 0x000fe200078e02e2 */
[----:B------:R-:W-:Y:S01]  /*09e0*/  SHF.R.U32.HI R9, RZ, 0x3, R6 ;  /* 0x00000003ff097819 */ /* 0x000fe20000011606 */
[----:B------:R-:W-:Y:S01]  /*09f0*/  IMAD.IADD R210, R210, 0x1, R209 ;  /* 0x00000001d2d27824 */ /* 0x000fe200078e02d1 */
[----:B------:R-:W-:Y:S01]  /*0a00*/  SHF.R.U32.HI R4, RZ, 0x3, R2 ;  /* 0x00000003ff047819 */ /* 0x000fe20000011602 */
[----:B------:R-:W-:Y:S01]  /*0a10*/  IMAD.IADD R226, R226, 0x1, R228 ;  /* 0x00000001e2e27824 */ /* 0x000fe200078e02e4 */
[----:B------:R-:W-:-:S02]  /*0a20*/  LOP3.LUT R10, R7, 0x10, R10, 0xf8, !PT ;  /* 0x00000010070a7812 */ /* 0x000fc400078ef80a */
[----:B------:R-:W-:Y:S02]  /*0a30*/  SHF.R.U32.HI R8, RZ, 0x3, R0 ;  /* 0x00000003ff087819 */ /* 0x000fe40000011600 */
[--C-:B------:R-:W-:Y:S02]  /*0a40*/  LOP3.LUT R9, R9, R6, R5.reuse, 0x1e, !PT ;  /* 0x0000000609097212 */ /* 0x100fe400078e1e05 */
[C---:B------:R-:W-:Y:S02]  /*0a50*/  LOP3.LUT R5, R4.reuse, R2, R5, 0x1e, !PT ;  /* 0x0000000204057212 */ /* 0x040fe400078e1e05 */
[----:B------:R-:W-:Y:S01]  /*0a60*/  LOP3.LUT R2, R4, R10, R2, 0x1e, !PT ;  /* 0x0000000a04027212 */ /* 0x000fe200078e1e02 */
[----:B------:R-:W-:Y:S01]  /*0a70*/  IMAD.U32 R213, R213, 0x200, R9 ;  /* 0x00000200d5d57824 */ /* 0x000fe200078e0009 */
[----:B------:R-:W-:Y:S01]  /*0a80*/  LOP3.LUT R8, R8, R0, R7, 0x1e, !PT ;  /* 0x0000000008087212 */ /* 0x000fe200078e1e07 */
[----:B------:R-:W-:Y:S01]  /*0a90*/  IMAD.SHL.U32 R0, R18, 0x20, RZ ;  /* 0x0000002012007824 */ /* 0x000fe200078e00ff */
[----:B------:R-:W-:-:S03]  /*0aa0*/  SHF.R.S32.HI R4, RZ, 0x2, R21 ;  /* 0x00000002ff047819 */ /* 0x000fc60000011415 */
[----:B------:R-:W-:Y:S02]  /*0ab0*/  IMAD.IADD R217, R0, 0x1, R2 ;  /* 0x0000000100d97824 */ /* 0x000fe400078e0202 */
[C---:B------:R-:W-:Y:S02]  /*0ac0*/  IMAD R22, R219.reuse, 0x10, R4 ;  /* 0x00000010db167824 */ /* 0x040fe400078e0204 */
[----:B------:R-:W-:Y:S02]  /*0ad0*/  IMAD R219, R219, 0x200, R0 ;  /* 0x00000200dbdb7824 */ /* 0x000fe400078e0200 */
[----:B------:R-:W-:Y:S01]  /*0ae0*/  IMAD.U32 R2, RZ, RZ, UR5 ;  /* 0x00000005ff027e24 */ /* 0x000fe2000f8e00ff */
[----:B------:R-:W-:Y:S01]  /*0af0*/  USHF.R.S32.HI UR5, URZ, 0x1f, UR47 ;  /* 0x0000001f3f057899 */ /* 0x000fe2000801142f */
[----:B------:R-:W-:Y:S01]  /*0b00*/  IMAD.U32 R0, RZ, RZ, UR6 ;  /* 0x00000006ff007e24 */ /* 0x000fe2000f8e00ff */
[----:B------:R-:W-:Y:S01]  /*0b10*/  USHF.R.S32.HI UR6, URZ, 0x1f, UR58 ;  /* 0x0000001f3f067899 */ /* 0x000fe2000801143a */
[----:B------:R-:W-:Y:S01]  /*0b20*/  VIADD R0, R22, 0xffffffc0 ;  /* 0xffffffc016007836 */ /* 0x000fe20000000000 */
[----:B------:R-:W-:Y:S01]  /*0b30*/  STL [R1], R22 ;  /* 0x0000001601007387 */ /* 0x000fe20000100800 */
[----:B------:R-:W-:-:S02]  /*0b40*/  IMAD.IADD R8, R8, 0x1, R12 ;  /* 0x0000000108087824 */ /* 0x000fc400078e020c */
[----:B------:R-:W-:Y:S01]  /*0b50*/  IMAD.U32 R2, RZ, RZ, UR5 ;  /* 0x00000005ff027e24 */ /* 0x000fe2000f8e00ff */
[----:B------:R-:W-:Y:S01]  /*0b60*/  UIADD3 UR5, UR4, 0xf000, URZ ;  /* 0x0000f00004057890 */ /* 0x000fe2000fffe03f */
[----:B------:R-:W-:Y:S01]  /*0b70*/  IMAD.U32 R2, RZ, RZ, UR6 ;  /* 0x00000006ff027e24 */ /* 0x000fe2000f8e00ff */
[----:B------:R-:W-:Y:S01]  /*0b80*/  UIADD3 UR6, UR4, 0x9000, URZ ;  /* 0x0000900004067890 */ /* 0x000fe2000fffe03f */
[----:B------:R-:W-:Y:S01]  /*0b90*/  SHF.R.S32.HI R2, RZ, 0x1f, R0 ;  /* 0x0000001fff027819 */ /* 0x000fe20000011400 */
[----:B------:R-:W-:Y:S02]  /*0ba0*/  IMAD.IADD R219, R219, 0x1, R5 ;  /* 0x00000001dbdb7824 */ /* 0x000fe400078e0205 */
[----:B------:R-:W-:Y:S02]  /*0bb0*/  LEA R213, R213, UR5, 0x1 ;  /* 0x00000005d5d57c11 */ /* 0x000fe4000f8e08ff */
[C---:B------:R-:W-:Y:S01]  /*0bc0*/  SHF.L.U64.HI R2, R0.reuse, 0x2, R2 ;  /* 0x0000000200027819 */ /* 0x040fe20000010202 */
[----:B------:R-:W-:Y:S01]  /*0bd0*/  IMAD.SHL.U32 R0, R0, 0x4, RZ ;  /* 0x0000000400007824 */ /* 0x000fe200078e00ff */
[----:B------:R-:W-:Y:S01]  /*0be0*/  LEA R4, R8, UR6, 0x1 ;  /* 0x0000000608047c11 */ /* 0x000fe2000f8e08ff */
[----:B------:R-:W-:Y:S01]  /*0bf0*/  IMAD.IADD R214, R213, 0x1, R214 ;  /* 0x00000001d5d67824 */ /* 0x000fe200078e02d6 */
[----:B------:R-:W-:Y:S01]  /*0c00*/  LEA R211, R219, UR4, 0x1 ;  /* 0x00000004dbd37c11 */ /* 0x000fe2000f8e08ff */
[----:B------:R1:W-:Y:S01]  /*0c10*/  STL [R1+0x1c], R2 ;  /* 0x00001c0201007387 */ /* 0x0003e20000100800 */
[----:B------:R-:W-:-:S02]  /*0c20*/  IMAD.IADD R216, R213, 0x1, R215 ;  /* 0x00000001d5d87824 */ /* 0x000fc400078e02d7 */
[----:B------:R-:W-:Y:S01]  /*0c30*/  IMAD.IADD R215, R214, 0x1, R215 ;  /* 0x00000001d6d77824 */ /* 0x000fe200078e02d7 */
[----:B------:R2:W-:Y:S01]  /*0c40*/  STL [R1+0x18], R0 ;  /* 0x0000180001007387 */ /* 0x0005e20000100800 */
[----:B------:R-:W-:-:S03]  /*0c50*/  IMAD.IADD R212, R211, 0x1, R218 ;  /* 0x00000001d3d47824 */ /* 0x000fc600078e02da */
[----:B------:R3:W-:Y:S01]  /*0c60*/  STL [R1+0x4], R4 ;  /* 0x0000040401007387 */ /* 0x0007e20000100800 */
[----:B-1----:R-:W-:Y:S01]  /*0c70*/  LEA R2, R3, UR4, 0x1 ;  /* 0x0000000403027c11 */ /* 0x002fe2000f8e08ff */
[C---:B--2---:R-:W-:Y:S02]  /*0c80*/  VIADD R0, R4.reuse, 0x20 ;  /* 0x0000002004007836 */ /* 0x044fe40000000000 */
[----:B------:R-:W-:-:S05]  /*0c90*/  @P3 VIADD R0, R4, 0xffffffe0 ;  /* 0xffffffe004003836 */ /* 0x000fca0000000000 */
[----:B------:R3:W-:Y:S02]  /*0ca0*/  STL [R1+0x8], R0 ;  /* 0x0000080001007387 */ /* 0x0007e40000100800 */
.L_x_201:
        /* <DEDUP_REMOVED lines=16> */
[----:B-1234-:R-:W-:Y:S01]  /*0db0*/  IMAD.U32 R4, RZ, RZ, UR6 ;  /* 0x00000006ff047e24 */ /* 0x01efe2000f8e00ff */
        /* <DEDUP_REMOVED lines=21> */
[----:B------:R1:W5:Y:S02]  /*0f10*/  @P3 LDG.E R0, desc[UR8][R4.64+0x4] ;  /* 0x0000040804003981 */ /* 0x000364000c1e1900 */
        /* <DEDUP_REMOVED lines=28> */
.L_x_171:
        /* <DEDUP_REMOVED lines=72> */
[----:B------:R-:W-:Y:S01]  /*1560*/  UIMAD.WIDE.U32 UR14, UR6, UR10, URZ ;  /* 0x0000000a060e72a5 */ /* 0x000fe2000f8e003f */
[----:B------:R-:W-:Y:S01]  /*1570*/  IMAD.MOV R4, RZ, RZ, -R0 ;  /* 0x000000ffff047224 */ /* 0x000fe200078e0a00 */
[----:B------:R-:W-:Y:S02]  /*1580*/  UIMAD UR20, UR7, UR10, URZ ;  /* 0x0000000a071472a4 */ /* 0x000fe4000f8e023f */
[----:B------:R-:W-:Y:S01]  /*1590*/  UIMAD UR10, UR59, UR60, UR12 ;  /* 0x0000003c3b0a72a4 */ /* 0x000fe2000f8e020c */
[----:B------:R-:W-:Y:S01]  /*15a0*/  IMAD R3, R6, R4, R3 ;  /* 0x0000000406037224 */ /* 0x000fe200078e0203 */
[----:B------:R-:W-:Y:S01]  /*15b0*/  ULDC UR38, c[0x0][0x2c4] ;  /* 0x0000b10000267ab9 */ /* 0x000fe20000000800 */
[----:B------:R-:W-:Y:S01]  /*15c0*/  @UP3 ULDC UR12, c[0x0][0x2e4] ;  /* 0x0000b900000c3ab9 */ /* 0x000fe20000000800 */
[----:B------:R-:W-:-:S02]  /*15d0*/  UIADD3 UR17, UR11, UR10, URZ ;  /* 0x0000000a0b117290 */ /* 0x000fc4000fffe03f */
[----:B------:R-:W-:Y:S01]  /*15e0*/  ISETP.GT.U32.AND P1, PT, R6, R3, PT ;  /* 0x000000030600720c */ /* 0x000fe20003f24070 */
[----:B------:R-:W-:Y:S02]  /*15f0*/  USHF.R.S32.HI UR11, URZ, 0x6, UR23 ;  /* 0x000000063f0b7899 */ /* 0x000fe40008011417 */
[----:B------:R-:W-:Y:S02]  /*1600*/  USHF.R.S32.HI UR10, URZ, 0x6, UR19 ;  /* 0x000000063f0a7899 */ /* 0x000fe40008011413 */
[----:B------:R-:W-:Y:S02]  /*1610*/  @UP3 UIMAD UR18, UR47, UR38, URZ ;  /* 0x000000262f1232a4 */ /* 0x000fe4000f8e023f */
[----:B------:R-:W-:Y:S02]  /*1620*/  UISETP.LT.AND UP0, UPT, UR11, UR10, UPT ;  /* 0x0000000a0b00728c */ /* 0x000fe4000bf01270 */
[----:B------:R-:W-:Y:S02]  /*1630*/  @UP3 USEL UR18, UR18, UR16, !UP2 ;  /* 0x0000001012123287 */ /* 0x000fe4000d000000 */
[----:B------:R-:W-:-:S02]  /*1640*/  USEL UR32, UR11, UR10, UP0 ;  /* 0x0000000a0b207287 */ /* 0x000fc40008000000 */
[----:B------:R-:W-:Y:S01]  /*1650*/  @UP3 UIMAD UR18, UR58, UR12, UR18 ;  /* 0x0000000c3a1232a4 */ /* 0x000fe2000f8e0212 */
[-C--:B------:R-:W-:Y:S01]  /*1660*/  @!P1 IADD3 R3, R3, -R6.reuse, RZ ;  /* 0x8000000603039210 */ /* 0x080fe20007ffe0ff */
[----:B------:R-:W-:Y:S01]  /*1670*/  UIMAD UR12, UR6, UR17, UR20 ;  /* 0x00000011060c72a4 */ /* 0x000fe2000f8e0214 */
[----:B------:R-:W-:Y:S01]  /*1680*/  @!P1 VIADD R0, R0, 0x1 ;  /* 0x0000000100009836 */ /* 0x000fe20000000000 */
[----:B------:R-:W-:Y:S01]  /*1690*/  UIMAD.WIDE.U32 UR10, UR6, UR16, URZ ;  /* 0x00000010060a72a5 */ /* 0x000fe2000f8e003f */
[----:B------:R-:W-:Y:S01]  /*16a0*/  ISETP.GE.U32.AND P0, PT, R3, R6, PT ;  /* 0x000000060300720c */ /* 0x000fe20003f06070 */
[----:B------:R-:W-:Y:S01]  /*16b0*/  ULEA UR17, UR32, 0xffffffc0, 0x6 ;  /* 0xffffffc020117891 */ /* 0x000fe2000f8e303f */
[----:B------:R-:W-:Y:S01]  /*16c0*/  LOP3.LUT R3, R7, UR58, RZ, 0x3c, !PT ;  /* 0x0000003a07037c12 */ /* 0x000fe2000f8e3cff */
[----:B------:R-:W-:Y:S01]  /*16d0*/  USEL UR56, UR14, UR10, !UP2 ;  /* 0x0000000a0e387287 */ /* 0x000fe2000d000000 */
[----:B------:R-:W-:Y:S01]  /*16e0*/  PLOP3.LUT P1, PT, PT, PT, UP1, 0x80, 0x0 ;  /* 0x000000000000781c */ /* 0x000fe20003f2f018 */
[----:B------:R-:W-:Y:S01]  /*16f0*/  USHF.R.S32.HI UR20, URZ, 0x1f, UR17 ;  /* 0x0000001f3f147899 */ /* 0x000fe20008011411 */
[----:B------:R-:W-:Y:S01]  /*1700*/  ISETP.GE.AND P2, PT, R3, RZ, PT ;  /* 0x000000ff0300720c */ /* 0x000fe20003f46270 */
[----:B------:R-:W-:-:S02]  /*1710*/  UIADD3 UR10, UP0, UR17, UR24, URZ ;  /* 0x00000018110a7290 */ /* 0x000fc4000ff1e03f */
[----:B------:R-:W-:Y:S02]  /*1720*/  UIMAD UR48, UR58, UR41, URZ ;  /* 0x000000293a3072a4 */ /* 0x000fe4000f8e023f */
[----:B------:R-:W-:Y:S02]  /*1730*/  UIADD3 UR41, UR15, UR12, URZ ;  /* 0x0000000c0f297290 */ /* 0x000fe4000fffe03f */
[----:B------:R-:W-:Y:S01]  /*1740*/  UIMAD UR12, UR7, UR16, URZ ;  /* 0x00000010070c72a4 */ /* 0x000fe2000f8e023f */
[----:B------:R-:W-:Y:S01]  /*1750*/  @P0 VIADD R0, R0, 0x1 ;  /* 0x0000000100000836 */ /* 0x000fe20000000000 */
[----:B------:R-:W-:Y:S01]  /*1760*/  UIADD3.X UR14, UR20, UR22, URZ, UP0, !UPT ;  /* 0x00000016140e7290 */ /* 0x000fe200087fe43f */
[----:B------:R-:W-:Y:S01]  /*1770*/  PLOP3.LUT P0, PT, PT, PT, UP3, 0x80, 0x0 ;  /* 0x000000000000781c */ /* 0x000fe20003f0f038 */
[----:B------:R-:W-:Y:S02]  /*1780*/  UIMAD UR7, UR7, UR10, URZ ;  /* 0x0000000a070772a4 */ /* 0x000fe4000f8e023f */
[----:B------:R-:W-:Y:S01]  /*1790*/  @UP1 UIADD3 UR29, UR42, UR45, URZ ;  /* 0x0000002d2a1d1290 */ /* 0x000fe2000fffe03f */
[----:B------:R-:W-:Y:S01]  /*17a0*/  @!P2 IADD3 R0, -R0, RZ, RZ ;  /* 0x000000ff0000a210 */ /* 0x000fe20007ffe1ff */
[----:B------:R-:W-:Y:S01]  /*17b0*/  @UP1 ULDC.64 UR24, c[0x0][0x250] ;  /* 0x0000940000181ab9 */ /* 0x000fe20000000a00 */
[----:B------:R-:W-:Y:S01]  /*17c0*/  UIMAD.WIDE.U32 UR22, UR6, UR10, URZ ;  /* 0x0000000a061672a5 */ /* 0x000fe2000f8e003f */
[----:B------:R-:W-:Y:S01]  /*17d0*/  @!P3 LOP3.LUT R0, RZ, R7, RZ, 0x33, !PT ;  /* 0x00000007ff00b212 */ /* 0x000fe200078e33ff */
[----:B------:R-:W-:-:S02]  /*17e0*/  UIMAD UR10, UR6, UR14, UR7 ;  /* 0x0000000e060a72a4 */ /* 0x000fc4000f8e0207 */
[----:B------:R-:W-:Y:S02]  /*17f0*/  @UP1 UIMAD.WIDE.U32 UR6, UR29, UR24, URZ ;  /* 0x000000181d0612a5 */ /* 0x000fe4000f8e003f */
[----:B------:R-:W-:Y:S02]  /*1800*/  @!UP3 UIMAD UR19, UR47, UR40, UR58 ;  /* 0x000000282f13b2a4 */ /* 0x000fe4000f8e023a */
[----:B------:R-:W-:Y:S02]  /*1810*/  @UP2 UIADD3 UR41, UR11, UR12, URZ ;  /* 0x0000000c0b292290 */ /* 0x000fe4000fffe03f */
[----:B------:R-:W-:Y:S02]  /*1820*/  @UP1 UIMAD UR11, UR29, UR25, URZ ;  /* 0x000000191d0b12a4 */ /* 0x000fe4000f8e023f */
[----:B------:R-:W-:Y:S02]  /*1830*/  @!UP3 UIMAD UR18, UR19, UR38, URZ ;  /* 0x000000261312b2a4 */ /* 0x000fe4000f8e023f */
[----:B------:R-:W-:-:S02]  /*1840*/  USHF.R.S32.HI UR39, URZ, 0x1f, UR44 ;  /* 0x0000001f3f277899 */ /* 0x000fc4000801142c */
[----:B------:R-:W-:Y:S02]  /*1850*/  @!UP2 UIADD3 UR49, UR35, UR21, URZ ;  /* 0x000000152331a290 */ /* 0x000fe4000fffe03f */
[----:B------:R-:W-:Y:S02]  /*1860*/  USHF.R.S32.HI UR55, URZ, 0x1f, UR48 ;  /* 0x0000001f3f377899 */ /* 0x000fe40008011430 */
[----:B------:R-:W-:Y:S02]  /*1870*/  USEL UR54, UR28, URZ, UP4 ;  /* 0x0000003f1c367287 */ /* 0x000fe4000a000000 */
[----:B------:R-:W-:Y:S02]  /*1880*/  @UP1 UIADD3 UR40, UR7, UR11, URZ ;  /* 0x0000000b07281290 */ /* 0x000fe4000fffe03f */
[----:B------:R-:W-:Y:S02]  /*1890*/  USEL UR53, UR33, URZ, UP4 ;  /* 0x0000003f21357287 */ /* 0x000fe4000a000000 */
        /* <DEDUP_REMOVED lines=15> */
.L_x_173:
        /* <DEDUP_REMOVED lines=13> */
.L_x_174:
        /* <DEDUP_REMOVED lines=11> */
.L_x_175:
[----:B------:R-:W-:Y:S02]  /*1b10*/  ULDC UR6, c[0x0][0x270] ;  /* 0x00009c0000067ab9 */ /* 0x000fe40000000800 */
[----:B------:R-:W-:-:S04]  /*1b20*/  UIMAD UR6, UR47, UR6, UR58 ;  /* 0x000000062f0672a4 */ /* 0x000fc8000f8e023a */
[----:B------:R-:W-:-:S12]  /*1b30*/  UIMAD UR6, UR6, UR60, URZ ;  /* 0x0000003c060672a4 */ /* 0x000fd8000f8e023f */
.L_x_176:
[----:B------:R-:W2:Y:S04]  /*1b40*/  LDL.64 R6, [R1+0x28] ;  /* 0x0000280001067983 */ /* 0x000ea80000100a00 */
[----:B------:R1:W2:Y:S01]  /*1b50*/  LDL.64 R12, [R1+0x28] ;  /* 0x00002800010c7983 */ /* 0x0002a20000100a00 */
[----:B------:R-:W-:Y:S01]  /*1b60*/  SHF.R.S32.HI R24, RZ, 0x1f, R252 ;  /* 0x0000001fff187819 */ /* 0x000fe200000114fc */
[----:B------:R-:W-:Y:S01]  /*1b70*/  USHF.R.S32.HI UR21, URZ, 0x1f, UR58 ;  /* 0x0000001f3f157899 */ /* 0x000fe2000801143a */
[----:B------:R-:W-:Y:S01]  /*1b80*/  IADD3 R4, P0, R252, UR17, RZ ;  /* 0x00000011fc047c10 */ /* 0x000fe2000ff1e0ff */
[----:B------:R-:W3:Y:S01]  /*1b90*/  S2R R9, SR_TID.X ;  /* 0x0000000000097919 */ /* 0x000ee20000002100 */
[----:B------:R-:W-:Y:S01]  /*1ba0*/  UIADD3 UR33, UR17, UR6, URZ ;  /* 0x0000000611217290 */ /* 0x000fe2000fffe03f */
[----:B------:R-:W-:Y:S01]  /*1bb0*/  BSSY B1, `(.L_x_172) ;  /* 0x0000686000017945 */ /* 0x000fe20003800000 */
[----:B------:R-:W-:Y:S01]  /*1bc0*/  IADD3.X R3, R24, UR20, RZ, P0, !PT ;  /* 0x0000001418037c10 */ /* 0x000fe200087fe4ff */
[----:B------:R-:W-:Y:S01]  /*1bd0*/  ULDC.64 UR6, c[0x0][0x258] ;  /* 0x0000960000067ab9 */ /* 0x000fe20000000a00 */
[----:B------:R-:W-:Y:S01]  /*1be0*/  UIADD3 UR12, UR17, UR18, URZ ;  /* 0x00000012110c7290 */ /* 0x000fe2000fffe03f */
[----:B------:R-:W-:Y:S01]  /*1bf0*/  IMAD.U32 R8, RZ, RZ, UR6 ;  /* 0x00000006ff087e24 */ /* 0x000fe2000f8e00ff */
[----:B------:R-:W-:Y:S01]  /*1c00*/  UIMAD UR11, UR21, UR6, URZ ;  /* 0x00000006150b72a4 */ /* 0x000fe2000f8e023f */
[----:B------:R-:W-:Y:S01]  /*1c10*/  IMAD R3, R3, UR30, RZ ;  /* 0x0000001e03037c24 */ /* 0x000fe2000f8e02ff */
[----:B------:R-:W-:Y:S01]  /*1c20*/  ULDC.64 UR18, c[0x0][0x2b0] ;  /* 0x0000ac0000127ab9 */ /* 0x000fe20000000a00 */
[----:B------:R-:W-:Y:S01]  /*1c30*/  ULDC UR14, c[0x0][0x2dc] ;  /* 0x0000b700000e7ab9 */ /* 0x000fe20000000800 */
[----:B------:R-:W-:Y:S01]  /*1c40*/  UIMAD UR29, UR58, UR7, UR11 ;  /* 0x000000073a1d72a4 */ /* 0x000fe2000f8e020b */
[----:B------:R-:W-:Y:S01]  /*1c50*/  IMAD R3, R4, UR31, R3 ;  /* 0x0000001f04037c24 */ /* 0x000fe2000f8e0203 */
[----:B------:R-:W-:Y:S01]  /*1c60*/  UIADD3 UR11, -UR5, UR13, UR44 ;  /* 0x0000000d050b7290 */ /* 0x000fe2000fffe12c */
[----:B------:R-:W-:Y:S01]  /*1c70*/  ULDC.64 UR6, c[0x0][0x420] ;  /* 0x0001080000067ab9 */ /* 0x000fe20000000a00 */
[----:B------:R-:W-:Y:S01]  /*1c80*/  ULDC UR15, c[0x0][0x270] ;  /* 0x00009c00000f7ab9 */ /* 0x000fe20000000800 */
[----:B------:R-:W-:-:S02]  /*1c90*/  UIMAD.WIDE UR18, UR12, 0x4, UR18 ;  /* 0x000000040c1278a5 */ /* 0x000fc4000f8e0212 */
[----:B------:R-:W-:Y:S01]  /*1ca0*/  UIMAD UR34, UR14, UR15, URZ ;  /* 0x0000000f0e2272a4 */ /* 0x000fe2000f8e023f */
[----:B------:R-:W-:Y:S02]  /*1cb0*/  ULDC.64 UR36, c[0x0][0x478] ;  /* 0x00011e0000247ab9 */ /* 0x000fe40000000a00 */
[----:B------:R-:W-:Y:S01]  /*1cc0*/  ULDC.64 UR14, c[0x0][0x428] ;  /* 0x00010a00000e7ab9 */ /* 0x000fe20000000a00 */
[----:B------:R-:W-:-:S04]  /*1cd0*/  USHF.L.U32 UR28, UR34, 0x6, URZ ;  /* 0x00000006221c7899 */ /* 0x000fc8000800063f */
[----:B------:R-:W-:-:S03]  /*1ce0*/  UIADD3 UR16, UP2, UP0, UR22, UR28, UR48 ;  /* 0x0000001c16107290 */ /* 0x000fc6000f85e030 */
[----:B------:R-:W-:Y:S01]  /*1cf0*/  ULDC.64 UR22, c[0x0][0x3e0] ;  /* 0x0000f80000167ab9 */ /* 0x000fe20000000a00 */
[----:B---3--:R-:W-:Y:S01]  /*1d00*/  SHF.R.S32.HI R10, RZ, 0x1f, R9 ;  /* 0x0000001fff0a7819 */ /* 0x008fe20000011409 */
[----:B--2---:R-:W-:-:S05]  /*1d10*/  IMAD.MOV.U32 R12, RZ, RZ, R6 ;  /* 0x000000ffff0c7224 */ /* 0x004fca00078e0006 */
[----:B------:R-:W-:-:S03]  /*1d20*/  SHF.R.S32.HI R13, RZ, 0x1f, R12 ;  /* 0x0000001fff0d7819 */ /* 0x000fc6000001140c */
[----:B------:R-:W-:Y:S01]  /*1d30*/  IMAD.WIDE.U32 R4, R4, UR30, R12 ;  /* 0x0000001e04047c25 */ /* 0x000fe2000f8e000c */
[----:B------:R-:W-:Y:S01]  /*1d40*/  ULDC.64 UR30, c[0x0][0x210] ;  /* 0x00008400001e7ab9 */ /* 0x000fe20000000a00 */
[----:B------:R1:W-:Y:S01]  /*1d50*/  STL [R1+0x2c], R13 ;  /* 0x00002c0d01007387 */ /* 0x0003e20000100800 */
[----:B------:R-:W-:-:S04]  /*1d60*/  IADD3 R6, P0, R4, UR57, RZ ;  /* 0x0000003904067c10 */ /* 0x000fc8000ff1e0ff */
[----:B------:R-:W-:Y:S01]  /*1d70*/  IADD3.X R7, R5, UR46, R3, P0, !PT ;  /* 0x0000002e05077c10 */ /* 0x000fe200087fe403 */
[----:B------:R-:W-:Y:S01]  /*1d80*/  IMAD.U32 R3, RZ, RZ, UR6 ;  /* 0x00000006ff037e24 */ /* 0x000fe2000f8e00ff */
[----:B------:R-:W-:Y:S01]  /*1d90*/  IADD3 R4, P0, R12, UR10, RZ ;  /* 0x0000000a0c047c10 */ /* 0x000fe2000ff1e0ff */
[----:B------:R-:W-:Y:S01]  /*1da0*/  UIMAD UR10, UR20, UR6, URZ ;  /* 0x00000006140a72a4 */ /* 0x000fe2000f8e023f */
[----:B------:R-:W-:Y:S02]  /*1db0*/  ULDC UR46, c[0x0][0x398] ;  /* 0x0000e600002e7ab9 */ /* 0x000fe40000000800 */
[----:B------:R-:W-:Y:S01]  /*1dc0*/  IADD3.X R5, R13, UR49, RZ, P0, !PT ;  /* 0x000000310d057c10 */ /* 0x000fe200087fe4ff */
[----:B------:R-:W-:Y:S01]  /*1dd0*/  UIMAD UR12, UR17, UR7, UR10 ;  /* 0x00000007110c72a4 */ /* 0x000fe2000f8e020a */
[----:B------:R-:W-:Y:S01]  /*1de0*/  IMAD.WIDE.U32 R6, R8, UR58, R6 ;  /* 0x0000003a08067c25 */ /* 0x000fe2000f8e0006 */
[----:B------:R-:W-:Y:S02]  /*1df0*/  UIADD3 UR10, UR11, -UR46, URZ ;  /* 0x8000002e0b0a7290 */ /* 0x000fe4000fffe03f */
[----:B------:R-:W-:Y:S01]  /*1e00*/  UIMAD UR11, UR21, UR14, URZ ;  /* 0x0000000e150b72a4 */ /* 0x000fe2000f8e023f */
[----:B------:R-:W-:Y:S01]  /*1e10*/  IMAD.WIDE.U32 R4, R3, UR17, R4 ;  /* 0x0000001103047c25 */ /* 0x000fe2000f8e0004 */
[----:B------:R-:W-:Y:S01]  /*1e20*/  LEA.HI R3, R10, R9, RZ, 0x5 ;  /* 0x000000090a037211 */ /* 0x000fe200078f28ff */
[----:B------:R-:W-:Y:S01]  /*1e30*/  USHF.R.S32.HI UR21, URZ, 0x1f, UR10 ;  /* 0x0000001f3f157899 */ /* 0x000fe2000801140a */
[C---:B------:R-:W-:Y:S01]  /*1e40*/  LEA R232, P0, R6.reuse, UR30, 0x1 ;  /* 0x0000001e06e87c11 */ /* 0x040fe2000f8008ff */
[----:B------:R-:W-:Y:S01]  /*1e50*/  VIADD R5, R5, UR12 ;  /* 0x0000000c05057c36 */ /* 0x000fe20008000000 */
[----:B------:R-:W-:Y:S01]  /*1e60*/  LOP3.LUT R10, R3, 0xffffffe0, RZ, 0xc0, !PT ;  /* 0xffffffe0030a7812 */ /* 0x000fe200078ec0ff */
[----:B------:R-:W-:Y:S01]  /*1e70*/  UIMAD UR12, UR58, UR15, UR11 ;  /* 0x0000000f3a0c72a4 */ /* 0x000fe2000f8e020b */
[----:B------:R-:W-:Y:S01]  /*1e80*/  SHF.R.S32.HI R3, RZ, 0x5, R3 ;  /* 0x00000005ff037819 */ /* 0x000fe20000011403 */
[----:B------:R-:W-:Y:S01]  /*1e90*/  ULEA.HI UR21, UR21, UR10, URZ, 0x6 ;  /* 0x0000000a15157291 */ /* 0x000fe2000f8f303f */
[----:B------:R-:W-:Y:S01]  /*1ea0*/  VIADD R8, R7, UR29 ;  /* 0x0000001d07087c36 */ /* 0x000fe20008000000 */
[----:B------:R-:W-:Y:S01]  /*1eb0*/  USHF.R.S32.HI UR11, URZ, 0x1f, UR28 ;  /* 0x0000001f3f0b7899 */ /* 0x000fe2000801141c */
[----:B------:R-:W-:Y:S01]  /*1ec0*/  IMAD.IADD R10, R9, 0x1, -R10 ;  /* 0x00000001090a7824 */ /* 0x000fe200078e0a0a */
[----:B------:R-:W-:Y:S01]  /*1ed0*/  USHF.R.S32.HI UR21, URZ, 0x6, UR21 ;  /* 0x000000063f157899 */ /* 0x000fe20008011415 */
[----:B------:R-:W-:Y:S01]  /*1ee0*/  IMAD.U32 R9, RZ, RZ, UR14 ;  /* 0x0000000eff097e24 */ /* 0x000fe2000f8e00ff */
[----:B------:R-:W-:Y:S01]  /*1ef0*/  UIADD3.X UR10, UR51, UR11, UR55, UP2, UP0 ;  /* 0x0000000b330a7290 */ /* 0x000fe200097e0437 */
[----:B------:R-:W-:Y:S01]  /*1f00*/  IMAD R7, R3, UR34, R10 ;  /* 0x0000002203077c24 */ /* 0x000fe2000f8e020a */
[----:B------:R-:W-:Y:S01]  /*1f10*/  UIADD3 UR11, UP3, UP2, UR54, UR16, UR56 ;  /* 0x00000010360b7290 */ /* 0x000fe2000fa7e038 */
[----:B------:R-:W-:Y:S01]  /*1f20*/  LEA.HI.X R233, R6, UR31, R8, 0x1, P0 ;  /* 0x0000001f06e97c11 */ /* 0x000fe200080f0c08 */
[----:B------:R-:W-:Y:S01]  /*1f30*/  UISETP.LT.AND UP0, UPT, URZ, UR21, UPT ;  /* 0x000000153f00728c */ /* 0x000fe2000bf01270 */
[----:B------:R-:W-:Y:S01]  /*1f40*/  IMAD.WIDE.U32 R4, R9, UR58, R4 ;  /* 0x0000003a09047c25 */ /* 0x000fe2000f8e0004 */
[----:B------:R-:W-:-:S02]  /*1f50*/  UIADD3.X UR10, UR53, UR10, UR41, UP3, UP2 ;  /* 0x0000000a350a7290 */ /* 0x000fc40009fe4429 */
[----:B------:R-:W-:Y:S01]  /*1f60*/  USEL UR21, URZ, UR21, !UP0 ;  /* 0x000000153f157287 */ /* 0x000fe2000c000000 */
[----:B------:R-:W-:Y:S01]  /*1f70*/  IADD3 R3, P0, R7, UR11, RZ ;  /* 0x0000000b07037c10 */ /* 0x000fe2000ff1e0ff */
[----:B------:R-:W-:Y:S01]  /*1f80*/  ULDC.64 UR14, c[0x0][0x400] ;  /* 0x00010000000e7ab9 */ /* 0x000fe20000000a00 */
[----:B------:R-:W-:Y:S01]  /*1f90*/  VIADD R5, R5, UR12 ;  /* 0x0000000c05057c36 */ /* 0x000fe20008000000 */
[----:B------:R-:W-:Y:S01]  /*1fa0*/  UISETP.GT.AND UP0, UPT, UR32, UR21, UPT ;  /* 0x000000152000728c */ /* 0x000fe2000bf04270 */
[----:B------:R-:W-:Y:S01]  /*1fb0*/  LEA.HI.X.SX32 R7, R7, UR10, 0x1, P0 ;  /* 0x0000000a07077c11 */ /* 0x000fe200080f0eff */
[----:B------:R-:W-:Y:S01]  /*1fc0*/  IMAD R6, R24, UR6, RZ ;  /* 0x0000000618067c24 */ /* 0x000fe2000f8e02ff */
[C---:B------:R-:W-:Y:S01]  /*1fd0*/  LEA R225, P0, R3.reuse, UR14, 0x2 ;  /* 0x0000000e03e17c11 */ /* 0x040fe2000f8010ff */
[C---:B------:R-:W-:Y:S01]  /*1fe0*/  IMAD.WIDE.U32 R4, R252.reuse, UR6, R4 ;  /* 0x00000006fc047c25 */ /* 0x040fe2000f8e0004 */
[----:B------:R-:W-:Y:S02]  /*1ff0*/  UIMAD.WIDE UR10, UR33, 0x4, UR36 ;  /* 0x00000004210a78a5 */ /* 0x000fe4000f8e0224 */
[----:B------:R-:W-:Y:S01]  /*2000*/  LEA.HI.X R224, R3, UR15, R7, 0x2, P0 ;  /* 0x0000000f03e07c11 */ /* 0x000fe200080f1407 */
[----:B------:R-:W-:Y:S01]  /*2010*/  IMAD R6, R252, UR7, R6 ;  /* 0x00000007fc067c24 */ /* 0x000fe2000f8e0206 */
[----:B------:R-:W-:Y:S01]  /*2020*/  PLOP3.LUT P0, PT, PT, PT, UP0, 0x80, 0x0 ;  /* 0x000000000000781c */ /* 0x000fe20003f0f008 */
[----:B------:R-:W-:Y:S01]  /*2030*/  UMOV UR16, UR18 ;  /* 0x0000001200107c82 */ /* 0x000fe20008000000 */
[----:B------:R-:W-:Y:S01]  /*2040*/  LEA R230, P2, R4, UR22, 0x1 ;  /* 0x0000001604e67c11 */ /* 0x000fe2000f8408ff */
[----:B------:R-:W-:Y:S01]  /*2050*/  IMAD.IADD R5, R5, 0x1, R6 ;  /* 0x0000000105057824 */ /* 0x000fe200078e0206 */
[----:B------:R-:W-:Y:S01]  /*2060*/  UIADD3 UR6, UR32, -0x1, URZ ;  /* 0xffffffff20067890 */ /* 0x000fe2000fffe03f */
[----:B------:R-:W-:Y:S01]  /*2070*/  UMOV UR15, UR19 ;  /* 0x00000013000f7c82 */ /* 0x000fe20008000000 */
[----:B------:R-:W-:-:S02]  /*2080*/  UMOV UR18, UR10 ;  /* 0x0000000a00127c82 */ /* 0x000fc40008000000 */
[----:B------:R-:W-:Y:S01]  /*2090*/  LEA.HI.X R231, R4, UR23, R5, 0x1, P2 ;  /* 0x0000001704e77c11 */ /* 0x000fe200090f0c05 */
[----:B------:R-:W-:-:S04]  /*20a0*/  UMOV UR17, UR11 ;  /* 0x0000000b00117c82 */ /* 0x000fc80008000000 */
[----:B-1----:R-:W-:Y:S05]  /*20b0*/  @P0 BRA `(.L_x_177) ;  /* 0x00000008000c0947 */ /* 0x002fea0003800000 */
        /* <DEDUP_REMOVED lines=19> */
.L_x_178:
        /* <DEDUP_REMOVED lines=19> */
.L_x_179:
[----:B------:R-:W-:Y:S01]  /*2320*/  UIMAD UR12, UR39, UR6, URZ ;  /* 0x00000006270c72a4 */ /* 0x000fe2000f8e023f */
[----:B------:R-:W-:Y:S01]  /*2330*/  IMAD.U32 R4, RZ, RZ, UR6 ;  /* 0x00000006ff047e24 */ /* 0x000fe2000f8e00ff */
[----:B------:R-:W-:Y:S01]  /*2340*/  UIMAD UR5, UR43, -0x80, UR5 ;  /* 0xffffff802b0578a4 */ /* 0x000fe2000f8e0205 */
[----:B------:R-:W-:Y:S01]  /*2350*/  VIADD R3, R252, 0x40 ;  /* 0x00000040fc037836 */ /* 0x000fe20000000000 */
[----:B------:R-:W-:Y:S01]  /*2360*/  UIMAD UR12, UR44, UR7, UR12 ;  /* 0x000000072c0c72a4 */ /* 0x000fe2000f8e020c */
[----:B------:R-:W-:Y:S01]  /*2370*/  IMAD.WIDE.U32 R4, R4, UR44, R12 ;  /* 0x0000002c04047c25 */ /* 0x000fe2000f8e000c */
[----:B------:R-:W-:Y:S01]  /*2380*/  USHF.R.S32.HI UR15, URZ, 0x1f, UR58 ;  /* 0x0000001f3f0f7899 */ /* 0x000fe2000801143a */
[----:B------:R-:W-:Y:S01]  /*2390*/  BSSY B0, `(.L_x_180) ;  /* 0x0000019000007945 */ /* 0x000fe20003800000 */
[----:B------:R-:W-:Y:S02]  /*23a0*/  ISETP.GE.AND P1, PT, R252, UR5, PT ;  /* 0x00000005fc007c0c */ /* 0x000fe4000bf26270 */
[----:B------:R-:W-:Y:S01]  /*23b0*/  MOV R0, UR12 ;  /* 0x0000000c00007c02 */ /* 0x000fe20008000f00 */
[----:B------:R-:W-:Y:S01]  /*23c0*/  ULDC.64 UR12, c[0x0][0x468] ;  /* 0x00011a00000c7ab9 */ /* 0x000fe20000000a00 */
[----:B------:R-:W-:Y:S01]  /*23d0*/  IADD3 R6, P0, R4, UR17, RZ ;  /* 0x0000001104067c10 */ /* 0x000fe2000ff1e0ff */
[----:B------:R-:W-:-:S03]  /*23e0*/  UIMAD UR15, UR15, UR12, URZ ;  /* 0x0000000c0f0f72a4 */ /* 0x000fc6000f8e023f */
[----:B------:R-:W-:Y:S01]  /*23f0*/  IADD3.X R7, R5, UR18, R0, P0, !PT ;  /* 0x0000001205077c10 */ /* 0x000fe200087fe400 */
[----:B------:R-:W-:Y:S01]  /*2400*/  UIMAD UR13, UR58, UR13, UR15 ;  /* 0x0000000d3a0d72a4 */ /* 0x000fe2000f8e020f */
[----:B------:R-:W-:Y:S02]  /*2410*/  MOV R0, UR12 ;  /* 0x0000000c00007c02 */ /* 0x000fe40008000f00 */
[----:B------:R-:W-:-:S03]  /*2420*/  ISETP.GE.AND P0, PT, R3, UR5, PT ;  /* 0x0000000503007c0c */ /* 0x000fc6000bf06270 */
[----:B------:R-:W-:-:S04]  /*2430*/  IMAD.WIDE.U32 R6, R0, UR58, R6 ;  /* 0x0000003a00067c25 */ /* 0x000fc8000f8e0006 */
[----:B------:R-:W-:Y:S01]  /*2440*/  VIADD R3, R7, UR13 ;  /* 0x0000000d07037c36 */ /* 0x000fe20008000000 */
        /* <DEDUP_REMOVED lines=13> */
.L_x_181:
[----:B------:R-:W-:Y:S05]  /*2520*/  BSYNC B0 ;  /* 0x0000000000007941 */ /* 0x000fea0003800000 */
.L_x_180:
        /* <DEDUP_REMOVED lines=15> */
.L_x_183:
[----:B------:R-:W-:Y:S05]  /*2620*/  BSYNC B0 ;  /* 0x0000000000007941 */ /* 0x000fea0003800000 */
.L_x_182:
        /* <DEDUP_REMOVED lines=28> */
.L_x_185:
[----:B------:R-:W-:Y:S05]  /*27f0*/  BSYNC B0 ;  /* 0x0000000000007941 */ /* 0x000fea0003800000 */
.L_x_184:
        /* <DEDUP_REMOVED lines=13> */
[----:B------:R4:W-:Y:S01]  /*28d0*/  STG.E.128 desc[UR8][R4.64+0x80], RZ ;  /* 0x000080ff04007986 */ /* 0x0009e2000c101d08 */
[----:B------:R-:W-:Y:S05]  /*28e0*/  BRA `(.L_x_186) ;  /* 0x0000005800c87947 */ /* 0x000fea0003800000 */
.L_x_177:
[----:B------:R-:W2:Y:S01]  /*28f0*/  LDL R25, [R1] ;  /* 0x0000000001197983 */ /* 0x000ea20000100800 */
[----:B------:R-:W-:Y:S01]  /*2900*/  UIMAD UR7, UR6, -0x40, UR13 ;  /* 0xffffffc0060778a4 */ /* 0x000fe2000f8e020d */
[----:B------:R-:W-:Y:S01]  /*2910*/  IMAD.U32 R6, RZ, RZ, UR24 ;  /* 0x00000018ff067e24 */ /* 0x000fe2000f8e00ff */
[----:B------:R-:W-:Y:S01]  /*2920*/  UIMAD UR12, UR39, UR24, URZ ;  /* 0x00000018270c72a4 */ /* 0x000fe2000f8e023f */
[----:B------:R-:W3:Y:S01]  /*2930*/  LDL R26, [R1+0xc] ;  /* 0x00000c00011a7983 */ /* 0x000ee20000100800 */
[----:B------:R-:W-:Y:S01]  /*2940*/  UIMAD UR11, UR39, UR26, URZ ;  /* 0x0000001a270b72a4 */ /* 0x000fe2000f8e023f */
[----:B------:R-:W-:Y:S01]  /*2950*/  IMAD.U32 R4, RZ, RZ, UR26 ;  /* 0x0000001aff047e24 */ /* 0x000fe2000f8e00ff */
[----:B------:R-:W-:Y:S01]  /*2960*/  UIMAD UR10, UR43, -0x80, UR5 ;  /* 0xffffff802b0a78a4 */ /* 0x000fe2000f8e0205 */
[--C-:B------:R-:W-:Y:S01]  /*2970*/  IMAD.WIDE.U32 R6, R6, UR44, R12.reuse ;  /* 0x0000002c06067c25 */ /* 0x100fe2000f8e000c */
[----:B------:R-:W-:Y:S02]  /*2980*/  UIMAD UR12, UR44, UR25, UR12 ;  /* 0x000000192c0c72a4 */ /* 0x000fe4000f8e020c */
[----:B------:R-:W-:Y:S01]  /*2990*/  UIMAD UR11, UR44, UR27, UR11 ;  /* 0x0000001b2c0b72a4 */ /* 0x000fe2000f8e020b */
[----:B------:R-:W-:Y:S01]  /*29a0*/  IMAD.WIDE.U32 R4, R4, UR44, R12 ;  /* 0x0000002c04047c25 */ /* 0x000fe2000f8e000c */
[----:B------:R-:W-:Y:S01]  /*29b0*/  IADD3 R8, P1, R6, UR38, RZ ;  /* 0x0000002606087c10 */ /* 0x000fe2000ff3e0ff */
[----:B------:R-:W-:-:S03]  /*29c0*/  ULDC.64 UR22, c[0x0][0x268] ;  /* 0x00009a0000167ab9 */ /* 0x000fc60000000a00 */
[----:B------:R-:W-:Y:S01]  /*29d0*/  IMAD.U32 R10, RZ, RZ, UR11 ;  /* 0x0000000bff0a7e24 */ /* 0x000fe2000f8e00ff */
[----:B------:R-:W-:Y:S01]  /*29e0*/  IADD3 R6, P0, R4, UR50, RZ ;  /* 0x0000003204067c10 */ /* 0x000fe2000ff1e0ff */
[----:B------:R-:W-:Y:S01]  /*29f0*/  IMAD R4, R11, UR22, RZ ;  /* 0x000000160b047c24 */ /* 0x000fe2000f8e02ff */
[----:B------:R-:W-:-:S13]  /*2a00*/  ISETP.GE.AND P3, PT, R252, UR10, PT ;  /* 0x0000000afc007c0c */ /* 0x000fda000bf66270 */
[----:B------:R-:W1:Y:S08]  /*2a10*/  @!P3 LDC.64 R16, c[0x0][0x220] ;  /* 0x00008800ff10bb82 */ /* 0x000e700000000a00 */
[----:B------:R-:W4:Y:S01]  /*2a20*/  @!P3 LDC.64 R20, c[0x0][0x218] ;  /* 0x00008600ff14bb82 */ /* 0x000f220000000a00 */
[----:B------:R-:W-:Y:S02]  /*2a30*/  IMAD.MOV.U32 R249, RZ, RZ, 0x7f800000 ;  /* 0x7f800000fff97424 */ /* 0x000fe400078e00ff */
[----:B------:R-:W-:-:S02]  /*2a40*/  IMAD.MOV.U32 R250, RZ, RZ, 0x7f800000 ;  /* 0x7f800000fffa7424 */ /* 0x000fc400078e00ff */
[----:B------:R-:W-:Y:S02]  /*2a50*/  IMAD.MOV.U32 R247, RZ, RZ, 0x7f800000 ;  /* 0x7f800000fff77424 */ /* 0x000fe400078e00ff */
[----:B------:R-:W-:Y:S01]  /*2a60*/  IMAD.MOV.U32 R248, RZ, RZ, 0x7f800000 ;  /* 0x7f800000fff87424 */ /* 0x000fe200078e00ff */
[----:B------:R-:W-:Y:S02]  /*2a70*/  USHF.L.U32 UR20, UR34, 0x4, URZ ;  /* 0x0000000422147899 */ /* 0x000fe4000800063f */
[----:B------:R-:W-:Y:S02]  /*2a80*/  USHF.L.U32 UR19, UR34, 0x3, URZ ;  /* 0x0000000322137899 */ /* 0x000fe4000800063f */
[----:B------:R-:W-:-:S04]  /*2a90*/  UIADD3 UR31, UR20, 0x20, URZ ;  /* 0x00000020141f7890 */ /* 0x000fc8000fffe03f */
[----:B------:R-:W-:Y:S01]  /*2aa0*/  UIADD3 UR30, UR19, UR31, URZ ;  /* 0x0000001f131e7290 */ /* 0x000fe2000fffe03f */
[----:B------:R-:W-:-:S03]  /*2ab0*/  IMAD R251, RZ, RZ, -UR28 ;  /* 0x8000001cfffb7e24 */ /* 0x000fc6000f8e02ff */
[----:B------:R-:W-:Y:S02]  /*2ac0*/  UIADD3 UR29, UR19, UR30, URZ ;  /* 0x0000001e131d7290 */ /* 0x000fe4000fffe03f */
[----:B------:R-:W-:Y:S02]  /*2ad0*/  UIADD3 UR39, UR44, UR13, URZ ;  /* 0x0000000d2c277290 */ /* 0x000fe4000fffe03f */
        /* <DEDUP_REMOVED lines=41> */
[----:B------:R-:W-:-:S05]  /*2d70*/  VIADD R3, R252, 0x40 ;  /* 0x00000040fc037836 */ /* 0x000fca0000000000 */
[----:B------:R-:W-:Y:S01]  /*2d80*/  ISETP.GE.AND P2, PT, R3, UR10, PT ;  /* 0x0000000a03007c0c */ /* 0x000fe2000bf46270 */
[----:B------:R-:W-:Y:S01]  /*2d90*/  IMAD.U32 R3, RZ, RZ, UR12 ;  /* 0x0000000cff037e24 */ /* 0x000fe2000f8e00ff */
[----:B------:R-:W-:-:S04]  /*2da0*/  ULDC.64 UR10, c[0x0][0x260] ;  /* 0x00009800000a7ab9 */ /* 0x000fc80000000a00 */
[----:B------:R-:W-:Y:S01]  /*2db0*/  IADD3.X R9, R7, UR40, R3, P1, !PT ;  /* 0x0000002807097c10 */ /* 0x000fe20008ffe403 */
[----:B------:R-:W-:Y:S01]  /*2dc0*/  IMAD R3, R11, UR10, RZ ;  /* 0x0000000a0b037c24 */ /* 0x000fe2000f8e02ff */
[----:B------:R-:W-:Y:S01]  /*2dd0*/  IADD3.X R7, R5, UR52, R10, P0, !PT ;  /* 0x0000003405077c10 */ /* 0x000fe200087fe40a */
[C---:B------:R-:W-:Y:S02]  /*2de0*/  IMAD R10, R0.reuse, UR23, R4 ;  /* 0x00000017000a7c24 */ /* 0x040fe4000f8e0204 */
[C---:B------:R-:W-:Y:S02]  /*2df0*/  IMAD.WIDE.U32 R4, R0.reuse, UR22, R8 ;  /* 0x0000001600047c25 */ /* 0x040fe4000f8e0008 */
[----:B------:R-:W2:Y:S02]  /*2e00*/  @!P2 LDC.64 R18, c[0x0][0x220] ;  /* 0x00008800ff12ab82 */ /* 0x000ea40000000a00 */
[C---:B------:R-:W-:Y:S02]  /*2e10*/  IMAD R8, R0.reuse, UR11, R3 ;  /* 0x0000000b00087c24 */ /* 0x040fe4000f8e0203 */
[----:B------:R-:W-:-:S04]  /*2e20*/  IMAD.WIDE.U32 R6, R0, UR10, R6 ;  /* 0x0000000a00067c25 */ /* 0x000fc8000f8e0006 */
[----:B------:R-:W-:-:S05]  /*2e30*/  VIADD R0, R25, 0x20 ;  /* 0x0000002019007836 */ /* 0x000fca0000000000 */
[----:B------:R-:W-:Y:S02]  /*2e40*/  ISETP.GE.AND P5, PT, R0, UR7, PT ;  /* 0x0000000700007c0c */ /* 0x000fe4000bfa6270 */
[----:B------:R-:W-:-:S05]  /*2e50*/  @!P2 IADD3 R0, P0, R252, 0x40, RZ ;  /* 0x00000040fc00a810 */ /* 0x000fca0007f1e0ff */
[----:B------:R-:W-:Y:S01]  /*2e60*/  @!P2 IMAD.X R11, RZ, RZ, R24, P0 ;  /* 0x000000ffff0ba224 */ /* 0x000fe200000e0618 */
[----:B------:R-:W-:Y:S02]  /*2e70*/  PLOP3.LUT P0, PT, PT, PT, UP4, 0x80, 0x0 ;  /* 0x000000000000781c */ /* 0x000fe40003f0f048 */
[----:B------:R-:W-:Y:S01]  /*2e80*/  @!P2 IADD3 R14, P1, R252, 0x40, RZ ;  /* 0x00000040fc0ea810 */ /* 0x000fe20007f3e0ff */
[----:B------:R-:W-:-:S04]  /*2e90*/  IMAD.IADD R5, R5, 0x1, R10 ;  /* 0x0000000105057824 */ /* 0x000fc800078e020a */
[----:B------:R-:W-:Y:S02]  /*2ea0*/  @!P2 IMAD.X R3, RZ, RZ, R24, P1 ;  /* 0x000000ffff03a224 */ /* 0x000fe400008e0618 */
[----:B------:R-:W-:Y:S02]  /*2eb0*/  IMAD.IADD R7, R7, 0x1, R8 ;  /* 0x0000000107077824 */ /* 0x000fe400078e0208 */
[----:B------:R-:W-:Y:S02]  /*2ec0*/  @!P2 IMAD R3, R3, UR24, RZ ;  /* 0x000000180303ac24 */ /* 0x000fe4000f8e02ff */
[----:B------:R-:W-:Y:S02]  /*2ed0*/  @!P2 IMAD.MOV.U32 R8, RZ, RZ, R4 ;  /* 0x000000ffff08a224 */ /* 0x000fe400078e0004 */
[----:B------:R-:W-:Y:S02]  /*2ee0*/  @!P2 IMAD.MOV.U32 R9, RZ, RZ, R5 ;  /* 0x000000ffff09a224 */ /* 0x000fe400078e0005 */
[----:B------:R-:W-:-:S02]  /*2ef0*/  @!P3 IMAD R10, R24, UR24, RZ ;  /* 0x00000018180abc24 */ /* 0x000fc4000f8e02ff */
[C---:B------:R-:W-:Y:S02]  /*2f00*/  @!P2 IMAD R22, R14.reuse, UR25, R3 ;  /* 0x000000190e16ac24 */ /* 0x040fe4000f8e0203 */
[----:B------:R-:W-:Y:S02]  /*2f10*/  @!P2 IMAD.MOV.U32 R12, RZ, RZ, R6 ;  /* 0x000000ffff0ca224 */ /* 0x000fe400078e0006 */
[----:B------:R-:W-:Y:S02]  /*2f20*/  @!P2 IMAD.MOV.U32 R13, RZ, RZ, R7 ;  /* 0x000000ffff0da224 */ /* 0x000fe400078e0007 */
[----:B------:R-:W-:Y:S02]  /*2f30*/  @!P2 IMAD R11, R11, UR26, RZ ;  /* 0x0000001a0b0bac24 */ /* 0x000fe4000f8e02ff */
[----:B------:R-:W-:-:S04]  /*2f40*/  @!P2 IMAD.WIDE.U32 R14, R14, UR24, R8 ;  /* 0x000000180e0eac25 */ /* 0x000fc8000f8e0008 */
[C---:B------:R-:W-:Y:S02]  /*2f50*/  @!P3 IMAD R3, R252.reuse, UR25, R10 ;  /* 0x00000019fc03bc24 */ /* 0x040fe4000f8e020a */
[----:B------:R-:W-:-:S04]  /*2f60*/  @!P3 IMAD.WIDE.U32 R8, R252, UR24, R4 ;  /* 0x00000018fc08bc25 */ /* 0x000fc8000f8e0004 */
[C---:B------:R-:W-:Y:S02]  /*2f70*/  @!P2 IMAD R23, R0.reuse, UR27, R11 ;  /* 0x0000001b0017ac24 */ /* 0x040fe4000f8e020b */
[----:B------:R-:W-:Y:S01]  /*2f80*/  @!P2 IMAD.WIDE.U32 R12, R0, UR26, R12 ;  /* 0x0000001a000cac25 */ /* 0x000fe2000f8e000c */
[----:B-1----:R-:W-:-:S03]  /*2f90*/  @!P3 LEA R4, P1, R8, R16, 0x1 ;  /* 0x000000100804b211 */ /* 0x002fc600078208ff */
[----:B------:R-:W-:Y:S01]  /*2fa0*/  @!P3 IMAD.IADD R0, R9, 0x1, R3 ;  /* 0x000000010900b824 */ /* 0x000fe200078e0203 */
[----:B------:R-:W-:Y:S01]  /*2fb0*/  ULEA.HI UR10, UR6, UR6, URZ, 0x1 ;  /* 0x00000006060a7291 */ /* 0x000fe2000f8f083f */
[----:B------:R-:W-:-:S03]  /*2fc0*/  @!P3 IMAD R3, R24, UR26, RZ ;  /* 0x0000001a1803bc24 */ /* 0x000fc6000f8e02ff */
[----:B------:R-:W-:Y:S02]  /*2fd0*/  @!P3 LEA.HI.X R5, R8, R17, R0, 0x1, P1 ;  /* 0x000000110805b211 */ /* 0x000fe400008f0c00 */
[----:B---3--:R-:W-:Y:S01]  /*2fe0*/  LEA R0, R26, UR4, 0x1 ;  /* 0x000000041a007c11 */ /* 0x008fe2000f8e08ff */
[----:B------:R-:W-:Y:S01]  /*2ff0*/  @P0 BAR.SYNC.DEFER_BLOCKING 0x0 ;  /* 0x0000000000000b1d */ /* 0x000fe20000010000 */
[----:B------:R-:W-:Y:S01]  /*3000*/  ULOP3.LUT UR10, UR10, 0xfffffffe, URZ, 0xc0, !UPT ;  /* 0xfffffffe0a0a7892 */ /* 0x000fe2000f8ec03f */
[C---:B------:R-:W-:Y:S02]  /*3010*/  @!P3 IMAD R3, R252.reuse, UR27, R3 ;  /* 0x0000001bfc03bc24 */ /* 0x040fe4000f8e0203 */
[----:B------:R-:W-:Y:S01]  /*3020*/  @!P3 IMAD.WIDE.U32 R10, R252, UR26, R6 ;  /* 0x0000001afc0abc25 */ /* 0x000fe2000f8e0006 */
[----:B------:R-:W-:-:S03]  /*3030*/  UIADD3 UR10, UR6, -UR10, URZ ;  /* 0x8000000a060a7290 */ /* 0x000fc6000fffe03f */
[----:B------:R-:W1:Y:S01]  /*3040*/  @!P2 LDC.64 R16, c[0x0][0x218] ;  /* 0x00008600ff10ab82 */ /* 0x000e620000000a00 */
[----:B----4-:R-:W-:Y:S01]  /*3050*/  @!P3 LEA R6, P1, R10, R20, 0x1 ;  /* 0x000000140a06b211 */ /* 0x010fe200078208ff */
[----:B------:R-:W-:Y:S01]  /*3060*/  UISETP.NE.AND UP0, UPT, UR10, 0x1, UPT ;  /* 0x000000010a00788c */ /* 0x000fe2000bf05270 */
[----:B--2---:R-:W-:Y:S01]  /*3070*/  @!P2 LEA R8, P4, R14, R18, 0x1 ;  /* 0x000000120e08a211 */ /* 0x004fe200078808ff */
        /* <DEDUP_REMOVED lines=10> */
[----:B------:R2:W-:Y:S01]  /*3120*/  @!P3 LDGSTS.E.BYPASS.LTC128B.128 [R0+0x13000], desc[UR8][R4.64+0x80] ;  /* 0x130000800400bfae */ /* 0x0005e2000b901d48 */
[----:B------:R-:W-:-:S03]  /*3130*/  PLOP3.LUT P0, PT, PT, PT, UP0, 0x80, 0x0 ;  /* 0x000000000000781c */ /* 0x000fc60003f0f008 */
[----:B------:R-:W-:Y:S04]  /*3140*/  @P2 STS.128 [R0+0x10000], RZ ;  /* 0x010000ff00002388 */ /* 0x000fe80000000c00 */
[----:B------:R-:W-:Y:S04]  /*3150*/  @P2 STS.128 [R0+0x12000], RZ ;  /* 0x012000ff00002388 */ /* 0x000fe80000000c00 */
[----:B------:R-:W-:Y:S01]  /*3160*/  @P2 STS.128 [R0+0x14000], RZ ;  /* 0x014000ff00002388 */ /* 0x000fe20000000c00 */
[----:B--2---:R-:W-:Y:S02]  /*3170*/  @!P3 IMAD.IADD R4, R11, 0x1, R3 ;  /* 0x000000010b04b824 */ /* 0x004fe400078e0203 */
[----:B------:R-:W-:-:S03]  /*3180*/  @!P2 IMAD.IADD R5, R15, 0x1, R22 ;  /* 0x000000010f05a824 */ /* 0x000fc600078e0216 */
[----:B------:R-:W-:Y:S02]  /*3190*/  @!P3 LEA.HI.X R7, R10, R21, R4, 0x1, P1 ;  /* 0x000000150a07b211 */ /* 0x000fe400008f0c04 */
[----:B------:R-:W-:Y:S01]  /*31a0*/  ISETP.GE.AND P1, PT, R252, UR7, PT ;  /* 0x00000007fc007c0c */ /* 0x000fe2000bf26270 */
[----:B------:R-:W-:Y:S01]  /*31b0*/  VIADD R3, R26, 0x1800 ;  /* 0x000018001a037836 */ /* 0x000fe20000000000 */
[----:B------:R-:W-:-:S04]  /*31c0*/  @!P2 LEA.HI.X R9, R14, R19, R5, 0x1, P4 ;  /* 0x000000130e09a211 */ /* 0x000fc800020f0c05 */
[----:B------:R-:W-:Y:S01]  /*31d0*/  SEL R10, R3, R26, !P0 ;  /* 0x0000001a030a7207 */ /* 0x000fe20004000000 */
[----:B------:R-:W-:Y:S01]  /*31e0*/  @!PT LDS RZ, [RZ] ;  /* 0x00000000fffff984 */ /* 0x000fe20000000800 */
[----:B------:R-:W-:Y:S01]  /*31f0*/  @!PT LDS RZ, [RZ] ;  /* 0x00000000fffff984 */ /* 0x000fe20000000800 */
[----:B------:R-:W-:Y:S01]  /*3200*/  @!PT LDS RZ, [RZ] ;  /* 0x00000000fffff984 */ /* 0x000fe20000000800 */
[----:B------:R-:W-:Y:S04]  /*3210*/  @!P2 LDGSTS.E.BYPASS.LTC128B.128 [R0+0x10000], desc[UR8][R8.64] ;  /* 0x100000000800afae */ /* 0x000fe8000b901d48 */
[----:B------:R-:W-:Y:S01]  /*3220*/  @!P2 LDGSTS.E.BYPASS.LTC128B.128 [R0+0x12000], desc[UR8][R8.64+0x40] ;  /* 0x120000400800afae */ /* 0x000fe2000b901d48 */
[----:B------:R-:W-:-:S03]  /*3230*/  LEA R234, R10, UR4, 0x1 ;  /* 0x000000040aea7c11 */ /* 0x000fc6000f8e08ff */
[----:B------:R-:W-:Y:S04]  /*3240*/  @!P2 LDGSTS.E.BYPASS.LTC128B.128 [R0+0x14000], desc[UR8][R8.64+0x80] ;  /* 0x140000800800afae */ /* 0x000fe8000b901d48 */
[----:B------:R-:W0:Y:S01]  /*3250*/  LDGDEPBAR ;  /* 0x00000000000079af */ /* 0x000e220000000000 */
[----:B------:R-:W-:-:S03]  /*3260*/  @!P2 IMAD.IADD R3, R13, 0x1, R23 ;  /* 0x000000010d03a824 */ /* 0x000fc600078e0217 */
[----:B------:R-:W-:Y:S04]  /*3270*/  @P1 STS [R0+0x6000], RZ ;  /* 0x006000ff00001388 */ /* 0x000fe80000000800 */
[----:B------:R-:W-:Y:S04]  /*3280*/  @P1 STS [R0+0x6004], RZ ;  /* 0x006004ff00001388 */ /* 0x000fe80000000800 */
[----:B------:R-:W-:Y:S04]  /*3290*/  @P1 STS.64 [R0+0x6008], RZ ;  /* 0x006008ff00001388 */ /* 0x000fe80000000a00 */
[----:B------:R-:W-:Y:S04]  /*32a0*/  @P1 STS.128 [R0+0x7000], RZ ;  /* 0x007000ff00001388 */ /* 0x000fe80000000c00 */
[----:B------:R-:W-:Y:S01]  /*32b0*/  @P1 STS.128 [R0+0x8000], RZ ;  /* 0x008000ff00001388 */ /* 0x000fe20000000c00 */
[----:B-1----:R-:W-:-:S03]  /*32c0*/  @!P2 LEA R4, P4, R12, R16, 0x1 ;  /* 0x000000100c04a211 */ /* 0x002fc600078808ff */
[----:B------:R-:W-:Y:S01]  /*32d0*/  @!PT LDS RZ, [RZ] ;  /* 0x00000000fffff984 */ /* 0x000fe20000000800 */
[----:B------:R-:W-:Y:S01]  /*32e0*/  @!PT LDS RZ, [RZ] ;  /* 0x00000000fffff984 */ /* 0x000fe20000000800 */
[----:B------:R-:W-:Y:S01]  /*32f0*/  @!PT LDS RZ, [RZ] ;  /* 0x00000000fffff984 */ /* 0x000fe20000000800 */
[----:B------:R-:W-:Y:S04]  /*3300*/  @!P1 LDGSTS.E.BYPASS.LTC128B.128 [R0+0x6000], desc[UR8][R230.64] ;  /* 0x06000000e6009fae */ /* 0x000fe8000b901d48 */
        /* <DEDUP_REMOVED lines=46> */
[----:B------:R-:W-:Y:S01]  /*35f0*/  ISETP.GE.AND P4, PT, R25, UR7, PT ;  /* 0x0000000719007c0c */ /* 0x000fe2000bf86270 */
[----:B------:R-:W-:Y:S02]  /*3600*/  UIADD3 UR26, UR20, 0x40, URZ ;  /* 0x00000040141a7890 */ /* 0x000fe4000fffe03f */
[----:B------:R-:W-:Y:S01]  /*3610*/  UIADD3 UR40, -UR5, 0x80, UR39 ;  /* 0x0000008005287890 */ /* 0x000fe2000fffe127 */
[----:B---3--:R-:W-:Y:S01]  /*3620*/  IADD3 R4, P3, R6, UR16, RZ ;  /* 0x0000001006047c10 */ /* 0x008fe2000ff7e0ff */
[----:B------:R-:W-:-:S04]  /*3630*/  DEPBAR.LE SB0, 0x1 ;  /* 0x000080400000791a */ /* 0x000fc80000000000 */
[----:B--2---:R-:W-:Y:S01]  /*3640*/  SHF.R.S32.HI R0, RZ, 0x1f, R3 ;  /* 0x0000001fff007819 */ /* 0x004fe20000011403 */
[----:B------:R-:W-:Y:S01]  /*3650*/  UIADD3 UR27, UR19, UR28, URZ ;  /* 0x0000001c131b7290 */ /* 0x000fe2000fffe03f */
[----:B------:R-:W-:Y:S02]  /*3660*/  @!P1 LEA R6, P2, R3, UR16, 0x2 ;  /* 0x0000001003069c11 */ /* 0x000fe4000f8410ff */
[----:B------:R-:W-:Y:S02]  /*3670*/  CS2R R54, SRZ ;  /* 0x0000000000367805 */ /* 0x000fe4000001ff00 */
[----:B------:R-:W-:Y:S02]  /*3680*/  SHF.L.U64.HI R5, R25, 0x2, R8 ;  /* 0x0000000219057819 */ /* 0x000fe40000010208 */
[----:B------:R-:W-:Y:S02]  /*3690*/  CS2R R52, SRZ ;  /* 0x0000000000347805 */ /* 0x000fe4000001ff00 */
[----:B------:R-:W-:-:S02]  /*36a0*/  @!P1 LEA.HI.X R7, R3, UR15, R0, 0x2, P2 ;  /* 0x0000000f03079c11 */ /* 0x000fc400090f1400 */
[----:B------:R-:W-:Y:S02]  /*36b0*/  CS2R R46, SRZ ;  /* 0x00000000002e7805 */ /* 0x000fe4000001ff00 */
[----:B------:R-:W-:Y:S02]  /*36c0*/  IADD3.X R5, R5, UR15, RZ, P3, !PT ;  /* 0x0000000f05057c10 */ /* 0x000fe40009ffe4ff */
[----:B------:R-:W-:Y:S02]  /*36d0*/  CS2R R44, SRZ ;  /* 0x00000000002c7805 */ /* 0x000fe4000001ff00 */
[----:B------:R-:W-:Y:S01]  /*36e0*/  CS2R R50, SRZ ;  /* 0x0000000000327805 */ /* 0x000fe2000001ff00 */
[----:B------:R-:W5:Y:S01]  /*36f0*/  @!P1 LDG.E R248, desc[UR8][R6.64] ;  /* 0x0000000806f89981 */ /* 0x000f62000c1e1900 */
[----:B------:R-:W-:Y:S02]  /*3700*/  CS2R R48, SRZ ;  /* 0x0000000000307805 */ /* 0x000fe4000001ff00 */
[----:B------:R-:W-:-:S02]  /*3710*/  CS2R R42, SRZ ;  /* 0x00000000002a7805 */ /* 0x000fc4000001ff00 */
[----:B------:R-:W-:Y:S01]  /*3720*/  CS2R R40, SRZ ;  /* 0x0000000000287805 */ /* 0x000fe2000001ff00 */
[----:B------:R-:W5:Y:S01]  /*3730*/  @!P4 LDG.E R249, desc[UR8][R4.64] ;  /* 0x0000000804f9c981 */ /* 0x000f62000c1e1900 */
[----:B------:R-:W-:Y:S02]  /*3740*/  CS2R R38, SRZ ;  /* 0x0000000000267805 */ /* 0x000fe4000001ff00 */
[----:B------:R-:W-:Y:S01]  /*3750*/  CS2R R36, SRZ ;  /* 0x0000000000247805 */ /* 0x000fe2000001ff00 */
[----:B------:R-:W-:Y:S01]  /*3760*/  ULDC UR14, c[0x0][0x394] ;  /* 0x0000e500000e7ab9 */ /* 0x000fe20000000800 */
[----:B------:R-:W5:Y:S01]  /*3770*/  @!P6 LDG.E R250, desc[UR8][R4.64+0x20] ;  /* 0x0000200804fae981 */ /* 0x000f62000c1e1900 */
[----:B------:R-:W-:Y:S02]  /*3780*/  UIMAD UR38, UR34, 0x18, URZ ;  /* 0x00000018222678a4 */ /* 0x000fe4000f8e023f */
[----:B------:R-:W-:Y:S01]  /*3790*/  USHF.L.U32 UR37, UR34, 0x5, URZ ;  /* 0x0000000522257899 */ /* 0x000fe2000800063f */
[----:B------:R1:W5:Y:S01]  /*37a0*/  @!P5 LDG.E R247, desc[UR8][R4.64+0x80] ;  /* 0x0000800804f7d981 */ /* 0x000362000c1e1900 */
[----:B------:R-:W-:-:S02]  /*37b0*/  UIMAD UR36, UR34, 0x28, URZ ;  /* 0x00000028222478a4 */ /* 0x000fc4000f8e023f */
[----:B------:R-:W-:Y:S01]  /*37c0*/  UIMAD UR35, UR34, 0x30, URZ ;  /* 0x00000030222378a4 */ /* 0x000fe2000f8e023f */
[----:B------:R-:W-:Y:S01]  /*37d0*/  BAR.SYNC.DEFER_BLOCKING 0x0 ;  /* 0x0000000000007b1d */ /* 0x000fe20000010000 */
[----:B------:R-:W-:Y:S02]  /*37e0*/  UIADD3 UR25, UR19, UR26, URZ ;  /* 0x0000001a13197290 */ /* 0x000fe4000fffe03f */
[----:B------:R-:W-:-:S03]  /*37f0*/  UIADD3 UR41, UR44, 0x80, URZ ;  /* 0x000000802c297890 */ /* 0x000fc6000fffe03f */
[----:B------:R-:W-:Y:S01]  /*3800*/  ULDC UR7, c[0x0][0x2ec] ;  /* 0x0000bb0000077ab9 */ /* 0x000fe20000000800 */
        /* <DEDUP_REMOVED lines=14> */
[----:B------:R-:W-:Y:S01]  /*38f0*/  VIADD R3, R219, 0x1800 ;  /* 0x00001800db037836 */ /* 0x000fe20000000000 */
[----:B------:R-:W-:Y:S01]  /*3900*/  UIADD3 UR24, UR19, UR25, URZ ;  /* 0x0000001913187290 */ /* 0x000fe2000fffe03f */
[----:B------:R-:W-:Y:S01]  /*3910*/  VIADD R0, R217, 0x1800 ;  /* 0x00001800d9007836 */ /* 0x000fe20000000000 */
[----:B-1----:R-:W-:-:S05]  /*3920*/  SHF.L.U64.HI R4, R25, 0x2, R8 ;  /* 0x0000000219047819 */ /* 0x002fca0000010208 */
[----:B------:R1:W-:Y:S01]  /*3930*/  STL [R1+0x10], R4 ;  /* 0x0000100401007387 */ /* 0x0003e20000100800 */
[----:B------:R-:W-:Y:S01]  /*3940*/  UIADD3 UR23, UR19, UR24, URZ ;  /* 0x0000001813177290 */ /* 0x000fe2000fffe03f */
[----:B------:R-:W-:Y:S02]  /*3950*/  SEL R3, R3, R219, !P0 ;  /* 0x000000db03037207 */ /* 0x000fe40004000000 */
[----:B------:R-:W-:Y:S01]  /*3960*/  SEL R0, R0, R217, !P0 ;  /* 0x000000d900007207 */ /* 0x000fe20004000000 */
[----:B------:R-:W-:Y:S01]  /*3970*/  UIADD3 UR22, UR19, UR23, URZ ;  /* 0x0000001713167290 */ /* 0x000fe2000fffe03f */
[----:B------:R-:W-:Y:S02]  /*3980*/  LEA R208, R3, UR4, 0x1 ;  /* 0x0000000403d07c11 */ /* 0x000fe4000f8e08ff */
[----:B------:R-:W-:Y:S01]  /*3990*/  LEA R3, R0, UR4, 0x1 ;  /* 0x0000000400037c11 */ /* 0x000fe2000f8e08ff */
[----:B------:R-:W-:Y:S01]  /*39a0*/  UIADD3 UR40, UR40, -UR46, URZ ;  /* 0x8000002e28287290 */ /* 0x000fe2000fffe03f */
[----:B------:R-:W-:Y:S01]  /*39b0*/  UMOV UR11, UR14 ;  /* 0x0000000e000b7c82 */ /* 0x000fe20008000000 */
[----:B------:R-:W-:-:S02]  /*39c0*/  UIMAD UR34, UR34, 0x38, URZ ;  /* 0x00000038222278a4 */ /* 0x000fc4000f8e023f */
[----:B------:R-:W-:Y:S02]  /*39d0*/  UIADD3 UR33, UR19, UR27, URZ ;  /* 0x0000001b13217290 */ /* 0x000fe4000fffe03f */
[----:B------:R-:W-:Y:S01]  /*39e0*/  UIADD3 UR32, UR19, UR22, URZ ;  /* 0x0000001613207290 */ /* 0x000fe2000fffe03f */
[----:B--234-:R-:W-:-:S11]  /*39f0*/  ULDC UR46, c[0x0][0x398] ;  /* 0x0000e600002e7ab9 */ /* 0x01cfd60000000800 */
.L_x_191:
[----:B-1----:R-:W2:Y:S01]  /*3a00*/  LDL R4, [R1+0x14] ;  /* 0x0000140001047983 */ /* 0x002ea20000100800 */
[----:B------:R-:W-:Y:S01]  /*3a10*/  USHF.L.U32 UR10, UR6, 0x6, URZ ;  /* 0x00000006060a7899 */ /* 0x000fe2000800063f */
[----:B------:R-:W-:Y:S01]  /*3a20*/  IMAD.MOV.U32 R236, RZ, RZ, R225 ;  /* 0x000000ffffec7224 */ /* 0x000fe200078e00e1 */
[----:B------:R-:W-:Y:S01]  /*3a30*/  UMOV UR12, UR61 ;  /* 0x0000003d000c7c82 */ /* 0x000fe20008000000 */
[----:B------:R-:W3:Y:S01]  /*3a40*/  LDL R0, [R1+0x10] ;  /* 0x0000100001007983 */ /* 0x000ee20000100800 */
[----:B------:R-:W-:Y:S01]  /*3a50*/  UISETP.GE.AND UP0, UPT, UR10, UR40, UPT ;  /* 0x000000280a00728c */ /* 0x000fe2000bf06270 */
[----:B------:R-:W-:Y:S02]  /*3a60*/  IMAD.MOV.U32 R237, RZ, RZ, R224 ;  /* 0x000000ffffed7224 */ /* 0x000fe400078e00e0 */
        /* <DEDUP_REMOVED lines=9> */
[----:B------:R-:W-:Y:S04]  /*3b00*/  LDSM.16.M88.4 R152, [R208+0x1800] ;  /* 0x00180000d098783b */ /* 0x000fe80000000200 */
[----:B------:R-:W-:Y:S01]  /*3b10*/  LDSM.16.M88.4 R156, [R209+0xb400] ;  /* 0x00b40000d19c783b */ /* 0x000fe20000000200 */
[----:B--2---:R-:W-:Y:S04]  /*3b20*/  IADD3 R4, P0, R4, UR18, RZ ;  /* 0x0000001204047c10 */ /* 0x004fe8000ff1e0ff */
[----:B---3--:R-:W-:Y:S01]  /*3b30*/  IADD3.X R5, R0, UR17, RZ, P0, !PT ;  /* 0x0000001100057c10 */ /* 0x008fe200087fe4ff */
        /* <DEDUP_REMOVED lines=25> */
[----:B------:R-:W-:Y:S05]  /*3cd0*/  LDSM.16.M88.4 R144, [R0+0x1800] ;  /* 0x001800000090783b */ /* 0x000fea0000000200 */
        /* <DEDUP_REMOVED lines=34> */
[-C--:B------:R-:W-:Y:S06]  /*3f00*/  HMMA.16816.F32 R28, R152, R158.reuse, R28 ;  /* 0x0000009e981c723c */ /* 0x080fec000000181c */
[----:B------:R-:W-:Y:S06]  /*3f10*/  HMMA.16816.F32 R32, R132, R158, R32 ;  /* 0x0000009e8420723c */ /* 0x000fec0000001820 */
[-C--:B-1----:R-:W-:Y:S06]  /*3f20*/  HMMA.16816.F32 R4, R136, R140.reuse, R4 ;  /* 0x0000008c8804723c */ /* 0x082fec0000001804 */
        /* <DEDUP_REMOVED lines=19> */
.L_x_187:
[----:B------:R-:W2:Y:S01]  /*4060*/  LDL R133, [R1] ;  /* 0x0000000001857983 */ /* 0x000ea20000100800 */
        /* <DEDUP_REMOVED lines=129> */
.L_x_188:
[C---:B------:R-:W-:Y:S01]  /*4880*/  FMUL.FTZ R133, R249.reuse, 1.4426950216293334961 ;  /* 0x3fb8aa3bf9857820 */ /* 0x040fe20000410000 */
[----:B------:R-:W-:Y:S01]  /*4890*/  FSETP.NEU.FTZ.AND P0, PT, R249, -INF , PT ;  /* 0xff800000f900780b */ /* 0x000fe20003f1d000 */
[----:B------:R-:W-:Y:S01]  /*48a0*/  FMUL.FTZ R132, R250, 1.4426950216293334961 ;  /* 0x3fb8aa3bfa847820 */ /* 0x000fe20000410000 */
[----:B------:R-:W-:Y:S01]  /*48b0*/  FMUL.FTZ R0, R248, 1.4426950216293334961 ;  /* 0x3fb8aa3bf8007820 */ /* 0x000fe20000410000 */
[----:B------:R-:W-:Y:S01]  /*48c0*/  UISETP.GT.AND UP3, UPT, UR6, UR21, UPT ;  /* 0x000000150600728c */ /* 0x000fe2000bf64270 */
[----:B------:R-:W-:Y:S02]  /*48d0*/  FSEL R133, R133, RZ, P0 ;  /* 0x000000ff85857208 */ /* 0x000fe40000000000 */
[----:B------:R-:W-:Y:S03]  /*48e0*/  FSETP.NEU.FTZ.AND P0, PT, R250, -INF , PT ;  /* 0xff800000fa00780b */ /* 0x000fe60003f1d000 */
[--C-:B------:R-:W-:Y:S01]  /*48f0*/  FFMA.FTZ R4, R4, UR7, -R133.reuse ;  /* 0x0000000704047c23 */ /* 0x100fe20008010885 */
[----:B------:R-:W-:Y:S01]  /*4900*/  FSEL R132, R132, RZ, P0 ;  /* 0x000000ff84847208 */ /* 0x000fe20000000000 */
[--C-:B------:R-:W-:Y:S01]  /*4910*/  FFMA.FTZ R5, R5, UR7, -R133.reuse ;  /* 0x0000000705057c23 */ /* 0x100fe20008010885 */
[----:B------:R-:W-:Y:S01]  /*4920*/  FSETP.NEU.FTZ.AND P0, PT, R247, -INF , PT ;  /* 0xff800000f700780b */ /* 0x000fe20003f1d000 */
[----:B------:R1:W-:Y:S01]  /*4930*/  MUFU.EX2 R142, R4 ;  /* 0x00000004008e7308 */ /* 0x0003e20000000800 */
[--C-:B------:R-:W-:Y:S01]  /*4940*/  FFMA.FTZ R16, R16, UR7, -R133.reuse ;  /* 0x0000000710107c23 */ /* 0x100fe20008010885 */
[--C-:B------:R-:W-:Y:S01]  /*4950*/  FFMA.FTZ R6, R6, UR7, -R132.reuse ;  /* 0x0000000706067c23 */ /* 0x100fe20008010884 */
[--C-:B------:R-:W-:Y:S01]  /*4960*/  FFMA.FTZ R7, R7, UR7, -R132.reuse ;  /* 0x0000000707077c23 */ /* 0x100fe20008010884 */
[--C-:B------:R-:W-:Y:S01]  /*4970*/  FFMA.FTZ R17, R17, UR7, -R133.reuse ;  /* 0x0000000711117c23 */ /* 0x100fe20008010885 */
[--C-:B------:R-:W-:Y:S01]  /*4980*/  FFMA.FTZ R18, R18, UR7, -R132.reuse ;  /* 0x0000000712127c23 */ /* 0x100fe20008010884 */
[--C-:B------:R-:W-:Y:S01]  /*4990*/  FFMA.FTZ R19, R19, UR7, -R132.reuse ;  /* 0x0000000713137c23 */ /* 0x100fe20008010884 */
[--C-:B------:R-:W-:Y:S03]  /*49a0*/  FFMA.FTZ R20, R20, UR7, -R133.reuse ;  /* 0x0000000714147c23 */ /* 0x100fe60008010885 */
[----:B------:R-:W2:Y:S01]  /*49b0*/  MUFU.EX2 R141, R5 ;  /* 0x00000005008d7308 */ /* 0x000ea20000000800 */
[--C-:B------:R-:W-:Y:S01]  /*49c0*/  FFMA.FTZ R21, R21, UR7, -R133.reuse ;  /* 0x0000000715157c23 */ /* 0x100fe20008010885 */
[--C-:B------:R-:W-:Y:S01]  /*49d0*/  FFMA.FTZ R22, R22, UR7, -R132.reuse ;  /* 0x0000000716167c23 */ /* 0x100fe20008010884 */
[--C-:B------:R-:W-:Y:S01]  /*49e0*/  FFMA.FTZ R23, R23, UR7, -R132.reuse ;  /* 0x0000000717177c23 */ /* 0x100fe20008010884 */
[--C-:B------:R-:W-:Y:S01]  /*49f0*/  FFMA.FTZ R32, R32, UR7, -R133.reuse ;  /* 0x0000000720207c23 */ /* 0x100fe20008010885 */
[----:B------:R-:W-:Y:S01]  /*4a00*/  FFMA.FTZ R133, R33, UR7, -R133 ;  /* 0x0000000721857c23 */ /* 0x000fe20008010885 */
[--C-:B------:R-:W-:Y:S01]  /*4a10*/  FFMA.FTZ R34, R34, UR7, -R132.reuse ;  /* 0x0000000722227c23 */ /* 0x100fe20008010884 */
[----:B------:R-:W-:Y:S03]  /*4a20*/  FFMA.FTZ R132, R35, UR7, -R132 ;  /* 0x0000000723847c23 */ /* 0x000fe60008010884 */
[----:B------:R-:W-:Y:S01]  /*4a30*/  MUFU.EX2 R140, R6 ;  /* 0x00000006008c7308 */ /* 0x000fe20000000800 */
[----:B-1----:R-:W-:Y:S01]  /*4a40*/  FMUL.FTZ R4, R247, 1.4426950216293334961 ;  /* 0x3fb8aa3bf7047820 */ /* 0x002fe20000410000 */
[----:B------:R-:W-:Y:S04]  /*4a50*/  PLOP3.LUT P1, PT, PT, PT, UP3, 0x80, 0x0 ;  /* 0x000000000000781c */ /* 0x000fe80003f2f038 */
[----:B------:R-:W-:Y:S04]  /*4a60*/  FSEL R4, R4, RZ, P0 ;  /* 0x000000ff04047208 */ /* 0x000fe80000000000 */
[----:B------:R-:W1:Y:S01]  /*4a70*/  MUFU.EX2 R147, R7 ;  /* 0x0000000700937308 */ /* 0x000e620000000800 */
[----:B------:R-:W-:Y:S01]  /*4a80*/  FSETP.NEU.FTZ.AND P0, PT, R248, -INF , PT ;  /* 0xff800000f800780b */ /* 0x000fe20003f1d000 */
        /* <DEDUP_REMOVED lines=8> */
[----:B------:R-:W-:Y:S01]  /*4b10*/  FSEL R0, R0, RZ, P0 ;  /* 0x000000ff00007208 */ /* 0x000fe20000000000 */
[----:B------:R-:W-:Y:S04]  /*4b20*/  MUFU.EX2 R242, R16 ;  /* 0x0000001000f27308 */ /* 0x000fe80000000800 */
[--C-:B------:R-:W-:Y:S01]  /*4b30*/  FFMA.FTZ R10, R10, UR7, -R0.reuse ;  /* 0x000000070a0a7c23 */ /* 0x100fe20008010800 */
[--C-:B------:R-:W-:Y:S01]  /*4b40*/  FFMA.FTZ R11, R11, UR7, -R0.reuse ;  /* 0x000000070b0b7c23 */ /* 0x100fe20008010800 */
[--C-:B------:R-:W-:Y:S01]  /*4b50*/  FFMA.FTZ R14, R14, UR7, -R0.reuse ;  /* 0x000000070e0e7c23 */ /* 0x100fe20008010800 */
[--C-:B------:R-:W-:Y:S03]  /*4b60*/  FFMA.FTZ R15, R15, UR7, -R0.reuse ;  /* 0x000000070f0f7c23 */ /* 0x100fe60008010800 */
[----:B------:R1:W-:Y:S01]  /*4b70*/  MUFU.EX2 R157, R4 ;  /* 0x00000004009d7308 */ /* 0x0003e20000000800 */
[--C-:B------:R-:W-:Y:S01]  /*4b80*/  FFMA.FTZ R30, R30, UR7, -R0.reuse ;  /* 0x000000071e1e7c23 */ /* 0x100fe20008010800 */
[--C-:B------:R-:W-:Y:S01]  /*4b90*/  FFMA.FTZ R26, R26, UR7, -R0.reuse ;  /* 0x000000071a1a7c23 */ /* 0x100fe20008010800 */
[--C-:B------:R-:W-:Y:S01]  /*4ba0*/  FFMA.FTZ R27, R27, UR7, -R0.reuse ;  /* 0x000000071b1b7c23 */ /* 0x100fe20008010800 */
[----:B------:R-:W-:Y:S06]  /*4bb0*/  FFMA.FTZ R0, R31, UR7, -R0 ;  /* 0x000000071f007c23 */ /* 0x000fec0008010800 */
[----:B------:R-:W3:Y:S10]  /*4bc0*/  MUFU.EX2 R241, R17 ;  /* 0x0000001100f17308 */ /* 0x000ef40000000800 */
[----:B------:R-:W-:Y:S10]  /*4bd0*/  MUFU.EX2 R240, R18 ;  /* 0x0000001200f07308 */ /* 0x000ff40000000800 */
[----:B------:R-:W4:Y:S10]  /*4be0*/  MUFU.EX2 R239, R19 ;  /* 0x0000001300ef7308 */ /* 0x000f340000000800 */
[----:B------:R-:W-:Y:S10]  /*4bf0*/  MUFU.EX2 R146, R8 ;  /* 0x0000000800927308 */ /* 0x000ff40000000800 */
        /* <DEDUP_REMOVED lines=12> */
[----:B------:R-:W4:Y:S10]  /*4cc0*/  MUFU.EX2 R245, R133 ;  /* 0x0000008500f57308 */ /* 0x000f340000000800 */
[----:B------:R4:W-:Y:S10]  /*4cd0*/  MUFU.EX2 R152, R0 ;  /* 0x0000000000987308 */ /* 0x0009f40000000800 */
[----:B------:R-:W-:Y:S10]  /*4ce0*/  MUFU.EX2 R244, R34 ;  /* 0x0000002200f47308 */ /* 0x000ff40000000800 */
[----:B------:R-:W-:Y:S10]  /*4cf0*/  MUFU.EX2 R243, R132 ;  /* 0x0000008400f37308 */ /* 0x000ff40000000800 */
[----:B------:R-:W-:Y:S10]  /*4d00*/  MUFU.EX2 R158, R24 ;  /* 0x00000018009e7308 */ /* 0x000ff40000000800 */
[----:B------:R-:W4:Y:S10]  /*4d10*/  MUFU.EX2 R156, R25 ;  /* 0x00000019009c7308 */ /* 0x000f340000000800 */
[----:B------:R-:W-:Y:S10]  /*4d20*/  MUFU.EX2 R155, R26 ;  /* 0x0000001a009b7308 */ /* 0x000ff40000000800 */
[----:B------:R-:W4:Y:S10]  /*4d30*/  MUFU.EX2 R154, R27 ;  /* 0x0000001b009a7308 */ /* 0x000f340000000800 */
[----:B------:R-:W4:Y:S10]  /*4d40*/  MUFU.EX2 R224, R28 ;  /* 0x0000001c00e07308 */ /* 0x000f340000000800 */
[----:B------:R-:W4:Y:S01]  /*4d50*/  MUFU.EX2 R153, R30 ;  /* 0x0000001e00997308 */ /* 0x000f220000000800 */
[----:B--2---:R-:W-:Y:S02]  /*4d60*/  F2FP.F16.F32.PACK_AB R5, R141, R142 ;  /* 0x0000008e8d05723e */ /* 0x004fe400000000ff */
[----:B-1----:R-:W-:Y:S02]  /*4d70*/  F2FP.F16.F32.PACK_AB R4, R147, R140 ;  /* 0x0000008c9304723e */ /* 0x002fe400000000ff */
[----:B---3--:R-:W-:Y:S01]  /*4d80*/  F2FP.F16.F32.PACK_AB R7, R241, R242 ;  /* 0x000000f2f107723e */ /* 0x008fe200000000ff */
[----:B------:R1:W-:Y:S01]  /*4d90*/  STS [R229+0x13000], R5 ;  /* 0x01300005e5007388 */ /* 0x0003e20000000800 */
[----:B----4-:R-:W-:Y:S02]  /*4da0*/  F2FP.F16.F32.PACK_AB R6, R239, R240 ;  /* 0x000000f0ef06723e */ /* 0x010fe400000000ff */
[----:B------:R-:W-:Y:S01]  /*4db0*/  F2FP.F16.F32.PACK_AB R0, R245, R246 ;  /* 0x000000f6f500723e */ /* 0x000fe200000000ff */
[----:B------:R2:W-:Y:S04]  /*4dc0*/  STS [R229+0x13400], R4 ;  /* 0x01340004e5007388 */ /* 0x0005e80000000800 */
[----:B------:R3:W-:Y:S04]  /*4dd0*/  STS [R227+0x13000], R7 ;  /* 0x01300007e3007388 */ /* 0x0007e80000000800 */
[----:B------:R4:W-:Y:S01]  /*4de0*/  STS [R227+0x13400], R6 ;  /* 0x01340006e3007388 */ /* 0x0009e20000000800 */
[----:B-1----:R-:W-:Y:S02]  /*4df0*/  F2FP.F16.F32.PACK_AB R5, R145, R146 ;  /* 0x000000929105723e */ /* 0x002fe400000000ff */
[----:B--2---:R-:W-:Y:S03]  /*4e00*/  F2FP.F16.F32.PACK_AB R4, R143, R144 ;  /* 0x000000908f04723e */ /* 0x004fe600000000ff */
[----:B------:R1:W-:Y:S01]  /*4e10*/  STS [R229+0x14000], R5 ;  /* 0x01400005e5007388 */ /* 0x0003e20000000800 */
[----:B---3--:R-:W-:Y:S03]  /*4e20*/  F2FP.F16.F32.PACK_AB R7, R151, R148 ;  /* 0x000000949707723e */ /* 0x008fe600000000ff */
[----:B------:R2:W-:Y:S01]  /*4e30*/  STS [R229+0x14400], R4 ;  /* 0x01440004e5007388 */ /* 0x0005e20000000800 */
[----:B----4-:R-:W-:Y:S03]  /*4e40*/  F2FP.F16.F32.PACK_AB R6, R149, R150 ;  /* 0x000000969506723e */ /* 0x010fe600000000ff */
        /* <DEDUP_REMOVED lines=8> */
[----:B------:R3:W-:Y:S01]  /*4ed0*/  STS [R226+0x13000], R0 ;  /* 0x01300000e2007388 */ /* 0x0007e20000000800 */
[----:B-1----:R-:W-:Y:S02]  /*4ee0*/  F2FP.F16.F32.PACK_AB R5, R243, R244 ;  /* 0x000000f4f305723e */ /* 0x002fe400000000ff */
[----:B--2---:R-:W-:Y:S03]  /*4ef0*/  F2FP.F16.F32.PACK_AB R4, R157, R224 ;  /* 0x000000e09d04723e */ /* 0x004fe600000000ff */
[----:B------:R-:W-:Y:S01]  /*4f00*/  STS [R226+0x13400], R5 ;  /* 0x01340005e2007388 */ /* 0x000fe20000000800 */
[----:B---3--:R-:W-:Y:S03]  /*4f10*/  F2FP.F16.F32.PACK_AB R0, R152, R153 ;  /* 0x000000999800723e */ /* 0x008fe600000000ff */
[----:B------:R-:W-:Y:S04]  /*4f20*/  STS [R228+0x14000], R7 ;  /* 0x01400007e4007388 */ /* 0x000fe80000000800 */
[----:B------:R-:W-:Y:S04]  /*4f30*/  STS [R228+0x14400], R6 ;  /* 0x01440006e4007388 */ /* 0x000fe80000000800 */
[----:B------:R-:W-:Y:S04]  /*4f40*/  STS [R226+0x14000], R4 ;  /* 0x01400004e2007388 */ /* 0x000fe80000000800 */
[----:B------:R-:W-:Y:S04]  /*4f50*/  STS [R226+0x14400], R0 ;  /* 0x01440000e2007388 */ /* 0x000fe80000000800 */
[----:B------:R-:W1:Y:S08]  /*4f60*/  LDSM.16.M88.4 R32, [R211+0x6000] ;  /* 0x00600000d320783b */ /* 0x000e700000000200 */
[----:B------:R-:W2:Y:S08]  /*4f70*/  LDSM.16.M88.4 R28, [R211+0x6800] ;  /* 0x00680000d31c783b */ /* 0x000eb00000000200 */
[----:B------:R-:W3:Y:S08]  /*4f80*/  LDSM.16.M88.4 R132, [R212+0x6000] ;  /* 0x00600000d484783b */ /* 0x000ef00000000200 */
        /* <DEDUP_REMOVED lines=54> */
[-C--:B------:R-:W-:Y:S04]  /*52f0*/  HMMA.16816.F32 R20, R132, R204.reuse, R20 ;  /* 0x000000cc8414723c */ /* 0x080fe80000001814 */
[----:B------:R-:W-:Y:S01]  /*5300*/  FADD.FTZ R5, -R223, R5 ;  /* 0x00000005df057221 */ /* 0x000fe20000010100 */
[----:B------:R-:W-:Y:S01]  /*5310*/  FMUL.FTZ R4, R142, R4 ;  /* 0x000000048e047220 */ /* 0x000fe20000410000 */
[C---:B------:R-:W-:Y:S05]  /*5320*/  HMMA.16816.F32 R24, R136.reuse, R204, R24 ;  /* 0x000000cc8818723c */ /* 0x040fea0000001818 */
[----:B------:R-:W-:Y:S01]  /*5330*/  FMUL.FTZ R5, R141, R5 ;  /* 0x000000058d057220 */ /* 0x000fe20000410000 */
[-C--:B------:R-:W-:Y:S05]  /*5340*/  HMMA.16816.F32 R28, R136, R206.reuse, R28 ;  /* 0x000000ce881c723c */ /* 0x080fea000000181c */
[----:B------:R-:W-:Y:S01]  /*5350*/  F2FP.F16.F32.PACK_AB R142, R5, R4 ;  /* 0x00000004058e723e */ /* 0x000fe200000000ff */
[----:B------:R-:W-:Y:S05]  /*5360*/  HMMA.16816.F32 R32, R132, R206, R32 ;  /* 0x000000ce8420723c */ /* 0x000fea0000001820 */
[C---:B------:R-:W-:Y:S01]  /*5370*/  FADD.FTZ R13, -R221.reuse, R13 ;  /* 0x0000000ddd0d7221 */ /* 0x040fe20000010100 */
[C---:B------:R-:W-:Y:S01]  /*5380*/  FADD.FTZ R6, -R222.reuse, R6 ;  /* 0x00000006de067221 */ /* 0x040fe20000010100 */
[----:B------:R-:W-:Y:S01]  /*5390*/  FADD.FTZ R7, -R222, R7 ;  /* 0x00000007de077221 */ /* 0x000fe20000010100 */
[C---:B------:R-:W-:Y:S03]  /*53a0*/  FADD.FTZ R8, -R221.reuse, R8 ;  /* 0x00000008dd087221 */ /* 0x040fe60000010100 */
        /* <DEDUP_REMOVED lines=19> */
[C---:B------:R-:W-:Y:S01]  /*54e0*/  FADD.FTZ R19, -R222.reuse, R19 ;  /* 0x00000013de137221 */ /* 0x040fe20000010100 */
[C---:B------:R-:W-:Y:S01]  /*54f0*/  FADD.FTZ R20, -R223.reuse, R20 ;  /* 0x00000014df147221 */ /* 0x040fe20000010100 */
[----:B------:R-:W-:Y:S01]  /*5500*/  FADD.FTZ R21, -R223, R21 ;  /* 0x00000015df157221 */ /* 0x000fe20000010100 */
[C---:B------:R-:W-:Y:S01]  /*5510*/  FADD.FTZ R22, -R222.reuse, R22 ;  /* 0x00000016de167221 */ /* 0x040fe20000010100 */
[----:B------:R-:W-:Y:S01]  /*5520*/  FADD.FTZ R23, -R222, R23 ;  /* 0x00000017de177221 */ /* 0x000fe20000010100 */
[C---:B------:R-:W-:Y:S01]  /*5530*/  FADD.FTZ R24, -R221.reuse, R24 ;  /* 0x00000018dd187221 */ /* 0x040fe20000010100 */
[----:B------:R-:W-:Y:S01]  /*5540*/  FADD.FTZ R25, -R221, R25 ;  /* 0x00000019dd197221 */ /* 0x000fe20000010100 */
[C---:B------:R-:W-:Y:S01]  /*5550*/  FADD.FTZ R26, -R220.reuse, R26 ;  /* 0x0000001adc1a7221 */ /* 0x040fe20000010100 */
[----:B------:R-:W-:Y:S01]  /*5560*/  F2FP.F16.F32.PACK_AB R141, R7, R6 ;  /* 0x00000006078d723e */ /* 0x000fe200000000ff */
[C---:B------:R-:W-:Y:S01]  /*5570*/  FADD.FTZ R27, -R220.reuse, R27 ;  /* 0x0000001bdc1b7221 */ /* 0x040fe20000010100 */
        /* <DEDUP_REMOVED lines=42> */
[----:B------:R-:W-:Y:S06]  /*5820*/  @!P1 BRA `(.L_x_189) ;  /* 0x00000000004c9947 */ /* 0x000fec0003800000 */
[----:B------:R-:W1:Y:S01]  /*5830*/  LDC R16, c[0x0][0x240] ;  /* 0x00009000ff107b82 */ /* 0x000e620000000800 */
[----:B------:R-:W-:Y:S01]  /*5840*/  ULOP3.LUT UR10, UR6, 0x1, URZ, 0xc0, !UPT ;  /* 0x00000001060a7892 */ /* 0x000fe2000f8ec03f */
[----:B------:R-:W-:Y:S03]  /*5850*/  UMOV UR12, 0xffffd000 ;  /* 0xffffd000000c7882 */ /* 0x000fe60000000000 */
        /* <DEDUP_REMOVED lines=16> */
.L_x_189:
        /* <DEDUP_REMOVED lines=17> */
[----:B--2---:R-:W-:Y:S05]  /*5a70*/  LEA R0, R217, UR4, 0x1 ;  /* 0x00000004d9007c11 */ /* 0x004fea000f8e08ff */
        /* <DEDUP_REMOVED lines=9> */
[----:B------:R-:W1:Y:S04]  /*5b10*/  LDSM.16.MT88.4 R136, [R0+0x8400] ;  /* 0x008400000088783b */ /* 0x000e680000004200 */
[----:B------:R1:W5:Y:S01]  /*5b20*/  LDL R220, [R1+0xc] ;  /* 0x00000c0001dc7983 */ /* 0x0003620000100800 */
        /* <DEDUP_REMOVED lines=76> */
.L_x_190:
[----:B------:R-:W-:Y:S01]  /*5ff0*/  LDSM.16.M88.4 R24, [R213] ;  /* 0x00000000d518783b */ /* 0x000fe20000000200 */
[C---:B------:R-:W-:Y:S01]  /*6000*/  LEA R225, P0, R251.reuse, R236, 0x2 ;  /* 0x000000ecfbe17211 */ /* 0x040fe200078010ff */
[----:B------:R-:W-:Y:S02]  /*6010*/  ULOP3.LUT UR10, UR6, 0x1, URZ, 0xc0, !UPT ;  /* 0x00000001060a7892 */ /* 0x000fe4000f8ec03f */
[----:B------:R-:W1:Y:S01]  /*6020*/  LDSM.16.MT88.4 R8, [R0+0x9000] ;  /* 0x009000000008783b */ /* 0x000e620000004200 */
[----:B------:R-:W-:Y:S01]  /*6030*/  LEA.HI.X.SX32 R224, R251, R237, 0x2, P0 ;  /* 0x000000edfbe07211 */ /* 0x000fe200000f16ff */
[----:B------:R-:W-:Y:S02]  /*6040*/  UISETP.NE.U32.AND UP0, UPT, UR10, 0x1, UPT ;  /* 0x000000010a00788c */ /* 0x000fe4000bf05070 */
[----:B------:R-:W2:Y:S01]  /*6050*/  LDSM.16.MT88.4 R16, [R0+0xb000] ;  /* 0x00b000000010783b */ /* 0x000ea20000004200 */
[----:B------:R-:W-:Y:S02]  /*6060*/  UISETP.GT.AND UP2, UPT, UR6, UR21, UPT ;  /* 0x000000150600728c */ /* 0x000fe4000bf44270 */
[----:B------:R-:W-:Y:S01]  /*6070*/  UIADD3 UR6, UR6, -0x1, URZ ;  /* 0xffffffff06067890 */ /* 0x000fe2000fffe03f */
[----:B------:R-:W3:Y:S04]  /*6080*/  LDL R222, [R1+0x18] ;  /* 0x0000180001de7983 */ /* 0x000ee80000100800 */
[----:B------:R-:W4:Y:S04]  /*6090*/  LDL R221, [R1+0x1c] ;  /* 0x00001c0001dd7983 */ /* 0x000f280000100800 */
[----:B------:R-:W2:Y:S04]  /*60a0*/  LDSM.16.MT88.4 R28, [R0+0xd000] ;  /* 0x00d00000001c783b */ /* 0x000ea80000004200 */
[----:B------:R-:W-:Y:S04]  /*60b0*/  LDSM.16.M88.4 R32, [R214] ;  /* 0x00000000d620783b */ /* 0x000fe80000000200 */
[----:B------:R-:W2:Y:S04]  /*60c0*/  LDSM.16.MT88.4 R132, [R0+0x9400] ;  /* 0x009400000084783b */ /* 0x000ea80000004200 */
[----:B------:R-:W2:Y:S04]  /*60d0*/  LDSM.16.MT88.4 R136, [R0+0xb400] ;  /* 0x00b400000088783b */ /* 0x000ea80000004200 */
[----:B------:R-:W2:Y:S04]  /*60e0*/  LDSM.16.MT88.4 R140, [R0+0xd400] ;  /* 0x00d40000008c783b */ /* 0x000ea80000004200 */
[----:B------:R-:W-:Y:S01]  /*60f0*/  LDSM.16.M88.4 R144, [R216] ;  /* 0x00000000d890783b */ /* 0x000fe20000000200 */
[C---:B-1----:R-:W-:Y:S03]  /*6100*/  HMMA.16816.F32 R4, R24.reuse, R8, RZ ;  /* 0x000000081804723c */ /* 0x042fe600000018ff */
[----:B------:R-:W1:Y:S04]  /*6110*/  LDSM.16.MT88.4 R148, [R0+0x9800] ;  /* 0x009800000094783b */ /* 0x000e680000004200 */
[----:B------:R-:W1:Y:S01]  /*6120*/  LDSM.16.MT88.4 R152, [R0+0xb800] ;  /* 0x00b800000098783b */ /* 0x000e620000004200 */
[C---:B------:R-:W-:Y:S03]  /*6130*/  HMMA.16816.F32 R8, R24.reuse, R10, RZ ;  /* 0x0000000a1808723c */ /* 0x040fe600000018ff */
[----:B------:R-:W-:Y:S03]  /*6140*/  LDSM.16.MT88.4 R156, [R0+0xbc00] ;  /* 0x00bc0000009c783b */ /* 0x000fe60000004200 */
[C---:B--2---:R-:W-:Y:S06]  /*6150*/  HMMA.16816.F32 R12, R24.reuse, R16, RZ ;  /* 0x00000010180c723c */ /* 0x044fec00000018ff */
[C---:B------:R-:W-:Y:S06]  /*6160*/  HMMA.16816.F32 R16, R24.reuse, R18, RZ ;  /* 0x000000121810723c */ /* 0x040fec00000018ff */
[C---:B------:R-:W-:Y:S06]  /*6170*/  HMMA.16816.F32 R20, R24.reuse, R28, RZ ;  /* 0x0000001c1814723c */ /* 0x040fec00000018ff */
[----:B------:R-:W-:Y:S01]  /*6180*/  HMMA.16816.F32 R24, R24, R30, RZ ;  /* 0x0000001e1818723c */ /* 0x000fe200000018ff */
[----:B------:R-:W2:Y:S05]  /*6190*/  LDSM.16.MT88.4 R28, [R0+0xd800] ;  /* 0x00d80000001c783b */ /* 0x000eaa0000004200 */
[C---:B------:R-:W-:Y:S06]  /*61a0*/  HMMA.16816.F32 R4, R32.reuse, R132, R4 ;  /* 0x000000842004723c */ /* 0x040fec0000001804 */
[C---:B------:R-:W-:Y:S01]  /*61b0*/  HMMA.16816.F32 R8, R32.reuse, R134, R8 ;  /* 0x000000862008723c */ /* 0x040fe20000001808 */
[----:B------:R-:W-:Y:S05]  /*61c0*/  LDSM.16.M88.4 R132, [R215] ;  /* 0x00000000d784783b */ /* 0x000fea0000000200 */
[C---:B------:R-:W-:Y:S06]  /*61d0*/  HMMA.16816.F32 R12, R32.reuse, R136, R12 ;  /* 0x00000088200c723c */ /* 0x040fec000000180c */
[C---:B------:R-:W-:Y:S01]  /*61e0*/  HMMA.16816.F32 R16, R32.reuse, R138, R16 ;  /* 0x0000008a2010723c */ /* 0x040fe20000001810 */
[----:B------:R-:W2:Y:S05]  /*61f0*/  LDSM.16.MT88.4 R136, [R0+0x9c00] ;  /* 0x009c00000088783b */ /* 0x000eaa0000004200 */
[C---:B------:R-:W-:Y:S06]  /*6200*/  HMMA.16816.F32 R20, R32.reuse, R140, R20 ;  /* 0x0000008c2014723c */ /* 0x040fec0000001814 */
[----:B------:R-:W-:Y:S01]  /*6210*/  HMMA.16816.F32 R24, R32, R142, R24 ;  /* 0x0000008e2018723c */ /* 0x000fe20000001818 */
[----:B------:R-:W2:Y:S04]  /*6220*/  LDSM.16.MT88.4 R32, [R0+0xdc00] ;  /* 0x00dc00000020783b */ /* 0x000ea80000004200 */
[----:B------:R-:W-:Y:S01]  /*6230*/  LDSM.16.M88.4 R140, [R213+0x2000] ;  /* 0x00200000d58c783b */ /* 0x000fe20000000200 */
[C---:B-1----:R-:W-:Y:S06]  /*6240*/  HMMA.16816.F32 R4, R144.reuse, R148, R4 ;  /* 0x000000949004723c */ /* 0x042fec0000001804 */
[C---:B------:R-:W-:Y:S01]  /*6250*/  HMMA.16816.F32 R8, R144.reuse, R150, R8 ;  /* 0x000000969008723c */ /* 0x040fe20000001808 */
[----:B------:R-:W1:Y:S05]  /*6260*/  LDSM.16.MT88.4 R148, [R0+0xa000] ;  /* 0x00a000000094783b */ /* 0x000e6a0000004200 */
[C---:B------:R-:W-:Y:S06]  /*6270*/  HMMA.16816.F32 R12, R144.reuse, R152, R12 ;  /* 0x00000098900c723c */ /* 0x040fec000000180c */
[C---:B------:R-:W-:Y:S01]  /*6280*/  HMMA.16816.F32 R16, R144.reuse, R154, R16 ;  /* 0x0000009a9010723c */ /* 0x040fe20000001810 */
[----:B------:R-:W1:Y:S05]  /*6290*/  LDSM.16.MT88.4 R152, [R0+0xc000] ;  /* 0x00c000000098783b */ /* 0x000e6a0000004200 */
[C---:B--2---:R-:W-:Y:S06]  /*62a0*/  HMMA.16816.F32 R20, R144.reuse, R28, R20 ;  /* 0x0000001c9014723c */ /* 0x044fec0000001814 */
[----:B------:R-:W-:Y:S01]  /*62b0*/  HMMA.16816.F32 R24, R144, R30, R24 ;  /* 0x0000001e9018723c */ /* 0x000fe20000001818 */
[----:B------:R-:W2:Y:S04]  /*62c0*/  LDSM.16.MT88.4 R28, [R0+0xe000] ;  /* 0x00e00000001c783b */ /* 0x000ea80000004200 */
[----:B------:R-:W-:Y:S01]  /*62d0*/  LDSM.16.MT88.4 R144, [R0+0xa400] ;  /* 0x00a400000090783b */ /* 0x000fe20000004200 */
[C---:B------:R-:W-:Y:S06]  /*62e0*/  HMMA.16816.F32 R4, R132.reuse, R136, R4 ;  /* 0x000000888404723c */ /* 0x040fec0000001804 */
[C---:B------:R-:W-:Y:S01]  /*62f0*/  HMMA.16816.F32 R8, R132.reuse, R138, R8 ;  /* 0x0000008a8408723c */ /* 0x040fe20000001808 */
[----:B------:R-:W2:Y:S05]  /*6300*/  LDSM.16.M88.4 R136, [R214+0x2000] ;  /* 0x00200000d688783b */ /* 0x000eaa0000000200 */
        /* <DEDUP_REMOVED lines=16> */
[----:B------:R-:W-:Y:S01]  /*6410*/  LDSM.16.M88.4 R140, [R215+0x2000] ;  /* 0x00200000d78c783b */ /* 0x000fe20000000200 */
[C---:B------:R-:W-:Y:S06]  /*6420*/  HMMA.16816.F32 R4, R136.reuse, R144, R4 ;  /* 0x000000908804723c */ /* 0x040fec0000001804 */
[C---:B------:R-:W-:Y:S01]  /*6430*/  HMMA.16816.F32 R8, R136.reuse, R146, R8 ;  /* 0x000000928808723c */ /* 0x040fe20000001808 */
[----:B------:R-:W2:Y:S05]  /*6440*/  LDSM.16.MT88.4 R144, [R0+0xac00] ;  /* 0x00ac00000090783b */ /* 0x000eaa0000004200 */
[C---:B------:R-:W-:Y:S06]  /*6450*/  HMMA.16816.F32 R12, R136.reuse, R156, R12 ;  /* 0x0000009c880c723c */ /* 0x040fec000000180c */
[C---:B------:R-:W-:Y:S01]  /*6460*/  HMMA.16816.F32 R16, R136.reuse, R158, R16 ;  /* 0x0000009e8810723c */ /* 0x040fe20000001810 */
[----:B------:R-:W2:Y:S05]  /*6470*/  LDSM.16.MT88.4 R156, [R0+0xcc00] ;  /* 0x00cc0000009c783b */ /* 0x000eaa0000004200 */
[C---:B------:R-:W-:Y:S06]  /*6480*/  HMMA.16816.F32 R20, R136.reuse, R32, R20 ;  /* 0x000000208814723c */ /* 0x040fec0000001814 */
[----:B------:R-:W-:Y:S01]  /*6490*/  HMMA.16816.F32 R24, R136, R34, R24 ;  /* 0x000000228818723c */ /* 0x000fe20000001818 */
[----:B------:R2:W4:Y:S04]  /*64a0*/  LDSM.16.MT88.4 R32, [R0+0xec00] ;  /* 0x00ec00000020783b */ /* 0x0005280000004200 */
[----:B------:R-:W-:Y:S01]  /*64b0*/  LDSM.16.MT88.4 R136, [R3+0x2400] ;  /* 0x002400000388783b */ /* 0x000fe20000004200 */
[C---:B-1----:R-:W-:Y:S06]  /*64c0*/  HMMA.16816.F32 R4, R132.reuse, R148, R4 ;  /* 0x000000948404723c */ /* 0x042fec0000001804 */
[C---:B------:R-:W-:Y:S06]  /*64d0*/  HMMA.16816.F32 R8, R132.reuse, R150, R8 ;  /* 0x000000968408723c */ /* 0x040fec0000001808 */
[C---:B------:R-:W-:Y:S06]  /*64e0*/  HMMA.16816.F32 R12, R132.reuse, R152, R12 ;  /* 0x00000098840c723c */ /* 0x040fec000000180c */
[C---:B------:R-:W-:Y:S01]  /*64f0*/  HMMA.16816.F32 R16, R132.reuse, R154, R16 ;  /* 0x0000009a8410723c */ /* 0x040fe20000001810 */
[----:B--2---:R-:W-:Y:S05]  /*6500*/  IMAD.U32 R0, RZ, RZ, UR19 ;  /* 0x00000013ff007e24 */ /* 0x004fea000f8e00ff */
[C---:B------:R-:W-:Y:S06]  /*6510*/  HMMA.16816.F32 R20, R132.reuse, R28, R20 ;  /* 0x0000001c8414723c */ /* 0x040fec0000001814 */
[----:B------:R-:W-:Y:S05]  /*6520*/  HMMA.16816.F32 R24, R132, R30, R24 ;  /* 0x0000001e8418723c */ /* 0x000fea0000001818 */
[----:B------:R-:W-:Y:S01]  /*6530*/  IMAD.MOV.U32 R28, RZ, RZ, R225 ;  /* 0x000000ffff1c7224 */ /* 0x000fe200078e00e1 */
[C---:B------:R-:W-:Y:S01]  /*6540*/  HMMA.16816.F32 R4, R140.reuse, R144, R4 ;  /* 0x000000908c04723c */ /* 0x040fe20000001804 */
[----:B------:R-:W-:Y:S04]  /*6550*/  IMAD.U32 R132, RZ, RZ, UR19 ;  /* 0x00000013ff847e24 */ /* 0x000fe8000f8e00ff */
[----:B------:R-:W-:Y:S01]  /*6560*/  IMAD.MOV.U32 R29, RZ, RZ, R224 ;  /* 0x000000ffff1d7224 */ /* 0x000fe200078e00e0 */
[C---:B------:R-:W-:Y:S01]  /*6570*/  HMMA.16816.F32 R8, R140.reuse, R146, R8 ;  /* 0x000000928c08723c */ /* 0x040fe20000001808 */
[----:B------:R-:W-:Y:S05]  /*6580*/  LDSM.16.MT88.4 R144, [R3+0x1c00] ;  /* 0x001c00000390783b */ /* 0x000fea0000004200 */
[C---:B------:R-:W-:Y:S05]  /*6590*/  HMMA.16816.F32 R12, R140.reuse, R156, R12 ;  /* 0x0000009c8c0c723c */ /* 0x040fea000000180c */
[----:B---3--:R-:W-:Y:S01]  /*65a0*/  @P1 IADD3 R30, P2, R222, UR16, RZ ;  /* 0x00000010de1e1c10 */ /* 0x008fe2000ff5e0ff */
[C---:B------:R-:W-:Y:S01]  /*65b0*/  HMMA.16816.F32 R16, R140.reuse, R158, R16 ;  /* 0x0000009e8c10723c */ /* 0x040fe20000001810 */
[----:B------:R-:W-:Y:S04]  /*65c0*/  @UP3 UIADD3 UR16, UP1, UR16, -0x100, URZ ;  /* 0xffffff0010103890 */ /* 0x000fe8000ff3e03f */
[----:B----4-:R-:W-:Y:S01]  /*65d0*/  @P1 IADD3.X R31, R221, UR15, RZ, P2, !PT ;  /* 0x0000000fdd1f1c10 */ /* 0x010fe200097fe4ff */
        /* <DEDUP_REMOVED lines=13> */
[----:B------:R-:W-:Y:S02]  /*66b0*/  IMAD.U32 R0, RZ, RZ, UR20 ;  /* 0x00000014ff007e24 */ /* 0x000fe4000f8e00ff */
[-C--:B------:R-:W-:Y:S01]  /*66c0*/  LEA R34, P2, R34, R28.reuse, 0x2 ;  /* 0x0000001c22227211 */ /* 0x080fe200078410ff */
[----:B------:R3:W-:Y:S02]  /*66d0*/  REDG.E.ADD.F32.FTZ.RN.STRONG.GPU desc[UR8][R32.64], R5 ;  /* 0x00000005200079a6 */ /* 0x0007e4000c10f388 */
[-C--:B------:R-:W-:Y:S01]  /*66e0*/  LEA.HI.X.SX32 R133, R0, R29.reuse, 0x2, P0 ;  /* 0x0000001d00857211 */ /* 0x080fe200000f16ff */
[----:B------:R-:W-:Y:S01]  /*66f0*/  IMAD.U32 R0, RZ, RZ, UR36 ;  /* 0x00000024ff007e24 */ /* 0x000fe2000f8e00ff */
[----:B------:R-:W-:Y:S04]  /*6700*/  LDSM.16.MT88.4 R140, [R3+0x1800] ;  /* 0x00180000038c783b */ /* 0x000fe80000004200 */
[----:B------:R4:W-:Y:S04]  /*6710*/  REDG.E.ADD.F32.FTZ.RN.STRONG.GPU desc[UR8][R132.64], R6 ;  /* 0x00000006840079a6 */ /* 0x0009e8000c10f388 */
[----:B------:R-:W-:Y:S01]  /*6720*/  LDSM.16.MT88.4 R132, [R2+0x11800] ;  /* 0x011800000284783b */ /* 0x000fe20000004200 */
[----:B-1----:R-:W-:Y:S02]  /*6730*/  IMAD.U32 R30, RZ, RZ, UR37 ;  /* 0x00000025ff1e7e24 */ /* 0x002fe4000f8e00ff */
[----:B------:R-:W-:Y:S03]  /*6740*/  IMAD.U32 R31, RZ, RZ, UR38 ;  /* 0x00000026ff1f7e24 */ /* 0x000fe6000f8e00ff */
[-C--:B------:R-:W-:Y:S01]  /*6750*/  LEA R30, P1, R30, R28.reuse, 0x2 ;  /* 0x0000001c1e1e7211 */ /* 0x080fe200078210ff */
[----:B--2---:R-:W-:Y:S01]  /*6760*/  IMAD.U32 R4, RZ, RZ, UR36 ;  /* 0x00000024ff047e24 */ /* 0x004fe2000f8e00ff */
[-C--:B------:R-:W-:Y:S01]  /*6770*/  LEA.HI.X.SX32 R35, R31, R29.reuse, 0x2, P2 ;  /* 0x0000001d1f237211 */ /* 0x080fe200010f16ff */
[----:B---3--:R-:W-:Y:S03]  /*6780*/  IMAD.U32 R5, RZ, RZ, UR37 ;  /* 0x00000025ff057e24 */ /* 0x008fe6000f8e00ff */
[-C--:B------:R-:W-:Y:S01]  /*6790*/  LEA R4, P0, R4, R28.reuse, 0x2 ;  /* 0x0000001c04047211 */ /* 0x080fe200078010ff */
[----:B------:R1:W-:Y:S01]  /*67a0*/  REDG.E.ADD.F32.FTZ.RN.STRONG.GPU desc[UR8][R34.64], R7 ;  /* 0x00000007220079a6 */ /* 0x0003e2000c10f388 */
[-C--:B------:R-:W-:Y:S02]  /*67b0*/  LEA.HI.X.SX32 R31, R5, R29.reuse, 0x2, P1 ;  /* 0x0000001d051f7211 */ /* 0x080fe400008f16ff */
[-C--:B------:R-:W-:Y:S01]  /*67c0*/  LEA.HI.X.SX32 R5, R0, R29.reuse, 0x2, P0 ;  /* 0x0000001d00057211 */ /* 0x080fe200000f16ff */
[----:B------:R-:W-:Y:S02]  /*67d0*/  IMAD.U32 R0, RZ, RZ, UR35 ;  /* 0x00000023ff007e24 */ /* 0x000fe4000f8e00ff */
[----:B------:R2:W-:Y:S01]  /*67e0*/  REDG.E.ADD.F32.FTZ.RN.STRONG.GPU desc[UR8][R30.64], R8 ;  /* 0x000000081e0079a6 */ /* 0x0005e2000c10f388 */
[----:B----4-:R-:W-:Y:S03]  /*67f0*/  IMAD.U32 R6, RZ, RZ, UR31 ;  /* 0x0000001fff067e24 */ /* 0x010fe6000f8e00ff */
[----:B------:R3:W-:Y:S01]  /*6800*/  REDG.E.ADD.F32.FTZ.RN.STRONG.GPU desc[UR8][R4.64], R9 ;  /* 0x00000009040079a6 */ /* 0x0007e2000c10f388 */
[----:B-1----:R-:W-:Y:S02]  /*6810*/  IMAD.U32 R7, RZ, RZ, UR30 ;  /* 0x0000001eff077e24 */ /* 0x002fe4000f8e00ff */
[----:B--2---:R-:W-:Y:S02]  /*6820*/  IMAD.U32 R8, RZ, RZ, UR34 ;  /* 0x00000022ff087e24 */ /* 0x004fe4000f8e00ff */
[----:B------:R-:W-:Y:S02]  /*6830*/  IMAD.U32 R30, RZ, RZ, UR31 ;  /* 0x0000001fff1e7e24 */ /* 0x000fe4000f8e00ff */
[----:B---3--:R-:W-:Y:S01]  /*6840*/  IMAD.U32 R5, RZ, RZ, UR35 ;  /* 0x00000023ff057e24 */ /* 0x008fe2000f8e00ff */
        /* <DEDUP_REMOVED lines=312> */
.L_x_192:
[----:B------:R-:W-:Y:S01]  /*7bd0*/  @UP0 UIADD3 UR14, UR42, UR45, URZ ;  /* 0x0000002d2a0e0290 */ /* 0x000fe2000fffe03f */
[----:B-1---5:R-:W-:Y:S01]  /*7be0*/  LEA R0, R220, UR4, 0x1 ;  /* 0x00000004dc007c11 */ /* 0x022fe2000f8e08ff */
        /* <DEDUP_REMOVED lines=19> */
.L_x_193:
        /* <DEDUP_REMOVED lines=11> */
[----:B------:R-:W-:Y:S01]  /*7dd0*/  BSSY B0, `(.L_x_194) ;  /* 0x0000024000007945 */ /* 0x000fe20003800000 */
[----:B------:R-:W-:Y:S01]  /*7de0*/  ISETP.GE.AND P1, PT, R8, UR5, PT ;  /* 0x0000000508007c0c */ /* 0x000fe2000bf26270 */
        /* <DEDUP_REMOVED lines=11> */
[----:B------:R-:W-:Y:S02]  /*7ea0*/  ULDC.64 UR14, c[0x0][0x468] ;  /* 0x00011a00000e7ab9 */ /* 0x000fe40000000a00 */
[----:B------:R-:W-:Y:S01]  /*7eb0*/  UIMAD UR16, UR16, UR14, URZ ;  /* 0x0000000e101072a4 */ /* 0x000fe2000f8e023f */
[----:B------:R-:W-:Y:S01]  /*7ec0*/  IADD3.X R5, R5, UR19, R3, P0, !PT ;  /* 0x0000001305057c10 */ /* 0x000fe200087fe403 */
[----:B------:R-:W-:Y:S02]  /*7ed0*/  IMAD.U32 R3, RZ, RZ, UR14 ;  /* 0x0000000eff037e24 */ /* 0x000fe4000f8e00ff */
[----:B------:R-:W-:Y:S02]  /*7ee0*/  UIMAD UR15, UR58, UR15, UR16 ;  /* 0x0000000f3a0f72a4 */ /* 0x000fe4000f8e0210 */
        /* <DEDUP_REMOVED lines=18> */
.L_x_195:
[----:B------:R-:W-:Y:S05]  /*8010*/  BSYNC B0 ;  /* 0x0000000000007941 */ /* 0x000fea0003800000 */
.L_x_194:
        /* <DEDUP_REMOVED lines=16> */
.L_x_197:
[----:B------:R-:W-:Y:S05]  /*8120*/  BSYNC B0 ;  /* 0x0000000000007941 */ /* 0x000fea0003800000 */
.L_x_196:
[----:B------:R-:W-:Y:S01]  /*8130*/  UIMAD UR5, UR12, UR10, URZ ;  /* 0x0000000a0c0572a4 */ /* 0x000fe2000f8e023f */
[----:B------:R-:W-:Y:S01]  /*8140*/  IMAD.U32 R3, RZ, RZ, UR10 ;  /* 0x0000000aff037e24 */ /* 0x000fe2000f8e00ff */
[----:B-1----:R-:W1:Y:S01]  /*8150*/  LDS.128 R20, [R0+0xf000] ;  /* 0x00f0000000147984 */ /* 0x002e620000000c00 */
[----:B------:R-:W-:Y:S01]  /*8160*/  USHF.R.S32.HI UR14, URZ, 0x1f, UR58 ;  /* 0x0000001f3f0e7899 */ /* 0x000fe2000801143a */
[----:B------:R-:W-:Y:S01]  /*8170*/  BSSY B0, `(.L_x_198) ;  /* 0x000001b000007945 */ /* 0x000fe20003800000 */
[----:B------:R-:W-:Y:S01]  /*8180*/  UIMAD UR5, UR44, UR11, UR5 ;  /* 0x0000000b2c0572a4 */ /* 0x000fe2000f8e0205 */
[----:B------:R-:W-:Y:S01]  /*8190*/  IMAD.WIDE.U32 R6, R3, UR44, R6 ;  /* 0x0000002c03067c25 */ /* 0x000fe2000f8e0006 */
[----:B------:R-:W3:Y:S01]  /*81a0*/  LDS.128 R16, [R0+0x11000] ;  /* 0x0110000000107984 */ /* 0x000ee20000000c00 */
[----:B------:R-:W-:-:S03]  /*81b0*/  ULDC.64 UR6, c[0x0][0x470] ;  /* 0x00011c0000067ab9 */ /* 0x000fc60000000a00 */
[----:B------:R4:W1:Y:S01]  /*81c0*/  LDS.128 R12, [R0+0x13000] ;  /* 0x01300000000c7984 */ /* 0x0008620000000c00 */
[----:B------:R-:W-:Y:S01]  /*81d0*/  IADD3 R6, P0, R6, UR13, RZ ;  /* 0x0000000d06067c10 */ /* 0x000fe2000ff1e0ff */
[----:B----4-:R-:W-:Y:S01]  /*81e0*/  IMAD.U32 R0, RZ, RZ, UR5 ;  /* 0x00000005ff007e24 */ /* 0x010fe2000f8e00ff */
[----:B------:R-:W-:-:S04]  /*81f0*/  UIMAD UR5, UR14, UR6, URZ ;  /* 0x000000060e0572a4 */ /* 0x000fc8000f8e023f */
[----:B------:R-:W-:Y:S01]  /*8200*/  IADD3.X R7, R7, UR17, R0, P0, !PT ;  /* 0x0000001107077c10 */ /* 0x000fe200087fe400 */
[----:B------:R-:W-:Y:S01]  /*8210*/  UIMAD UR7, UR58, UR7, UR5 ;  /* 0x000000073a0772a4 */ /* 0x000fe2000f8e0205 */
        /* <DEDUP_REMOVED lines=16> */
.L_x_199:
[----:B------:R-:W-:Y:S05]  /*8320*/  BSYNC B0 ;  /* 0x0000000000007941 */ /* 0x000fea0003800000 */
.L_x_198:
        /* <DEDUP_REMOVED lines=13> */
[----:B------:R3:W-:Y:S02]  /*8400*/  STG.E.128 desc[UR8][R4.64+0x80], R40 ;  /* 0x0000802804007986 */ /* 0x0007e4000c101d08 */
.L_x_186:
[----:B------:R-:W-:Y:S05]  /*8410*/  BSYNC B1 ;  /* 0x0000000000017941 */ /* 0x000fea0003800000 */
.L_x_172:
[----:B------:R-:W5:Y:S01]  /*8420*/  LDL R3, [R1+0x24] ;  /* 0x0000240001037983 */ /* 0x000f620000100800 */
[----:B------:R-:W-:Y:S02]  /*8430*/  ULDC UR5, c[0x0][0xc] ;  /* 0x0000030000057ab9 */ /* 0x000fe40000000800 */
[----:B------:R-:W-:Y:S01]  /*8440*/  UIADD3 UR43, UR5, UR43, URZ ;  /* 0x0000002b052b7290 */ /* 0x000fe2000fffe03f */
[----:B-----5:R-:W-:-:S13]  /*8450*/  R2UR UR6, R3 ;  /* 0x00000000030672ca */ /* 0x020fda00000e0000 */
[----:B------:R-:W-:-:S06]  /*8460*/  UISETP.GE.AND UP0, UPT, UR43, UR6, UPT ;  /* 0x000000062b00728c */ /* 0x000fcc000bf06270 */
[----:B------:R-:W-:-:S13]  /*8470*/  PLOP3.LUT P0, PT, PT, PT, UP0, 0x80, 0x0 ;  /* 0x000000000000781c */ /* 0x000fda0003f0f008 */
[----:B------:R-:W-:Y:S05]  /*8480*/  @P0 BRA `(.L_x_200) ;  /* 0x0000000000040947 */ /* 0x000fea0003800000 */
[----:B------:R-:W-:Y:S05]  /*8490*/  BRA `(.L_x_201) ;  /* 0xffffff8800047947 */ /* 0x000fea000383ffff */
.L_x_200:
[----:B------:R-:W-:Y:S05]  /*84a0*/  EXIT ;  /* 0x000000000000794d */ /* 0x000fea0003800000 */
.L_x_202:
        /* <DEDUP_REMOVED lines=13> */
.L_x_1283:


//--------------------- .text._ZN5flash44flash_bwd_dq_dk_dv_loop_seqk_parallel_kernelI23Flash_bwd_kernel_traitsILi96ELi64ELi128ELi8ELi2ELi4ELi4ELb1ELb0EN7cutlass6half_tE19Flash_kernel_traitsILi96ELi64ELi128ELi8ES3_EELb0ELb0ELb1ELb1ELb0ELb0ELb0EEEvNS_16Flash_bwd_paramsE --------------------------
	.section	.text._ZN5flash44flash_bwd_dq_dk_dv_loop_seqk_parallel_kernelI23Flash_bwd_kernel_traitsILi96ELi64ELi128ELi8ELi2ELi4ELi4ELb1ELb0EN7cutlass6half_tE19Flash_kernel_traitsILi96ELi64ELi128ELi8ES3_EELb0ELb0ELb1ELb1ELb0ELb0ELb0EEEvNS_16Flash_bwd_paramsE,"ax",@progbits
	.align	128
        .global         _ZN5flash44flash_bwd_dq_dk_dv_loop_seqk_parallel_kernelI23Flash_bwd_kernel_traitsILi96ELi64ELi128ELi8ELi2ELi4ELi4ELb1ELb0EN7cutlass6half_tE19Flash_kernel_traitsILi96ELi64ELi128ELi8ES3_EELb0ELb0ELb1ELb1ELb0ELb0ELb0EEEvNS_16Flash_bwd_paramsE
        .type           _ZN5flash44flash_bwd_dq_dk_dv_loop_seqk_parallel_kernelI23Flash_bwd_kernel_traitsILi96ELi64ELi128ELi8ELi2ELi4ELi4ELb1ELb0EN7cutlass6half_tE19Flash_kernel_traitsILi96ELi64ELi128ELi8ES3_EELb0ELb0ELb1ELb1ELb0ELb0ELb0EEEvNS_16Flash_bwd_paramsE,@function
        .size           _ZN5flash44flash_bwd_dq_dk_dv_loop_seqk_parallel_kernelI23Flash_bwd_kernel_traitsILi96ELi64ELi128ELi8ELi2ELi4ELi4ELb1ELb0EN7cutlass6half_tE19Flash_kernel_traitsILi96ELi64ELi128ELi8ES3_EELb0ELb0ELb1ELb1ELb0ELb0ELb0EEEvNS_16Flash_bwd_paramsE,(.L_x_1284 - _ZN5flash44flash_bwd_dq_dk_dv_loop_seqk_parallel_kernelI23Flash_bwd_kernel_traitsILi96ELi64ELi128ELi8ELi2ELi4ELi4ELb1ELb0EN7cutlass6half_tE19Flash_kernel_traitsILi96ELi64ELi128ELi8ES3_EELb0ELb0ELb1ELb1ELb0ELb0ELb0EEEvNS_16Flash_bwd_paramsE)
        .other          _ZN5flash44flash_bwd_dq_dk_dv_loop_seqk_parallel_kernelI23Flash_bwd_kernel_traitsILi96ELi64ELi128ELi8ELi2ELi4ELi4ELb1ELb0EN7cutlass6half_tE19Flash_kernel_traitsILi96ELi64ELi128ELi8ES3_EELb0ELb0ELb1ELb1ELb0ELb0ELb0EEEvNS_16Flash_bwd_paramsE,@"STO_CUDA_ENTRY STV_DEFAULT"
_ZN5flash44flash_bwd_dq_dk_dv_loop_seqk_parallel_kernelI23Flash_bwd_kernel_traitsILi96ELi64ELi128ELi8ELi2ELi4ELi4ELb1ELb0EN7cutlass6half_tE19Flash_kernel_traitsILi96ELi64ELi128ELi8ES3_EELb0ELb0ELb1ELb1ELb0ELb0ELb0EEEvNS_16Flash_bwd_paramsE:
.text._ZN5flash44flash_bwd_dq_dk_dv_loop_seqk_parallel_kernelI23Flash_bwd_kernel_traitsILi96ELi64ELi128ELi8ELi2ELi4ELi4ELb1ELb0EN7cutlass6half_tE19Flash_kernel_traitsILi96ELi64ELi128ELi8ES3_EELb0ELb0ELb1ELb1ELb0ELb0ELb0EEEvNS_16Flash_bwd_paramsE:
        /* <DEDUP_REMOVED lines=19> */
[----:B------:R-:W-:Y:S01]  /*0130*/  ULDC UR61, c[0x0][0x394] ;  /* 0x0000e500003d7ab9 */ /* 0x000fe20000000800 */
[----:B------:R-:W-:Y:S02]  /*0140*/  IMAD.MOV.U32 R215, RZ, RZ, -0x40 ;  /* 0xffffffc0ffd77424 */ /* 0x000fe400078e00ff */
[----:B------:R-:W3:Y:S08]  /*0150*/  S2UR UR57, SR_CTAID.Z ;  /* 0x00000000003979c3 */ /* 0x000ef00000002700 */
[----:B------:R-:W4:Y:S01]  /*0160*/  S2UR UR48, SR_CTAID.Y ;  /* 0x00000000003079c3 */ /* 0x000f220000002600 */
[----:B--2---:R-:W-:-:S06]  /*0170*/  ULEA UR4, UR4, UR5, 0x18 ;  /* 0x0000000504047291 */ /* 0x004fcc000f8ec03f */
[----:B------:R-:W-:Y:S01]  /*0180*/  IMAD.U32 R212, RZ, RZ, UR4 ;  /* 0x00000004ffd47e24 */ /* 0x000fe2000f8e00ff */
[----:B-1----:R-:W-:Y:S01]  /*0190*/  SHF.R.S32.HI R0, RZ, 0x1f, R4 ;  /* 0x0000001fff007819 */ /* 0x002fe20000011404 */
[----:B---3--:R-:W-:-:S03]  /*01a0*/  USHF.R.S32.HI UR5, URZ, 0x1f, UR57 ;  /* 0x0000001f3f057899 */ /* 0x008fc60008011439 */
[CC--:B------:R-:W-:Y:S02]  /*01b0*/  LEA.HI R2, R0.reuse, R4.reuse, RZ, 0x5 ;  /* 0x0000000400027211 */ /* 0x0c0fe400078f28ff */
[CC--:B------:R-:W-:Y:S02]  /*01c0*/  LEA.HI R18, R0.reuse, R4.reuse, RZ, 0x3 ;  /* 0x0000000400127211 */ /* 0x0c0fe400078f18ff */
[CC--:B------:R-:W-:Y:S01]  /*01d0*/  LEA.HI R5, R0.reuse, R4.reuse, RZ, 0x2 ;  /* 0x0000000400057211 */ /* 0x0c0fe200078f10ff */
[----:B----4-:R-:W-:Y:S01]  /*01e0*/  USHF.L.U32 UR6, UR48, 0x7, URZ ;  /* 0x0000000730067899 */ /* 0x010fe2000800063f */
[----:B------:R-:W-:Y:S02]  /*01f0*/  LEA.HI R7, R0, R4, RZ, 0x4 ;  /* 0x0000000400077211 */ /* 0x000fe400078f20ff */
[----:B------:R-:W-:Y:S02]  /*0200*/  LOP3.LUT R6, R2, 0xffffffe0, RZ, 0xc0, !PT ;  /* 0xffffffe002067812 */ /* 0x000fe400078ec0ff */
[----:B------:R-:W-:-:S02]  /*0210*/  LOP3.LUT R8, R18, 0xfffffff8, RZ, 0xc0, !PT ;  /* 0xfffffff812087812 */ /* 0x000fc400078ec0ff */
[----:B------:R-:W-:Y:S01]  /*0220*/  SHF.R.S32.HI R9, RZ, 0x2, R5 ;  /* 0x00000002ff097819 */ /* 0x000fe20000011405 */
[C---:B------:R-:W-:Y:S01]  /*0230*/  IMAD.IADD R10, R4.reuse, 0x1, -R6 ;  /* 0x00000001040a7824 */ /* 0x040fe200078e0a06 */
[----:B------:R-:W-:Y:S01]  /*0240*/  LOP3.LUT R12, R5, 0xfffffffc, RZ, 0xc0, !PT ;  /* 0xfffffffc050c7812 */ /* 0x000fe200078ec0ff */
[----:B------:R-:W-:Y:S01]  /*0250*/  IMAD.IADD R14, R4, 0x1, -R8 ;  /* 0x00000001040e7824 */ /* 0x000fe200078e0a08 */
[----:B------:R-:W-:Y:S02]  /*0260*/  LOP3.LUT R11, R7, 0xfffffff0, RZ, 0xc0, !PT ;  /* 0xfffffff0070b7812 */ /* 0x000fe400078ec0ff */
[-C--:B------:R-:W-:Y:S01]  /*0270*/  LEA.HI R16, R0, R4.reuse, RZ, 0x6 ;  /* 0x0000000400107211 */ /* 0x080fe200078f30ff */
[----:B------:R-:W-:Y:S01]  /*0280*/  IMAD.IADD R20, R4, 0x1, -R12 ;  /* 0x0000000104147824 */ /* 0x000fe200078e0a0c */
[----:B------:R-:W-:Y:S01]  /*0290*/  LEA.HI R21, R0, R4, RZ, 0x7 ;  /* 0x0000000400157211 */ /* 0x000fe200078f38ff */
[----:B------:R-:W-:Y:S01]  /*02a0*/  IMAD.IADD R8, R4, 0x1, -R11 ;  /* 0x0000000104087824 */ /* 0x000fe200078e0a0b */
[--C-:B------:R-:W-:Y:S01]  /*02b0*/  SHF.R.S32.HI R0, RZ, 0x5, R2.reuse ;  /* 0x00000005ff007819 */ /* 0x100fe20000011402 */
[----:B------:R-:W-:Y:S01]  /*02c0*/  IMAD.SHL.U32 R250, R20, 0x8, RZ ;  /* 0x0000000814fa7824 */ /* 0x000fe200078e00ff */
[----:B------:R-:W-:-:S02]  /*02d0*/  SHF.R.S32.HI R3, RZ, 0x1f, R2 ;  /* 0x0000001fff037819 */ /* 0x000fc40000011402 */
[----:B------:R-:W-:Y:S02]  /*02e0*/  LEA.HI R6, R5, R9, RZ, 0x1 ;  /* 0x0000000905067211 */ /* 0x000fe400078f08ff */
[-C--:B------:R-:W-:Y:S02]  /*02f0*/  LEA.HI R4, R2, R0.reuse, RZ, 0x1 ;  /* 0x0000000002047211 */ /* 0x080fe400078f08ff */
[----:B------:R-:W-:Y:S02]  /*0300*/  LEA.HI R2, R3, R0, RZ, 0x2 ;  /* 0x0000000003027211 */ /* 0x000fe400078f10ff */
[----:B------:R-:W-:Y:S02]  /*0310*/  LOP3.LUT R3, R6, 0x7fffffe, RZ, 0xc0, !PT ;  /* 0x07fffffe06037812 */ /* 0x000fe400078ec0ff */
[----:B------:R-:W-:Y:S02]  /*0320*/  SHF.R.S32.HI R11, RZ, 0x3, R18 ;  /* 0x00000003ff0b7819 */ /* 0x000fe40000011412 */
[----:B------:R-:W-:Y:S01]  /*0330*/  LOP3.LUT R6, R4, 0xfffffffe, RZ, 0xc0, !PT ;  /* 0xfffffffe04067812 */ /* 0x000fe200078ec0ff */
[----:B------:R-:W-:Y:S01]  /*0340*/  IMAD.IADD R3, R9, 0x1, -R3 ;  /* 0x0000000109037824 */ /* 0x000fe200078e0a03 */
[----:B------:R-:W-:Y:S01]  /*0350*/  LOP3.LUT R2, R2, 0xfffffffc, RZ, 0xc0, !PT ;  /* 0xfffffffc02027812 */ /* 0x000fe200078ec0ff */
[----:B------:R-:W-:-:S02]  /*0360*/  IMAD.SHL.U32 R4, R11, 0x40, RZ ;  /* 0x000000400b047824 */ /* 0x000fc400078e00ff */
[C---:B------:R-:W-:Y:S02]  /*0370*/  IMAD.IADD R219, R0.reuse, 0x1, -R6 ;  /* 0x0000000100db7824 */ /* 0x040fe400078e0a06 */
[----:B------:R-:W-:Y:S01]  /*0380*/  IMAD.IADD R15, R0, 0x1, -R2 ;  /* 0x00000001000f7824 */ /* 0x000fe200078e0a02 */
[----:B------:R-:W-:Y:S01]  /*0390*/  LOP3.LUT R2, R4, 0xc0, RZ, 0xc0, !PT ;  /* 0x000000c004027812 */ /* 0x000fe200078ec0ff */
[----:B------:R-:W-:Y:S01]  /*03a0*/  IMAD R11, R0, 0x8, R3 ;  /* 0x00000008000b7824 */ /* 0x000fe200078e0203 */
[----:B------:R-:W-:Y:S02]  /*03b0*/  SHF.R.S32.HI R0, RZ, 0x1f, R5 ;  /* 0x0000001fff007819 */ /* 0x000fe40000011405 */
[----:B------:R-:W-:Y:S02]  /*03c0*/  SHF.R.S32.HI R5, RZ, 0x4, R7 ;  /* 0x00000004ff057819 */ /* 0x000fe40000011407 */
[----:B------:R-:W-:Y:S02]  /*03d0*/  SHF.R.U32.HI R6, RZ, 0x3, R2 ;  /* 0x00000003ff067819 */ /* 0x000fe40000011602 */
[----:B------:R-:W-:-:S02]  /*03e0*/  LEA.HI R3, R7, R5, RZ, 0x1 ;  /* 0x0000000507037211 */ /* 0x000fc400078f08ff */
[----:B------:R-:W-:Y:S02]  /*03f0*/  LOP3.LUT R4, R2, 0x18, R250, 0xf8, !PT ;  /* 0x0000001802047812 */ /* 0x000fe400078ef8fa */
[----:B------:R-:W-:Y:S02]  /*0400*/  LOP3.LUT R2, R3, 0xfffffffe, RZ, 0xc0, !PT ;  /* 0xfffffffe03027812 */ /* 0x000fe400078ec0ff */
[----:B------:R-:W-:Y:S02]  /*0410*/  LOP3.LUT R3, R4, R6, RZ, 0x3c, !PT ;  /* 0x0000000604037212 */ /* 0x000fe400078e3cff */
[----:B------:R-:W-:Y:S01]  /*0420*/  SHF.R.S32.HI R7, RZ, 0x1f, R10 ;  /* 0x0000001fff077819 */ /* 0x000fe2000001140a */
[----:B------:R-:W-:Y:S01]  /*0430*/  IMAD.IADD R13, R5, 0x1, -R2 ;  /* 0x00000001050d7824 */ /* 0x000fe200078e0a02 */
[----:B------:R-:W-:Y:S01]  /*0440*/  LEA.HI R2, R8, R8, RZ, 0x1 ;  /* 0x0000000808027211 */ /* 0x000fe200078f08ff */
[----:B------:R-:W-:Y:S01]  /*0450*/  IMAD.U32 R3, R11, 0x20, R3 ;  /* 0x000000200b037824 */ /* 0x000fe200078e0003 */
[----:B------:R-:W-:-:S02]  /*0460*/  LEA.HI R4, R14, R14, RZ, 0x1 ;  /* 0x0000000e0e047211 */ /* 0x000fc400078f08ff */
[----:B------:R-:W-:Y:S02]  /*0470*/  LEA.HI R22, R7, R10, RZ, 0x2 ;  /* 0x0000000a07167211 */ /* 0x000fe400078f10ff */
[----:B------:R-:W-:Y:S01]  /*0480*/  LEA.HI R0, R0, R9, RZ, 0x3 ;  /* 0x0000000900007211 */ /* 0x000fe200078f18ff */
[----:B------:R1:W-:Y:S01]  /*0490*/  STL [R1+0x18], R3 ;  /* 0x0000180301007387 */ /* 0x0003e20000100800 */
[--C-:B------:R-:W-:Y:S02]  /*04a0*/  SHF.R.S32.HI R5, RZ, 0x1, R2.reuse ;  /* 0x00000001ff057819 */ /* 0x100fe40000011402 */
[----:B------:R-:W-:Y:S02]  /*04b0*/  SHF.R.S32.HI R7, RZ, 0x1f, R2 ;  /* 0x0000001fff077819 */ /* 0x000fe40000011402 */
[----:B------:R-:W-:Y:S02]  /*04c0*/  LOP3.LUT R2, R2, 0x7fffffe, RZ, 0xc0, !PT ;  /* 0x07fffffe02027812 */ /* 0x000fe400078ec0ff */
[----:B------:R-:W-:-:S02]  /*04d0*/  LOP3.LUT R6, R4, 0x3fffffe, RZ, 0xc0, !PT ;  /* 0x03fffffe04067812 */ /* 0x000fc400078ec0ff */
[----:B------:R-:W-:Y:S01]  /*04e0*/  LOP3.LUT R0, R0, 0xfffffff8, RZ, 0xc0, !PT ;  /* 0xfffffff800007812 */ /* 0x000fe200078ec0ff */
[----:B------:R-:W-:Y:S01]  /*04f0*/  IMAD.IADD R19, R8, 0x1, -R2 ;  /* 0x0000000108137824 */ /* 0x000fe200078e0a02 */
[----:B------:R-:W-:Y:S01]  /*0500*/  SHF.R.S32.HI R10, RZ, 0x1f, R8 ;  /* 0x0000001fff0a7819 */ /* 0x000fe20000011408 */
[----:B------:R-:W-:Y:S02]  /*0510*/  IMAD.IADD R11, R14, 0x1, -R6 ;  /* 0x000000010e0b7824 */ /* 0x000fe400078e0a06 */
[----:B------:R-:W-:Y:S01]  /*0520*/  IMAD.IADD R0, R9, 0x1, -R0 ;  /* 0x0000000109007824 */ /* 0x000fe200078e0a00 */
[----:B------:R-:W-:Y:S02]  /*0530*/  LEA.HI R9, R7, R5, RZ, 0x2 ;  /* 0x0000000507097211 */ /* 0x000fe400078f10ff */
[----:B------:R-:W-:Y:S02]  /*0540*/  LEA.HI R10, R10, R8, RZ, 0x3 ;  /* 0x000000080a0a7211 */ /* 0x000fe400078f18ff */
[----:B------:R-:W-:-:S02]  /*0550*/  LOP3.LUT R9, R9, 0xfffffffc, RZ, 0xc0, !PT ;  /* 0xfffffffc09097812 */ /* 0x000fc400078ec0ff */
[C---:B------:R-:W-:Y:S02]  /*0560*/  LOP3.LUT R6, R0.reuse, 0x1, RZ, 0xc0, !PT ;  /* 0x0000000100067812 */ /* 0x040fe400078ec0ff */
[----:B------:R-:W-:Y:S01]  /*0570*/  LOP3.LUT P2, RZ, R0, 0x2, RZ, 0xc0, !PT ;  /* 0x0000000200ff7812 */ /* 0x000fe2000784c0ff */
[----:B------:R-:W-:Y:S01]  /*0580*/  IMAD.IADD R17, R5, 0x1, -R9 ;  /* 0x0000000105117824 */ /* 0x000fe200078e0a09 */
[----:B-1----:R-:W-:Y:S01]  /*0590*/  SHF.R.S32.HI R3, RZ, 0x6, R16 ;  /* 0x00000006ff037819 */ /* 0x002fe20000011410 */
[----:B------:R-:W-:Y:S01]  /*05a0*/  IMAD.SHL.U32 R5, R15, 0x10, RZ ;  /* 0x000000100f057824 */ /* 0x000fe200078e00ff */
[----:B------:R-:W-:Y:S02]  /*05b0*/  ISETP.NE.U32.AND P3, PT, R6, 0x1, PT ;  /* 0x000000010600780c */ /* 0x000fe40003f65070 */
[----:B------:R-:W-:Y:S01]  /*05c0*/  LOP3.LUT R7, R10, 0xfffffff8, RZ, 0xc0, !PT ;  /* 0xfffffff80a077812 */ /* 0x000fe200078ec0ff */
[C---:B------:R-:W-:Y:S01]  /*05d0*/  IMAD R2, R3.reuse, 0x4, R13 ;  /* 0x0000000403027824 */ /* 0x040fe200078e020d */
[----:B------:R-:W-:Y:S01]  /*05e0*/  SHF.R.S32.HI R9, RZ, 0x7, R21 ;  /* 0x00000007ff097819 */ /* 0x000fe20000011415 */
[----:B------:R-:W-:Y:S01]  /*05f0*/  IMAD.SHL.U32 R16, R3, 0x20, RZ ;  /* 0x0000002003107824 */ /* 0x000fe200078e00ff */
[----:B------:R-:W-:Y:S01]  /*0600*/  LOP3.LUT P0, RZ, R17, 0x2, RZ, 0xc0, !PT ;  /* 0x0000000211ff7812 */ /* 0x000fe2000780c0ff */
[----:B------:R-:W-:Y:S01]  /*0610*/  IMAD R209, R2, 0x8, R11 ;  /* 0x0000000802d17824 */ /* 0x000fe200078e020b */
[----:B------:R-:W-:Y:S01]  /*0620*/  SHF.R.S32.HI R2, RZ, 0x1, R4 ;  /* 0x00000001ff027819 */ /* 0x000fe20000011404 */
[----:B------:R-:W-:Y:S01]  /*0630*/  IMAD.SHL.U32 R3, R14, 0x40, RZ ;  /* 0x000000400e037824 */ /* 0x000fe200078e00ff */
[----:B------:R-:W-:Y:S01]  /*0640*/  LEA.HI R11, R0, R0, RZ, 0x1 ;  /* 0x00000000000b7211 */ /* 0x000fe200078f08ff */
[----:B------:R-:W-:Y:S01]  /*0650*/  IMAD.IADD R12, R8, 0x1, -R7 ;  /* 0x00000001080c7824 */ /* 0x000fe200078e0a07 */
[C---:B------:R-:W-:Y:S01]  /*0660*/  LOP3.LUT P4, RZ, R2.reuse, 0x2, RZ, 0xc0, !PT ;  /* 0x0000000202ff7812 */ /* 0x040fe2000788c0ff */
[----:B------:R-:W-:Y:S01]  /*0670*/  IMAD.SHL.U32 R4, R2, 0x40, RZ ;  /* 0x0000004002047824 */ /* 0x000fe200078e00ff */
[----:B------:R-:W-:Y:S01]  /*0680*/  LOP3.LUT R2, R11, 0x3fffffe, RZ, 0xc0, !PT ;  /* 0x03fffffe0b027812 */ /* 0x000fe200078ec0ff */
[----:B------:R-:W-:Y:S01]  /*0690*/  IMAD.SHL.U32 R7, R20, 0x2, RZ ;  /* 0x0000000214077824 */ /* 0x000fe200078e00ff */
[----:B------:R-:W-:-:S02]  /*06a0*/  LOP3.LUT R6, R3, 0x1c0, RZ, 0xc0, !PT ;  /* 0x000001c003067812 */ /* 0x000fc400078ec0ff */
[----:B------:R-:W-:Y:S01]  /*06b0*/  SHF.R.S32.HI R3, RZ, 0x3, R10 ;  /* 0x00000003ff037819 */ /* 0x000fe2000001140a */
[----:B------:R-:W-:Y:S01]  /*06c0*/  IMAD.IADD R14, R0, 0x1, -R2 ;  /* 0x00000001000e7824 */ /* 0x000fe200078e0a02 */
[----:B------:R-:W-:Y:S01]  /*06d0*/  LOP3.LUT R2, R4, 0xc0, RZ, 0xc0, !PT ;  /* 0x000000c004027812 */ /* 0x000fe200078ec0ff */
[----:B------:R-:W-:Y:S01]  /*06e0*/  IMAD.SHL.U32 R0, R0, 0x40, RZ ;  /* 0x0000004000007824 */ /* 0x000fe200078e00ff */
[----:B------:R-:W-:Y:S01]  /*06f0*/  LOP3.LUT R4, R6, 0x30, R5, 0xf8, !PT ;  /* 0x0000003006047812 */ /* 0x000fe200078ef805 */
[----:B------:R-:W-:Y:S01]  /*0700*/  IMAD R20, R3, 0x8, R19 ;  /* 0x0000000803147824 */ /* 0x000fe200078e0213 */
[--C-:B------:R-:W-:Y:S01]  /*0710*/  LOP3.LUT R5, R2, 0x8, R18.reuse, 0xf8, !PT ;  /* 0x0000000802057812 */ /* 0x100fe200078ef812 */
[C---:B------:R-:W-:Y:S01]  /*0720*/  IMAD R19, R15.reuse, 0x2, R3 ;  /* 0x000000020f137824 */ /* 0x040fe200078e0203 */
[----:B------:R-:W-:Y:S01]  /*0730*/  LOP3.LUT R0, R0, 0x1c0, RZ, 0xc0, !PT ;  /* 0x000001c000007812 */ /* 0x000fe200078ec0ff */
[----:B------:R-:W-:Y:S01]  /*0740*/  IMAD R10, R15, 0x200, R7 ;  /* 0x000002000f0a7824 */ /* 0x000fe200078e0207 */
[----:B------:R-:W-:-:S02]  /*0750*/  LOP3.LUT R8, R4, 0x8, R18, 0xf8, !PT ;  /* 0x0000000804087812 */ /* 0x000fc400078ef812 */
[----:B------:R-:W-:Y:S01]  /*0760*/  SHF.R.U32.HI R4, RZ, 0x3, R2 ;  /* 0x00000003ff047819 */ /* 0x000fe20000011602 */
[----:B------:R-:W-:Y:S01]  /*0770*/  IMAD R10, R14, 0x20, R10 ;  /* 0x000000200e0a7824 */ /* 0x000fe200078e020a */
[----:B------:R-:W-:Y:S02]  /*0780*/  LOP3.LUT R3, R0, 0x20, R16, 0xf8, !PT ;  /* 0x0000002000037812 */ /* 0x000fe400078ef810 */
[----:B------:R-:W-:Y:S01]  /*0790*/  SHF.R.U32.HI R2, RZ, 0x3, R0 ;  /* 0x00000003ff027819 */ /* 0x000fe20000011600 */
[----:B------:R-:W-:Y:S01]  /*07a0*/  IMAD R0, R9, 0x1000, R7 ;  /* 0x0000100009007824 */ /* 0x000fe200078e0207 */
[----:B------:R-:W-:Y:S02]  /*07b0*/  SHF.R.U32.HI R6, RZ, 0x3, R6 ;  /* 0x00000003ff067819 */ /* 0x000fe40000011606 */
[----:B------:R-:W-:Y:S01]  /*07c0*/  LOP3.LUT R2, R3, R2, RZ, 0x3c, !PT ;  /* 0x0000000203027212 */ /* 0x000fe200078e3cff */
[----:B------:R-:W-:Y:S01]  /*07d0*/  IMAD R0, R219, 0x400, R0 ;  /* 0x00000400db007824 */ /* 0x000fe200078e0200 */
[----:B------:R-:W-:Y:S01]  /*07e0*/  LOP3.LUT R3, R8, R6, RZ, 0x3c, !PT ;  /* 0x0000000608037212 */ /* 0x000fe200078e3cff */
[----:B------:R-:W-:Y:S01]  /*07f0*/  IMAD.SHL.U32 R6, R12, 0x40, RZ ;  /* 0x000000400c067824 */ /* 0x000fe200078e00ff */
[----:B------:R-:W-:Y:S01]  /*0800*/  LOP3.LUT R4, R5, R4, RZ, 0x3c, !PT ;  /* 0x0000000405047212 */ /* 0x000fe200078e3cff */
[----:B------:R-:W-:Y:S01]  /*0810*/  IMAD.IADD R233, R2, 0x1, R0 ;  /* 0x0000000102e97824 */ /* 0x000fe200078e0200 */
[----:B------:R-:W-:Y:S01]  /*0820*/  LOP3.LUT P5, RZ, R12, 0x2, RZ, 0xc0, !PT ;  /* 0x000000020cff7812 */ /* 0x000fe200078ac0ff */
[----:B------:R-:W-:Y:S01]  /*0830*/  IMAD.SHL.U32 R0, R9, 0x8, RZ ;  /* 0x0000000809007824 */ /* 0x000fe200078e00ff */
[----:B------:R-:W-:Y:S01]  /*0840*/  LOP3.LUT R6, R6, 0x1c0, RZ, 0xc0, !PT ;  /* 0x000001c006067812 */ /* 0x000fe200078ec0ff */
[----:B------:R-:W-:Y:S01]  /*0850*/  IMAD.SHL.U32 R2, R17, 0x40, RZ ;  /* 0x0000004011027824 */ /* 0x000fe200078e00ff */
[----:B------:R-:W-:Y:S01]  /*0860*/  LOP3.LUT P6, RZ, R12, 0x4, RZ, 0xc0, !PT ;  /* 0x000000040cff7812 */ /* 0x000fe200078cc0ff */
[C---:B------:R-:W-:Y:S01]  /*0870*/  IMAD.SHL.U32 R5, R13.reuse, 0x8, RZ ;  /* 0x000000080d057824 */ /* 0x040fe200078e00ff */
[----:B------:R-:W-:Y:S01]  /*0880*/  LOP3.LUT R7, R0, 0x8, RZ, 0xc0, !PT ;  /* 0x0000000800077812 */ /* 0x000fe200078ec0ff */
[----:B------:R-:W-:Y:S01]  /*0890*/  IMAD.SHL.U32 R9, R13, 0x10, RZ ;  /* 0x000000100d097824 */ /* 0x000fe200078e00ff */
[----:B------:R-:W-:Y:S01]  /*08a0*/  SHF.R.S32.HI R0, RZ, 0x1, R11 ;  /* 0x00000001ff007819 */ /* 0x000fe2000001140b */
[----:B------:R-:W-:Y:S01]  /*08b0*/  IMAD.U32 R209, R209, 0x20, R4 ;  /* 0x00000020d1d17824 */ /* 0x000fe200078e0004 */
[----:B------:R-:W-:Y:S01]  /*08c0*/  LOP3.LUT R2, R2, 0xc0, RZ, 0xc0, !PT ;  /* 0x000000c002027812 */ /* 0x000fe200078ec0ff */
[----:B------:R-:W-:Y:S01]  /*08d0*/  IMAD R3, R13, 0x200, R3 ;  /* 0x000002000d037824 */ /* 0x000fe200078e0203 */
[C---:B------:R-:W-:Y:S01]  /*08e0*/  LOP3.LUT P1, RZ, R0.reuse, 0x2, RZ, 0xc0, !PT ;  /* 0x0000000200ff7812 */ /* 0x040fe2000782c0ff */
[----:B------:R-:W-:Y:S01]  /*08f0*/  IMAD.SHL.U32 R0, R0, 0x40, RZ ;  /* 0x0000004000007824 */ /* 0x000fe200078e00ff */
[----:B------:R-:W-:-:S02]  /*0900*/  LOP3.LUT R5, R5, 0x8, RZ, 0xc0, !PT ;  /* 0x0000000805057812 */ /* 0x000fc400078ec0ff */
[----:B------:R-:W-:Y:S02]  /*0910*/  SHF.R.U32.HI R213, RZ, 0x3, R6 ;  /* 0x00000003ffd57819 */ /* 0x000fe40000011606 */
[----:B------:R-:W-:Y:S02]  /*0920*/  LOP3.LUT R0, R0, 0xc0, RZ, 0xc0, !PT ;  /* 0x000000c000007812 */ /* 0x000fe400078ec0ff */
[----:B------:R-:W-:Y:S02]  /*0930*/  SHF.R.U32.HI R4, RZ, 0x3, R2 ;  /* 0x00000003ff047819 */ /* 0x000fe40000011602 */
[----:B------:R-:W-:Y:S02]  /*0940*/  LOP3.LUT R9, R7, 0x10, R9, 0xf8, !PT ;  /* 0x0000001007097812 */ /* 0x000fe400078ef809 */
[----:B------:R-:W-:Y:S02]  /*0950*/  SHF.R.U32.HI R8, RZ, 0x3, R0 ;  /* 0x00000003ff087819 */ /* 0x000fe40000011600 */
[----:B------:R-:W-:-:S02]  /*0960*/  LOP3.LUT R213, R213, R6, R5, 0x1e, !PT ;  /* 0x00000006d5d57212 */ /* 0x000fc400078e1e05 */
[C---:B------:R-:W-:Y:S02]  /*0970*/  LOP3.LUT R5, R4.reuse, R2, R5, 0x1e, !PT ;  /* 0x0000000204057212 */ /* 0x040fe400078e1e05 */
[----:B------:R-:W-:Y:S01]  /*0980*/  LOP3.LUT R2, R4, R9, R2, 0x1e, !PT ;  /* 0x0000000904027212 */ /* 0x000fe200078e1e02 */
[----:B------:R-:W-:Y:S01]  /*0990*/  IMAD.U32 R213, R19, 0x200, R213 ;  /* 0x0000020013d57824 */ /* 0x000fe200078e00d5 */
[----:B------:R-:W-:Y:S02]  /*09a0*/  SHF.R.S32.HI R4, RZ, 0x2, R22 ;  /* 0x00000002ff047819 */ /* 0x000fe40000011416 */
[----:B------:R-:W-:Y:S01]  /*09b0*/  LOP3.LUT R8, R8, R0, R7, 0x1e, !PT ;  /* 0x0000000008087212 */ /* 0x000fe200078e1e07 */
[----:B------:R-:W-:Y:S01]  /*09c0*/  IMAD.SHL.U32 R0, R20, 0x20, RZ ;  /* 0x0000002014007824 */ /* 0x000fe200078e00ff */
[----:B------:R-:W-:Y:S01]  /*09d0*/  LEA R233, R233, UR4, 0x1 ;  /* 0x00000004e9e97c11 */ /* 0x000fe2000f8e08ff */
[C---:B------:R-:W-:Y:S01]  /*09e0*/  IMAD R4, R219.reuse, 0x10, R4 ;  /* 0x00000010db047824 */ /* 0x040fe200078e0204 */
[C---:B------:R-:W-:Y:S01]  /*09f0*/  SEL R214, R218.reuse, 0xffffffe0, !P5 ;  /* 0xffffffe0dad67807 */ /* 0x040fe20006800000 */
[----:B------:R-:W-:Y:S01]  /*0a00*/  IMAD R219, R219, 0x200, R0 ;  /* 0x00000200dbdb7824 */ /* 0x000fe200078e0200 */
[----:B------:R-:W-:Y:S01]  /*0a10*/  SEL R210, R218, 0xffffffe0, !P4 ;  /* 0xffffffe0dad27807 */ /* 0x000fe20006000000 */
[----:B------:R-:W-:Y:S01]  /*0a20*/  IMAD.IADD R217, R0, 0x1, R2 ;  /* 0x0000000100d97824 */ /* 0x000fe200078e0202 */
[----:B------:R1:W-:Y:S01]  /*0a30*/  STL [R1+0x10], R4 ;  /* 0x0000100401007387 */ /* 0x0003e20000100800 */
[----:B------:R-:W-:Y:S01]  /*0a40*/  IMAD.U32 R0, RZ, RZ, UR5 ;  /* 0x00000005ff007e24 */ /* 0x000fe2000f8e00ff */
[----:B------:R-:W-:Y:S01]  /*0a50*/  USHF.R.S32.HI UR5, URZ, 0x1f, UR48 ;  /* 0x0000001f3f057899 */ /* 0x000fe20008011430 */
[----:B------:R-:W-:Y:S01]  /*0a60*/  IMAD.U32 R2, RZ, RZ, UR6 ;  /* 0x00000006ff027e24 */ /* 0x000fe2000f8e00ff */
[----:B------:R-:W-:Y:S01]  /*0a70*/  USHF.R.S32.HI UR6, URZ, 0x1f, UR57 ;  /* 0x0000001f3f067899 */ /* 0x000fe20008011439 */
[----:B------:R-:W-:Y:S01]  /*0a80*/  IMAD.IADD R8, R8, 0x1, R10 ;  /* 0x0000000108087824 */ /* 0x000fe200078e020a */
[----:B------:R-:W-:Y:S01]  /*0a90*/  SEL R230, R230, 0x10, !P3 ;  /* 0x00000010e6e67807 */ /* 0x000fe20005800000 */
[C---:B------:R-:W-:Y:S01]  /*0aa0*/  VIADD R2, R250.reuse, 0x20 ;  /* 0x00000020fa027836 */ /* 0x040fe20000000000 */
[----:B------:R-:W-:Y:S01]  /*0ab0*/  SEL R215, R215, 0x40, P6 ;  /* 0x00000040d7d77807 */ /* 0x000fe20003000000 */
        /* <DEDUP_REMOVED lines=10> */
[----:B------:R-:W-:Y:S01]  /*0b60*/  IMAD.SHL.U32 R211, R219, 0x2, RZ ;  /* 0x00000002dbd37824 */ /* 0x000fe200078e00ff */
[----:B------:R-:W-:Y:S01]  /*0b70*/  LEA R209, R209, UR4, 0x1 ;  /* 0x00000004d1d17c11 */ /* 0x000fe2000f8e08ff */
[----:B------:R-:W-:Y:S01]  /*0b80*/  @P2 VIADD R231, R233, 0xffffffe0 ;  /* 0xffffffe0e9e72836 */ /* 0x000fe20000000000 */
[----:B------:R-:W-:Y:S01]  /*0b90*/  SEL R218, R218, 0xffffffe0, !P0 ;  /* 0xffffffe0dada7807 */ /* 0x000fe20004000000 */
[----:B------:R-:W-:Y:S01]  /*0ba0*/  IMAD.IADD R214, R213, 0x1, R214 ;  /* 0x00000001d5d67824 */ /* 0x000fe200078e02d6 */
[----:B------:R-:W-:Y:S01]  /*0bb0*/  IADD3 R212, R211, 0x6000, R212 ;  /* 0x00006000d3d47810 */ /* 0x000fe20007ffe0d4 */
[----:B------:R-:W-:Y:S01]  /*0bc0*/  IMAD.IADD R232, R233, 0x1, R230 ;  /* 0x00000001e9e87824 */ /* 0x000fe200078e02e6 */
[----:B-1----:R-:W-:Y:S01]  /*0bd0*/  LEA R4, R8, UR6, 0x1 ;  /* 0x0000000608047c11 */ /* 0x002fe2000f8e08ff */
[----:B------:R-:W-:-:S02]  /*0be0*/  IMAD.IADD R216, R213, 0x1, R215 ;  /* 0x00000001d5d87824 */ /* 0x000fc400078e02d7 */
[----:B------:R-:W-:Y:S02]  /*0bf0*/  IMAD.IADD R210, R210, 0x1, R209 ;  /* 0x00000001d2d27824 */ /* 0x000fe400078e02d1 */
[----:B------:R1:W-:Y:S01]  /*0c00*/  STL [R1+0x1c], R4 ;  /* 0x00001c0401007387 */ /* 0x0003e20000100800 */
[----:B------:R-:W-:Y:S02]  /*0c10*/  IMAD.IADD R230, R230, 0x1, R231 ;  /* 0x00000001e6e67824 */ /* 0x000fe400078e02e7 */
[----:B------:R-:W-:Y:S02]  /*0c20*/  IMAD.IADD R215, R214, 0x1, R215 ;  /* 0x00000001d6d77824 */ /* 0x000fe400078e02d7 */
[----:B------:R-:W-:Y:S01]  /*0c30*/  IMAD.IADD R212, R212, 0x1, R218 ;  /* 0x00000001d4d47824 */ /* 0x000fe200078e02da */
[----:B--2---:R-:W-:Y:S01]  /*0c40*/  LEA R2, R3, UR4, 0x1 ;  /* 0x0000000403027c11 */ /* 0x004fe2000f8e08ff */
[C---:B---3--:R-:W-:Y:S02]  /*0c50*/  VIADD R0, R4.reuse, 0x20 ;  /* 0x0000002004007836 */ /* 0x048fe40000000000 */
[----:B------:R-:W-:-:S05]  /*0c60*/  @P1 VIADD R0, R4, 0xffffffe0 ;  /* 0xffffffe004001836 */ /* 0x000fca0000000000 */
[----:B------:R1:W-:Y:S02]  /*0c70*/  STL [R1+0x20], R0 ;  /* 0x0000200001007387 */ /* 0x0003e40000100800 */
.L_x_246:
        /* <DEDUP_REMOVED lines=67> */
.L_x_203:
        /* <DEDUP_REMOVED lines=16> */
[----:B------:R-:W-:Y:S01]  /*11b0*/  UIADD3 UR7, UR14, 0x80, UR45 ;  /* 0x000000800e077890 */ /* 0x000fe2000fffe02d */
[----:B------:R-:W-:Y:S01]  /*11c0*/  @!UP2 ULDC.64 UR8, c[0x0][0x418] ;  /* 0x000106000008aab9 */ /* 0x000fe20000000a00 */
[----:B------:R-:W-:Y:S01]  /*11d0*/  ULDC UR60, c[0x0][0x2d4] ;  /* 0x0000b500003c7ab9 */ /* 0x000fe20000000800 */
[----:B------:R-:W-:Y:S02]  /*11e0*/  @!UP2 UIMAD.WIDE.U32 UR30, UR48, UR8, URZ ;  /* 0x00000008301ea2a5 */ /* 0x000fe4000f8e003f */
[----:B------:R-:W-:Y:S02]  /*11f0*/  USHF.R.S32.HI UR37, URZ, 0x1f, UR60 ;  /* 0x0000001f3f257899 */ /* 0x000fe4000801143c */
[----:B------:R-:W-:Y:S01]  /*1200*/  @UP1 ULDC.64 UR24, c[0x0][0x248] ;  /* 0x0000920000181ab9 */ /* 0x000fe20000000a00 */
[----:B------:R-:W-:Y:S01]  /*1210*/  UIADD3 UR51, UR19, UR20, URZ ;  /* 0x0000001413337290 */ /* 0x000fe2000fffe03f */
[----:B-1----:R-:W-:Y:S01]  /*1220*/  IABS R6, R7 ;  /* 0x0000000700067213 */ /* 0x002fe20000000000 */
[----:B------:R-:W-:Y:S01]  /*1230*/  ULDC.U8 UR38, c[0x0][0x3d8] ;  /* 0x0000f60000267ab9 */ /* 0x000fe20000000000 */
[----:B------:R-:W-:Y:S01]  /*1240*/  USHF.L.U32 UR16, UR48, 0x7, URZ ;  /* 0x0000000730107899 */ /* 0x000fe2000800063f */
[----:B------:R-:W-:Y:S01]  /*1250*/  ISETP.NE.AND P3, PT, R7, RZ, PT ;  /* 0x000000ff0700720c */ /* 0x000fe20003f65270 */
[----:B------:R-:W1:Y:S01]  /*1260*/  I2F.RP R4, R6 ;  /* 0x0000000600047306 */ /* 0x000e620000209400 */
[----:B------:R-:W-:Y:S01]  /*1270*/  UISETP.NE.AND UP3, UPT, UR38, URZ, UPT ;  /* 0x0000003f2600728c */ /* 0x000fe2000bf65270 */
[----:B------:R-:W-:Y:S01]  /*1280*/  ULDC.64 UR42, c[0x0][0x240] ;  /* 0x00009000002a7ab9 */ /* 0x000fe20000000a00 */
[----:B--2---:R-:W-:-:S02]  /*1290*/  UIMAD.WIDE.U32 UR26, UR5, UR12, URZ ;  /* 0x0000000c051a72a5 */ /* 0x004fc4000f8e003f */
[----:B------:R-:W-:Y:S02]  /*12a0*/  USEL UR29, UR16, URZ, UP0 ;  /* 0x0000003f101d7287 */ /* 0x000fe40008000000 */
[----:B------:R-:W-:Y:S02]  /*12b0*/  UIMAD UR39, UR5, UR13, UR27 ;  /* 0x0000000d052772a4 */ /* 0x000fe4000f8e021b */
[----:B------:R-:W-:Y:S01]  /*12c0*/  @!UP2 UIMAD UR5, UR59, UR8, URZ ;  /* 0x000000083b05a2a4 */ /* 0x000fe2000f8e023f */
[----:B------:R-:W-:Y:S02]  /*12d0*/  @UP2 ULDC.64 UR12, c[0x0][0x420] ;  /* 0x00010800000c2ab9 */ /* 0x000fe40000000a00 */
[----:B------:R-:W-:Y:S01]  /*12e0*/  ULDC UR8, c[0x0][0x394] ;  /* 0x0000e50000087ab9 */ /* 0x000fe20000000800 */
[----:B------:R-:W-:Y:S01]  /*12f0*/  @!UP2 UIMAD UR23, UR48, UR9, UR5 ;  /* 0x000000093017a2a4 */ /* 0x000fe2000f8e0205 */
[----:B-1----:R-:W1:Y:S01]  /*1300*/  MUFU.RCP R4, R4 ;  /* 0x0000000400047308 */ /* 0x002e620000001000 */
[----:B------:R-:W-:-:S02]  /*1310*/  UIADD3 UR5, UR14, 0x3f, URZ ;  /* 0x0000003f0e057890 */ /* 0x000fc4000fffe03f */
[----:B------:R-:W-:Y:S02]  /*1320*/  UIADD3 UR8, UR7, UR8, -UR6 ;  /* 0x0000000807087290 */ /* 0x000fe4000fffe806 */
[----:B------:R-:W-:Y:S02]  /*1330*/  USHF.R.S32.HI UR9, URZ, 0x1f, UR5 ;  /* 0x0000001f3f097899 */ /* 0x000fe40008011405 */
[----:B------:R-:W-:Y:S02]  /*1340*/  @UP1 UIADD3 UR7, UR44, UR47, URZ ;  /* 0x0000002f2c071290 */ /* 0x000fe4000fffe03f */
[----:B------:R-:W-:Y:S02]  /*1350*/  ULEA.HI UR28, UR9, UR5, URZ, 0x6 ;  /* 0x00000005091c7291 */ /* 0x000fe4000f8f303f */
[----:B------:R-:W-:Y:S02]  /*1360*/  UIADD3 UR5, UR8, 0x3f, URZ ;  /* 0x0000003f08057890 */ /* 0x000fe4000fffe03f */
[----:B------:R-:W-:-:S02]  /*1370*/  @UP1 UIMAD.WIDE.U32 UR8, UR7, UR24, URZ ;  /* 0x00000018070812a5 */ /* 0x000fc4000f8e003f */
[----:B------:R-:W-:Y:S01]  /*1380*/  @UP1 UIMAD UR7, UR7, UR25, URZ ;  /* 0x00000019070712a4 */ /* 0x000fe2000f8e023f */
[----:B-1----:R-:W-:Y:S01]  /*1390*/  VIADD R4, R4, 0xffffffe ;  /* 0x0ffffffe04047836 */ /* 0x002fe20000000000 */
[----:B------:R-:W-:Y:S02]  /*13a0*/  @UP2 UIMAD.WIDE.U32 UR34, UR15, UR12, URZ ;  /* 0x0000000c0f2222a5 */ /* 0x000fe4000f8e003f */
[----:B------:R-:W-:Y:S01]  /*13b0*/  @UP1 UIADD3 UR36, UR9, UR7, URZ ;  /* 0x0000000709241290 */ /* 0x000fe2000fffe03f */
[----:B------:R-:W1:Y:S01]  /*13c0*/  F2I.FTZ.U32.TRUNC.NTZ R5, R4 ;  /* 0x0000000400057305 */ /* 0x000e62000021f000 */
[----:B------:R-:W-:Y:S01]  /*13d0*/  USHF.R.S32.HI UR7, URZ, 0x1f, UR5 ;  /* 0x0000001f3f077899 */ /* 0x000fe20008011405 */
[----:B------:R-:W-:Y:S01]  /*13e0*/  ULDC.U8 UR12, c[0x0][0x480] ;  /* 0x00012000000c7ab9 */ /* 0x000fe20000000000 */
[----:B------:R-:W-:Y:S02]  /*13f0*/  @UP2 UIMAD UR50, UR15, UR13, UR35 ;  /* 0x0000000d0f3222a4 */ /* 0x000fe4000f8e0223 */
[----:B------:R-:W-:-:S02]  /*1400*/  ULEA.HI UR20, UR7, UR5, URZ, 0x6 ;  /* 0x0000000507147291 */ /* 0x000fc4000f8f303f */
[----:B------:R-:W-:Y:S02]  /*1410*/  UIMAD UR5, UR37, UR48, URZ ;  /* 0x00000030250572a4 */ /* 0x000fe4000f8e023f */
[----:B------:R-:W-:Y:S02]  /*1420*/  UISETP.NE.AND UP4, UPT, UR12, URZ, UPT ;  /* 0x0000003f0c00728c */ /* 0x000fe4000bf85270 */
[----:B------:R-:W-:Y:S02]  /*1430*/  UIMAD.WIDE.U32 UR12, UR48, UR60, URZ ;  /* 0x0000003c300c72a5 */ /* 0x000fe4000f8e003f */
[----:B------:R-:W-:Y:S01]  /*1440*/  UIMAD UR5, UR59, UR60, UR5 ;  /* 0x0000003c3b0572a4 */ /* 0x000fe2000f8e0205 */
[----:B-1----:R-:W-:Y:S01]  /*1450*/  IMAD.MOV R0, RZ, RZ, -R5 ;  /* 0x000000ffff007224 */ /* 0x002fe200078e0a05 */
[----:B------:R-:W-:Y:S01]  /*1460*/  UIMAD.WIDE.U32 UR16, UR15, UR42, URZ ;  /* 0x0000002a0f1072a5 */ /* 0x000fe2000f8e003f */
[----:B------:R-:W-:Y:S01]  /*1470*/  IMAD.MOV.U32 R4, RZ, RZ, RZ ;  /* 0x000000ffff047224 */ /* 0x000fe200078e00ff */
[----:B------:R-:W-:Y:S01]  /*1480*/  USHF.L.U64.HI UR22, UR48, 0x7, UR59 ;  /* 0x0000000730167899 */ /* 0x000fe2000801023b */
[----:B------:R-:W-:Y:S01]  /*1490*/  IMAD R0, R0, R6, RZ ;  /* 0x0000000600007224 */ /* 0x000fe200078e02ff */
[----:B------:R-:W-:-:S02]  /*14a0*/  UIADD3 UR13, UR13, UR5, URZ ;  /* 0x000000050d0d7290 */ /* 0x000fc4000fffe03f */
[----:B------:R-:W-:Y:S01]  /*14b0*/  USHF.R.S32.HI UR7, URZ, 0x6, UR28 ;  /* 0x000000063f077899 */ /* 0x000fe2000801141c */
[----:B------:R-:W-:Y:S01]  /*14c0*/  IMAD.HI.U32 R0, R5, R0, R4 ;  /* 0x0000000005007227 */ /* 0x000fe200078e0004 */
[----:B------:R-:W-:Y:S01]  /*14d0*/  USHF.R.S32.HI UR5, URZ, 0x6, UR20 ;  /* 0x000000063f057899 */ /* 0x000fe20008011414 */
[----:B------:R-:W-:Y:S01]  /*14e0*/  ULDC UR46, c[0x0][0x2dc] ;  /* 0x0000b700002e7ab9 */ /* 0x000fe20000000800 */
[----:B------:R-:W-:Y:S01]  /*14f0*/  ULDC UR41, c[0x0][0x270] ;  /* 0x00009c0000297ab9 */ /* 0x000fe20000000800 */
[----:B------:R-:W-:Y:S02]  /*1500*/  ULDC UR40, c[0x0][0x2c4] ;  /* 0x0000b10000287ab9 */ /* 0x000fe40000000800 */
[----:B------:R-:W-:Y:S01]  /*1510*/  IMAD.HI.U32 R0, R0, R3, RZ ;  /* 0x0000000300007227 */ /* 0x000fe200078e00ff */
[----:B------:R-:W-:Y:S01]  /*1520*/  USEL UR58, UR18, UR16, !UP2 ;  /* 0x00000010123a7287 */ /* 0x000fe2000d000000 */
[----:B------:R-:W-:Y:S01]  /*1530*/  @UP1 UMOV UR33, UR8 ;  /* 0x0000000800211c82 */ /* 0x000fe20008000000 */
[----:B------:R-:W-:-:S02]  /*1540*/  UIMAD UR21, UR15, UR43, URZ ;  /* 0x0000002b0f1572a4 */ /* 0x000fc4000f8e023f */
[----:B------:R-:W-:Y:S01]  /*1550*/  IADD3 R4, -R0, RZ, RZ ;  /* 0x000000ff00047210 */ /* 0x000fe20007ffe1ff */
[----:B------:R-:W-:Y:S02]  /*1560*/  UIMAD.WIDE UR8, UR46, UR41, URZ ;  /* 0x000000292e0872a5 */ /* 0x000fe4000f8e023f */
[----:B------:R-:W-:Y:S02]  /*1570*/  USEL UR22, UR22, URZ, UP0 ;  /* 0x0000003f16167287 */ /* 0x000fe40008000000 */
[C---:B------:R-:W-:Y:S01]  /*1580*/  IMAD R3, R6.reuse, R4, R3 ;  /* 0x0000000406037224 */ /* 0x040fe200078e0203 */
[----:B------:R-:W-:Y:S02]  /*1590*/  @UP3 UIMAD UR18, UR48, UR40, URZ ;  /* 0x00000028301232a4 */ /* 0x000fe4000f8e023f */
[----:B------:R-:W-:Y:S02]  /*15a0*/  UISETP.LT.AND UP0, UPT, UR7, UR5, UPT ;  /* 0x000000050700728c */ /* 0x000fe4000bf01270 */
[----:B------:R-:W-:Y:S01]  /*15b0*/  ISETP.GT.U32.AND P1, PT, R6, R3, PT ;  /* 0x000000030600720c */ /* 0x000fe20003f24070 */
[----:B------:R-:W-:-:S02]  /*15c0*/  @UP2 UIADD3 UR51, UR17, UR21, URZ ;  /* 0x0000001511332290 */ /* 0x000fc4000fffe03f */
[----:B------:R-:W-:Y:S02]  /*15d0*/  UIMAD UR19, UR9, UR12, URZ ;  /* 0x0000000c091372a4 */ /* 0x000fe4000f8e023f */
[----:B------:R-:W-:Y:S02]  /*15e0*/  @UP3 USEL UR18, UR18, UR15, !UP2 ;  /* 0x0000000f12123287 */ /* 0x000fe4000d000000 */
[----:B------:R-:W-:Y:S02]  /*15f0*/  UIMAD.WIDE.U32 UR16, UR8, UR12, URZ ;  /* 0x0000000c081072a5 */ /* 0x000fe4000f8e003f */
[----:B------:R-:W-:Y:S01]  /*1600*/  USEL UR38, UR7, UR5, UP0 ;  /* 0x0000000507267287 */ /* 0x000fe20008000000 */
[----:B------:R-:W-:Y:S01]  /*1610*/  @UP3 ULDC UR12, c[0x0][0x2e4] ;  /* 0x0000b900000c3ab9 */ /* 0x000fe20000000800 */
[----:B------:R-:W-:Y:S02]  /*1620*/  UIMAD UR19, UR8, UR13, UR19 ;  /* 0x0000000d081372a4 */ /* 0x000fe4000f8e0213 */
[----:B------:R-:W-:Y:S01]  /*1630*/  @!P1 IMAD.IADD R3, R3, 0x1, -R6 ;  /* 0x0000000103039824 */ /* 0x000fe200078e0a06 */
[----:B------:R-:W-:Y:S01]  /*1640*/  @UP3 UIMAD UR37, UR57, UR12, UR18 ;  /* 0x0000000c392532a4 */ /* 0x000fe2000f8e0212 */
[----:B------:R-:W-:Y:S01]  /*1650*/  @!P1 VIADD R0, R0, 0x1 ;  /* 0x0000000100009836 */ /* 0x000fe20000000000 */
[----:B------:R-:W-:Y:S01]  /*1660*/  ULEA UR18, UR38, 0xffffffc0, 0x6 ;  /* 0xffffffc026127891 */ /* 0x000fe2000f8e303f */
[----:B------:R-:W-:Y:S01]  /*1670*/  PLOP3.LUT P1, PT, PT, PT, UP1, 0x80, 0x0 ;  /* 0x000000000000781c */ /* 0x000fe20003f2f018 */
[----:B------:R-:W-:Y:S01]  /*1680*/  @!UP3 UIMAD UR20, UR48, UR41, UR57 ;  /* 0x000000293014b2a4 */ /* 0x000fe2000f8e0239 */
[----:B------:R-:W-:Y:S01]  /*1690*/  ISETP.GE.U32.AND P0, PT, R3, R6, PT ;  /* 0x000000060300720c */ /* 0x000fe20003f06070 */
[----:B------:R-:W-:Y:S01]  /*16a0*/  UIMAD.WIDE.U32 UR12, UR8, UR15, URZ ;  /* 0x0000000f080c72a5 */ /* 0x000fe2000f8e003f */
[----:B------:R-:W-:Y:S01]  /*16b0*/  LOP3.LUT R3, R7, UR57, RZ, 0x3c, !PT ;  /* 0x0000003907037c12 */ /* 0x000fe2000f8e3cff */
[----:B------:R-:W-:-:S02]  /*16c0*/  UIADD3 UR41, UR17, UR19, URZ ;  /* 0x0000001311297290 */ /* 0x000fc4000fffe03f */
[----:B------:R-:W-:Y:S01]  /*16d0*/  USHF.R.S32.HI UR19, URZ, 0x1f, UR18 ;  /* 0x0000001f3f137899 */ /* 0x000fe20008011412 */
[----:B------:R-:W-:Y:S01]  /*16e0*/  ISETP.GE.AND P2, PT, R3, RZ, PT ;  /* 0x000000ff0300720c */ /* 0x000fe20003f46270 */
[----:B------:R-:W-:Y:S02]  /*16f0*/  UIADD3 UR5, UP0, UR18, UR29, URZ ;  /* 0x0000001d12057290 */ /* 0x000fe4000ff1e03f */
[----:B------:R-:W-:Y:S02]  /*1700*/  USEL UR56, UR16, UR12, !UP2 ;  /* 0x0000000c10387287 */ /* 0x000fe4000d000000 */
[----:B------:R-:W-:Y:S02]  /*1710*/  UIMAD UR7, UR9, UR15, URZ ;  /* 0x0000000f090772a4 */ /* 0x000fe4000f8e023f */
[----:B------:R-:W-:Y:S01]  /*1720*/  UIADD3.X UR12, UR19, UR22, URZ, UP0, !UPT ;  /* 0x00000016130c7290 */ /* 0x000fe200087fe43f */
[----:B------:R-:W-:Y:S01]  /*1730*/  @P0 IADD3 R0, R0, 0x1, RZ ;  /* 0x0000000100000810 */ /* 0x000fe20007ffe0ff */
[----:B------:R-:W-:Y:S01]  /*1740*/  UIMAD UR9, UR9, UR5, URZ ;  /* 0x00000005090972a4 */ /* 0x000fe2000f8e023f */
[----:B------:R-:W-:Y:S01]  /*1750*/  PLOP3.LUT P0, PT, PT, PT, UP3, 0x80, 0x0 ;  /* 0x000000000000781c */ /* 0x000fe20003f0f038 */
[----:B------:R-:W-:-:S02]  /*1760*/  @UP1 UIADD3 UR27, UR44, UR47, URZ ;  /* 0x0000002f2c1b1290 */ /* 0x000fc4000fffe03f */
[----:B------:R-:W-:Y:S01]  /*1770*/  @!UP2 UIADD3 UR50, UR31, UR23, URZ ;  /* 0x000000171f32a290 */ /* 0x000fe2000fffe03f */
[----:B------:R-:W-:Y:S01]  /*1780*/  IMAD.MOV.U32 R14, RZ, RZ, R0 ;  /* 0x000000ffff0e7224 */ /* 0x000fe200078e0000 */
[----:B------:R-:W-:Y:S02]  /*1790*/  @!UP3 UIMAD UR37, UR20, UR40, URZ ;  /* 0x000000281425b2a4 */ /* 0x000fe4000f8e023f */
[----:B------:R-:W-:Y:S01]  /*17a0*/  UIMAD.WIDE.U32 UR22, UR8, UR5, URZ ;  /* 0x00000005081672a5 */ /* 0x000fe2000f8e003f */
[----:B------:R-:W-:Y:S01]  /*17b0*/  @UP1 ULDC.64 UR20, c[0x0][0x250] ;  /* 0x0000940000141ab9 */ /* 0x000fe20000000a00 */
[----:B------:R-:W-:Y:S01]  /*17c0*/  UIMAD UR5, UR8, UR12, UR9 ;  /* 0x0000000c080572a4 */ /* 0x000fe2000f8e0209 */
[----:B------:R-:W-:Y:S01]  /*17d0*/  @!P2 IADD3 R14, -R14, RZ, RZ ;  /* 0x000000ff0e0ea210 */ /* 0x000fe20007ffe1ff */
[----:B------:R-:W-:Y:S01]  /*17e0*/  @UP1 UIMAD.WIDE.U32 UR8, UR27, UR20, URZ ;  /* 0x000000141b0812a5 */ /* 0x000fe2000f8e003f */
[----:B------:R-:W-:Y:S01]  /*17f0*/  @!P3 LOP3.LUT R14, RZ, R7, RZ, 0x33, !PT ;  /* 0x00000007ff0eb212 */ /* 0x000fe200078e33ff */
[----:B------:R-:W-:-:S02]  /*1800*/  @UP2 UIADD3 UR41, UR13, UR7, URZ ;  /* 0x000000070d292290 */ /* 0x000fc4000fffe03f */
[----:B------:R-:W-:Y:S02]  /*1810*/  UIMAD UR46, UR57, UR46, URZ ;  /* 0x0000002e392e72a4 */ /* 0x000fe4000f8e023f */
[----:B------:R-:W-:Y:S02]  /*1820*/  @UP1 UIMAD UR7, UR27, UR21, URZ ;  /* 0x000000151b0712a4 */ /* 0x000fe4000f8e023f */
        /* <DEDUP_REMOVED lines=20> */
.L_x_205:
        /* <DEDUP_REMOVED lines=13> */
.L_x_206:
        /* <DEDUP_REMOVED lines=11> */
.L_x_207:
[----:B------:R-:W-:Y:S02]  /*1af0*/  ULDC UR5, c[0x0][0x270] ;  /* 0x00009c0000057ab9 */ /* 0x000fe40000000800 */
[----:B------:R-:W-:-:S04]  /*1b00*/  UIMAD UR5, UR48, UR5, UR57 ;  /* 0x00000005300572a4 */ /* 0x000fc8000f8e0239 */
[----:B------:R-:W-:-:S12]  /*1b10*/  UIMAD UR5, UR5, UR60, URZ ;  /* 0x0000003c050572a4 */ /* 0x000fd8000f8e023f */
.L_x_208:
[----:B------:R-:W1:Y:S01]  /*1b20*/  S2R R19, SR_TID.X ;  /* 0x0000000000137919 */ /* 0x000e620000002100 */
[----:B------:R-:W-:Y:S01]  /*1b30*/  USHF.R.S32.HI UR26, URZ, 0x1f, UR57 ;  /* 0x0000001f3f1a7899 */ /* 0x000fe20008011439 */
[----:B------:R-:W-:Y:S01]  /*1b40*/  SHF.R.S32.HI R251, RZ, 0x1f, R250 ;  /* 0x0000001ffffb7819 */ /* 0x000fe200000114fa */
[----:B------:R-:W-:Y:S01]  /*1b50*/  ULDC.64 UR8, c[0x0][0x428] ;  /* 0x00010a0000087ab9 */ /* 0x000fe20000000a00 */
[----:B------:R-:W-:Y:S01]  /*1b60*/  UIADD3 UR7, UR18, UR5, URZ ;  /* 0x0000000512077290 */ /* 0x000fe2000fffe03f */
[----:B------:R-:W-:Y:S01]  /*1b70*/  IADD3 R4, P0, R250, UR12, RZ ;  /* 0x0000000cfa047c10 */ /* 0x000fe2000ff1e0ff */
[----:B------:R-:W-:Y:S01]  /*1b80*/  UIMAD UR5, UR26, UR8, URZ ;  /* 0x000000081a0572a4 */ /* 0x000fe2000f8e023f */
[----:B------:R-:W-:Y:S01]  /*1b90*/  IMAD.U32 R9, RZ, RZ, UR8 ;  /* 0x00000008ff097e24 */ /* 0x000fe2000f8e00ff */
[----:B------:R-:W-:Y:S01]  /*1ba0*/  ULDC UR13, c[0x0][0x2dc] ;  /* 0x0000b700000d7ab9 */ /* 0x000fe20000000800 */
[----:B------:R-:W-:Y:S01]  /*1bb0*/  IADD3.X R5, R251, UR50, RZ, P0, !PT ;  /* 0x00000032fb057c10 */ /* 0x000fe200087fe4ff */
[----:B------:R-:W-:Y:S01]  /*1bc0*/  UIMAD UR34, UR57, UR9, UR5 ;  /* 0x00000009392272a4 */ /* 0x000fe2000f8e0205 */
[----:B------:R-:W-:Y:S01]  /*1bd0*/  BSSY B1, `(.L_x_204) ;  /* 0x0000819000017945 */ /* 0x000fe20003800000 */
[----:B------:R-:W-:Y:S01]  /*1be0*/  ULDC UR15, c[0x0][0x270] ;  /* 0x00009c00000f7ab9 */ /* 0x000fe20000000800 */
[----:B------:R-:W-:Y:S01]  /*1bf0*/  ULDC.64 UR8, c[0x0][0x420] ;  /* 0x0001080000087ab9 */ /* 0x000fe20000000a00 */
[----:B------:R-:W-:Y:S01]  /*1c00*/  UIMAD UR35, UR13, UR15, URZ ;  /* 0x0000000f0d2372a4 */ /* 0x000fe2000f8e023f */
[----:B------:R-:W-:Y:S01]  /*1c10*/  IMAD.U32 R0, RZ, RZ, UR8 ;  /* 0x00000008ff007e24 */ /* 0x000fe2000f8e00ff */
[----:B------:R-:W-:-:S02]  /*1c20*/  UIMAD UR5, UR19, UR8, URZ ;  /* 0x00000008130572a4 */ /* 0x000fc4000f8e023f */
[----:B------:R-:W-:Y:S01]  /*1c30*/  UIADD3 UR15, -UR6, UR14, UR45 ;  /* 0x0000000e060f7290 */ /* 0x000fe2000fffe12d */
[----:B------:R-:W-:Y:S01]  /*1c40*/  IMAD.WIDE.U32 R4, R0, UR18, R4 ;  /* 0x0000001200047c25 */ /* 0x000fe2000f8e0004 */
[----:B------:R-:W-:Y:S01]  /*1c50*/  UIMAD UR5, UR18, UR9, UR5 ;  /* 0x00000009120572a4 */ /* 0x000fe2000f8e0205 */
[----:B------:R-:W-:Y:S01]  /*1c60*/  ULDC UR50, c[0x0][0x398] ;  /* 0x0000e60000327ab9 */ /* 0x000fe20000000800 */
[----:B------:R-:W-:Y:S02]  /*1c70*/  USHF.L.U32 UR23, UR35, 0x6, URZ ;  /* 0x0000000623177899 */ /* 0x000fe4000800063f */
[----:B------:R-:W-:Y:S02]  /*1c80*/  UIADD3 UR37, UR18, UR37, URZ ;  /* 0x0000002512257290 */ /* 0x000fe4000fffe03f */
[----:B------:R-:W-:Y:S01]  /*1c90*/  VIADD R5, R5, UR5 ;  /* 0x0000000505057c36 */ /* 0x000fe20008000000 */
[----:B------:R-:W-:Y:S01]  /*1ca0*/  UIADD3 UR5, UR15, -UR50, URZ ;  /* 0x800000320f057290 */ /* 0x000fe2000fffe03f */
[----:B------:R-:W-:Y:S01]  /*1cb0*/  ULDC.64 UR16, c[0x0][0x478] ;  /* 0x00011e0000107ab9 */ /* 0x000fe20000000a00 */
[----:B------:R-:W-:Y:S01]  /*1cc0*/  ULDC.64 UR12, c[0x0][0x258] ;  /* 0x00009600000c7ab9 */ /* 0x000fe20000000a00 */
[----:B------:R-:W-:Y:S01]  /*1cd0*/  UIMAD.WIDE UR16, UR7, 0x4, UR16 ;  /* 0x00000004071078a5 */ /* 0x000fe2000f8e0210 */
[----:B-1----:R-:W-:Y:S01]  /*1ce0*/  SHF.R.S32.HI R20, RZ, 0x1f, R19 ;  /* 0x0000001fff147819 */ /* 0x002fe20000011413 */
[----:B------:R-:W-:Y:S01]  /*1cf0*/  UIMAD UR7, UR26, UR12, URZ ;  /* 0x0000000c1a0772a4 */ /* 0x000fe2000f8e023f */
[----:B------:R-:W-:Y:S01]  /*1d00*/  IMAD.WIDE.U32 R4, R9, UR57, R4 ;  /* 0x0000003909047c25 */ /* 0x000fe2000f8e0004 */
[----:B------:R-:W-:Y:S01]  /*1d10*/  ULDC.64 UR30, c[0x0][0x210] ;  /* 0x00008400001e7ab9 */ /* 0x000fe20000000a00 */
[----:B------:R-:W-:Y:S01]  /*1d20*/  LEA.HI R3, R20, R19, RZ, 0x2 ;  /* 0x0000001314037211 */ /* 0x000fe200078f10ff */
[----:B------:R-:W-:Y:S01]  /*1d30*/  UIMAD UR13, UR57, UR13, UR7 ;  /* 0x0000000d390d72a4 */ /* 0x000fe2000f8e0207 */
[----:B------:R-:W-:Y:S01]  /*1d40*/  VIADD R5, R5, UR34 ;  /* 0x0000002205057c36 */ /* 0x000fe20008000000 */
[----:B------:R-:W-:Y:S01]  /*1d50*/  ULDC.64 UR28, c[0x0][0x3e0] ;  /* 0x0000f800001c7ab9 */ /* 0x000fe20000000a00 */
[----:B------:R-:W-:Y:S01]  /*1d60*/  SHF.R.S32.HI R3, RZ, 0x2, R3 ;  /* 0x00000002ff037819 */ /* 0x000fe20000011403 */
[----:B------:R-:W-:-:S03]  /*1d70*/  ULDC.64 UR26, c[0x0][0x400] ;  /* 0x00010000001a7ab9 */ /* 0x000fc60000000a00 */
[----:B------:R-:W-:Y:S01]  /*1d80*/  SHF.R.S32.HI R18, RZ, 0x1f, R3 ;  /* 0x0000001fff127819 */ /* 0x000fe20000011403 */
[C---:B------:R-:W-:Y:S01]  /*1d90*/  IMAD.WIDE.U32 R4, R3.reuse, UR8, R4 ;  /* 0x0000000803047c25 */ /* 0x040fe2000f8e0004 */
[C---:B------:R-:W-:Y:S01]  /*1da0*/  IADD3 R0, P0, R3.reuse, UR18, RZ ;  /* 0x0000001203007c10 */ /* 0x040fe2000ff1e0ff */
[----:B------:R-:W-:Y:S02]  /*1db0*/  UIADD3 UR18, UP2, UP0, UR22, UR23, UR46 ;  /* 0x0000001716127290 */ /* 0x000fe4000f85e02e */
[----:B------:R-:W-:Y:S01]  /*1dc0*/  USHF.R.S32.HI UR22, URZ, 0x1f, UR5 ;  /* 0x0000001f3f167899 */ /* 0x000fe20008011405 */
[----:B------:R-:W-:Y:S01]  /*1dd0*/  IADD3.X R8, R18, UR19, RZ, P0, !PT ;  /* 0x0000001312087c10 */ /* 0x000fe200087fe4ff */
[----:B------:R-:W-:Y:S01]  /*1de0*/  IMAD.WIDE.U32 R6, R0, UR42, R250 ;  /* 0x0000002a00067c25 */ /* 0x000fe2000f8e00fa */
[----:B------:R-:W-:Y:S01]  /*1df0*/  LEA R237, P3, R4, UR28, 0x1 ;  /* 0x0000001c04ed7c11 */ /* 0x000fe2000f8608ff */
[----:B------:R-:W-:Y:S02]  /*1e00*/  ULEA.HI UR22, UR22, UR5, URZ, 0x6 ;  /* 0x0000000516167291 */ /* 0x000fe4000f8f303f */
[----:B------:R-:W-:Y:S01]  /*1e10*/  IMAD R8, R8, UR42, RZ ;  /* 0x0000002a08087c24 */ /* 0x000fe2000f8e02ff */
[----:B------:R-:W-:Y:S01]  /*1e20*/  IADD3 R6, P0, R6, UR58, RZ ;  /* 0x0000003a06067c10 */ /* 0x000fe2000ff1e0ff */
[----:B------:R-:W-:Y:S01]  /*1e30*/  USHF.R.S32.HI UR5, URZ, 0x1f, UR23 ;  /* 0x0000001f3f057899 */ /* 0x000fe20008011417 */
[----:B------:R-:W-:Y:S01]  /*1e40*/  IMAD R9, R18, UR8, RZ ;  /* 0x0000000812097c24 */ /* 0x000fe2000f8e02ff */
[----:B------:R-:W-:Y:S01]  /*1e50*/  USHF.R.S32.HI UR22, URZ, 0x6, UR22 ;  /* 0x000000063f167899 */ /* 0x000fe20008011416 */
[----:B------:R-:W-:Y:S01]  /*1e60*/  IMAD R0, R0, UR43, R8 ;  /* 0x0000002b00007c24 */ /* 0x000fe2000f8e0208 */
[----:B------:R-:W-:Y:S01]  /*1e70*/  LEA.HI R8, R20, R19, RZ, 0x5 ;  /* 0x0000001314087211 */ /* 0x000fe200078f28ff */
[----:B------:R-:W-:Y:S01]  /*1e80*/  UIADD3.X UR5, UR52, UR5, UR55, UP2, UP0 ;  /* 0x0000000534057290 */ /* 0x000fe200097e0437 */
[----:B------:R-:W-:Y:S01]  /*1e90*/  IMAD R9, R3, UR9, R9 ;  /* 0x0000000903097c24 */ /* 0x000fe2000f8e0209 */
[----:B------:R-:W-:Y:S01]  /*1ea0*/  UISETP.LT.AND UP0, UPT, URZ, UR22, UPT ;  /* 0x000000163f00728c */ /* 0x000fe2000bf01270 */
[----:B------:R-:W-:Y:S01]  /*1eb0*/  IADD3.X R7, R7, UR51, R0, P0, !PT ;  /* 0x0000003307077c10 */ /* 0x000fe200087fe400 */
[----:B------:R-:W-:Y:S01]  /*1ec0*/  UIADD3 UR7, UP3, UP2, UR54, UR18, UR56 ;  /* 0x0000001236077290 */ /* 0x000fe2000fa7e038 */
[----:B------:R-:W-:Y:S01]  /*1ed0*/  LOP3.LUT R0, R8, 0xffffffe0, RZ, 0xc0, !PT ;  /* 0xffffffe008007812 */ /* 0x000fe200078ec0ff */
[----:B------:R-:W-:Y:S01]  /*1ee0*/  USEL UR22, URZ, UR22, !UP0 ;  /* 0x000000163f167287 */ /* 0x000fe2000c000000 */
[----:B------:R-:W-:Y:S01]  /*1ef0*/  SHF.R.S32.HI R8, RZ, 0x5, R8 ;  /* 0x00000005ff087819 */ /* 0x000fe20000011408 */
[----:B------:R-:W-:Y:S01]  /*1f00*/  UIADD3.X UR5, UR53, UR5, UR41, UP3, UP2 ;  /* 0x0000000535057290 */ /* 0x000fe20009fe4429 */
[----:B------:R-:W-:Y:S01]  /*1f10*/  IMAD.IADD R5, R5, 0x1, R9 ;  /* 0x0000000105057824 */ /* 0x000fe200078e0209 */
[----:B------:R-:W-:Y:S01]  /*1f20*/  UISETP.GT.AND UP0, UPT, UR38, UR22, UPT ;  /* 0x000000162600728c */ /* 0x000fe2000bf04270 */
[----:B------:R-:W-:Y:S01]  /*1f30*/  IMAD.IADD R0, R19, 0x1, -R0 ;  /* 0x0000000113007824 */ /* 0x000fe200078e0a00 */
[----:B------:R-:W-:Y:S01]  /*1f40*/  ULDC.64 UR42, c[0x0][0x2b0] ;  /* 0x0000ac00002a7ab9 */ /* 0x000fe20000000a00 */
[----:B------:R-:W-:Y:S01]  /*1f50*/  UMOV UR19, UR16 ;  /* 0x0000001000137c82 */ /* 0x000fe20008000000 */
[----:B------:R-:W-:Y:S01]  /*1f60*/  UIMAD.WIDE UR8, UR37, 0x4, UR42 ;  /* 0x00000004250878a5 */ /* 0x000fe2000f8e022a */
[----:B------:R-:W-:Y:S01]  /*1f70*/  IMAD R8, R8, UR35, R0 ;  /* 0x0000002308087c24 */ /* 0x000fe2000f8e0200 */
[----:B------:R-:W-:Y:S01]  /*1f80*/  UMOV UR18, UR17 ;  /* 0x0000001100127c82 */ /* 0x000fe20008000000 */
[----:B------:R-:W-:Y:S01]  /*1f90*/  IMAD.U32 R0, RZ, RZ, UR12 ;  /* 0x0000000cff007e24 */ /* 0x000fe2000f8e00ff */
[----:B------:R-:W-:-:S03]  /*1fa0*/  LEA.HI.X R235, R4, UR29, R5, 0x1, P3 ;  /* 0x0000001d04eb7c11 */ /* 0x000fc600098f0c05 */
[----:B------:R-:W-:Y:S01]  /*1fb0*/  IMAD.WIDE.U32 R6, R0, UR57, R6 ;  /* 0x0000003900067c25 */ /* 0x000fe2000f8e0006 */
[C---:B------:R-:W-:Y:S01]  /*1fc0*/  IADD3 R0, P0, R8.reuse, UR7, RZ ;  /* 0x0000000708007c10 */ /* 0x040fe2000ff1e0ff */
[----:B------:R-:W-:Y:S02]  /*1fd0*/  UIADD3 UR7, UR38, -0x1, URZ ;  /* 0xffffffff26077890 */ /* 0x000fe4000fffe03f */
[----:B------:R-:W-:Y:S01]  /*1fe0*/  VIADD R7, R7, UR13 ;  /* 0x0000000d07077c36 */ /* 0x000fe20008000000 */
[----:B------:R-:W-:Y:S01]  /*1ff0*/  LEA.HI.X.SX32 R8, R8, UR5, 0x1, P0 ;  /* 0x0000000508087c11 */ /* 0x000fe200080f0eff */
[----:B------:R-:W-:Y:S01]  /*2000*/  UMOV UR17, UR8 ;  /* 0x0000000800117c82 */ /* 0x000fe20008000000 */
[----:B------:R-:W-:Y:S01]  /*2010*/  PLOP3.LUT P0, PT, PT, PT, UP0, 0x80, 0x0 ;  /* 0x000000000000781c */ /* 0x000fe20003f0f008 */
[----:B------:R-:W-:Y:S01]  /*2020*/  UMOV UR16, UR9 ;  /* 0x0000000900107c82 */ /* 0x000fe20008000000 */
[----:B------:R-:W-:Y:S02]  /*2030*/  LEA R228, P2, R0, UR26, 0x2 ;  /* 0x0000001a00e47c11 */ /* 0x000fe4000f8410ff */
[----:B------:R-:W-:-:S02]  /*2040*/  LEA R236, P4, R6, UR30, 0x1 ;  /* 0x0000001e06ec7c11 */ /* 0x000fc4000f8808ff */
[----:B------:R-:W-:Y:S02]  /*2050*/  LEA.HI.X R227, R0, UR27, R8, 0x2, P2 ;  /* 0x0000001b00e37c11 */ /* 0x000fe400090f1408 */
[----:B------:R-:W-:-:S05]  /*2060*/  LEA.HI.X R234, R6, UR31, R7, 0x1, P4 ;  /* 0x0000001f06ea7c11 */ /* 0x000fca000a0f0c07 */
        /* <DEDUP_REMOVED lines=20> */
.L_x_210:
        /* <DEDUP_REMOVED lines=19> */
.L_x_211:
        /* <DEDUP_REMOVED lines=8> */
[----:B------:R-:W-:Y:S01]  /*2360*/  USHF.R.S32.HI UR19, URZ, 0x1f, UR57 ;  /* 0x0000001f3f137899 */ /* 0x000fe20008011439 */
[----:B------:R-:W-:Y:S01]  /*2370*/  ULDC.64 UR14, c[0x0][0x468] ;  /* 0x00011a00000e7ab9 */ /* 0x000fe20000000a00 */
[----:B------:R-:W-:-:S02]  /*2380*/  ISETP.GE.AND P4, PT, R3, UR6, PT ;  /* 0x0000000603007c0c */ /* 0x000fc4000bf86270 */
[----:B------:R-:W-:Y:S01]  /*2390*/  MOV R0, UR5 ;  /* 0x0000000500007c02 */ /* 0x000fe20008000f00 */
[----:B------:R-:W-:Y:S01]  /*23a0*/  UIMAD UR5, UR19, UR14, URZ ;  /* 0x0000000e130572a4 */ /* 0x000fe2000f8e023f */
[----:B------:R-:W-:Y:S01]  /*23b0*/  IADD3 R6, P0, R4, UR7, RZ ;  /* 0x0000000704067c10 */ /* 0x000fe2000ff1e0ff */
[----:B------:R-:W-:Y:S02]  /*23c0*/  VIADD R4, R3, 0x40 ;  /* 0x0000004003047836 */ /* 0x000fe40000000000 */
[----:B------:R-:W-:Y:S01]  /*23d0*/  UIMAD UR15, UR57, UR15, UR5 ;  /* 0x0000000f390f72a4 */ /* 0x000fe2000f8e0205 */
[----:B------:R-:W-:Y:S02]  /*23e0*/  IADD3.X R7, R5, UR18, R0, P0, !PT ;  /* 0x0000001205077c10 */ /* 0x000fe400087fe400 */
[----:B------:R-:W-:Y:S02]  /*23f0*/  MOV R0, UR14 ;  /* 0x0000000e00007c02 */ /* 0x000fe40008000f00 */
        /* <DEDUP_REMOVED lines=20> */
.L_x_213:
[----:B------:R-:W-:Y:S05]  /*2540*/  BSYNC B0 ;  /* 0x0000000000007941 */ /* 0x000fea0003800000 */
.L_x_212:
        /* <DEDUP_REMOVED lines=19> */
.L_x_215:
[----:B------:R-:W-:Y:S05]  /*2680*/  BSYNC B0 ;  /* 0x0000000000007941 */ /* 0x000fea0003800000 */
.L_x_214:
        /* <DEDUP_REMOVED lines=32> */
.L_x_217:
[----:B------:R-:W-:Y:S05]  /*2890*/  BSYNC B0 ;  /* 0x0000000000007941 */ /* 0x000fea0003800000 */
.L_x_216:
        /* <DEDUP_REMOVED lines=20> */
.L_x_209:
        /* <DEDUP_REMOVED lines=72> */
.L_x_220:
[----:B------:R-:W-:Y:S05]  /*2e60*/  BSYNC B0 ;  /* 0x0000000000007941 */ /* 0x000fea0003800000 */
.L_x_219:
        /* <DEDUP_REMOVED lines=44> */
.L_x_222:
[----:B------:R-:W-:Y:S05]  /*3130*/  BSYNC B0 ;  /* 0x0000000000007941 */ /* 0x000fea0003800000 */
.L_x_221:
        /* <DEDUP_REMOVED lines=41> */
.L_x_224:
[----:B------:R-:W-:Y:S05]  /*33d0*/  BSYNC B0 ;  /* 0x0000000000007941 */ /* 0x000fea0003800000 */
.L_x_223:
        /* <DEDUP_REMOVED lines=16> */
.L_x_226:
        /* <DEDUP_REMOVED lines=37> */
.L_x_227:
[----:B------:R-:W-:Y:S05]  /*3730*/  BSYNC B0 ;  /* 0x0000000000007941 */ /* 0x000fea0003800000 */
.L_x_225:
[----:B------:R-:W5:Y:S01]  /*3740*/  LDL R17, [R1+0x10] ;  /* 0x0000100001117983 */ /* 0x000f620000100800 */
[----:B-1----:R-:W-:Y:S01]  /*3750*/  IMAD.U32 R4, RZ, RZ, UR24 ;  /* 0x00000018ff047e24 */ /* 0x002fe2000f8e00ff */
[----:B------:R-:W-:Y:S01]  /*3760*/  UIMAD UR8, UR32, UR24, URZ ;  /* 0x00000018200872a4 */ /* 0x000fe2000f8e023f */
[----:B------:R-:W-:Y:S01]  /*3770*/  BSSY B0, `(.L_x_228) ;  /* 0x0000041000007945 */ /* 0x000fe20003800000 */
[----:B------:R1:W-:Y:S01]  /*3780*/  @P1 STS [R0+0x9000], RZ ;  /* 0x009000ff00001388 */ /* 0x0003e20000000800 */
[----:B------:R-:W-:Y:S01]  /*3790*/  IMAD.WIDE.U32 R4, R4, UR45, R250 ;  /* 0x0000002d04047c25 */ /* 0x000fe2000f8e00fa */
[----:B------:R-:W-:Y:S02]  /*37a0*/  UIMAD UR8, UR45, UR25, UR8 ;  /* 0x000000192d0872a4 */ /* 0x000fe4000f8e0208 */
[----:B------:R1:W-:Y:S01]  /*37b0*/  @P1 STS [R0+0x9004], RZ ;  /* 0x009004ff00001388 */ /* 0x0003e20000000800 */
[----:B----4-:R-:W-:-:S03]  /*37c0*/  IADD3 R6, P2, R4, UR33, RZ ;  /* 0x0000002104067c10 */ /* 0x010fc6000ff5e0ff */
[----:B------:R1:W-:Y:S01]  /*37d0*/  @P1 STS.64 [R0+0x9008], RZ ;  /* 0x009008ff00001388 */ /* 0x0003e20000000a00 */
[----:B------:R-:W-:Y:S01]  /*37e0*/  IMAD.U32 R4, RZ, RZ, UR8 ;  /* 0x00000008ff047e24 */ /* 0x000fe2000f8e00ff */
[----:B------:R-:W-:Y:S02]  /*37f0*/  ULDC.64 UR8, c[0x0][0x260] ;  /* 0x0000980000087ab9 */ /* 0x000fe40000000a00 */
[----:B------:R1:W-:Y:S02]  /*3800*/  @P1 STS.128 [R0+0xb000], RZ ;  /* 0x00b000ff00001388 */ /* 0x0003e40000000c00 */
[----:B------:R-:W-:Y:S01]  /*3810*/  IADD3.X R7, R5, UR36, R4, P2, !PT ;  /* 0x0000002405077c10 */ /* 0x000fe200097fe404 */
[----:B------:R-:W-:Y:S01]  /*3820*/  IMAD R5, R15, UR8, RZ ;  /* 0x000000080f057c24 */ /* 0x000fe2000f8e02ff */
[----:B------:R1:W-:Y:S03]  /*3830*/  @P1 STS.128 [R0+0xd000], RZ ;  /* 0x00d000ff00001388 */ /* 0x0003e60000000c00 */
[----:B------:R-:W-:-:S02]  /*3840*/  IMAD R5, R14, UR9, R5 ;  /* 0x000000090e057c24 */ /* 0x000fc4000f8e0205 */
        /* <DEDUP_REMOVED lines=11> */
[----:B-1----:R-:W-:Y:S10]  /*3900*/  @P1 BRA `(.L_x_229) ;  /* 0x00000000009c1947 */ /* 0x002ff40003800000 */
[----:B--2---:R-:W2:Y:S01]  /*3910*/  LDL R10, [R1+0x8] ;  /* 0x00000800010a7983 */ /* 0x004ea20000100800 */
        /* <DEDUP_REMOVED lines=38> */
.L_x_229:
[----:B------:R-:W-:Y:S05]  /*3b80*/  BSYNC B0 ;  /* 0x0000000000007941 */ /* 0x000fea0003800000 */
.L_x_228:
        /* <DEDUP_REMOVED lines=13> */
[----:B--2-4-:R-:W1:Y:S01]  /*3c60*/  @!P1 LDC.64 R10, c[0x0][0x218] ;  /* 0x00008600ff0a9b82 */ /* 0x014e620000000a00 */
        /* <DEDUP_REMOVED lines=29> */
.L_x_231:
[----:B------:R-:W-:Y:S05]  /*3e40*/  BSYNC B0 ;  /* 0x0000000000007941 */ /* 0x000fea0003800000 */
.L_x_230:
[----:B------:R-:W0:Y:S01]  /*3e50*/  LDGDEPBAR ;  /* 0x00000000000079af */ /* 0x000e220000000000 */
[----:B------:R-:W-:Y:S01]  /*3e60*/  ULDC.64 UR12, c[0x0][0x3c8] ;  /* 0x0000f200000c7ab9 */ /* 0x000fe20000000a00 */
[----:B-12---:R-:W-:Y:S01]  /*3e70*/  IMAD.SHL.U32 R4, R17, 0x4, RZ ;  /* 0x0000000411047824 */ /* 0x006fe200078e00ff */
[----:B------:R-:W-:Y:S01]  /*3e80*/  UISETP.NE.U32.AND UP1, UPT, UR12, URZ, UPT ;  /* 0x0000003f0c00728c */ /* 0x000fe2000bf25070 */
[----:B------:R-:W-:Y:S01]  /*3e90*/  ISETP.NE.AND P4, PT, R15, RZ, PT ;  /* 0x000000ff0f00720c */ /* 0x000fe20003f85270 */
[----:B------:R-:W-:Y:S01]  /*3ea0*/  IMAD.MOV.U32 R252, RZ, RZ, 0x7f800000 ;  /* 0x7f800000fffc7424 */ /* 0x000fe200078e00ff */
[----:B------:R-:W-:Y:S01]  /*3eb0*/  ISETP.NE.AND P3, PT, R16, RZ, PT ;  /* 0x000000ff1000720c */ /* 0x000fe20003f65270 */
[----:B------:R-:W-:Y:S01]  /*3ec0*/  UISETP.NE.AND.EX UP1, UPT, UR13, URZ, UPT, UP1 ;  /* 0x0000003f0d00728c */ /* 0x000fe2000bf25310 */
[----:B------:R-:W-:Y:S01]  /*3ed0*/  SHF.R.S32.HI R8, RZ, 0x1f, R17 ;  /* 0x0000001fff087819 */ /* 0x000fe20000011411 */
[----:B----4-:R-:W-:Y:S01]  /*3ee0*/  IMAD.MOV.U32 R11, RZ, RZ, 0x7f800000 ;  /* 0x7f800000ff0b7424 */ /* 0x010fe200078e00ff */
[----:B------:R-:W-:Y:S01]  /*3ef0*/  IADD3 R4, P2, R4, UR17, RZ ;  /* 0x0000001104047c10 */ /* 0x000fe2000ff5e0ff */
[----:B------:R-:W-:Y:S01]  /*3f00*/  IMAD.MOV.U32 R10, RZ, RZ, 0x7f800000 ;  /* 0x7f800000ff0a7424 */ /* 0x000fe200078e00ff */
[----:B---3--:R-:W-:Y:S01]  /*3f10*/  SHF.R.S32.HI R0, RZ, 0x1f, R9 ;  /* 0x0000001fff007819 */ /* 0x008fe20000011409 */
[----:B------:R-:W-:Y:S01]  /*3f20*/  IMAD.MOV.U32 R249, RZ, RZ, 0x7f800000 ;  /* 0x7f800000fff97424 */ /* 0x000fe200078e00ff */
[----:B------:R-:W-:Y:S01]  /*3f30*/  @!P5 LEA R6, P1, R9, UR17, 0x2 ;  /* 0x000000110906dc11 */ /* 0x000fe2000f8210ff */
[----:B------:R-:W-:Y:S01]  /*3f40*/  USHF.R.S32.HI UR8, URZ, 0x1f, UR57 ;  /* 0x0000001f3f087899 */ /* 0x000fe20008011439 */
[----:B------:R-:W-:Y:S01]  /*3f50*/  SHF.L.U64.HI R3, R17, 0x2, R8 ;  /* 0x0000000211037819 */ /* 0x000fe20000010208 */
[----:B------:R-:W-:Y:S01]  /*3f60*/  IMAD.U32 R225, RZ, RZ, UR49 ;  /* 0x00000031ffe17e24 */ /* 0x000fe2000f8e00ff */
[----:B------:R-:W-:Y:S01]  /*3f70*/  @!P5 LEA.HI.X R7, R9, UR16, R0, 0x2, P1 ;  /* 0x000000100907dc11 */ /* 0x000fe200088f1400 */
[----:B------:R-:W-:Y:S01]  /*3f80*/  @UP1 ULDC.64 UR20, c[0x0][0x3d0] ;  /* 0x0000f40000141ab9 */ /* 0x000fe20000000a00 */
[----:B------:R-:W-:Y:S01]  /*3f90*/  IADD3.X R5, R3, UR16, RZ, P2, !PT ;  /* 0x0000001003057c10 */ /* 0x000fe200097fe4ff */
[----:B------:R-:W-:Y:S01]  /*3fa0*/  @UP1 UIMAD UR5, UR59, UR20, URZ ;  /* 0x000000143b0512a4 */ /* 0x000fe2000f8e023f */
[----:B------:R-:W-:Y:S01]  /*3fb0*/  PLOP3.LUT P1, PT, PT, PT, UP1, 0x80, 0x0 ;  /* 0x000000000000781c */ /* 0x000fe20003f2f018 */
[----:B------:R-:W5:Y:S01]  /*3fc0*/  @!P5 LDG.E R252, desc[UR10][R6.64] ;  /* 0x0000000a06fcd981 */ /* 0x000f62000c1e1900 */
[----:B------:R-:W-:-:S04]  /*3fd0*/  DEPBAR.LE SB0, 0x1 ;  /* 0x000080400000791a */ /* 0x000fc80000000000 */
[----:B------:R-:W2:Y:S01]  /*3fe0*/  @!P4 LDG.E R11, desc[UR10][R4.64] ;  /* 0x0000000a040bc981 */ /* 0x000ea2000c1e1900 */
[----:B------:R-:W-:Y:S01]  /*3ff0*/  @UP1 UMOV UR9, UR8 ;  /* 0x0000000800091c82 */ /* 0x000fe20008000000 */
[----:B------:R-:W-:Y:S01]  /*4000*/  @UP1 UMOV UR8, UR57 ;  /* 0x0000003900081c82 */ /* 0x000fe20008000000 */
[----:B------:R-:W-:Y:S01]  /*4010*/  @UP1 UIMAD UR5, UR48, UR21, UR5 ;  /* 0x00000015300512a4 */ /* 0x000fe2000f8e0205 */
[----:B------:R-:W3:Y:S01]  /*4020*/  @!P3 LDG.E R10, desc[UR10][R4.64+0x20] ;  /* 0x0000200a040ab981 */ /* 0x000ee2000c1e1900 */
[----:B------:R-:W-:Y:S02]  /*4030*/  @UP1 UIMAD.WIDE.U32 UR8, UR48, UR20, UR8 ;  /* 0x00000014300812a5 */ /* 0x000fe4000f8e0008 */
[----:B------:R-:W-:Y:S01]  /*4040*/  UIADD3 UR40, UR45, UR14, URZ ;  /* 0x0000000e2d287290 */ /* 0x000fe2000fffe03f */
[----:B------:R1:W5:Y:S01]  /*4050*/  @!P6 LDG.E R249, desc[UR10][R4.64+0x80] ;  /* 0x0000800a04f9e981 */ /* 0x000362000c1e1900 */
[----:B------:R-:W-:Y:S02]  /*4060*/  @UP1 ULEA UR12, UP0, UR8, UR12, 0x2 ;  /* 0x0000000c080c1291 */ /* 0x000fe4000f80103f */
[----:B------:R-:W-:Y:S01]  /*4070*/  @UP1 UIADD3 UR5, UR9, UR5, URZ ;  /* 0x0000000509051290 */ /* 0x000fe2000fffe03f */
[----:B------:R-:W-:Y:S03]  /*4080*/  BAR.SYNC.DEFER_BLOCKING 0x0 ;  /* 0x0000000000007b1d */ /* 0x000fe60000010000 */
[----:B------:R-:W-:-:S03]  /*4090*/  @UP1 ULEA.HI.X UR13, UR8, UR13, UR5, 0x2, UP0 ;  /* 0x0000000d080d1291 */ /* 0x000fc600080f1405 */
[----:B------:R-:W-:Y:S01]  /*40a0*/  @UP1 ULDC UR5, c[0x0][0x2e8] ;  /* 0x0000ba0000051ab9 */ /* 0x000fe20000000800 */
[----:B------:R-:W-:Y:S01]  /*40b0*/  IMAD.MOV.U32 R248, RZ, RZ, R226 ;  /* 0x000000fffff87224 */ /* 0x000fe200078e00e2 */
        /* <DEDUP_REMOVED lines=12> */
[----:B------:R-:W-:Y:S01]  /*4180*/  CS2R R106, SRZ ;  /* 0x00000000006a7805 */ /* 0x000fe2000001ff00 */
[----:B-1----:R-:W-:Y:S01]  /*4190*/  IMAD.U32 R4, RZ, RZ, UR12 ;  /* 0x0000000cff047e24 */ /* 0x002fe2000f8e00ff */
[----:B------:R-:W-:Y:S01]  /*41a0*/  CS2R R104, SRZ ;  /* 0x0000000000687805 */ /* 0x000fe2000001ff00 */
[----:B------:R-:W-:Y:S01]  /*41b0*/  IMAD.U32 R5, RZ, RZ, UR13 ;  /* 0x0000000dff057e24 */ /* 0x000fe2000f8e00ff */
[----:B------:R-:W-:Y:S01]  /*41c0*/  LEA.HI R0, R20, R19, RZ, 0x6 ;  /* 0x0000001314007211 */ /* 0x000fe200078f30ff */
[----:B------:R-:W1:Y:S01]  /*41d0*/  LDSM.16.M88.4 R160, [R209+0xf000] ;  /* 0x00f00000d1a0783b */ /* 0x000e620000000200 */
[----:B------:R-:W-:Y:S02]  /*41e0*/  CS2R R102, SRZ ;  /* 0x0000000000667805 */ /* 0x000fe4000001ff00 */
[----:B------:R-:W-:-:S02]  /*41f0*/  CS2R R100, SRZ ;  /* 0x0000000000647805 */ /* 0x000fc4000001ff00 */
[----:B------:R-:W-:Y:S01]  /*4200*/  CS2R R94, SRZ ;  /* 0x00000000005e7805 */ /* 0x000fe2000001ff00 */
[----:B------:R4:W3:Y:S01]  /*4210*/  @P1 LDG.E R4, desc[UR10][R4.64] ;  /* 0x0000000a04041981 */ /* 0x0008e2000c1e1900 */
[----:B------:R-:W1:Y:S01]  /*4220*/  @P1 MUFU.RCP R3, UR5 ;  /* 0x0000000500031d08 */ /* 0x000e620008001000 */
[----:B------:R-:W-:Y:S01]  /*4230*/  SHF.R.S32.HI R0, RZ, 0x6, R0 ;  /* 0x00000006ff007819 */ /* 0x000fe20000011400 */
[----:B------:R-:W-:Y:S01]  /*4240*/  IMAD.SHL.U32 R19, R19, 0x2, RZ ;  /* 0x0000000213137824 */ /* 0x000fe200078e00ff */
[----:B------:R-:W1:Y:S01]  /*4250*/  LDSM.16.M88.4 R164, [R209+0xf400] ;  /* 0x00f40000d1a4783b */ /* 0x000e620000000200 */
[----:B------:R-:W-:Y:S02]  /*4260*/  CS2R R92, SRZ ;  /* 0x00000000005c7805 */ /* 0x000fe4000001ff00 */
[----:B------:R-:W-:Y:S01]  /*4270*/  CS2R R98, SRZ ;  /* 0x0000000000627805 */ /* 0x000fe2000001ff00 */
[----:B------:R-:W-:Y:S01]  /*4280*/  IMAD.SHL.U32 R0, R0, 0x20, RZ ;  /* 0x0000002000007824 */ /* 0x000fe200078e00ff */
[----:B------:R-:W1:Y:S01]  /*4290*/  LDSM.16.M88.4 R168, [R210+0xf000] ;  /* 0x00f00000d2a8783b */ /* 0x000e620000000200 */
[----:B------:R-:W-:-:S02]  /*42a0*/  CS2R R96, SRZ ;  /* 0x0000000000607805 */ /* 0x000fc4000001ff00 */
[----:B------:R-:W-:Y:S02]  /*42b0*/  CS2R R90, SRZ ;  /* 0x00000000005a7805 */ /* 0x000fe4000001ff00 */
[----:B------:R-:W-:Y:S02]  /*42c0*/  CS2R R88, SRZ ;  /* 0x0000000000587805 */ /* 0x000fe4000001ff00 */
[----:B------:R-:W-:Y:S01]  /*42d0*/  LOP3.LUT R0, R0, 0x6, R19, 0xf8, !PT ;  /* 0x0000000600007812 */ /* 0x000fe200078ef813 */
[----:B------:R-:W1:Y:S01]  /*42e0*/  LDSM.16.M88.4 R172, [R210+0xf400] ;  /* 0x00f40000d2ac783b */ /* 0x000e620000000200 */
[----:B------:R-:W-:Y:S01]  /*42f0*/  IMAD R6, RZ, RZ, -UR23 ;  /* 0x80000017ff067e24 */ /* 0x000fe2000f8e02ff */
[----:B------:R-:W-:Y:S02]  /*4300*/  CS2R R86, SRZ ;  /* 0x0000000000567805 */ /* 0x000fe4000001ff00 */
[----:B------:R-:W-:Y:S01]  /*4310*/  CS2R R84, SRZ ;  /* 0x0000000000547805 */ /* 0x000fe2000001ff00 */
[----:B------:R-:W-:Y:S01]  /*4320*/  IMAD R225, R225, 0x80, R0 ;  /* 0x00000080e1e17824 */ /* 0x000fe200078e0200 */
[----:B------:R-:W1:Y:S01]  /*4330*/  LDSM.16.M88.4 R176, [R209+0x11000] ;  /* 0x01100000d1b0783b */ /* 0x000e620000000200 */
[----:B------:R-:W-:Y:S01]  /*4340*/  VIADD R0, R17, 0xffffffc0 ;  /* 0xffffffc011007836 */ /* 0x000fe20000000000 */
[----:B------:R-:W-:-:S02]  /*4350*/  CS2R R78, SRZ ;  /* 0x00000000004e7805 */ /* 0x000fc4000001ff00 */
[----:B------:R-:W-:Y:S01]  /*4360*/  CS2R R76, SRZ ;  /* 0x00000000004c7805 */ /* 0x000fe2000001ff00 */
[----:B------:R-:W1:Y:S01]  /*4370*/  LDSM.16.M88.4 R180, [R209+0x11400] ;  /* 0x01140000d1b4783b */ /* 0x000e620000000200 */
[----:B------:R-:W-:Y:S02]  /*4380*/  CS2R R82, SRZ ;  /* 0x0000000000527805 */ /* 0x000fe4000001ff00 */
[----:B------:R-:W-:Y:S02]  /*4390*/  CS2R R80, SRZ ;  /* 0x0000000000507805 */ /* 0x000fe4000001ff00 */
[----:B------:R-:W-:Y:S01]  /*43a0*/  CS2R R74, SRZ ;  /* 0x00000000004a7805 */ /* 0x000fe2000001ff00 */
[----:B------:R-:W1:Y:S01]  /*43b0*/  LDSM.16.M88.4 R184, [R210+0x11000] ;  /* 0x01100000d2b8783b */ /* 0x000e620000000200 */
[----:B----4-:R-:W-:Y:S01]  /*43c0*/  IMAD.SHL.U32 R5, R17, 0x4, RZ ;  /* 0x0000000411057824 */ /* 0x010fe200078e00ff */
[----:B------:R-:W-:Y:S02]  /*43d0*/  CS2R R72, SRZ ;  /* 0x0000000000487805 */ /* 0x000fe4000001ff00 */
[----:B------:R-:W-:Y:S01]  /*43e0*/  CS2R R70, SRZ ;  /* 0x0000000000467805 */ /* 0x000fe2000001ff00 */
[----:B------:R-:W4:Y:S01]  /*43f0*/  LDSM.16.M88.4 R188, [R210+0x11400] ;  /* 0x01140000d2bc783b */ /* 0x000f220000000200 */
[----:B------:R-:W-:-:S02]  /*4400*/  CS2R R68, SRZ ;  /* 0x0000000000447805 */ /* 0x000fc4000001ff00 */
[----:B------:R-:W-:Y:S02]  /*4410*/  CS2R R62, SRZ ;  /* 0x00000000003e7805 */ /* 0x000fe4000001ff00 */
[----:B------:R-:W-:Y:S01]  /*4420*/  CS2R R60, SRZ ;  /* 0x00000000003c7805 */ /* 0x000fe2000001ff00 */
[----:B------:R-:W1:Y:S01]  /*4430*/  LDSM.16.M88.4 R192, [R209+0x13000] ;  /* 0x01300000d1c0783b */ /* 0x000e620000000200 */
[----:B------:R-:W-:Y:S02]  /*4440*/  CS2R R66, SRZ ;  /* 0x0000000000427805 */ /* 0x000fe4000001ff00 */
[----:B------:R-:W-:Y:S02]  /*4450*/  CS2R R64, SRZ ;  /* 0x0000000000407805 */ /* 0x000fe4000001ff00 */
[----:B------:R-:W-:Y:S01]  /*4460*/  CS2R R58, SRZ ;  /* 0x00000000003a7805 */ /* 0x000fe2000001ff00 */
[----:B------:R-:W1:Y:S01]  /*4470*/  LDSM.16.M88.4 R196, [R209+0x13400] ;  /* 0x01340000d1c4783b */ /* 0x000e620000000200 */
        /* <DEDUP_REMOVED lines=8> */
[----:B------:R-:W-:-:S02]  /*4500*/  USHF.L.U32 UR21, UR35, 0x4, URZ ;  /* 0x0000000423157899 */ /* 0x000fc4000800063f */
[----:B------:R-:W-:Y:S02]  /*4510*/  USHF.L.U32 UR20, UR35, 0x3, URZ ;  /* 0x0000000323147899 */ /* 0x000fe4000800063f */
[----:B------:R-:W-:Y:S02]  /*4520*/  UIADD3 UR8, UR21, 0x40, URZ ;  /* 0x0000004015087890 */ /* 0x000fe4000fffe03f */
[----:B------:R-:W-:Y:S02]  /*4530*/  UIADD3 UR30, UR21, 0x20, URZ ;  /* 0x00000020151e7890 */ /* 0x000fe4000fffe03f */
[----:B------:R-:W-:Y:S02]  /*4540*/  UIADD3 UR8, UR20, UR8, URZ ;  /* 0x0000000814087290 */ /* 0x000fe4000fffe03f */
[----:B------:R-:W-:Y:S02]  /*4550*/  UIADD3 UR29, UR20, UR30, URZ ;  /* 0x0000001e141d7290 */ /* 0x000fe4000fffe03f */
[----:B------:R-:W-:-:S02]  /*4560*/  UIADD3 UR8, UR20, UR8, URZ ;  /* 0x0000000814087290 */ /* 0x000fc4000fffe03f */
[----:B------:R-:W-:Y:S02]  /*4570*/  UIADD3 UR28, UR20, UR29, URZ ;  /* 0x0000001d141c7290 */ /* 0x000fe4000fffe03f */
[----:B------:R-:W-:Y:S02]  /*4580*/  UIADD3 UR25, UR21, 0x40, URZ ;  /* 0x0000004015197890 */ /* 0x000fe4000fffe03f */
[----:B------:R-:W-:Y:S02]  /*4590*/  UIADD3 UR27, UR20, UR28, URZ ;  /* 0x0000001c141b7290 */ /* 0x000fe4000fffe03f */
[----:B------:R-:W-:Y:S01]  /*45a0*/  UIADD3 UR31, UR20, UR8, URZ ;  /* 0x00000008141f7290 */ /* 0x000fe2000fffe03f */
[----:B------:R-:W-:Y:S01]  /*45b0*/  CS2R R48, SRZ ;  /* 0x0000000000307805 */ /* 0x000fe2000001ff00 */
[----:B------:R-:W-:Y:S01]  /*45c0*/  UIADD3 UR41, -UR6, 0x80, UR40 ;  /* 0x0000008006297890 */ /* 0x000fe2000fffe128 */
[----:B------:R-:W-:Y:S01]  /*45d0*/  CS2R R42, SRZ ;  /* 0x00000000002a7805 */ /* 0x000fe2000001ff00 */
[----:B------:R-:W-:Y:S01]  /*45e0*/  UIADD3 UR24, UR20, UR25, URZ ;  /* 0x0000001914187290 */ /* 0x000fe2000fffe03f */
[----:B------:R-:W-:Y:S01]  /*45f0*/  CS2R R40, SRZ ;  /* 0x0000000000287805 */ /* 0x000fe2000001ff00 */
[----:B------:R-:W-:Y:S01]  /*4600*/  UIADD3 UR26, UR20, UR27, URZ ;  /* 0x0000001b141a7290 */ /* 0x000fe2000fffe03f */
[----:B------:R-:W-:Y:S01]  /*4610*/  CS2R R38, SRZ ;  /* 0x0000000000267805 */ /* 0x000fe2000001ff00 */
[----:B------:R-:W-:Y:S01]  /*4620*/  UIADD3 UR23, UR20, UR31, URZ ;  /* 0x0000001f14177290 */ /* 0x000fe2000fffe03f */
[----:B------:R-:W-:Y:S01]  /*4630*/  CS2R R36, SRZ ;  /* 0x0000000000247805 */ /* 0x000fe2000001ff00 */
[----:B------:R-:W-:Y:S01]  /*4640*/  UMOV UR5, URZ ;  /* 0x0000003f00057c82 */ /* 0x000fe20008000000 */
[----:B------:R-:W-:Y:S01]  /*4650*/  ULDC UR15, c[0x0][0x394] ;  /* 0x0000e500000f7ab9 */ /* 0x000fe20000000800 */
[----:B------:R-:W-:-:S02]  /*4660*/  UIMAD UR39, UR35, 0x18, URZ ;  /* 0x00000018232778a4 */ /* 0x000fc4000f8e023f */
[----:B------:R-:W-:Y:S02]  /*4670*/  USHF.L.U32 UR38, UR35, 0x5, URZ ;  /* 0x0000000523267899 */ /* 0x000fe4000800063f */
[----:B------:R-:W-:Y:S02]  /*4680*/  UIMAD UR37, UR35, 0x28, URZ ;  /* 0x00000028232578a4 */ /* 0x000fe4000f8e023f */
[----:B------:R-:W-:Y:S01]  /*4690*/  UIMAD UR36, UR35, 0x30, URZ ;  /* 0x00000030232478a4 */ /* 0x000fe2000f8e023f */
[----:B------:R-:W-:Y:S01]  /*46a0*/  ULDC UR43, c[0x0][0x2d0] ;  /* 0x0000b400002b7ab9 */ /* 0x000fe20000000800 */
[----:B------:R-:W-:Y:S02]  /*46b0*/  UIADD3 UR42, UR45, 0x80, URZ ;  /* 0x000000802d2a7890 */ /* 0x000fe4000fffe03f */
[----:B------:R-:W-:Y:S02]  /*46c0*/  UIMAD UR35, UR35, 0x38, URZ ;  /* 0x00000038232378a4 */ /* 0x000fe4000f8e023f */
[----:B------:R-:W-:-:S02]  /*46d0*/  UIADD3 UR41, UR41, -UR50, URZ ;  /* 0x8000003229297290 */ /* 0x000fc4000fffe03f */
[----:B------:R-:W-:Y:S02]  /*46e0*/  UIADD3 UR33, UR20, UR24, URZ ;  /* 0x0000001814217290 */ /* 0x000fe4000fffe03f */
[----:B------:R-:W-:Y:S02]  /*46f0*/  UIADD3 UR34, UR20, UR26, URZ ;  /* 0x0000001a14227290 */ /* 0x000fe4000fffe03f */
[----:B------:R-:W-:Y:S01]  /*4700*/  UIADD3 UR32, UR20, UR23, URZ ;  /* 0x0000001714207290 */ /* 0x000fe2000fffe03f */
[----:B------:R-:W-:Y:S01]  /*4710*/  UMOV UR9, UR15 ;  /* 0x0000000f00097c82 */ /* 0x000fe20008000000 */
[----:B------:R-:W-:Y:S01]  /*4720*/  ULDC UR46, c[0x0][0x398] ;  /* 0x0000e600002e7ab9 */ /* 0x000fe20000000800 */
[----:B--2---:R-:W-:Y:S04]  /*4730*/  STL [R1], R11 ;  /* 0x0000000b01007387 */ /* 0x004fe80000100800 */
[----:B------:R-:W-:Y:S04]  /*4740*/  STL [R1+0x14], R6 ;  /* 0x0000140601007387 */ /* 0x000fe80000100800 */
[----:B------:R2:W-:Y:S04]  /*4750*/  STL [R1+0x30], R5 ;  /* 0x0000300501007387 */ /* 0x0005e80000100800 */
[----:B---3--:R-:W-:Y:S01]  /*4760*/  STL [R1+0x4], R10 ;  /* 0x0000040a01007387 */ /* 0x008fe20000100800 */
[----:B-1----:R-:W-:-:S05]  /*4770*/  @P1 FMUL.FTZ R3, R4, R3 ;  /* 0x0000000304031220 */ /* 0x002fca0000410000 */
[----:B------:R-:W-:Y:S01]  /*4780*/  @P1 R2UR UR12, R3 ;  /* 0x00000000030c12ca */ /* 0x000fe200000e0000 */
[----:B------:R-:W-:Y:S01]  /*4790*/  VIADD R3, R219, 0x1800 ;  /* 0x00001800db037836 */ /* 0x000fe20000000000 */
[----:B--2---:R-:W-:-:S04]  /*47a0*/  SHF.L.U64.HI R5, R17, 0x2, R8 ;  /* 0x0000000211057819 */ /* 0x004fc80000010208 */
[----:B------:R-:W-:Y:S02]  /*47b0*/  SEL R208, R3, R219, !P0 ;  /* 0x000000db03d07207 */ /* 0x000fe40004000000 */
[----:B------:R-:W-:-:S04]  /*47c0*/  SHF.R.S32.HI R3, RZ, 0x1f, R0 ;  /* 0x0000001fff037819 */ /* 0x000fc80000011400 */
[C---:B------:R-:W-:Y:S01]  /*47d0*/  SHF.L.U64.HI R3, R0.reuse, 0x2, R3 ;  /* 0x0000000200037819 */ /* 0x040fe20000010203 */
[----:B------:R-:W-:Y:S01]  /*47e0*/  IMAD.SHL.U32 R0, R0, 0x4, RZ ;  /* 0x0000000400007824 */ /* 0x000fe200078e00ff */
[----:B------:R-:W-:Y:S04]  /*47f0*/  STL [R1+0x2c], R5 ;  /* 0x00002c0501007387 */ /* 0x000fe80000100800 */
[----:B------:R1:W-:Y:S04]  /*4800*/  STL [R1+0x28], R3 ;  /* 0x0000280301007387 */ /* 0x0003e80000100800 */
[----:B------:R2:W-:Y:S01]  /*4810*/  STL [R1+0x24], R0 ;  /* 0x0000240001007387 */ /* 0x0005e20000100800 */
[----:B------:R-:W-:Y:S01]  /*4820*/  VIADD R4, R217, 0x1800 ;  /* 0x00001800d9047836 */ /* 0x000fe20000000000 */
[----:B------:R-:W-:-:S04]  /*4830*/  LEA R208, R208, UR4, 0x1 ;  /* 0x00000004d0d07c11 */ /* 0x000fc8000f8e08ff */
[----:B------:R-:W-:Y:S01]  /*4840*/  SEL R4, R4, R217, !P0 ;  /* 0x000000d904047207 */ /* 0x000fe20004000000 */
[----:B------:R-:W-:Y:S01]  /*4850*/  @UP1 UMOV UR5, UR12 ;  /* 0x0000000c00051c82 */ /* 0x000fe20008000000 */
[----:B------:R-:W-:Y:S02]  /*4860*/  ULDC UR12, c[0x0][0x2ec] ;  /* 0x0000bb00000c7ab9 */ /* 0x000fe40000000800 */
[----:B-1--4-:R-:W-:-:S07]  /*4870*/  LEA R3, R4, UR4, 0x1 ;  /* 0x0000000404037c11 */ /* 0x012fce000f8e08ff */
.L_x_236:
[----:B------:R-:W3:Y:S01]  /*4880*/  LDL R152, [R1+0x30] ;  /* 0x0000300001987983 */ /* 0x000ee20000100800 */
[----:B--2---:R-:W-:Y:S01]  /*4890*/  IMAD.IADD R0, R218, 0x1, R208 ;  /* 0x00000001da007824 */ /* 0x004fe200078e02d0 */
[----:B------:R-:W-:Y:S01]  /*48a0*/  USHF.L.U32 UR8, UR7, 0x6, URZ ;  /* 0x0000000607087899 */ /* 0x000fe2000800063f */
[----:B------:R-:W-:Y:S03]  /*48b0*/  IMAD.MOV.U32 R229, RZ, RZ, R227 ;  /* 0x000000ffffe57224 */ /* 0x000fe600078e00e3 */
[----:B------:R-:W2:Y:S01]  /*48c0*/  LDL R156, [R1+0x2c] ;  /* 0x00002c00019c7983 */ /* 0x000ea20000100800 */
[----:B------:R-:W-:Y:S01]  /*48d0*/  UMOV UR13, UR61 ;  /* 0x0000003d000d7c82 */ /* 0x000fe20008000000 */
[----:B------:R-:W-:Y:S04]  /*48e0*/  UISETP.GE.AND UP0, UPT, UR8, UR41, UPT ;  /* 0x000000290800728c */ /* 0x000fe8000bf06270 */
[----:B------:R-:W0:Y:S06]  /*48f0*/  LDGDEPBAR ;  /* 0x00000000000079af */ /* 0x000e2c0000000000 */
[----:B------:R-:W4:Y:S01]  /*4900*/  LDL R238, [R1+0x10] ;  /* 0x0000100001ee7983 */ /* 0x000f220000100800 */
[----:B------:R-:W-:Y:S04]  /*4910*/  DEPBAR.LE SB0, 0x0 ;  /* 0x000080000000791a */ /* 0x000fe80000000000 */
[----:B------:R-:W-:Y:S06]  /*4920*/  BAR.SYNC.DEFER_BLOCKING 0x0 ;  /* 0x0000000000007b1d */ /* 0x000fec0000010000 */
[----:B------:R-:W-:Y:S06]  /*4930*/  LDSM.16.M88.4 R32, [R208] ;  /* 0x00000000d020783b */ /* 0x000fec0000000200 */
[----:B------:R-:W1:Y:S06]  /*4940*/  LDSM.16.M88.4 R16, [R209+0x9000] ;  /* 0x00900000d110783b */ /* 0x000e6c0000000200 */
[----:B------:R-:W1:Y:S06]  /*4950*/  LDSM.16.M88.4 R28, [R208+0x800] ;  /* 0x00080000d01c783b */ /* 0x000e6c0000000200 */
[----:B------:R-:W1:Y:S06]  /*4960*/  LDSM.16.M88.4 R132, [R209+0x9400] ;  /* 0x00940000d184783b */ /* 0x000e6c0000000200 */
[----:B------:R-:W-:Y:S06]  /*4970*/  LDSM.16.M88.4 R136, [R0] ;  /* 0x000000000088783b */ /* 0x000fec0000000200 */
[----:B------:R-:W1:Y:S06]  /*4980*/  LDSM.16.M88.4 R140, [R210+0x9000] ;  /* 0x00900000d28c783b */ /* 0x000e6c0000000200 */
[----:B------:R-:W1:Y:S06]  /*4990*/  LDSM.16.M88.4 R144, [R0+0x800] ;  /* 0x000800000090783b */ /* 0x000e6c0000000200 */
[----:B------:R-:W1:Y:S02]  /*49a0*/  LDSM.16.M88.4 R148, [R210+0x9400] ;  /* 0x00940000d294783b */ /* 0x000e640000000200 */
[-C--:B-1----:R-:W-:Y:S06]  /*49b0*/  HMMA.16816.F32 R4, R32, R16.reuse, RZ ;  /* 0x000000102004723c */ /* 0x082fec00000018ff */
[C---:B------:R-:W-:Y:S06]  /*49c0*/  HMMA.16816.F32 R8, R28.reuse, R16, RZ ;  /* 0x000000101c08723c */ /* 0x040fec00000018ff */
[-C--:B------:R-:W-:Y:S06]  /*49d0*/  HMMA.16816.F32 R12, R28, R18.reuse, RZ ;  /* 0x000000121c0c723c */ /* 0x080fec00000018ff */
[C---:B------:R-:W-:Y:S06]  /*49e0*/  HMMA.16816.F32 R16, R32.reuse, R18, RZ ;  /* 0x000000122010723c */ /* 0x040fec00000018ff */
[-C--:B------:R-:W-:Y:S06]  /*49f0*/  HMMA.16816.F32 R20, R32, R132.reuse, RZ ;  /* 0x000000842014723c */ /* 0x080fec00000018ff */
[C---:B------:R-:W-:Y:S06]  /*4a00*/  HMMA.16816.F32 R24, R28.reuse, R132, RZ ;  /* 0x000000841c18723c */ /* 0x040fec00000018ff */
[-C--:B------:R-:W-:Y:S06]  /*4a10*/  HMMA.16816.F32 R28, R28, R134.reuse, RZ ;  /* 0x000000861c1c723c */ /* 0x080fec00000018ff */
[----:B------:R-:W-:Y:S01]  /*4a20*/  HMMA.16816.F32 R32, R32, R134, RZ ;  /* 0x000000862020723c */ /* 0x000fe200000018ff */
[----:B------:R-:W-:Y:S05]  /*4a30*/  LDSM.16.M88.4 R132, [R208+0x1000] ;  /* 0x00100000d084783b */ /* 0x000fea0000000200 */
[-C--:B------:R-:W-:Y:S06]  /*4a40*/  HMMA.16816.F32 R4, R136, R140.reuse, R4 ;  /* 0x0000008c8804723c */ /* 0x080fec0000001804 */
        /* <DEDUP_REMOVED lines=9> */
[----:B------:R-:W-:Y:S06]  /*4ae0*/  LDSM.16.M88.4 R136, [R0+0x1000] ;  /* 0x001000000088783b */ /* 0x000fec0000000200 */
[----:B------:R-:W-:Y:S01]  /*4af0*/  LDSM.16.M88.4 R148, [R210+0xb400] ;  /* 0x00b40000d294783b */ /* 0x000fe20000000200 */
[-C--:B-1----:R-:W-:Y:S05]  /*4b00*/  HMMA.16816.F32 R4, R132, R140.reuse, R4 ;  /* 0x0000008c8404723c */ /* 0x082fea0000001804 */
[----:B---3-5:R-:W-:Y:S02]  /*4b10*/  IADD3 R220, P0, R152, UR19, RZ ;  /* 0x0000001398dc7c10 */ /* 0x028fe4000ff1e0ff */
[----:B------:R-:W1:Y:S04]  /*4b20*/  LDSM.16.M88.4 R152, [R208+0x1800] ;  /* 0x00180000d098783b */ /* 0x000e680000000200 */
[----:B--2---:R-:W-:Y:S02]  /*4b30*/  IADD3.X R221, R156, UR18, RZ, P0, !PT ;  /* 0x000000129cdd7c10 */ /* 0x004fe400087fe4ff */
[----:B------:R-:W2:Y:S06]  /*4b40*/  LDSM.16.M88.4 R156, [R209+0xb400] ;  /* 0x00b40000d19c783b */ /* 0x000eac0000000200 */
[----:B-----5:R3:W5:Y:S06]  /*4b50*/  LDG.E R224, desc[UR10][R220.64] ;  /* 0x0000000adce07981 */ /* 0x02076c000c1e1900 */
[----:B------:R3:W5:Y:S06]  /*4b60*/  LDG.E R223, desc[UR10][R220.64+0x20] ;  /* 0x0000200adcdf7981 */ /* 0x00076c000c1e1900 */
[----:B------:R3:W5:Y:S01]  /*4b70*/  LDG.E R222, desc[UR10][R220.64+0x80] ;  /* 0x0000800adcde7981 */ /* 0x000762000c1e1900 */
[C---:B-1----:R-:W-:Y:S05]  /*4b80*/  HMMA.16816.F32 R8, R152.reuse, R140, R8 ;  /* 0x0000008c9808723c */ /* 0x042fea0000001808 */
[----:B------:R3:W5:Y:S01]  /*4b90*/  LDG.E R220, desc[UR10][R220.64+0xa0] ;  /* 0x0000a00adcdc7981 */ /* 0x000762000c1e1900 */
[-C--:B------:R-:W-:Y:S06]  /*4ba0*/  HMMA.16816.F32 R12, R152, R142.reuse, R12 ;  /* 0x0000008e980c723c */ /* 0x080fec000000180c */
[C---:B------:R-:W-:Y:S01]  /*4bb0*/  HMMA.16816.F32 R16, R132.reuse, R142, R16 ;  /* 0x0000008e8410723c */ /* 0x040fe20000001810 */
[----:B------:R-:W1:Y:S05]  /*4bc0*/  LDSM.16.M88.4 R140, [R210+0xb000] ;  /* 0x00b00000d28c783b */ /* 0x000e6a0000000200 */
[-C--:B--2---:R-:W-:Y:S06]  /*4bd0*/  HMMA.16816.F32 R20, R132, R156.reuse, R20 ;  /* 0x0000009c8414723c */ /* 0x084fec0000001814 */
[C---:B------:R-:W-:Y:S06]  /*4be0*/  HMMA.16816.F32 R24, R152.reuse, R156, R24 ;  /* 0x0000009c9818723c */ /* 0x040fec0000001818 */
[-C--:B------:R-:W-:Y:S01]  /*4bf0*/  HMMA.16816.F32 R28, R152, R158.reuse, R28 ;  /* 0x0000009e981c723c */ /* 0x080fe2000000181c */
[----:B------:R-:W-:Y:S05]  /*4c00*/  LDSM.16.M88.4 R152, [R208+0x2800] ;  /* 0x00280000d098783b */ /* 0x000fea0000000200 */
[----:B------:R-:W-:Y:S01]  /*4c10*/  HMMA.16816.F32 R32, R132, R158, R32 ;  /* 0x0000009e8420723c */ /* 0x000fe20000001820 */
[----:B------:R-:W-:Y:S05]  /*4c20*/  LDSM.16.M88.4 R132, [R208+0x2000] ;  /* 0x00200000d084783b */ /* 0x000fea0000000200 */
        /* <DEDUP_REMOVED lines=10> */
[----:B------:R-:W-:Y:S06]  /*4cd0*/  LDSM.16.M88.4 R136, [R0+0x2000] ;  /* 0x002000000088783b */ /* 0x000fec0000000200 */
[----:B------:R4:W-:Y:S01]  /*4ce0*/  LDSM.16.M88.4 R148, [R0+0x2800] ;  /* 0x002800000094783b */ /* 0x0009e20000000200 */
[-C--:B-1----:R-:W-:Y:S06]  /*4cf0*/  HMMA.16816.F32 R4, R132, R140.reuse, R4 ;  /* 0x0000008c8404723c */ /* 0x082fec0000001804 */
[C---:B------:R-:W-:Y:S06]  /*4d00*/  HMMA.16816.F32 R8, R152.reuse, R140, R8 ;  /* 0x0000008c9808723c */ /* 0x040fec0000001808 */
[-C--:B------:R-:W-:Y:S05]  /*4d10*/  HMMA.16816.F32 R12, R152, R142.reuse, R12 ;  /* 0x0000008e980c723c */ /* 0x080fea000000180c */
[----:B----4-:R-:W-:Y:S01]  /*4d20*/  IADD3 R0, R238, -UR14, -R225 ;  /* 0x8000000eee007c10 */ /* 0x010fe2000fffe8e1 */
[C---:B------:R-:W-:Y:S01]  /*4d30*/  HMMA.16816.F32 R16, R132.reuse, R142, R16 ;  /* 0x0000008e8410723c */ /* 0x040fe20000001810 */
[----:B------:R-:W1:Y:S04]  /*4d40*/  LDSM.16.M88.4 R140, [R210+0xd000] ;  /* 0x00d00000d28c783b */ /* 0x000e680000000200 */
[----:B------:R-:W-:Y:S01]  /*4d50*/  VIADD R0, R0, UR6 ;  /* 0x0000000600007c36 */ /* 0x000fe20008000000 */
[-C--:B--2---:R-:W-:Y:S05]  /*4d60*/  HMMA.16816.F32 R20, R132, R144.reuse, R20 ;  /* 0x000000908414723c */ /* 0x084fea0000001814 */
[----:B------:R-:W-:Y:S01]  /*4d70*/  VIADD R0, R0, UR8 ;  /* 0x0000000800007c36 */ /* 0x000fe20008000000 */
[C---:B------:R-:W-:Y:S06]  /*4d80*/  HMMA.16816.F32 R24, R152.reuse, R144, R24 ;  /* 0x000000909818723c */ /* 0x040fec0000001818 */
[-C--:B------:R-:W-:Y:S01]  /*4d90*/  HMMA.16816.F32 R28, R152, R146.reuse, R28 ;  /* 0x00000092981c723c */ /* 0x080fe2000000181c */
[----:B------:R-:W2:Y:S04]  /*4da0*/  LDSM.16.M88.4 R152, [R210+0xd400] ;  /* 0x00d40000d298783b */ /* 0x000ea80000000200 */
[----:B------:R-:W-:Y:S01]  /*4db0*/  VIADD R144, R0, 0xffffffff ;  /* 0xffffffff00907836 */ /* 0x000fe20000000000 */
[----:B------:R-:W-:Y:S04]  /*4dc0*/  HMMA.16816.F32 R32, R132, R146, R32 ;  /* 0x000000928420723c */ /* 0x000fe80000001820 */
[----:B------:R-:W-:Y:S01]  /*4dd0*/  ISETP.GE.AND P3, PT, R144, RZ, PT ;  /* 0x000000ff9000720c */ /* 0x000fe20003f66270 */
[C---:B------:R-:W-:Y:S02]  /*4de0*/  VIADD R145, R0.reuse, 0xfffffff7 ;  /* 0xfffffff700917836 */ /* 0x040fe40000000000 */
[C---:B------:R-:W-:Y:S04]  /*4df0*/  VIADD R132, R0.reuse, 0x27 ;  /* 0x0000002700847836 */ /* 0x040fe80000000000 */
[----:B------:R-:W-:Y:S01]  /*4e00*/  VIADD R133, R0, 0x28 ;  /* 0x0000002800857836 */ /* 0x000fe20000000000 */
[----:B------:R-:W-:Y:S01]  /*4e10*/  ISETP.GE.AND P0, PT, R132, RZ, PT ;  /* 0x000000ff8400720c */ /* 0x000fe20003f06270 */
[C---:B------:R-:W-:Y:S02]  /*4e20*/  VIADD R135, R0.reuse, 0x18 ;  /* 0x0000001800877836 */ /* 0x040fe40000000000 */
[C---:B------:R-:W-:Y:S01]  /*4e30*/  VIADD R134, R0.reuse, 0x17 ;  /* 0x0000001700867836 */ /* 0x040fe20000000000 */
[----:B------:R-:W-:Y:S01]  /*4e40*/  ISETP.GE.AND P1, PT, R133, RZ, PT ;  /* 0x000000ff8500720c */ /* 0x000fe20003f26270 */
[-C--:B-1----:R-:W-:Y:S05]  /*4e50*/  HMMA.16816.F32 R4, R136, R140.reuse, R4 ;  /* 0x0000008c8804723c */ /* 0x082fea0000001804 */
[C---:B------:R-:W-:Y:S01]  /*4e60*/  @!P3 IADD3 R144, -R0.reuse, 0x1, RZ ;  /* 0x000000010090b810 */ /* 0x040fe20007ffe1ff */
[C---:B------:R-:W-:Y:S04]  /*4e70*/  HMMA.16816.F32 R8, R148.reuse, R140, R8 ;  /* 0x0000008c9408723c */ /* 0x040fe80000001808 */
[----:B------:R-:W-:Y:S01]  /*4e80*/  ISETP.GE.AND P3, PT, R135, RZ, PT ;  /* 0x000000ff8700720c */ /* 0x000fe20003f66270 */
[C---:B------:R-:W-:Y:S01]  /*4e90*/  VIADD R146, R0.reuse, 0xfffffff8 ;  /* 0xfffffff800927836 */ /* 0x040fe20000000000 */
[C---:B------:R-:W-:Y:S01]  /*4ea0*/  @!P0 IADD3 R132, -R0.reuse, -0x27, RZ ;  /* 0xffffffd900848810 */ /* 0x040fe20007ffe1ff */
[-C--:B------:R-:W-:Y:S04]  /*4eb0*/  HMMA.16816.F32 R12, R148, R142.reuse, R12 ;  /* 0x0000008e940c723c */ /* 0x080fe8000000180c */
[C---:B------:R-:W-:Y:S01]  /*4ec0*/  @!P1 IADD3 R133, -R0.reuse, -0x28, RZ ;  /* 0xffffffd800859810 */ /* 0x040fe20007ffe1ff */
[C---:B------:R-:W-:Y:S01]  /*4ed0*/  VIADD R141, R0.reuse, 0x20 ;  /* 0x00000020008d7836 */ /* 0x040fe20000000000 */
[----:B------:R-:W-:Y:S01]  /*4ee0*/  ISETP.GE.AND P1, PT, R145, RZ, PT ;  /* 0x000000ff9100720c */ /* 0x000fe20003f26270 */
[C---:B------:R-:W-:Y:S04]  /*4ef0*/  HMMA.16816.F32 R16, R136.reuse, R142, R16 ;  /* 0x0000008e8810723c */ /* 0x040fe80000001810 */
[----:B------:R-:W-:Y:S01]  /*4f00*/  ISETP.GE.AND P5, PT, R141, RZ, PT ;  /* 0x000000ff8d00720c */ /* 0x000fe20003fa6270 */
[C---:B------:R-:W-:Y:S01]  /*4f10*/  VIADD R140, R0.reuse, 0x1f ;  /* 0x0000001f008c7836 */ /* 0x040fe20000000000 */
[C---:B------:R-:W-:Y:S01]  /*4f20*/  @!P3 IADD3 R135, -R0.reuse, -0x18, RZ ;  /* 0xffffffe80087b810 */ /* 0x040fe20007ffe1ff */
[C---:B------:R-:W-:Y:S01]  /*4f30*/  VIADD R143, R0.reuse, 0x8 ;  /* 0x00000008008f7836 */ /* 0x040fe20000000000 */
[----:B------:R-:W-:Y:S01]  /*4f40*/  I2FP.F32.S32 R144, R144 ;  /* 0x0000009000907245 */ /* 0x000fe20000201400 */
[-C--:B--2---:R-:W-:Y:S03]  /*4f50*/  HMMA.16816.F32 R20, R136, R152.reuse, R20 ;  /* 0x000000988814723c */ /* 0x084fe60000001814 */
[----:B------:R-:W-:Y:S01]  /*4f60*/  ISETP.GE.AND P2, PT, R143, RZ, PT ;  /* 0x000000ff8f00720c */ /* 0x000fe20003f46270 */
[----:B------:R-:W-:Y:S01]  /*4f70*/  VIADD R142, R0, 0x7 ;  /* 0x00000007008e7836 */ /* 0x000fe20000000000 */
[----:B------:R-:W-:Y:S01]  /*4f80*/  ISETP.GE.AND P4, PT, R140, RZ, PT ;  /* 0x000000ff8c00720c */ /* 0x000fe20003f86270 */
[C---:B------:R-:W-:Y:S04]  /*4f90*/  HMMA.16816.F32 R24, R148.reuse, R152, R24 ;  /* 0x000000989418723c */ /* 0x040fe80000001818 */
[----:B------:R-:W-:Y:S01]  /*4fa0*/  ISETP.GE.AND P6, PT, R142, RZ, PT ;  /* 0x000000ff8e00720c */ /* 0x000fe20003fc6270 */
[C---:B------:R-:W-:Y:S01]  /*4fb0*/  VIADD R147, R0.reuse, 0xffffffef ;  /* 0xffffffef00937836 */ /* 0x040fe20000000000 */
[C---:B------:R-:W-:Y:S01]  /*4fc0*/  @!P5 IADD3 R141, -R0.reuse, -0x20, RZ ;  /* 0xffffffe0008dd810 */ /* 0x040fe20007ffe1ff */
[-C--:B------:R-:W-:Y:S03]  /*4fd0*/  HMMA.16816.F32 R28, R148, R154.reuse, R28 ;  /* 0x0000009a941c723c */ /* 0x080fe6000000181c */
[----:B------:R-:W-:Y:S01]  /*4fe0*/  ISETP.GE.AND P5, PT, R147, RZ, PT ;  /* 0x000000ff9300720c */ /* 0x000fe20003fa6270 */
[C---:B------:R-:W-:Y:S01]  /*4ff0*/  VIADD R152, R0.reuse, 0xffffffe8 ;  /* 0xffffffe800987836 */ /* 0x040fe20000000000 */
[----:B------:R-:W-:Y:S01]  /*5000*/  @!P2 IADD3 R143, -R0, -0x8, RZ ;  /* 0xfffffff8008fa810 */ /* 0x000fe20007ffe1ff */
[----:B------:R-:W-:Y:S04]  /*5010*/  HMMA.16816.F32 R32, R136, R154, R32 ;  /* 0x0000009a8820723c */ /* 0x000fe80000001820 */
[----:B------:R-:W-:Y:S01]  /*5020*/  ISETP.GE.AND P2, PT, R134, RZ, PT ;  /* 0x000000ff8600720c */ /* 0x000fe20003f46270 */
[C---:B------:R-:W-:Y:S01]  /*5030*/  VIADD R148, R0.reuse, 0xfffffff0 ;  /* 0xfffffff000947836 */ /* 0x040fe20000000000 */
[C---:B------:R-:W-:Y:S01]  /*5040*/  @!P6 IADD3 R142, -R0.reuse, -0x7, RZ ;  /* 0xfffffff9008ee810 */ /* 0x040fe20007ffe1ff */
[----:B------:R-:W-:Y:S01]  /*5050*/  VIADD R150, R0, 0x10 ;  /* 0x0000001000967836 */ /* 0x000fe20000000000 */
[----:B------:R-:W-:Y:S02]  /*5060*/  ISETP.GE.AND P6, PT, R146, RZ, PT ;  /* 0x000000ff9200720c */ /* 0x000fe40003fc6270 */
[----:B------:R-:W-:Y:S01]  /*5070*/  ISETP.GE.AND P0, PT, R148, RZ, PT ;  /* 0x000000ff9400720c */ /* 0x000fe20003f06270 */
[C---:B------:R-:W-:Y:S01]  /*5080*/  VIADD R149, R0.reuse, 0xf ;  /* 0x0000000f00957836 */ /* 0x040fe20000000000 */
[C---:B------:R-:W-:Y:S01]  /*5090*/  @!P4 IADD3 R140, -R0.reuse, -0x1f, RZ ;  /* 0xffffffe1008cc810 */ /* 0x040fe20007ffe1ff */
[----:B------:R-:W-:Y:S01]  /*50a0*/  VIADD R151, R0, 0xffffffe7 ;  /* 0xffffffe700977836 */ /* 0x000fe20000000000 */
[----:B------:R-:W-:Y:S01]  /*50b0*/  ISETP.GE.AND P4, PT, R150, RZ, PT ;  /* 0x000000ff9600720c */ /* 0x000fe20003f86270 */
[C---:B------:R-:W-:Y:S01]  /*50c0*/  FFMA.FTZ R5, R144.reuse, -UR5, R5 ;  /* 0x8000000590057c23 */ /* 0x040fe20008010005 */
[----:B------:R-:W-:Y:S01]  /*50d0*/  ISETP.GE.AND P3, PT, R149, RZ, PT ;  /* 0x000000ff9500720c */ /* 0x000fe20003f66270 */
[----:B------:R-:W-:Y:S01]  /*50e0*/  FFMA.FTZ R19, R144, -UR5, R19 ;  /* 0x8000000590137c23 */ /* 0x000fe20008010013 */
[----:B------:R-:W-:Y:S02]  /*50f0*/  @!P2 IADD3 R134, -R0, -0x17, RZ ;  /* 0xffffffe90086a810 */ /* 0x000fe40007ffe1ff */
[----:B------:R-:W-:Y:S02]  /*5100*/  ISETP.GE.AND P2, PT, R152, RZ, PT ;  /* 0x000000ff9800720c */ /* 0x000fe40003f46270 */
[C---:B------:R-:W-:Y:S02]  /*5110*/  @!P6 IADD3 R146, -R0.reuse, 0x8, RZ ;  /* 0x000000080092e810 */ /* 0x040fe40007ffe1ff */
[----:B------:R-:W-:Y:S02]  /*5120*/  ISETP.GE.AND P6, PT, R151, RZ, PT ;  /* 0x000000ff9700720c */ /* 0x000fe40003fc6270 */
[C---:B------:R-:W-:Y:S02]  /*5130*/  @!P0 IADD3 R148, -R0.reuse, 0x10, RZ ;  /* 0x0000001000948810 */ /* 0x040fe40007ffe1ff */
[----:B------:R-:W-:Y:S02]  /*5140*/  PLOP3.LUT P0, PT, PT, PT, UP0, 0x80, 0x0 ;  /* 0x000000000000781c */ /* 0x000fe40003f0f008 */
[----:B------:R-:W-:Y:S02]  /*5150*/  IABS R153, R0 ;  /* 0x0000000000997213 */ /* 0x000fe40000000000 */
[C---:B------:R-:W-:Y:S02]  /*5160*/  @!P1 IADD3 R145, -R0.reuse, 0x9, RZ ;  /* 0x0000000900919810 */ /* 0x040fe40007ffe1ff */
[C---:B------:R-:W-:Y:S02]  /*5170*/  @!P5 IADD3 R147, -R0.reuse, 0x11, RZ ;  /* 0x000000110093d810 */ /* 0x040fe40007ffe1ff */
[C---:B------:R-:W-:Y:S02]  /*5180*/  @!P4 IADD3 R150, -R0.reuse, -0x10, RZ ;  /* 0xfffffff00096c810 */ /* 0x040fe40007ffe1ff */
[C---:B------:R-:W-:Y:S02]  /*5190*/  @!P3 IADD3 R149, -R0.reuse, -0xf, RZ ;  /* 0xfffffff10095b810 */ /* 0x040fe40007ffe1ff */
[C---:B------:R-:W-:Y:S02]  /*51a0*/  @!P2 IADD3 R152, -R0.reuse, 0x18, RZ ;  /* 0x000000180098a810 */ /* 0x040fe40007ffe1ff */
[----:B------:R-:W-:Y:S02]  /*51b0*/  @!P6 IADD3 R151, -R0, 0x19, RZ ;  /* 0x000000190097e810 */ /* 0x000fe40007ffe1ff */
[----:B------:R-:W-:Y:S02]  /*51c0*/  I2FP.F32.S32 R0, R153 ;  /* 0x0000009900007245 */ /* 0x000fe40000201400 */
[----:B------:R-:W-:Y:S02]  /*51d0*/  I2FP.F32.S32 R143, R143 ;  /* 0x0000008f008f7245 */ /* 0x000fe40000201400 */
[----:B------:R-:W-:Y:S01]  /*51e0*/  I2FP.F32.S32 R142, R142 ;  /* 0x0000008e008e7245 */ /* 0x000fe20000201400 */
[----:B------:R-:W-:Y:S01]  /*51f0*/  FFMA.FTZ R4, R0, -UR5, R4 ;  /* 0x8000000500047c23 */ /* 0x000fe20008010004 */
        /* <DEDUP_REMOVED lines=9> */
[C---:B------:R-:W-:Y:S01]  /*5290*/  FFMA.FTZ R8, R141.reuse, -UR5, R8 ;  /* 0x800000058d087c23 */ /* 0x040fe20008010008 */
[----:B------:R-:W-:Y:S01]  /*52a0*/  I2FP.F32.S32 R134, R134 ;  /* 0x0000008600867245 */ /* 0x000fe20000201400 */
[C---:B------:R-:W-:Y:S01]  /*52b0*/  FFMA.FTZ R9, R140.reuse, -UR5, R9 ;  /* 0x800000058c097c23 */ /* 0x040fe20008010009 */
        /* <DEDUP_REMOVED lines=31> */
[----:B---3--:R-:W-:Y:S06]  /*54b0*/  @!P0 BRA `(.L_x_232) ;  /* 0x0000000000248947 */ /* 0x008fec0003800000 */
        /* <DEDUP_REMOVED lines=9> */
.L_x_232:
[----:B------:R-:W-:Y:S01]  /*5550*/  UIADD3 UR15, UR6, 0x1, -UR14 ;  /* 0x00000001060f7890 */ /* 0x000fe2000fffe80e */
[----:B------:R-:W-:Y:S01]  /*5560*/  VIADD R133, R238, UR8 ;  /* 0x00000008ee857c36 */ /* 0x000fe20008000000 */
[----:B------:R-:W-:Y:S01]  /*5570*/  UIADD3 UR9, -UR13, UR6, -UR14 ;  /* 0x000000060d097290 */ /* 0x000fe2000fffe90e */
[C---:B------:R-:W-:Y:S01]  /*5580*/  VIADD R141, R225.reuse, 0x1 ;  /* 0x00000001e18d7836 */ /* 0x040fe20000000000 */
        /* <DEDUP_REMOVED lines=8> */
[----:B------:R-:W-:Y:S01]  /*5610*/  ISETP.GE.AND P1, PT, R141, R132, PT ;  /* 0x000000848d00720c */ /* 0x000fe20003f26270 */
[----:B------:R-:W-:Y:S01]  /*5620*/  VIADD R136, R225, 0x18 ;  /* 0x00000018e1887836 */ /* 0x000fe20000000000 */
[----:B------:R-:W-:Y:S01]  /*5630*/  VIADDMNMX R0, R133, R0, UR6, PT ;  /* 0x0000000685007e46 */ /* 0x000fe2000b800100 */
[C---:B------:R-:W-:Y:S01]  /*5640*/  VIADD R135, R225.reuse, 0x19 ;  /* 0x00000019e1877836 */ /* 0x040fe20000000000 */
[----:B------:R-:W-:Y:S01]  /*5650*/  ISETP.GE.AND P0, PT, R140, R132, PT ;  /* 0x000000848c00720c */ /* 0x000fe20003f06270 */
[----:B------:R-:W-:Y:S01]  /*5660*/  IMAD.U32 R143, RZ, RZ, UR8 ;  /* 0x00000008ff8f7e24 */ /* 0x000fe2000f8e00ff */
[----:B------:R-:W-:Y:S01]  /*5670*/  ISETP.GE.OR P2, PT, R225, R0, !P2 ;  /* 0x00000000e100720c */ /* 0x000fe20005746670 */
[----:B------:R-:W-:Y:S01]  /*5680*/  VIADD R134, R133, 0x20 ;  /* 0x0000002085867836 */ /* 0x000fe20000000000 */
[-C--:B------:R-:W-:Y:S01]  /*5690*/  ISETP.GE.AND P6, PT, R139, R132.reuse, PT ;  /* 0x000000848b00720c */ /* 0x080fe20003fc6270 */
[----:B------:R-:W-:Y:S01]  /*56a0*/  IMAD.U32 R142, RZ, RZ, UR8 ;  /* 0x00000008ff8e7e24 */ /* 0x000fe2000f8e00ff */
[----:B------:R-:W-:Y:S02]  /*56b0*/  FSEL R4, R4, -INF , !P2 ;  /* 0xff80000004047808 */ /* 0x000fe40005000000 */
        /* <DEDUP_REMOVED lines=21> */
[C---:B------:R-:W-:Y:S02]  /*5810*/  ISETP.GE.AND P6, PT, R140.reuse, R132, PT ;  /* 0x000000848c00720c */ /* 0x040fe40003fc6270 */
[-C--:B------:R-:W-:Y:S02]  /*5820*/  ISETP.GE.OR P1, PT, R225, R0.reuse, !P1 ;  /* 0x00000000e100720c */ /* 0x080fe40004f26670 */
[-C--:B------:R-:W-:Y:S02]  /*5830*/  ISETP.GE.OR P0, PT, R141, R0.reuse, !P0 ;  /* 0x000000008d00720c */ /* 0x080fe40004706670 */
[----:B------:R-:W-:Y:S02]  /*5840*/  ISETP.GE.OR P6, PT, R140, R0, !P6 ;  /* 0x000000008c00720c */ /* 0x000fe400077c6670 */
        /* <DEDUP_REMOVED lines=17> */
[----:B------:R-:W-:Y:S02]  /*5960*/  ISETP.GE.AND P6, PT, R141, R134, PT ;  /* 0x000000868d00720c */ /* 0x000fe40003fc6270 */
        /* <DEDUP_REMOVED lines=23> */
[----:B------:R-:W-:Y:S02]  /*5ae0*/  ISETP.GE.AND P6, PT, R141, R132, PT ;  /* 0x000000848d00720c */ /* 0x000fe40003fc6270 */
[----:B------:R-:W-:Y:S02]  /*5af0*/  VIMNMX R0, R142, UR6, PT ;  /* 0x000000068e007c48 */ /* 0x000fe4000bfe0100 */
[-C--:B------:R-:W-:Y:S02]  /*5b00*/  ISETP.GE.OR P5, PT, R140, R133.reuse, !P5 ;  /* 0x000000858c00720c */ /* 0x080fe40006fa6670 */
[-C--:B------:R-:W-:Y:S02]  /*5b10*/  ISETP.GE.OR P4, PT, R139, R133.reuse, !P4 ;  /* 0x000000858b00720c */ /* 0x080fe40006786670 */
[-C--:B------:R-:W-:Y:S02]  /*5b20*/  ISETP.GE.OR P3, PT, R138, R133.reuse, !P3 ;  /* 0x000000858a00720c */ /* 0x080fe40005f66670 */
[-C--:B------:R-:W-:Y:S02]  /*5b30*/  ISETP.GE.OR P2, PT, R137, R133.reuse, !P2 ;  /* 0x000000858900720c */ /* 0x080fe40005746670 */
[-C--:B------:R-:W-:Y:S02]  /*5b40*/  ISETP.GE.OR P1, PT, R136, R133.reuse, !P1 ;  /* 0x000000858800720c */ /* 0x080fe40004f26670 */
[----:B------:R-:W-:Y:S02]  /*5b50*/  ISETP.GE.OR P0, PT, R135, R133, !P0 ;  /* 0x000000858700720c */ /* 0x000fe40004706670 */
[----:B------:R-:W-:Y:S02]  /*5b60*/  ISETP.GE.OR P6, PT, R141, R0, !P6 ;  /* 0x000000008d00720c */ /* 0x000fe400077c6670 */
        /* <DEDUP_REMOVED lines=28> */
.L_x_233:
[----:B------:R-:W2:Y:S01]  /*5d30*/  LDL R132, [R1] ;  /* 0x0000000001847983 */ /* 0x000ea20000100800 */
[----:B------:R-:W-:Y:S03]  /*5d40*/  UISETP.GT.AND UP3, UPT, UR7, UR22, UPT ;  /* 0x000000160700728c */ /* 0x000fe6000bf64270 */
[----:B------:R-:W3:Y:S01]  /*5d50*/  LDL R0, [R1+0x4] ;  /* 0x0000040001007983 */ /* 0x000ee20000100800 */
[C---:B--2---:R-:W-:Y:S01]  /*5d60*/  FMUL.FTZ R133, R132.reuse, 1.4426950216293334961 ;  /* 0x3fb8aa3b84857820 */ /* 0x044fe20000410000 */
[----:B------:R-:W-:Y:S01]  /*5d70*/  FSETP.NEU.FTZ.AND P0, PT, R132, -INF , PT ;  /* 0xff8000008400780b */ /* 0x000fe20003f1d000 */
[C---:B---3--:R-:W-:Y:S03]  /*5d80*/  FMUL.FTZ R132, R0.reuse, 1.4426950216293334961 ;  /* 0x3fb8aa3b00847820 */ /* 0x048fe60000410000 */
[----:B------:R-:W-:Y:S02]  /*5d90*/  FSEL R133, R133, RZ, P0 ;  /* 0x000000ff85857208 */ /* 0x000fe40000000000 */
[----:B------:R-:W-:Y:S01]  /*5da0*/  FSETP.NEU.FTZ.AND P0, PT, R0, -INF , PT ;  /* 0xff8000000000780b */ /* 0x000fe20003f1d000 */
[----:B------:R-:W-:Y:S02]  /*5db0*/  FMUL.FTZ R0, R252, 1.4426950216293334961 ;  /* 0x3fb8aa3bfc007820 */ /* 0x000fe40000410000 */
        /* <DEDUP_REMOVED lines=21> */
[----:B-1----:R-:W-:Y:S05]  /*5f10*/  FMUL.FTZ R4, R249, 1.4426950216293334961 ;  /* 0x3fb8aa3bf9047820 */ /* 0x002fea0000410000 */
[----:B------:R-:W-:Y:S04]  /*5f20*/  FSEL R4, R4, RZ, P0 ;  /* 0x000000ff04047208 */ /* 0x000fe80000000000 */
[----:B------:R-:W1:Y:S01]  /*5f30*/  MUFU.EX2 R147, R7 ;  /* 0x0000000700937308 */ /* 0x000e620000000800 */
[----:B--2---:R-:W-:Y:S01]  /*5f40*/  F2FP.F16.F32.PACK_AB R5, R141, R142 ;  /* 0x0000008e8d05723e */ /* 0x004fe200000000ff */
        /* <DEDUP_REMOVED lines=8> */
[----:B------:R-:W-:Y:S01]  /*5fd0*/  FSETP.NEU.FTZ.AND P0, PT, R252, -INF , PT ;  /* 0xff800000fc00780b */ /* 0x000fe20003f1d000 */
[----:B------:R2:W-:Y:S01]  /*5fe0*/  STS [R233+0x13000], R5 ;  /* 0x01300005e9007388 */ /* 0x0005e20000000800 */
[----:B------:R-:W-:Y:S02]  /*5ff0*/  MUFU.EX2 R243, R16 ;  /* 0x0000001000f37308 */ /* 0x000fe40000000800 */
[----:B------:R-:W-:Y:S02]  /*6000*/  FSEL R0, R0, RZ, P0 ;  /* 0x000000ff00007208 */ /* 0x000fe40000000000 */
[----:B------:R-:W-:Y:S03]  /*6010*/  PLOP3.LUT P0, PT, PT, PT, UP3, 0x80, 0x0 ;  /* 0x000000000000781c */ /* 0x000fe60003f0f038 */
        /* <DEDUP_REMOVED lines=9> */
[----:B------:R-:W3:Y:S10]  /*60b0*/  MUFU.EX2 R242, R17 ;  /* 0x0000001100f27308 */ /* 0x000ef40000000800 */
[----:B------:R-:W-:Y:S01]  /*60c0*/  MUFU.EX2 R241, R18 ;  /* 0x0000001200f17308 */ /* 0x000fe20000000800 */
[----:B-1----:R-:W-:Y:S05]  /*60d0*/  F2FP.F16.F32.PACK_AB R4, R147, R140 ;  /* 0x0000008c9304723e */ /* 0x002fea00000000ff */
[----:B------:R1:W-:Y:S04]  /*60e0*/  STS [R233+0x13400], R4 ;  /* 0x01340004e9007388 */ /* 0x0003e80000000800 */
[----:B------:R-:W4:Y:S01]  /*60f0*/  MUFU.EX2 R240, R19 ;  /* 0x0000001300f07308 */ /* 0x000f220000000800 */
[----:B---3--:R-:W-:Y:S05]  /*6100*/  F2FP.F16.F32.PACK_AB R7, R242, R243 ;  /* 0x000000f3f207723e */ /* 0x008fea00000000ff */
[----:B------:R3:W-:Y:S04]  /*6110*/  STS [R232+0x13000], R7 ;  /* 0x01300007e8007388 */ /* 0x0007e80000000800 */
[----:B------:R-:W-:Y:S10]  /*6120*/  MUFU.EX2 R146, R8 ;  /* 0x0000000800927308 */ /* 0x000ff40000000800 */
[----:B------:R-:W2:Y:S01]  /*6130*/  MUFU.EX2 R145, R9 ;  /* 0x0000000900917308 */ /* 0x000ea20000000800 */
[----:B----4-:R-:W-:Y:S05]  /*6140*/  F2FP.F16.F32.PACK_AB R6, R240, R241 ;  /* 0x000000f1f006723e */ /* 0x010fea00000000ff */
[----:B------:R4:W-:Y:S04]  /*6150*/  STS [R232+0x13400], R6 ;  /* 0x01340006e8007388 */ /* 0x0009e80000000800 */
[----:B------:R-:W-:Y:S10]  /*6160*/  MUFU.EX2 R144, R10 ;  /* 0x0000000a00907308 */ /* 0x000ff40000000800 */
[----:B------:R-:W1:Y:S01]  /*6170*/  MUFU.EX2 R143, R11 ;  /* 0x0000000b008f7308 */ /* 0x000e620000000800 */
[----:B--2---:R-:W-:Y:S05]  /*6180*/  F2FP.F16.F32.PACK_AB R5, R145, R146 ;  /* 0x000000929105723e */ /* 0x004fea00000000ff */
[----:B------:R2:W-:Y:S04]  /*6190*/  STS [R233+0x14000], R5 ;  /* 0x01400005e9007388 */ /* 0x0005e80000000800 */
[----:B------:R-:W-:Y:S10]  /*61a0*/  MUFU.EX2 R148, R12 ;  /* 0x0000000c00947308 */ /* 0x000ff40000000800 */
[----:B------:R-:W3:Y:S01]  /*61b0*/  MUFU.EX2 R151, R13 ;  /* 0x0000000d00977308 */ /* 0x000ee20000000800 */
[----:B-1----:R-:W-:Y:S05]  /*61c0*/  F2FP.F16.F32.PACK_AB R4, R143, R144 ;  /* 0x000000908f04723e */ /* 0x002fea00000000ff */
[----:B------:R1:W-:Y:S04]  /*61d0*/  STS [R233+0x14400], R4 ;  /* 0x01440004e9007388 */ /* 0x0003e80000000800 */
[----:B------:R-:W-:Y:S10]  /*61e0*/  MUFU.EX2 R150, R14 ;  /* 0x0000000e00967308 */ /* 0x000ff40000000800 */
[----:B------:R-:W4:Y:S01]  /*61f0*/  MUFU.EX2 R149, R15 ;  /* 0x0000000f00957308 */ /* 0x000f220000000800 */
[----:B---3--:R-:W-:Y:S05]  /*6200*/  F2FP.F16.F32.PACK_AB R7, R151, R148 ;  /* 0x000000949707723e */ /* 0x008fea00000000ff */
[----:B------:R-:W-:Y:S04]  /*6210*/  STS [R232+0x14000], R7 ;  /* 0x01400007e8007388 */ /* 0x000fe80000000800 */
[----:B------:R-:W-:Y:S10]  /*6220*/  MUFU.EX2 R239, R20 ;  /* 0x0000001400ef7308 */ /* 0x000ff40000000800 */
[----:B------:R-:W2:Y:S01]  /*6230*/  MUFU.EX2 R238, R21 ;  /* 0x0000001500ee7308 */ /* 0x000ea20000000800 */
[----:B----4-:R-:W-:Y:S05]  /*6240*/  F2FP.F16.F32.PACK_AB R6, R149, R150 ;  /* 0x000000969506723e */ /* 0x010fea00000000ff */
[----:B------:R-:W-:Y:S04]  /*6250*/  STS [R232+0x14400], R6 ;  /* 0x01440006e8007388 */ /* 0x000fe80000000800 */
        /* <DEDUP_REMOVED lines=8> */
[----:B------:R3:W-:Y:S10]  /*62e0*/  MUFU.EX2 R152, R0 ;  /* 0x0000000000987308 */ /* 0x0007f40000000800 */
[----:B------:R-:W-:Y:S10]  /*62f0*/  MUFU.EX2 R245, R34 ;  /* 0x0000002200f57308 */ /* 0x000ff40000000800 */
[----:B------:R-:W2:Y:S01]  /*6300*/  MUFU.EX2 R244, R132 ;  /* 0x0000008400f47308 */ /* 0x000ea20000000800 */
[----:B---3--:R-:W-:Y:S05]  /*6310*/  F2FP.F16.F32.PACK_AB R0, R246, R247 ;  /* 0x000000f7f600723e */ /* 0x008fea00000000ff */
        /* <DEDUP_REMOVED lines=9> */
[----:B------:R-:W1:Y:S10]  /*63b0*/  MUFU.EX2 R221, R28 ;  /* 0x0000001c00dd7308 */ /* 0x000e740000000800 */
[----:B------:R-:W3:Y:S01]  /*63c0*/  MUFU.EX2 R153, R30 ;  /* 0x0000001e00997308 */ /* 0x000ee20000000800 */
[----:B--2---:R-:W-:Y:S05]  /*63d0*/  F2FP.F16.F32.PACK_AB R6, R154, R155 ;  /* 0x0000009b9a06723e */ /* 0x004fea00000000ff */
[----:B------:R-:W-:Y:S01]  /*63e0*/  STS [R231+0x14400], R6 ;  /* 0x01440006e7007388 */ /* 0x000fe20000000800 */
[----:B-1----:R-:W-:Y:S05]  /*63f0*/  F2FP.F16.F32.PACK_AB R4, R157, R221 ;  /* 0x000000dd9d04723e */ /* 0x002fea00000000ff */
[----:B------:R-:W-:Y:S01]  /*6400*/  STS [R230+0x14000], R4 ;  /* 0x01400004e6007388 */ /* 0x000fe20000000800 */
[----:B---3--:R-:W-:Y:S05]  /*6410*/  F2FP.F16.F32.PACK_AB R0, R152, R153 ;  /* 0x000000999800723e */ /* 0x008fea00000000ff */
        /* <DEDUP_REMOVED lines=80> */
[----:B------:R-:W-:Y:S01]  /*6920*/  FADD.FTZ R9, -R222, R9 ;  /* 0x00000009de097221 */ /* 0x000fe20000010100 */
[----:B------:R-:W-:Y:S01]  /*6930*/  FADD.FTZ R10, -R220, R10 ;  /* 0x0000000adc0a7221 */ /* 0x000fe20000010100 */
        /* <DEDUP_REMOVED lines=25> */
[----:B------:R-:W-:Y:S01]  /*6ad0*/  FADD.FTZ R30, -R220, R30 ;  /* 0x0000001edc1e7221 */ /* 0x000fe20000010100 */
        /* <DEDUP_REMOVED lines=85> */
.L_x_234:
        /* <DEDUP_REMOVED lines=124> */
.L_x_235:
        /* <DEDUP_REMOVED lines=452> */
.L_x_237:
[----:B------:R-:W-:Y:S01]  /*9430*/  @UP0 UIADD3 UR5, UR44, UR47, URZ ;  /* 0x0000002f2c050290 */ /* 0x000fe2000fffe03f */
[----:B--2--5:R-:W-:Y:S01]  /*9440*/  LEA R0, R220, UR4, 0x1 ;  /* 0x00000004dc007c11 */ /* 0x024fe2000f8e08ff */
[----:B------:R-:W-:Y:S02]  /*9450*/  @UP0 ULDC.64 UR12, c[0x0][0x458] ;  /* 0x00011600000c0ab9 */ /* 0x000fe40000000a00 */
        /* <DEDUP_REMOVED lines=16> */
.L_x_238:
        /* <DEDUP_REMOVED lines=13> */
[----:B------:R-:W-:Y:S01]  /*9630*/  USHF.R.S32.HI UR20, URZ, 0x1f, UR57 ;  /* 0x0000001f3f147899 */ /* 0x000fe20008011439 */
[----:B------:R-:W-:-:S02]  /*9640*/  ULDC.64 UR16, c[0x0][0x468] ;  /* 0x00011a0000107ab9 */ /* 0x000fc40000000a00 */
[----:B------:R-:W-:Y:S01]  /*9650*/  IMAD.U32 R8, RZ, RZ, UR7 ;  /* 0x00000007ff087e24 */ /* 0x000fe2000f8e00ff */
[----:B------:R-:W-:Y:S01]  /*9660*/  IADD3 R4, P0, R4, UR18, RZ ;  /* 0x0000001204047c10 */ /* 0x000fe2000ff1e0ff */
[C---:B------:R-:W-:Y:S01]  /*9670*/  VIADD R9, R3.reuse, 0x40 ;  /* 0x0000004003097836 */ /* 0x040fe20000000000 */
[----:B------:R-:W-:Y:S01]  /*9680*/  ISETP.GE.AND P4, PT, R3, UR6, PT ;  /* 0x0000000603007c0c */ /* 0x000fe2000bf86270 */
[----:B------:R-:W-:Y:S01]  /*9690*/  UIMAD UR7, UR20, UR16, URZ ;  /* 0x00000010140772a4 */ /* 0x000fe2000f8e023f */
[----:B------:R-:W-:Y:S01]  /*96a0*/  IADD3.X R5, R5, UR19, R8, P0, !PT ;  /* 0x0000001305057c10 */ /* 0x000fe200087fe408 */
[----:B------:R-:W-:Y:S01]  /*96b0*/  IMAD.U32 R8, RZ, RZ, UR16 ;  /* 0x00000010ff087e24 */ /* 0x000fe2000f8e00ff */
[----:B------:R-:W-:Y:S01]  /*96c0*/  ISETP.GE.AND P3, PT, R9, UR6, PT ;  /* 0x0000000609007c0c */ /* 0x000fe2000bf66270 */
[----:B------:R1:W2:Y:S01]  /*96d0*/  LDS.128 R36, [R0+0xa000] ;  /* 0x00a0000000247984 */ /* 0x0002a20000000c00 */
[----:B------:R-:W-:Y:S01]  /*96e0*/  UIMAD UR17, UR57, UR17, UR7 ;  /* 0x00000011391172a4 */ /* 0x000fe2000f8e0207 */
[----:B------:R-:W-:Y:S01]  /*96f0*/  IMAD.WIDE.U32 R8, R8, UR57, R4 ;  /* 0x0000003908087c25 */ /* 0x000fe2000f8e0004 */
[----:B------:R-:W-:Y:S01]  /*9700*/  SHF.R.S32.HI R26, RZ, 0x1f, R3 ;  /* 0x0000001fff1a7819 */ /* 0x000fe20000011403 */
[----:B------:R1:W3:Y:S03]  /*9710*/  LDS.128 R32, [R0+0xc000] ;  /* 0x00c0000000207984 */ /* 0x0002e60000000c00 */
        /* <DEDUP_REMOVED lines=25> */
.L_x_240:
[----:B------:R-:W-:Y:S05]  /*98b0*/  BSYNC B0 ;  /* 0x0000000000007941 */ /* 0x000fea0003800000 */
.L_x_239:
        /* <DEDUP_REMOVED lines=19> */
.L_x_242:
[----:B------:R-:W-:Y:S05]  /*99f0*/  BSYNC B0 ;  /* 0x0000000000007941 */ /* 0x000fea0003800000 */
.L_x_241:
        /* <DEDUP_REMOVED lines=35> */
.L_x_244:
[----:B------:R-:W-:Y:S05]  /*9c30*/  BSYNC B0 ;  /* 0x0000000000007941 */ /* 0x000fea0003800000 */
.L_x_243:
        /* <DEDUP_REMOVED lines=18> */
.L_x_218:
[----:B------:R-:W-:Y:S05]  /*9d60*/  BSYNC B1 ;  /* 0x0000000000017941 */ /* 0x000fea0003800000 */
.L_x_204:
        /* <DEDUP_REMOVED lines=8> */
.L_x_245:
[----:B------:R-:W-:Y:S05]  /*9df0*/  EXIT ;  /* 0x000000000000794d */ /* 0x000fea0003800000 */
.L_x_247:
        /* <DEDUP_REMOVED lines=16> */
.L_x_1284:


//--------------------- .text._ZN5flash27flash_bwd_convert_dq_kernelI23Flash_bwd_kernel_traitsILi96ELi64ELi128ELi8ELi2ELi4ELi4ELb1ELb0EN7cutlass6half_tE19Flash_kernel_traitsILi96ELi64ELi128ELi8ES3_EEEEvNS_16Flash_bwd_paramsEi --------------------------
	.section	.text._ZN5flash27flash_bwd_convert_dq_kernelI23Flash_bwd_kernel_traitsILi96ELi64ELi128ELi8ELi2ELi4ELi4ELb1ELb0EN7cutlass6half_tE19Flash_kernel_traitsILi96ELi64ELi128ELi8ES3_EEEEvNS_16Flash_bwd_paramsEi,"ax",@progbits
	.align	128
        .global         _ZN5flash27flash_bwd_convert_dq_kernelI23Flash_bwd_kernel_traitsILi96ELi64ELi128ELi8ELi2ELi4ELi4ELb1ELb0EN7cutlass6half_tE19Flash_kernel_traitsILi96ELi64ELi128ELi8ES3_EEEEvNS_16Flash_bwd_paramsEi
        .type           _ZN5flash27flash_bwd_convert_dq_kernelI23Flash_bwd_kernel_traitsILi96ELi64ELi128ELi8ELi2ELi4ELi4ELb1ELb0EN7cutlass6half_tE19Flash_kernel_traitsILi96ELi64ELi128ELi8ES3_EEEEvNS_16Flash_bwd_paramsEi,@function
        .size           _ZN5flash27flash_bwd_convert_dq_kernelI23Flash_bwd_kernel_traitsILi96ELi64ELi128ELi8ELi2ELi4ELi4ELb1ELb0EN7cutlass6half_tE19Flash_kernel_traitsILi96ELi64ELi128ELi8ES3_EEEEvNS_16Flash_bwd_paramsEi,(.L_x_1285 - _ZN5flash27flash_bwd_convert_dq_kernelI23Flash_bwd_kernel_traitsILi96ELi64ELi128ELi8ELi2ELi4ELi4ELb1ELb0EN7cutlass6half_tE19Flash_kernel_traitsILi96ELi64ELi128ELi8ES3_EEEEvNS_16Flash_bwd_paramsEi)
        .other          _ZN5flash27flash_bwd_convert_dq_kernelI23Flash_bwd_kernel_traitsILi96ELi64ELi128ELi8ELi2ELi4ELi4ELb1ELb0EN7cutlass6half_tE19Flash_kernel_traitsILi96ELi64ELi128ELi8ES3_EEEEvNS_16Flash_bwd_paramsEi,@"STO_CUDA_ENTRY STV_DEFAULT"
_ZN5flash27flash_bwd_convert_dq_kernelI23Flash_bwd_kernel_traitsILi96ELi64ELi128ELi8ELi2ELi4ELi4ELb1ELb0EN7cutlass6half_tE19Flash_kernel_traitsILi96ELi64ELi128ELi8ES3_EEEEvNS_16Flash_bwd_paramsEi:
.text._ZN5flash27flash_bwd_convert_dq_kernelI23Flash_bwd_kernel_traitsILi96ELi64ELi128ELi8ELi2ELi4ELi4ELb1ELb0EN7cutlass6half_tE19Flash_kernel_traitsILi96ELi64ELi128ELi8ES3_EEEEvNS_16Flash_bwd_paramsEi:
[----:B------:R-:W-:Y:S08]  /*0000*/  LDC R1, c[0x0][0x28] ;  /* 0x00000a00ff017b82 */ /* 0x000ff00000000800 */
[----:B------:R-:W0:Y:S01]  /*0010*/  S2UR UR16, SR_CTAID.Y ;  /* 0x00000000001079c3 */ /* 0x000e220000002600 */
[----:B------:R-:W-:Y:S01]  /*0020*/  ULDC.64 UR4, c[0x0][0x2f0] ;  /* 0x0000bc0000047ab9 */ /* 0x000fe20000000a00 */
[----:B------:R-:W-:Y:S01]  /*0030*/  ULDC.64 UR22, c[0x0][0x208] ;  /* 0x0000820000167ab9 */ /* 0x000fe20000000a00 */
[----:B------:R-:W-:-:S04]  /*0040*/  UISETP.NE.U32.AND UP0, UPT, UR4, URZ, UPT ;  /* 0x0000003f0400728c */ /* 0x000fc8000bf05070 */
[----:B------:R-:W-:-:S03]  /*0050*/  UISETP.NE.AND.EX UP0, UPT, UR5, URZ, UPT, UP0 ;  /* 0x0000003f0500728c */ /* 0x000fc6000bf05300 */
[----:B------:R-:W-:-:S03]  /*0060*/  ULDC.64 UR4, c[0x0][0x2f0] ;  /* 0x0000bc0000047ab9 */ /* 0x000fc60000000a00 */
[----:B------:R-:W-:Y:S01]  /*0070*/  PLOP3.LUT P0, PT, PT, PT, UP0, 0x80, 0x0 ;  /* 0x000000000000781c */ /* 0x000fe20003f0f008 */
[----:B0-----:R-:W-:-:S06]  /*0080*/  UIMAD.WIDE UR4, UR16, 0x4, UR4 ;  /* 0x00000004100478a5 */ /* 0x001fcc000f8e0204 */
[----:B------:R-:W-:Y:S02]  /*0090*/  IMAD.U32 R2, RZ, RZ, UR4 ;  /* 0x00000004ff027e24 */ /* 0x000fe4000f8e00ff */
[----:B------:R-:W-:-:S05]  /*00a0*/  IMAD.U32 R3, RZ, RZ, UR5 ;  /* 0x00000005ff037e24 */ /* 0x000fca000f8e00ff */
[----:B------:R-:W2:Y:S04]  /*00b0*/  @P0 LDG.E R4, desc[UR22][R2.64] ;  /* 0x0000001602040981 */ /* 0x000ea8000c1e1900 */
[----:B------:R-:W3:Y:S01]  /*00c0*/  @P0 LDG.E R0, desc[UR22][R2.64+0x4] ;  /* 0x0000041602000981 */ /* 0x000ee2000c1e1900 */
[----:B------:R-:W0:Y:S01]  /*00d0*/  S2UR UR5, SR_CTAID.X ;  /* 0x00000000000579c3 */ /* 0x000e220000002500 */
[----:B------:R-:W-:Y:S01]  /*00e0*/  UMOV UR8, 0xffffffff ;  /* 0xffffffff00087882 */ /* 0x000fe20000000000 */
[----:B0-----:R-:W-:Y:S01]  /*00f0*/  USHF.L.U32 UR5, UR5, 0x6, URZ ;  /* 0x0000000605057899 */ /* 0x001fe2000800063f */
[----:B--2---:R-:W-:Y:S02]  /*0100*/  @P0 R2UR UR8, R4 ;  /* 0x00000000040802ca */ /* 0x004fe400000e0000 */
[----:B---3--:R-:W-:-:S13]  /*0110*/  @P0 R2UR UR6, R0 ;  /* 0x00000000000602ca */ /* 0x008fda00000e0000 */
[----:B------:R-:W-:-:S07]  /*0120*/  @UP0 UIADD3 UR6, UR6, -UR8, URZ ;  /* 0x8000000806060290 */ /* 0x000fce000fffe03f */
[----:B------:R-:W-:Y:S02]  /*0130*/  @!UP0 ULDC UR6, c[0x0][0x2c4] ;  /* 0x0000b10000068ab9 */ /* 0x000fe40000000800 */
[----:B------:R-:W-:-:S06]  /*0140*/  UISETP.GT.AND UP1, UPT, UR6, UR5, UPT ;  /* 0x000000050600728c */ /* 0x000fcc000bf24270 */
[----:B------:R-:W-:-:S13]  /*0150*/  PLOP3.LUT P0, PT, PT, PT, UP1, 0x80, 0x0 ;  /* 0x000000000000781c */ /* 0x000fda0003f0f018 */
[----:B------:R-:W-:Y:S05]  /*0160*/  @!P0 EXIT ;  /* 0x000000000000894d */ /* 0x000fea0003800000 */
[----:B------:R-:W-:Y:S01]  /*0170*/  UISETP.NE.AND UP1, UPT, UR8, -0x1, UPT ;  /* 0xffffffff0800788c */ /* 0x000fe2000bf25270 */
[----:B------:R-:W0:Y:S01]  /*0180*/  S2R R19, SR_TID.X ;  /* 0x0000000000137919 */ /* 0x000e220000002100 */
[----:B------:R-:W1:Y:S01]  /*0190*/  S2UR UR25, SR_CTAID.Z ;  /* 0x00000000001979c3 */ /* 0x000e620000002700 */
[----:B------:R-:W-:Y:S01]  /*01a0*/  UMOV UR4, URZ ;  /* 0x0000003f00047c82 */ /* 0x000fe20008000000 */
[----:B------:R-:W-:Y:S01]  /*01b0*/  HFMA2.MMA R16, -RZ, RZ, 0, 0 ;  /* 0x00000000ff107435 */ /* 0x000fe200000001ff */
[----:B------:R-:W-:Y:S02]  /*01c0*/  CS2R R8, SRZ ;  /* 0x0000000000087805 */ /* 0x000fe4000001ff00 */
[----:B------:R-:W-:Y:S02]  /*01d0*/  PLOP3.LUT P0, PT, PT, PT, UP1, 0x80, 0x0 ;  /* 0x000000000000781c */ /* 0x000fe40003f0f018 */
[----:B------:R-:W-:Y:S01]  /*01e0*/  CS2R R48, SRZ ;  /* 0x0000000000307805 */ /* 0x000fe2000001ff00 */
[----:B------:R-:W-:Y:S01]  /*01f0*/  IMAD.MOV.U32 R50, RZ, RZ, RZ ;  /* 0x000000ffff327224 */ /* 0x000fe200078e00ff */
[----:B------:R-:W-:Y:S01]  /*0200*/  CS2R R12, SRZ ;  /* 0x00000000000c7805 */ /* 0x000fe2000001ff00 */
[----:B------:R-:W-:Y:S01]  /*0210*/  IMAD.MOV.U32 R14, RZ, RZ, RZ ;  /* 0x000000ffff0e7224 */ /* 0x000fe200078e00ff */
[----:B------:R-:W-:Y:S01]  /*0220*/  @UP1 ULDC.64 UR12, c[0x0][0x448] ;  /* 0x00011200000c1ab9 */ /* 0x000fe20000000a00 */
[----:B------:R-:W-:Y:S01]  /*0230*/  @UP1 UMOV UR14, UR8 ;  /* 0x00000008000e1c82 */ /* 0x000fe20008000000 */
[----:B------:R-:W-:Y:S01]  /*0240*/  @UP1 UIMAD.WIDE.U32 UR10, UR8, UR12, URZ ;  /* 0x0000000c080a12a5 */ /* 0x000fe2000f8e003f */
[----:B------:R-:W-:-:S02]  /*0250*/  CS2R R2, SRZ ;  /* 0x0000000000027805 */ /* 0x000fc4000001ff00 */
[----:B------:R-:W-:Y:S01]  /*0260*/  CS2R R4, SRZ ;  /* 0x0000000000047805 */ /* 0x000fe2000001ff00 */
[----:B------:R-:W-:Y:S01]  /*0270*/  IMAD.MOV.U32 R7, RZ, RZ, RZ ;  /* 0x000000ffff077224 */ /* 0x000fe200078e00ff */
[----:B------:R-:W-:Y:S01]  /*0280*/  @UP1 UIMAD UR7, UR8, UR13, UR11 ;  /* 0x0000000d080712a4 */ /* 0x000fe2000f8e020b */
[----:B------:R-:W-:Y:S11]  /*0290*/  @P0 BRA `(.L_x_248) ;  /* 0x00000000001c0947 */ /* 0x000ff60003800000 */
[----:B------:R-:W-:Y:S01]  /*02a0*/  USHF.R.S32.HI UR7, URZ, 0x1f, UR16 ;  /* 0x0000001f3f077899 */ /* 0x000fe20008011410 */
[----:B------:R-:W-:Y:S01]  /*02b0*/  ULDC.64 UR8, c[0x0][0x430] ;  /* 0x00010c0000087ab9 */ /* 0x000fe20000000a00 */
[----:B------:R-:W-:Y:S02]  /*02c0*/  UMOV UR14, 0xffffffff ;  /* 0xffffffff000e7882 */ /* 0x000fe40000000000 */
[----:B------:R-:W-:Y:S02]  /*02d0*/  UIMAD UR7, UR7, UR8, URZ ;  /* 0x00000008070772a4 */ /* 0x000fe4000f8e023f */
[----:B------:R-:W-:Y:S02]  /*02e0*/  UIMAD.WIDE.U32 UR10, UR16, UR8, URZ ;  /* 0x00000008100a72a5 */ /* 0x000fe4000f8e003f */
[----:B------:R-:W-:-:S04]  /*02f0*/  UIMAD UR7, UR16, UR9, UR7 ;  /* 0x00000009100772a4 */ /* 0x000fc8000f8e0207 */
[----:B------:R-:W-:-:S12]  /*0300*/  UIADD3 UR7, UR11, UR7, URZ ;  /* 0x000000070b077290 */ /* 0x000fd8000fffe03f */
.L_x_248:
[----:B------:R-:W-:Y:S01]  /*0310*/  ULDC UR28, c[0x0][0x490] ;  /* 0x00012400001c7ab9 */ /* 0x000fe20000000800 */
[----:B0-----:R-:W-:Y:S01]  /*0320*/  SHF.R.S32.HI R6, RZ, 0x1f, R19 ;  /* 0x0000001fff067819 */ /* 0x001fe20000011413 */
[----:B------:R-:W-:Y:S01]  /*0330*/  UISETP.GE.AND UP2, UPT, UR28, 0x1, UPT ;  /* 0x000000011c00788c */ /* 0x000fe2000bf46270 */
[----:B------:R-:W-:Y:S01]  /*0340*/  CS2R R42, SRZ ;  /* 0x00000000002a7805 */ /* 0x000fe2000001ff00 */
[----:B------:R-:W-:Y:S01]  /*0350*/  USHF.R.S32.HI UR20, URZ, 0x1f, UR5 ;  /* 0x0000001f3f147899 */ /* 0x000fe20008011405 */
[----:B------:R-:W-:Y:S02]  /*0360*/  LEA.HI R6, R6, R19, RZ, 0x5 ;  /* 0x0000001306067211 */ /* 0x000fe400078f28ff */
[----:B------:R-:W-:Y:S01]  /*0370*/  CS2R R10, SRZ ;  /* 0x00000000000a7805 */ /* 0x000fe2000001ff00 */
[----:B------:R-:W-:Y:S01]  /*0380*/  IMAD.MOV.U32 R17, RZ, RZ, RZ ;  /* 0x000000ffff117224 */ /* 0x000fe200078e00ff */
[----:B------:R-:W-:Y:S01]  /*0390*/  PLOP3.LUT P0, PT, PT, PT, UP2, 0x80, 0x0 ;  /* 0x000000000000781c */ /* 0x000fe20003f0f028 */
[----:B------:R-:W-:Y:S01]  /*03a0*/  IMAD.MOV.U32 R44, RZ, RZ, RZ ;  /* 0x000000ffff2c7224 */ /* 0x000fe200078e00ff */
[----:B------:R-:W-:Y:S01]  /*03b0*/  MOV R36, RZ ;  /* 0x000000ff00247202 */ /* 0x000fe20000000f00 */
[----:B------:R-:W-:Y:S01]  /*03c0*/  IMAD.MOV.U32 R0, RZ, RZ, RZ ;  /* 0x000000ffff007224 */ /* 0x000fe200078e00ff */
[----:B------:R-:W-:Y:S01]  /*03d0*/  MOV R15, RZ ;  /* 0x000000ff000f7202 */ /* 0x000fe20000000f00 */
[----:B------:R-:W-:Y:S01]  /*03e0*/  IMAD.MOV.U32 R51, RZ, RZ, RZ ;  /* 0x000000ffff337224 */ /* 0x000fe200078e00ff */
[----:B------:R-:W-:-:S07]  /*03f0*/  SHF.R.S32.HI R18, RZ, 0x5, R6 ;  /* 0x00000005ff127819 */ /* 0x000fce0000011406 */
[----:B------:R-:W-:Y:S05]  /*0400*/  @!P0 BRA `(.L_x_249) ;  /* 0x0000000800bc8947 */ /* 0x000fea0003800000 */
[----:B------:R-:W-:Y:S01]  /*0410*/  UIMAD.WIDE UR12, UR16, 0x80, URZ ;  /* 0x00000080100c78a5 */ /* 0x000fe2000f8e023f */
[----:B------:R-:W-:Y:S01]  /*0420*/  LOP3.LUT R6, R6, 0xffffffe0, RZ, 0xc0, !PT ;  /* 0xffffffe006067812 */ /* 0x000fe200078ec0ff */
[----:B------:R-:W-:Y:S01]  /*0430*/  ULDC UR17, c[0x0][0x2d4] ;  /* 0x0000b50000117ab9 */ /* 0x000fe20000000800 */
[----:B------:R-:W-:Y:S01]  /*0440*/  ULDC UR32, c[0x0][0x270] ;  /* 0x00009c0000207ab9 */ /* 0x000fe20000000800 */
[----:B------:R-:W-:Y:S01]  /*0450*/  ULDC UR33, c[0x0][0x2dc] ;  /* 0x0000b70000217ab9 */ /* 0x000fe20000000800 */
[----:B------:R-:W-:Y:S01]  /*0460*/  USEL UR19, UR12, URZ, UP0 ;  /* 0x0000003f0c137287 */ /* 0x000fe20008000000 */
[----:B------:R-:W-:Y:S01]  /*0470*/  IMAD.IADD R9, R19, 0x1, -R6 ;  /* 0x0000000113097824 */ /* 0x000fe200078e0a06 */
[----:B------:R-:W-:Y:S02]  /*0480*/  UIMAD.WIDE UR16, UR16, UR17, URZ ;  /* 0x00000011101072a5 */ /* 0x000fe4000f8e023f */
[----:B------:R-:W-:Y:S02]  /*0490*/  UIMAD.WIDE UR8, UR32, UR33, URZ ;  /* 0x00000021200872a5 */ /* 0x000fe4000f8e023f */
[----:B------:R-:W-:-:S02]  /*04a0*/  USEL UR26, UR13, URZ, UP0 ;  /* 0x0000003f0d1a7287 */ /* 0x000fc40008000000 */
[----:B------:R-:W-:Y:S02]  /*04b0*/  UIADD3 UR19, UP0, UR5, UR19, URZ ;  /* 0x0000001305137290 */ /* 0x000fe4000ff1e03f */
[----:B------:R-:W-:Y:S02]  /*04c0*/  UIMAD UR27, UR17, UR32, URZ ;  /* 0x00000020111b72a4 */ /* 0x000fe4000f8e023f */
[----:B------:R-:W-:Y:S02]  /*04d0*/  USHF.R.S32.HI UR21, URZ, 0x1f, UR32 ;  /* 0x0000001f3f157899 */ /* 0x000fe40008011420 */
[----:B------:R-:W-:Y:S02]  /*04e0*/  UIMAD UR17, UR9, UR14, URZ ;  /* 0x0000000e091172a4 */ /* 0x000fe4000f8e023f */
[----:B------:R-:W-:Y:S02]  /*04f0*/  UIADD3.X UR20, UR20, UR26, URZ, UP0, !UPT ;  /* 0x0000001a14147290 */ /* 0x000fe400087fe43f */
[----:B------:R-:W-:-:S02]  /*0500*/  UIMAD.WIDE.U32 UR12, UR16, UR32, URZ ;  /* 0x00000020100c72a5 */ /* 0x000fc4000f8e003f */
[----:B------:R-:W-:Y:S02]  /*0510*/  UIMAD UR27, UR16, UR21, UR27 ;  /* 0x00000015101b72a4 */ /* 0x000fe4000f8e021b */
[----:B------:R-:W-:Y:S02]  /*0520*/  UIMAD UR4, UR8, UR4, UR17 ;  /* 0x00000004080472a4 */ /* 0x000fe4000f8e0211 */
[----:B------:R-:W-:Y:S02]  /*0530*/  UIMAD UR29, UR32, UR33, URZ ;  /* 0x00000021201d72a4 */ /* 0x000fe4000f8e023f */
[----:B------:R-:W-:Y:S02]  /*0540*/  UIMAD.WIDE.U32 UR16, UR19, UR32, URZ ;  /* 0x00000020131072a5 */ /* 0x000fe4000f8e003f */
[----:B------:R-:W-:Y:S02]  /*0550*/  UIMAD UR32, UR20, UR32, URZ ;  /* 0x00000020142072a4 */ /* 0x000fe4000f8e023f */
[----:B------:R-:W-:Y:S01]  /*0560*/  UIMAD.WIDE.U32 UR14, UR8, UR14, URZ ;  /* 0x0000000e080e72a5 */ /* 0x000fe2000f8e003f */
[----:B------:R-:W-:Y:S01]  /*0570*/  IMAD R9, R18, UR29, R9 ;  /* 0x0000001d12097c24 */ /* 0x000fe2000f8e0209 */
[----:B------:R-:W-:Y:S01]  /*0580*/  UIMAD.WIDE.U32 UR30, UR12, UR33, URZ ;  /* 0x000000210c1e72a5 */ /* 0x000fe2000f8e003f */
[----:B------:R-:W-:Y:S01]  /*0590*/  IMAD.U32 R31, RZ, RZ, UR29 ;  /* 0x0000001dff1f7e24 */ /* 0x000fe2000f8e00ff */
[----:B------:R-:W-:-:S02]  /*05a0*/  UIMAD UR32, UR21, UR19, UR32 ;  /* 0x00000013152072a4 */ /* 0x000fc4000f8e0220 */
[----:B------:R-:W-:Y:S01]  /*05b0*/  UIADD3 UR26, UR13, UR27, URZ ;  /* 0x0000001b0d1a7290 */ /* 0x000fe2000fffe03f */
[----:B------:R-:W-:Y:S01]  /*05c0*/  SHF.R.S32.HI R6, RZ, 0x1f, R9 ;  /* 0x0000001fff067819 */ /* 0x000fe20000011409 */
[----:B------:R-:W-:Y:S02]  /*05d0*/  USEL UR13, UR30, UR14, !UP1 ;  /* 0x0000000e1e0d7287 */ /* 0x000fe4000c800000 */
[----:B------:R-:W-:Y:S02]  /*05e0*/  UIADD3 UR14, UR17, UR32, URZ ;  /* 0x00000020110e7290 */ /* 0x000fe4000fffe03f */
[----:B------:R-:W-:Y:S02]  /*05f0*/  UIADD3 UR4, UR15, UR4, URZ ;  /* 0x000000040f047290 */ /* 0x000fe4000fffe03f */
[----:B------:R-:W-:Y:S02]  /*0600*/  USHF.R.S32.HI UR24, URZ, 0x1f, UR33 ;  /* 0x0000001f3f187899 */ /* 0x000fe40008011421 */
[----:B------:R-:W-:-:S02]  /*0610*/  UIMAD UR26, UR26, UR33, URZ ;  /* 0x000000211a1a72a4 */ /* 0x000fc4000f8e023f */
[----:B------:R-:W-:Y:S02]  /*0620*/  UIMAD UR15, UR14, UR33, URZ ;  /* 0x000000210e0f72a4 */ /* 0x000fe4000f8e023f */
[----:B-1----:R-:W-:Y:S02]  /*0630*/  UIMAD UR18, UR25, UR33, URZ ;  /* 0x00000021191272a4 */ /* 0x002fe4000f8e023f */
[----:B------:R-:W-:Y:S02]  /*0640*/  UIMAD.WIDE.U32 UR34, UR16, UR33, URZ ;  /* 0x00000021102272a5 */ /* 0x000fe4000f8e003f */
[----:B------:R-:W-:Y:S02]  /*0650*/  UIMAD UR15, UR24, UR16, UR15 ;  /* 0x00000010180f72a4 */ /* 0x000fe4000f8e020f */
[----:B------:R-:W-:Y:S02]  /*0660*/  UIMAD UR26, UR24, UR12, UR26 ;  /* 0x0000000c181a72a4 */ /* 0x000fe4000f8e021a */
[----:B------:R-:W-:-:S02]  /*0670*/  UIMAD UR17, UR20, UR8, URZ ;  /* 0x00000008141172a4 */ /* 0x000fc4000f8e023f */
[----:B------:R-:W-:Y:S02]  /*0680*/  UIADD3 UR20, UP0, UR18, UR13, URZ ;  /* 0x0000000d12147290 */ /* 0x000fe4000ff1e03f */
[----:B------:R-:W-:Y:S02]  /*0690*/  UIADD3 UR12, UR35, UR15, URZ ;  /* 0x0000000f230c7290 */ /* 0x000fe4000fffe03f */
[----:B------:R-:W-:Y:S02]  /*06a0*/  @!UP1 UIADD3 UR4, UR31, UR26, URZ ;  /* 0x0000001a1f049290 */ /* 0x000fe4000fffe03f */
[----:B------:R-:W-:Y:S02]  /*06b0*/  USHF.L.U32 UR11, UR29, 0x3, URZ ;  /* 0x000000031d0b7899 */ /* 0x000fe4000800063f */
[----:B------:R-:W-:Y:S02]  /*06c0*/  USHF.L.U32 UR14, UR34, 0x2, URZ ;  /* 0x00000002220e7899 */ /* 0x000fe4000800063f */
[----:B------:R-:W-:-:S02]  /*06d0*/  USHF.L.U64.HI UR15, UR34, 0x2, UR12 ;  /* 0x00000002220f7899 */ /* 0x000fc4000801020c */
[----:B------:R-:W-:Y:S02]  /*06e0*/  ULEA.HI.X.SX32 UR21, UR18, UR4, 0x1, UP0 ;  /* 0x0000000412157291 */ /* 0x000fe400080f0e3f */
[----:B------:R-:W-:Y:S02]  /*06f0*/  UIADD3 UR36, UR11, 0x20, UR11 ;  /* 0x000000200b247890 */ /* 0x000fe4000fffe00b */
[----:B------:R-:W-:Y:S02]  /*0700*/  UIMAD UR9, UR9, UR19, UR17 ;  /* 0x00000013090972a4 */ /* 0x000fe4000f8e0211 */
[----:B------:R-:W-:Y:S02]  /*0710*/  UIMAD.WIDE UR16, UR11, 0x4, UR14 ;  /* 0x000000040b1078a5 */ /* 0x000fe4000f8e020e */
[----:B------:R-:W-:Y:S01]  /*0720*/  UIMAD.WIDE.U32 UR20, UR8, UR19, UR20 ;  /* 0x00000013081472a5 */ /* 0x000fe2000f8e0014 */
[----:B------:R-:W-:Y:S01]  /*0730*/  IMAD.U32 R37, RZ, RZ, UR36 ;  /* 0x00000024ff257e24 */ /* 0x000fe2000f8e00ff */
[----:B------:R-:W-:Y:S01]  /*0740*/  UIADD3 UR12, UR11, UR36, URZ ;  /* 0x000000240b0c7290 */ /* 0x000fe2000fffe03f */
[----:B------:R-:W-:Y:S01]  /*0750*/  IMAD.U32 R29, RZ, RZ, UR9 ;  /* 0x00000009ff1d7e24 */ /* 0x000fe2000f8e00ff */
[----:B------:R-:W-:-:S02]  /*0760*/  UIMAD.WIDE UR14, UR18, 0x4, UR14 ;  /* 0x00000004120e78a5 */ /* 0x000fc4000f8e020e */
[----:B------:R-:W-:Y:S01]  /*0770*/  UIMAD.WIDE UR16, UR18, 0x4, UR16 ;  /* 0x00000004121078a5 */ /* 0x000fe2000f8e0210 */
[C---:B------:R-:W-:Y:S01]  /*0780*/  IADD3 R18, P0, R9.reuse, UR20, RZ ;  /* 0x0000001409127c10 */ /* 0x040fe2000ff1e0ff */
[----:B------:R-:W-:Y:S02]  /*0790*/  UIADD3 UR18, UR11, UR12, URZ ;  /* 0x0000000c0b127290 */ /* 0x000fe4000fffe03f */
[----:B------:R-:W-:Y:S01]  /*07a0*/  IMAD.U32 R27, RZ, RZ, UR12 ;  /* 0x0000000cff1b7e24 */ /* 0x000fe2000f8e00ff */
[----:B------:R-:W-:Y:S01]  /*07b0*/  MOV R35, UR15 ;  /* 0x0000000f00237c02 */ /* 0x000fe20008000f00 */
[----:B------:R-:W-:Y:S01]  /*07c0*/  IMAD.U32 R34, RZ, RZ, UR14 ;  /* 0x0000000eff227e24 */ /* 0x000fe2000f8e00ff */
[----:B------:R-:W-:Y:S01]  /*07d0*/  UIADD3 UR9, UR11, UR18, URZ ;  /* 0x000000120b097290 */ /* 0x000fe2000fffe03f */
[----:B------:R-:W-:Y:S01]  /*07e0*/  IADD3.X R29, R6, UR21, R29, P0, !PT ;  /* 0x00000015061d7c10 */ /* 0x000fe200087fe41d */
[----:B------:R-:W-:Y:S01]  /*07f0*/  IMAD.U32 R32, RZ, RZ, UR16 ;  /* 0x00000010ff207e24 */ /* 0x000fe2000f8e00ff */
[C---:B------:R-:W-:Y:S01]  /*0800*/  SHF.L.U32 R28, R18.reuse, 0x2, RZ ;  /* 0x00000002121c7819 */ /* 0x040fe200000006ff */
[----:B------:R-:W-:Y:S01]  /*0810*/  IMAD.U32 R33, RZ, RZ, UR17 ;  /* 0x00000011ff217e24 */ /* 0x000fe2000f8e00ff */
[----:B------:R-:W-:Y:S01]  /*0820*/  UIADD3 UR14, UR11, UR9, URZ ;  /* 0x000000090b0e7290 */ /* 0x000fe2000fffe03f */
[----:B------:R-:W-:Y:S01]  /*0830*/  SHF.L.U64.HI R29, R18, 0x2, R29 ;  /* 0x00000002121d7819 */ /* 0x000fe2000001021d */
[----:B------:R-:W-:Y:S01]  /*0840*/  IMAD.WIDE R34, R9, 0x4, R34 ;  /* 0x0000000409227825 */ /* 0x000fe200078e0222 */
[----:B------:R-:W-:-:S02]  /*0850*/  USHF.L.U32 UR15, UR13, 0x2, URZ ;  /* 0x000000020d0f7899 */ /* 0x000fc4000800063f */
[----:B------:R-:W-:Y:S01]  /*0860*/  USHF.L.U64.HI UR4, UR13, 0x2, UR4 ;  /* 0x000000020d047899 */ /* 0x000fe20008010204 */
[----:B------:R-:W-:Y:S01]  /*0870*/  IMAD.WIDE R32, R9, 0x4, R32 ;  /* 0x0000000409207825 */ /* 0x000fe200078e0220 */
[----:B------:R-:W-:Y:S01]  /*0880*/  MOV R9, UR11 ;  /* 0x0000000b00097c02 */ /* 0x000fe20008000f00 */
[----:B------:R-:W-:Y:S01]  /*0890*/  UIADD3 UR11, UR11, UR14, URZ ;  /* 0x0000000e0b0b7290 */ /* 0x000fe2000fffe03f */
[----:B------:R-:W-:Y:S01]  /*08a0*/  IADD3 R45, P0, R34, UR15, RZ ;  /* 0x0000000f222d7c10 */ /* 0x000fe2000ff1e0ff */
[----:B------:R-:W-:Y:S01]  /*08b0*/  IMAD.WIDE R30, R31, 0x20, R28 ;  /* 0x000000201f1e7825 */ /* 0x000fe200078e021c */
[----:B------:R-:W-:Y:S01]  /*08c0*/  IADD3 R46, P1, R32, UR15, RZ ;  /* 0x0000000f202e7c10 */ /* 0x000fe2000ff3e0ff */
[----:B------:R-:W-:Y:S01]  /*08d0*/  ULDC.64 UR16, c[0x0][0x488] ;  /* 0x0001220000107ab9 */ /* 0x000fe20000000a00 */
[----:B------:R-:W-:Y:S01]  /*08e0*/  IADD3.X R47, R35, UR4, RZ, P0, !PT ;  /* 0x00000004232f7c10 */ /* 0x000fe200087fe4ff */
[----:B------:R-:W-:Y:S01]  /*08f0*/  IMAD.U32 R25, RZ, RZ, UR18 ;  /* 0x00000012ff197e24 */ /* 0x000fe2000f8e00ff */
[----:B------:R-:W-:Y:S01]  /*0900*/  IADD3.X R6, R33, UR4, RZ, P1, !PT ;  /* 0x0000000421067c10 */ /* 0x000fe20008ffe4ff */
[----:B------:R-:W-:Y:S01]  /*0910*/  IMAD.U32 R23, RZ, RZ, UR9 ;  /* 0x00000009ff177e24 */ /* 0x000fe2000f8e00ff */
[----:B------:R-:W-:Y:S01]  /*0920*/  USHF.L.U64.HI UR8, UR16, 0x2, UR17 ;  /* 0x0000000210087899 */ /* 0x000fe20008010211 */
[----:B------:R-:W-:Y:S01]  /*0930*/  IMAD.U32 R19, RZ, RZ, UR11 ;  /* 0x0000000bff137e24 */ /* 0x000fe2000f8e00ff */
[----:B------:R-:W-:Y:S01]  /*0940*/  UMOV UR4, URZ ;  /* 0x0000003f00047c82 */ /* 0x000fe20008000000 */
[----:B------:R-:W-:Y:S01]  /*0950*/  IMAD.U32 R21, RZ, RZ, UR14 ;  /* 0x0000000eff157e24 */ /* 0x000fe2000f8e00ff */
[----:B------:R-:W-:Y:S01]  /*0960*/  ULDC.64 UR12, c[0x0][0x400] ;  /* 0x00010000000c7ab9 */ /* 0x000fe20000000a00 */
[----:B------:R-:W-:Y:S01]  /*0970*/  IMAD.WIDE R30, R9, 0x4, R30 ;  /* 0x00000004091e7825 */ /* 0x000fe200078e021e */
[----:B------:R-:W-:-:S03]  /*0980*/  HFMA2.MMA R9, -RZ, RZ, 0, 0 ;  /* 0x00000000ff097435 */ /* 0x000fc600000001ff */
[----:B------:R-:W-:-:S04]  /*0990*/  IMAD.WIDE R18, R19, 0x4, R28 ;  /* 0x0000000413127825 */ /* 0x000fc800078e021c */
[----:B------:R-:W-:-:S04]  /*09a0*/  IMAD.WIDE R20, R21, 0x4, R28 ;  /* 0x0000000415147825 */ /* 0x000fc800078e021c */
[----:B------:R-:W-:-:S04]  /*09b0*/  IMAD.WIDE R22, R23, 0x4, R28 ;  /* 0x0000000417167825 */ /* 0x000fc800078e021c */
[----:B------:R-:W-:-:S04]  /*09c0*/  IMAD.WIDE R24, R25, 0x4, R28 ;  /* 0x0000000419187825 */ /* 0x000fc800078e021c */
[----:B------:R-:W-:-:S04]  /*09d0*/  IMAD.WIDE R26, R27, 0x4, R28 ;  /* 0x000000041b1a7825 */ /* 0x000fc800078e021c */
[----:B------:R-:W-:-:S07]  /*09e0*/  IMAD.WIDE R28, R37, 0x4, R28 ;  /* 0x00000004251c7825 */ /* 0x000fce00078e021c */
.L_x_250:
[----:B------:R-:W-:Y:S01]  /*09f0*/  IADD3 R40, P0, R30, UR12, RZ ;  /* 0x0000000c1e287c10 */ /* 0x000fe2000ff1e0ff */
[----:B------:R-:W-:-:S03]  /*0a00*/  IMAD.U32 R39, RZ, RZ, UR29 ;  /* 0x0000001dff277e24 */ /* 0x000fc6000f8e00ff */
[----:B------:R-:W-:Y:S01]  /*0a10*/  IADD3.X R41, R31, UR13, RZ, P0, !PT ;  /* 0x0000000d1f297c10 */ /* 0x000fe200087fe4ff */
[----:B------:R-:W-:Y:S02]  /*0a20*/  IMAD.U32 R33, RZ, RZ, UR29 ;  /* 0x0000001dff217e24 */ /* 0x000fe4000f8e00ff */
[----:B------:R-:W-:Y:S02]  /*0a30*/  IMAD.WIDE R38, R39, 0x20, R40 ;  /* 0x0000002027267825 */ /* 0x000fe400078e0228 */
[----:B------:R-:W2:Y:S04]  /*0a40*/  LDG.E R52, desc[UR22][R40.64] ;  /* 0x0000001628347981 */ /* 0x000ea8000c1e1900 */
[----:B------:R0:W3:Y:S02]  /*0a50*/  LDG.E R53, desc[UR22][R38.64] ;  /* 0x0000001626357981 */ /* 0x0000e4000c1e1900 */
[----:B0-----:R-:W-:-:S05]  /*0a60*/  IMAD.WIDE R38, R33, 0x20, R38 ;  /* 0x0000002021267825 */ /* 0x001fca00078e0226 */
[----:B------:R0:W4:Y:S01]  /*0a70*/  LDG.E R37, desc[UR22][R38.64] ;  /* 0x0000001626257981 */ /* 0x000122000c1e1900 */
[----:B------:R-:W-:-:S04]  /*0a80*/  IMAD.WIDE R32, R33, 0x20, R38 ;  /* 0x0000002021207825 */ /* 0x000fc800078e0226 */
[----:B------:R-:W-:Y:S01]  /*0a90*/  IMAD.U32 R35, RZ, RZ, UR29 ;  /* 0x0000001dff237e24 */ /* 0x000fe2000f8e00ff */
[----:B------:R-:W-:-:S03]  /*0aa0*/  MOV R41, UR29 ;  /* 0x0000001d00297c02 */ /* 0x000fc60008000f00 */
[----:B------:R-:W-:Y:S02]  /*0ab0*/  IMAD.WIDE R34, R35, 0x20, R32 ;  /* 0x0000002023227825 */ /* 0x000fe400078e0220 */
[----:B------:R-:W5:Y:S01]  /*0ac0*/  LDG.E R33, desc[UR22][R32.64] ;  /* 0x0000001620217981 */ /* 0x000f62000c1e1900 */
[----:B0-----:R-:W-:Y:S01]  /*0ad0*/  IADD3 R38, P0, R45, UR12, RZ ;  /* 0x0000000c2d267c10 */ /* 0x001fe2000ff1e0ff */
[----:B------:R-:W-:Y:S02]  /*0ae0*/  IMAD.WIDE R40, R41, 0x20, R34 ;  /* 0x0000002029287825 */ /* 0x000fe400078e0222 */
[----:B------:R0:W5:Y:S01]  /*0af0*/  LDG.E R32, desc[UR22][R34.64] ;  /* 0x0000001622207981 */ /* 0x000162000c1e1900 */
[----:B------:R-:W-:-:S03]  /*0b00*/  IADD3.X R39, R47, UR13, RZ, P0, !PT ;  /* 0x0000000d2f277c10 */ /* 0x000fc600087fe4ff */
[----:B------:R-:W5:Y:S01]  /*0b10*/  LDG.E R40, desc[UR22][R40.64] ;  /* 0x0000001628287981 */ /* 0x000f62000c1e1900 */
[----:B0-----:R-:W-:-:S03]  /*0b20*/  IADD3 R34, P0, R46, UR12, RZ ;  /* 0x0000000c2e227c10 */ /* 0x001fc6000ff1e0ff */
[----:B------:R-:W5:Y:S01]  /*0b30*/  LDG.E R41, desc[UR22][R38.64+0x100] ;  /* 0x0001001626297981 */ /* 0x000f62000c1e1900 */
[----:B------:R-:W-:Y:S01]  /*0b40*/  IADD3.X R35, R6, UR13, RZ, P0, !PT ;  /* 0x0000000d06237c10 */ /* 0x000fe200087fe4ff */
[----:B--2---:R-:W-:Y:S02]  /*0b50*/  FADD.FTZ R42, R52, R42 ;  /* 0x0000002a342a7221 */ /* 0x004fe40000010000 */
[----:B------:R-:W2:Y:S01]  /*0b60*/  LDG.E R52, desc[UR22][R38.64] ;  /* 0x0000001626347981 */ /* 0x000ea2000c1e1900 */
[----:B---3--:R-:W-:-:S03]  /*0b70*/  FADD.FTZ R0, R53, R0 ;  /* 0x0000000035007221 */ /* 0x008fc60000010000 */
[----:B------:R-:W3:Y:S04]  /*0b80*/  LDG.E R53, desc[UR22][R38.64+0x80] ;  /* 0x0000801626357981 */ /* 0x000ee8000c1e1900 */
[----:B------:R-:W3:Y:S01]  /*0b90*/  LDG.E R38, desc[UR22][R34.64] ;  /* 0x0000001622267981 */ /* 0x000ee2000c1e1900 */
[----:B----4-:R-:W-:-:S03]  /*0ba0*/  FADD.FTZ R44, R37, R44 ;  /* 0x0000002c252c7221 */ /* 0x010fc60000010000 */
[----:B------:R-:W4:Y:S01]  /*0bb0*/  LDG.E R37, desc[UR22][R34.64+0x80] ;  /* 0x0000801622257981 */ /* 0x000f22000c1e1900 */
[----:B-----5:R-:W-:-:S03]  /*0bc0*/  FADD.FTZ R36, R33, R36 ;  /* 0x0000002421247221 */ /* 0x020fc60000010000 */
[----:B------:R-:W5:Y:S01]  /*0bd0*/  LDG.E R34, desc[UR22][R34.64+0x100] ;  /* 0x0001001622227981 */ /* 0x000f62000c1e1900 */
[----:B------:R-:W-:Y:S01]  /*0be0*/  FADD.FTZ R17, R32, R17 ;  /* 0x0000001120117221 */ /* 0x000fe20000010000 */
[----:B------:R-:W-:-:S04]  /*0bf0*/  IADD3 R32, P0, R24, UR12, RZ ;  /* 0x0000000c18207c10 */ /* 0x000fc8000ff1e0ff */
[----:B------:R-:W-:Y:S01]  /*0c00*/  IADD3.X R33, R25, UR13, RZ, P0, !PT ;  /* 0x0000000d19217c10 */ /* 0x000fe200087fe4ff */
[----:B------:R-:W-:Y:S01]  /*0c10*/  FADD.FTZ R11, R40, R11 ;  /* 0x0000000b280b7221 */ /* 0x000fe20000010000 */
[----:B------:R-:W-:-:S03]  /*0c20*/  IADD3 R40, P0, R22, UR12, RZ ;  /* 0x0000000c16287c10 */ /* 0x000fc6000ff1e0ff */
[----:B------:R-:W5:Y:S01]  /*0c30*/  LDG.E R39, desc[UR22][R32.64] ;  /* 0x0000001620277981 */ /* 0x000f62000c1e1900 */
[----:B------:R-:W-:Y:S01]  /*0c40*/  FADD.FTZ R14, R41, R14 ;  /* 0x0000000e290e7221 */ /* 0x000fe20000010000 */
[----:B------:R-:W-:Y:S02]  /*0c50*/  IADD3.X R41, R23, UR13, RZ, P0, !PT ;  /* 0x0000000d17297c10 */ /* 0x000fe400087fe4ff */
[----:B------:R0:W5:Y:S04]  /*0c60*/  LDG.E R33, desc[UR22][R32.64+0x80] ;  /* 0x0000801620217981 */ /* 0x000168000c1e1900 */
[----:B------:R-:W5:Y:S04]  /*0c70*/  LDG.E R35, desc[UR22][R40.64] ;  /* 0x0000001628237981 */ /* 0x000f68000c1e1900 */
[----:B------:R1:W5:Y:S01]  /*0c80*/  LDG.E R41, desc[UR22][R40.64+0x80] ;  /* 0x0000801628297981 */ /* 0x000362000c1e1900 */
[----:B--2---:R-:W-:Y:S01]  /*0c90*/  FADD.FTZ R15, R52, R15 ;  /* 0x0000000f340f7221 */ /* 0x004fe20000010000 */
[----:B------:R-:W-:Y:S01]  /*0ca0*/  IADD3 R52, P0, R20, UR12, RZ ;  /* 0x0000000c14347c10 */ /* 0x000fe2000ff1e0ff */
[----:B---3--:R-:W-:-:S03]  /*0cb0*/  FADD.FTZ R10, R53, R10 ;  /* 0x0000000a350a7221 */ /* 0x008fc60000010000 */
[----:B------:R-:W-:Y:S01]  /*0cc0*/  IADD3.X R53, R21, UR13, RZ, P0, !PT ;  /* 0x0000000d15357c10 */ /* 0x000fe200087fe4ff */
[----:B----4-:R-:W-:-:S04]  /*0cd0*/  FADD.FTZ R43, R37, R43 ;  /* 0x0000002b252b7221 */ /* 0x010fc80000010000 */
[----:B------:R-:W2:Y:S01]  /*0ce0*/  LDG.E R37, desc[UR22][R52.64] ;  /* 0x0000001634257981 */ /* 0x000ea2000c1e1900 */
[----:B------:R-:W-:Y:S01]  /*0cf0*/  FADD.FTZ R51, R38, R51 ;  /* 0x0000003326337221 */ /* 0x000fe20000010000 */
[----:B------:R-:W-:Y:S01]  /*0d00*/  IADD3 R38, P0, R18, UR12, RZ ;  /* 0x0000000c12267c10 */ /* 0x000fe2000ff1e0ff */
[----:B-----5:R-:W-:Y:S01]  /*0d10*/  FADD.FTZ R49, R34, R49 ;  /* 0x0000003122317221 */ /* 0x020fe20000010000 */
[----:B------:R-:W3:Y:S01]  /*0d20*/  LDG.E R53, desc[UR22][R52.64+0x80] ;  /* 0x0000801634357981 */ /* 0x000ee2000c1e1900 */
[----:B------:R-:W-:Y:S01]  /*0d30*/  FADD.FTZ R8, R39, R8 ;  /* 0x0000000827087221 */ /* 0x000fe20000010000 */
[----:B------:R-:W-:Y:S02]  /*0d40*/  IADD3.X R39, R19, UR13, RZ, P0, !PT ;  /* 0x0000000d13277c10 */ /* 0x000fe400087fe4ff */
[----:B0-----:R-:W-:-:S03]  /*0d50*/  IADD3 R32, P0, R28, UR12, RZ ;  /* 0x0000000c1c207c10 */ /* 0x001fc6000ff1e0ff */
[----:B------:R-:W4:Y:S01]  /*0d60*/  LDG.E R34, desc[UR22][R38.64] ;  /* 0x0000001626227981 */ /* 0x000f22000c1e1900 */
[----:B------:R-:W-:Y:S01]  /*0d70*/  FADD.FTZ R16, R33, R16 ;  /* 0x0000001021107221 */ /* 0x000fe20000010000 */
[----:B------:R-:W-:Y:S02]  /*0d80*/  IADD3.X R33, R29, UR13, RZ, P0, !PT ;  /* 0x0000000d1d217c10 */ /* 0x000fe400087fe4ff */
[----:B-1----:R-:W-:Y:S01]  /*0d90*/  IADD3 R40, P0, R26, UR12, RZ ;  /* 0x0000000c1a287c10 */ /* 0x002fe2000ff1e0ff */
[----:B------:R-:W-:Y:S02]  /*0da0*/  FADD.FTZ R5, R35, R5 ;  /* 0x0000000523057221 */ /* 0x000fe40000010000 */
[----:B------:R-:W5:Y:S04]  /*0db0*/  LDG.E R35, desc[UR22][R32.64] ;  /* 0x0000001620237981 */ /* 0x000f68000c1e1900 */
[----:B------:R-:W5:Y:S01]  /*0dc0*/  LDG.E R38, desc[UR22][R38.64+0x80] ;  /* 0x0000801626267981 */ /* 0x000f62000c1e1900 */
[----:B------:R-:W-:Y:S01]  /*0dd0*/  FADD.FTZ R50, R41, R50 ;  /* 0x0000003229327221 */ /* 0x000fe20000010000 */
[----:B------:R-:W-:-:S02]  /*0de0*/  IADD3.X R41, R27, UR13, RZ, P0, !PT ;  /* 0x0000000d1b297c10 */ /* 0x000fc400087fe4ff */
[----:B------:R-:W5:Y:S04]  /*0df0*/  LDG.E R32, desc[UR22][R32.64+0x80] ;  /* 0x0000801620207981 */ /* 0x000f68000c1e1900 */
[----:B------:R-:W5:Y:S01]  /*0e00*/  LDG.E R52, desc[UR22][R40.64] ;  /* 0x0000001628347981 */ /* 0x000f62000c1e1900 */
[----:B--2---:R-:W-:-:S03]  /*0e10*/  FADD.FTZ R4, R37, R4 ;  /* 0x0000000425047221 */ /* 0x004fc60000010000 */
[----:B------:R-:W2:Y:S01]  /*0e20*/  LDG.E R37, desc[UR22][R40.64+0x80] ;  /* 0x0000801628257981 */ /* 0x000ea2000c1e1900 */
[----:B------:R-:W-:-:S04]  /*0e30*/  UIADD3 UR4, UR4, 0x1, URZ ;  /* 0x0000000104047890 */ /* 0x000fc8000fffe03f */
[----:B------:R-:W-:-:S06]  /*0e40*/  UISETP.GE.AND UP0, UPT, UR4, UR28, UPT ;  /* 0x0000001c0400728c */ /* 0x000fcc000bf06270 */
[----:B------:R-:W-:Y:S01]  /*0e50*/  PLOP3.LUT P0, PT, PT, PT, UP0, 0x80, 0x0 ;  /* 0x000000000000781c */ /* 0x000fe20003f0f008 */
[----:B------:R-:W-:Y:S01]  /*0e60*/  ULEA UR12, UP1, UR16, UR12, 0x2 ;  /* 0x0000000c100c7291 */ /* 0x000fe2000f82103f */
[----:B---3--:R-:W-:-:S03]  /*0e70*/  FADD.FTZ R48, R53, R48 ;  /* 0x0000003035307221 */ /* 0x008fc60000010000 */
[----:B------:R-:W-:Y:S01]  /*0e80*/  UIADD3.X UR13, UR13, UR8, URZ, UP1, !UPT ;  /* 0x000000080d0d7290 */ /* 0x000fe20008ffe43f */
[----:B----4-:R-:W-:Y:S01]  /*0e90*/  FADD.FTZ R3, R34, R3 ;  /* 0x0000000322037221 */ /* 0x010fe20000010000 */
[----:B-----5:R-:W-:Y:S01]  /*0ea0*/  FADD.FTZ R2, R35, R2 ;  /* 0x0000000223027221 */ /* 0x020fe20000010000 */
[----:B------:R-:W-:Y:S01]  /*0eb0*/  FADD.FTZ R9, R38, R9 ;  /* 0x0000000926097221 */ /* 0x000fe20000010000 */
[----:B------:R-:W-:Y:S01]  /*0ec0*/  FADD.FTZ R13, R32, R13 ;  /* 0x0000000d200d7221 */ /* 0x000fe20000010000 */
[----:B------:R-:W-:Y:S01]  /*0ed0*/  FADD.FTZ R7, R52, R7 ;  /* 0x0000000734077221 */ /* 0x000fe20000010000 */
[----:B--2---:R-:W-:Y:S02]  /*0ee0*/  FADD.FTZ R12, R37, R12 ;  /* 0x0000000c250c7221 */ /* 0x004fe40000010000 */
[----:B------:R-:W-:Y:S05]  /*0ef0*/  @!P0 BRA `(.L_x_250) ;  /* 0xfffffff800bc8947 */ /* 0x000fea000383ffff */
.L_x_249:
[----:B------:R-:W0:Y:S01]  /*0f00*/  S2R R26, SR_TID.X ;  /* 0x00000000001a7919 */ /* 0x000e220000002100 */
[----:B------:R-:W2:Y:S01]  /*0f10*/  S2UR UR8, SR_CgaCtaId ;  /* 0x00000000000879c3 */ /* 0x000ea20000008800 */
[----:B------:R-:W-:Y:S01]  /*0f20*/  UMOV UR4, 0x400 ;  /* 0x0000040000047882 */ /* 0x000fe20000000000 */
[----:B------:R-:W-:Y:S01]  /*0f30*/  ULDC UR9, c[0x0][0x390] ;  /* 0x0000e40000097ab9 */ /* 0x000fe20000000800 */
[----:B------:R-:W-:Y:S01]  /*0f40*/  UIADD3 UR6, -UR5, UR6, URZ ;  /* 0x0000000605067290 */ /* 0x000fe2000fffe13f */
        /* <DEDUP_REMOVED lines=20> */
[----:B--2---:R-:W-:Y:S01]  /*1090*/  ULEA UR4, UR8, UR4, 0x18 ;  /* 0x0000000408047291 */ /* 0x004fe2000f8ec03f */
[----:B------:R-:W-:-:S02]  /*10a0*/  F2FP.F16.F32.PACK_AB R12, R12, R13 ;  /* 0x0000000d0c0c723e */ /* 0x000fc400000000ff */
[----:B------:R-:W-:Y:S02]  /*10b0*/  F2FP.F16.F32.PACK_AB R3, R3, R16 ;  /* 0x000000100303723e */ /* 0x000fe400000000ff */
[----:B------:R-:W-:Y:S02]  /*10c0*/  F2FP.F16.F32.PACK_AB R9, R9, R48 ;  /* 0x000000300909723e */ /* 0x000fe400000000ff */
[----:B0-----:R-:W-:-:S04]  /*10d0*/  SHF.R.S32.HI R23, RZ, 0x1f, R26 ;  /* 0x0000001fff177819 */ /* 0x001fc8000001141a */
[CC--:B------:R-:W-:Y:S02]  /*10e0*/  LEA.HI R29, R23.reuse, R26.reuse, RZ, 0x2 ;  /* 0x0000001a171d7211 */ /* 0x0c0fe400078f10ff */
[CC--:B------:R-:W-:Y:S02]  /*10f0*/  LEA.HI R20, R23.reuse, R26.reuse, RZ, 0x5 ;  /* 0x0000001a17147211 */ /* 0x0c0fe400078f28ff */
[--C-:B------:R-:W-:Y:S02]  /*1100*/  SHF.R.S32.HI R18, RZ, 0x2, R29.reuse ;  /* 0x00000002ff127819 */ /* 0x100fe4000001141d */
[----:B------:R-:W-:Y:S02]  /*1110*/  SHF.R.S32.HI R19, RZ, 0x1f, R29 ;  /* 0x0000001fff137819 */ /* 0x000fe4000001141d */
[----:B------:R-:W-:Y:S02]  /*1120*/  LEA.HI R21, R23, R26, RZ, 0x3 ;  /* 0x0000001a17157211 */ /* 0x000fe400078f18ff */
[----:B------:R-:W-:-:S02]  /*1130*/  LEA.HI R19, R19, R18, RZ, 0x3 ;  /* 0x0000001213137211 */ /* 0x000fc400078f18ff */
[----:B------:R-:W-:Y:S02]  /*1140*/  LEA.HI R24, R23, R26, RZ, 0x7 ;  /* 0x0000001a17187211 */ /* 0x000fe400078f38ff */
[----:B------:R-:W-:Y:S02]  /*1150*/  LOP3.LUT R19, R19, 0xfffffff8, RZ, 0xc0, !PT ;  /* 0xfffffff813137812 */ /* 0x000fe400078ec0ff */
[----:B------:R-:W-:-:S03]  /*1160*/  LOP3.LUT R27, R29, 0xfffffffc, RZ, 0xc0, !PT ;  /* 0xfffffffc1d1b7812 */ /* 0x000fc600078ec0ff */
[----:B------:R-:W-:Y:S01]  /*1170*/  IMAD.IADD R6, R18, 0x1, -R19 ;  /* 0x0000000112067824 */ /* 0x000fe200078e0a13 */
[----:B------:R-:W-:Y:S01]  /*1180*/  SHF.R.S32.HI R19, RZ, 0x5, R20 ;  /* 0x00000005ff137819 */ /* 0x000fe20000011414 */
[----:B------:R-:W-:Y:S01]  /*1190*/  IMAD.IADD R31, R26, 0x1, -R27 ;  /* 0x000000011a1f7824 */ /* 0x000fe200078e0a1b */
[----:B------:R-:W-:Y:S02]  /*11a0*/  SHF.R.U32.HI R27, RZ, 0x4, R24 ;  /* 0x00000004ff1b7819 */ /* 0x000fe40000011618 */
[----:B------:R-:W-:Y:S02]  /*11b0*/  LEA.HI R20, R6, R6, RZ, 0x1 ;  /* 0x0000000606147211 */ /* 0x000fe400078f08ff */
[----:B------:R-:W-:Y:S02]  /*11c0*/  SHF.R.S32.HI R22, RZ, 0x1f, R19 ;  /* 0x0000001fff167819 */ /* 0x000fe40000011413 */
[----:B------:R-:W-:Y:S02]  /*11d0*/  LOP3.LUT R25, R20, 0x3fffffe, RZ, 0xc0, !PT ;  /* 0x03fffffe14197812 */ /* 0x000fe400078ec0ff */
[----:B------:R-:W-:-:S02]  /*11e0*/  LEA.HI R23, R22, R19, RZ, 0x2 ;  /* 0x0000001316177211 */ /* 0x000fc400078f10ff */
[----:B------:R-:W-:Y:S01]  /*11f0*/  SHF.R.S32.HI R22, RZ, 0x3, R21 ;  /* 0x00000003ff167819 */ /* 0x000fe20000011415 */
[----:B------:R-:W-:Y:S01]  /*1200*/  IMAD.IADD R25, R6, 0x1, -R25 ;  /* 0x0000000106197824 */ /* 0x000fe200078e0a19 */
[----:B------:R-:W-:Y:S02]  /*1210*/  LOP3.LUT R6, R23, 0x7ffffc, RZ, 0xc0, !PT ;  /* 0x007ffffc17067812 */ /* 0x000fe400078ec0ff */
[----:B------:R-:W-:Y:S01]  /*1220*/  SHF.R.S32.HI R21, RZ, 0x1, R20 ;  /* 0x00000001ff157819 */ /* 0x000fe20000011414 */
[----:B------:R-:W-:Y:S01]  /*1230*/  IMAD.SHL.U32 R22, R22, 0x40, RZ ;  /* 0x0000004016167824 */ /* 0x000fe200078e00ff */
[----:B------:R-:W-:Y:S02]  /*1240*/  IADD3 R20, R19, -R6, RZ ;  /* 0x8000000613147210 */ /* 0x000fe40007ffe0ff */
[----:B------:R-:W-:Y:S01]  /*1250*/  LEA.HI R23, R29, R18, RZ, 0x1 ;  /* 0x000000121d177211 */ /* 0x000fe200078f08ff */
[C---:B------:R-:W-:Y:S01]  /*1260*/  IMAD.SHL.U32 R6, R21.reuse, 0x40, RZ ;  /* 0x0000004015067824 */ /* 0x040fe200078e00ff */
[----:B------:R-:W-:Y:S01]  /*1270*/  LOP3.LUT P0, RZ, R21, 0x2, RZ, 0xc0, !PT ;  /* 0x0000000215ff7812 */ /* 0x000fe2000780c0ff */
[----:B------:R-:W-:Y:S01]  /*1280*/  IMAD R26, R20, 0x100, R31 ;  /* 0x00000100141a7824 */ /* 0x000fe200078e021f */
[----:B------:R-:W-:-:S02]  /*1290*/  LOP3.LUT R29, R23, 0x7fffffe, RZ, 0xc0, !PT ;  /* 0x07fffffe171d7812 */ /* 0x000fc400078ec0ff */
[----:B------:R-:W-:Y:S01]  /*12a0*/  LOP3.LUT R20, R6, 0xc0, RZ, 0xc0, !PT ;  /* 0x000000c006147812 */ /* 0x000fe200078ec0ff */
[----:B------:R-:W-:Y:S01]  /*12b0*/  IMAD R26, R25, 0x10, R26 ;  /* 0x00000010191a7824 */ /* 0x000fe200078e021a */
[----:B------:R-:W-:Y:S01]  /*12c0*/  LOP3.LUT R23, R22, 0xc0, RZ, 0xc0, !PT ;  /* 0x000000c016177812 */ /* 0x000fe200078ec0ff */
[----:B------:R-:W-:Y:S01]  /*12d0*/  IMAD.IADD R24, R18, 0x1, -R29 ;  /* 0x0000000112187824 */ /* 0x000fe200078e0a1d */
[----:B------:R-:W-:Y:S01]  /*12e0*/  LOP3.LUT R27, R20, 0x8, R27, 0xf8, !PT ;  /* 0x00000008141b7812 */ /* 0x000fe200078ef81b */
[----:B------:R-:W-:Y:S01]  /*12f0*/  FMUL.FTZ R25, R36, UR9 ;  /* 0x0000000924197c20 */ /* 0x000fe20008410000 */
[----:B------:R-:W-:Y:S01]  /*1300*/  SHF.R.U32.HI R20, RZ, 0x3, R20 ;  /* 0x00000003ff147819 */ /* 0x000fe20000011614 */
[----:B------:R-:W-:Y:S01]  /*1310*/  IMAD R19, R19, 0x8, R24 ;  /* 0x0000000813137824 */ /* 0x000fe200078e0218 */
[----:B------:R-:W-:Y:S01]  /*1320*/  SHF.L.U32 R6, R31, 0x3, RZ ;  /* 0x000000031f067819 */ /* 0x000fe200000006ff */
[----:B------:R-:W-:Y:S01]  /*1330*/  FMUL.FTZ R24, R11, UR9 ;  /* 0x000000090b187c20 */ /* 0x000fe20008410000 */
[----:B------:R-:W-:Y:S01]  /*1340*/  LOP3.LUT R27, R27, R20, RZ, 0x3c, !PT ;  /* 0x000000141b1b7212 */ /* 0x000fe200078e3cff */
[----:B------:R-:W-:Y:S01]  /*1350*/  FMUL.FTZ R11, R10, UR9 ;  /* 0x000000090a0b7c20 */ /* 0x000fe20008410000 */
[----:B------:R-:W-:-:S02]  /*1360*/  SHF.R.U32.HI R22, RZ, 0x3, R23 ;  /* 0x00000003ff167819 */ /* 0x000fc40000011617 */
[----:B------:R-:W-:Y:S02]  /*1370*/  LOP3.LUT R23, R23, 0x18, R6, 0xf8, !PT ;  /* 0x0000001817177812 */ /* 0x000fe400078ef806 */
[----:B------:R-:W-:Y:S01]  /*1380*/  LEA R21, R26, R27, 0x1 ;  /* 0x0000001b1a157211 */ /* 0x000fe200078e08ff */
[----:B------:R-:W-:Y:S01]  /*1390*/  FMUL.FTZ R26, R43, UR9 ;  /* 0x000000092b1a7c20 */ /* 0x000fe20008410000 */
[----:B------:R-:W-:Y:S01]  /*13a0*/  LOP3.LUT R20, R23, R22, RZ, 0x3c, !PT ;  /* 0x0000001617147212 */ /* 0x000fe200078e3cff */
[----:B------:R-:W-:Y:S01]  /*13b0*/  FMUL.FTZ R22, R51, UR9 ;  /* 0x0000000933167c20 */ /* 0x000fe20008410000 */
[----:B------:R-:W-:Y:S01]  /*13c0*/  FMUL.FTZ R23, R0, UR9 ;  /* 0x0000000900177c20 */ /* 0x000fe20008410000 */
[----:B------:R-:W-:Y:S02]  /*13d0*/  LEA R21, R21, UR4, 0x1 ;  /* 0x0000000415157c11 */ /* 0x000fe4000f8e08ff */
[----:B------:R-:W-:Y:S01]  /*13e0*/  F2FP.F16.F32.PACK_AB R26, R26, R11 ;  /* 0x0000000b1a1a723e */ /* 0x000fe200000000ff */
[----:B------:R-:W-:Y:S01]  /*13f0*/  FMUL.FTZ R11, R7, UR9 ;  /* 0x00000009070b7c20 */ /* 0x000fe20008410000 */
[----:B------:R-:W-:Y:S01]  /*1400*/  F2FP.F16.F32.PACK_AB R0, R22, R15 ;  /* 0x0000000f1600723e */ /* 0x000fe200000000ff */
[----:B------:R-:W-:Y:S01]  /*1410*/  VIADD R8, R21, 0x20 ;  /* 0x0000002015087836 */ /* 0x000fe20000000000 */
[----:B------:R-:W-:Y:S01]  /*1420*/  F2FP.F16.F32.PACK_AB R10, R23, R42 ;  /* 0x0000002a170a723e */ /* 0x000fe200000000ff */
[----:B------:R-:W-:Y:S01]  /*1430*/  @P0 VIADD R8, R21, 0xffffffe0 ;  /* 0xffffffe015080836 */ /* 0x000fe20000000000 */
[----:B------:R-:W-:Y:S01]  /*1440*/  F2FP.F16.F32.PACK_AB R25, R25, R44 ;  /* 0x0000002c1919723e */ /* 0x000fe200000000ff */
[----:B------:R0:W-:Y:S01]  /*1450*/  STS [R21], R0 ;  /* 0x0000000015007388 */ /* 0x0001e20000000800 */
[----:B------:R-:W-:-:S02]  /*1460*/  F2FP.F16.F32.PACK_AB R17, R24, R17 ;  /* 0x000000111811723e */ /* 0x000fc400000000ff */
[----:B------:R-:W-:Y:S01]  /*1470*/  F2FP.F16.F32.PACK_AB R2, R11, R2 ;  /* 0x000000020b02723e */ /* 0x000fe200000000ff */
[----:B------:R0:W-:Y:S01]  /*1480*/  STS [R21+0x200], R10 ;  /* 0x0002000a15007388 */ /* 0x0001e20000000800 */
[----:B------:R-:W-:-:S03]  /*1490*/  ISETP.GE.AND P0, PT, R18, UR6, PT ;  /* 0x0000000612007c0c */ /* 0x000fc6000bf06270 */
[----:B------:R0:W-:Y:S04]  /*14a0*/  STS [R8], R25 ;  /* 0x0000001908007388 */ /* 0x0001e80000000800 */
        /* <DEDUP_REMOVED lines=9> */
[----:B------:R-:W-:Y:S06]  /*1540*/  BAR.SYNC.DEFER_BLOCKING 0x0 ;  /* 0x0000000000007b1d */ /* 0x000fec0000010000 */
[----:B-1----:R-:W-:Y:S05]  /*1550*/  @P0 EXIT ;  /* 0x000000000000094d */ /* 0x002fea0003800000 */
[----:B------:R-:W-:Y:S01]  /*1560*/  USHF.R.S32.HI UR6, URZ, 0x1f, UR5 ;  /* 0x0000001f3f067899 */ /* 0x000fe20008011405 */
[----:B------:R-:W-:Y:S01]  /*1570*/  SHF.R.S32.HI R7, RZ, 0x1f, R6 ;  /* 0x0000001fff077819 */ /* 0x000fe20000011406 */
[----:B------:R-:W-:Y:S01]  /*1580*/  ULDC UR9, c[0x0][0x2d0] ;  /* 0x0000b40000097ab9 */ /* 0x000fe20000000800 */
[----:B------:R-:W-:Y:S01]  /*1590*/  ULDC.64 UR14, c[0x0][0x448] ;  /* 0x00011200000e7ab9 */ /* 0x000fe20000000a00 */
[----:B------:R-:W-:Y:S01]  /*15a0*/  ISETP.GE.AND P0, PT, R6, UR9, PT ;  /* 0x0000000906007c0c */ /* 0x000fe2000bf06270 */
[----:B------:R-:W-:Y:S02]  /*15b0*/  UIMAD UR6, UR6, UR14, URZ ;  /* 0x0000000e060672a4 */ /* 0x000fe4000f8e023f */
[----:B0-----:R-:W-:Y:S01]  /*15c0*/  MOV R3, UR14 ;  /* 0x0000000e00037c02 */ /* 0x001fe20008000f00 */
[----:B------:R-:W-:Y:S01]  /*15d0*/  IMAD.U32 R19, R19, 0x20, R20 ;  /* 0x0000002013137824 */ /* 0x000fe200078e0014 */
[----:B------:R-:W-:Y:S01]  /*15e0*/  ULDC.64 UR12, c[0x0][0x460] ;  /* 0x00011800000c7ab9 */ /* 0x000fe20000000a00 */
[----:B------:R-:W-:Y:S01]  /*15f0*/  UIMAD UR8, UR5, UR15, UR6 ;  /* 0x0000000f050872a4 */ /* 0x000fe2000f8e0206 */
[----:B------:R-:W-:Y:S01]  /*1600*/  SHF.R.S32.HI R0, RZ, 0x1f, R18 ;  /* 0x0000001fff007819 */ /* 0x000fe20000011412 */
[----:B------:R-:W-:Y:S01]  /*1610*/  IMAD.WIDE.U32 R2, R3, UR5, R6 ;  /* 0x0000000503027c25 */ /* 0x000fe2000f8e0006 */
[----:B------:R-:W-:Y:S01]  /*1620*/  LEA R4, R19, UR4, 0x1 ;  /* 0x0000000413047c11 */ /* 0x000fe2000f8e08ff */
[----:B------:R-:W-:-:S02]  /*1630*/  USHF.R.S32.HI UR6, URZ, 0x1f, UR25 ;  /* 0x0000001f3f067899 */ /* 0x000fc40008011419 */
[----:B------:R-:W-:Y:S01]  /*1640*/  IMAD.U32 R5, RZ, RZ, UR8 ;  /* 0x00000008ff057e24 */ /* 0x000fe2000f8e00ff */
[----:B------:R-:W-:Y:S01]  /*1650*/  IADD3 R2, P1, R2, UR10, RZ ;  /* 0x0000000a02027c10 */ /* 0x000fe2000ff3e0ff */
[----:B------:R-:W0:Y:S01]  /*1660*/  LDS.128 R12, [R4+0x1000] ;  /* 0x00100000040c7984 */ /* 0x000e220000000c00 */
[----:B------:R-:W-:Y:S02]  /*1670*/  UIMAD UR6, UR6, UR12, URZ ;  /* 0x0000000c060672a4 */ /* 0x000fe4000f8e023f */
[----:B------:R-:W-:Y:S01]  /*1680*/  IADD3.X R3, R3, UR7, R5, P1, !PT ;  /* 0x0000000703037c10 */ /* 0x000fe20008ffe405 */
[----:B------:R-:W1:Y:S01]  /*1690*/  @!P0 LDS.128 R8, [R4] ;  /* 0x0000000004088984 */ /* 0x000e620000000c00 */
[----:B------:R-:W-:Y:S01]  /*16a0*/  MOV R5, UR12 ;  /* 0x0000000c00057c02 */ /* 0x000fe20008000f00 */
[----:B------:R-:W-:-:S03]  /*16b0*/  UIMAD UR6, UR25, UR13, UR6 ;  /* 0x0000000d190672a4 */ /* 0x000fc6000f8e0206 */
[----:B------:R-:W-:Y:S01]  /*16c0*/  ULDC.64 UR12, c[0x0][0x3e8] ;  /* 0x0000fa00000c7ab9 */ /* 0x000fe20000000a00 */
[----:B------:R-:W-:-:S04]  /*16d0*/  IMAD.WIDE.U32 R2, R5, UR25, R2 ;  /* 0x0000001905027c25 */ /* 0x000fc8000f8e0002 */
[----:B------:R-:W-:Y:S02]  /*16e0*/  IMAD R5, R0, UR14, RZ ;  /* 0x0000000e00057c24 */ /* 0x000fe4000f8e02ff */
[----:B------:R-:W-:Y:S02]  /*16f0*/  VIADD R3, R3, UR6 ;  /* 0x0000000603037c36 */ /* 0x000fe40008000000 */
[C---:B------:R-:W-:Y:S02]  /*1700*/  IMAD R5, R18.reuse, UR15, R5 ;  /* 0x0000000f12057c24 */ /* 0x040fe4000f8e0205 */
[----:B------:R-:W-:-:S04]  /*1710*/  IMAD.WIDE.U32 R18, R18, UR14, R2 ;  /* 0x0000000e12127c25 */ /* 0x000fc8000f8e0002 */
[C---:B------:R-:W-:Y:S01]  /*1720*/  VIADD R0, R6.reuse, 0x20 ;  /* 0x0000002006007836 */ /* 0x040fe20000000000 */
[----:B------:R-:W-:Y:S01]  /*1730*/  IADD3 R3, R19, R5, RZ ;  /* 0x0000000513037210 */ /* 0x000fe20007ffe0ff */
[----:B------:R-:W-:Y:S01]  /*1740*/  VIADD R6, R6, 0x40 ;  /* 0x0000004006067836 */ /* 0x000fe20000000000 */
[----:B------:R-:W-:Y:S02]  /*1750*/  LEA R2, P2, R18, UR12, 0x1 ;  /* 0x0000000c12027c11 */ /* 0x000fe4000f8408ff */
[----:B------:R-:W-:Y:S02]  /*1760*/  ISETP.GE.AND P1, PT, R0, UR9, PT ;  /* 0x0000000900007c0c */ /* 0x000fe4000bf26270 */
[----:B------:R-:W-:Y:S02]  /*1770*/  LEA.HI.X R3, R18, UR13, R3, 0x1, P2 ;  /* 0x0000000d12037c11 */ /* 0x000fe400090f0c03 */
[----:B------:R-:W-:-:S09]  /*1780*/  ISETP.GE.AND P2, PT, R6, UR9, PT ;  /* 0x0000000906007c0c */ /* 0x000fd2000bf46270 */
[----:B0-----:R0:W-:Y:S04]  /*1790*/  @!P1 STG.E.128 desc[UR22][R2.64+0x40], R12 ;  /* 0x0000400c02009986 */ /* 0x0011e8000c101d16 */
[----:B-1----:R0:W-:Y:S01]  /*17a0*/  @!P0 STG.E.128 desc[UR22][R2.64], R8 ;  /* 0x0000000802008986 */ /* 0x0021e2000c101d16 */
[----:B------:R-:W-:Y:S05]  /*17b0*/  @P2 EXIT ;  /* 0x000000000000294d */ /* 0x000fea0003800000 */
[----:B------:R-:W1:Y:S04]  /*17c0*/  LDS.128 R4, [R4+0x2000] ;  /* 0x0020000004047984 */ /* 0x000e680000000c00 */
[----:B-1----:R-:W-:Y:S01]  /*17d0*/  STG.E.128 desc[UR22][R2.64+0x80], R4 ;  /* 0x0000800402007986 */ /* 0x002fe2000c101d16 */
[----:B------:R-:W-:Y:S05]  /*17e0*/  EXIT ;  /* 0x000000000000794d */ /* 0x000fea0003800000 */
.L_x_251:
        /* <DEDUP_REMOVED lines=9> */
.L_x_1285:


//--------------------- .text._ZN5flash44flash_bwd_dq_dk_dv_loop_seqk_parallel_kernelI23Flash_bwd_kernel_traitsILi96ELi64ELi128ELi8ELi2ELi4ELi4ELb1ELb0EN7cutlass6half_tE19Flash_kernel_traitsILi96ELi64ELi128ELi8ES3_EELb1ELb0ELb0ELb0ELb0ELb1ELb0EEEvNS_16Flash_bwd_paramsE --------------------------
	.section	.text._ZN5flash44flash_bwd_dq_dk_dv_loop_seqk_parallel_kernelI23Flash_bwd_kernel_traitsILi96ELi64ELi128ELi8ELi2ELi4ELi4ELb1ELb0EN7cutlass6half_tE19Flash_kernel_traitsILi96ELi64ELi128ELi8ES3_EELb1ELb0ELb0ELb0ELb0ELb1ELb0EEEvNS_16Flash_bwd_paramsE,"ax",@progbits
	.align	128
        .global         _ZN5flash44flash_bwd_dq_dk_dv_loop_seqk_parallel_kernelI23Flash_bwd_kernel_traitsILi96ELi64ELi128ELi8ELi2ELi4ELi4ELb1ELb0EN7cutlass6half_tE19Flash_kernel_traitsILi96ELi64ELi128ELi8ES3_EELb1ELb0ELb0ELb0ELb0ELb1ELb0EEEvNS_16Flash_bwd_paramsE
        .type           _ZN5flash44flash_bwd_dq_dk_dv_loop_seqk_parallel_kernelI23Flash_bwd_kernel_traitsILi96ELi64ELi128ELi8ELi2ELi4ELi4ELb1ELb0EN7cutlass6half_tE19Flash_kernel_traitsILi96ELi64ELi128ELi8ES3_EELb1ELb0ELb0ELb0ELb0ELb1ELb0EEEvNS_16Flash_bwd_paramsE,@function
        .size           _ZN5flash44flash_bwd_dq_dk_dv_loop_seqk_parallel_kernelI23Flash_bwd_kernel_traitsILi96ELi64ELi128ELi8ELi2ELi4ELi4ELb1ELb0EN7cutlass6half_tE19Flash_kernel_traitsILi96ELi64ELi128ELi8ES3_EELb1ELb0ELb0ELb0ELb0ELb1ELb0EEEvNS_16Flash_bwd_paramsE,(.L_x_1286 - _ZN5flash44flash_bwd_dq_dk_dv_loop_seqk_parallel_kernelI23Flash_bwd_kernel_traitsILi96ELi64ELi128ELi8ELi2ELi4ELi4ELb1ELb0EN7cutlass6half_tE19Flash_kernel_traitsILi96ELi64ELi128ELi8ES3_EELb1ELb0ELb0ELb0ELb0ELb1ELb0EEEvNS_16Flash_bwd_paramsE)
        .other          _ZN5flash44flash_bwd_dq_dk_dv_loop_seqk_parallel_kernelI23Flash_bwd_kernel_traitsILi96ELi64ELi128ELi8ELi2ELi4ELi4ELb1ELb0EN7cutlass6half_tE19Flash_kernel_traitsILi96ELi64ELi128ELi8ES3_EELb1ELb0ELb0ELb0ELb0ELb1ELb0EEEvNS_16Flash_bwd_paramsE,@"STO_CUDA_ENTRY STV_DEFAULT"
_ZN5flash44flash_bwd_dq_dk_dv_loop_seqk_parallel_kernelI23Flash_bwd_kernel_traitsILi96ELi64ELi128ELi8ELi2ELi4ELi4ELb1ELb0EN7cutlass6half_tE19Flash_kernel_traitsILi96ELi64ELi128ELi8ES3_EELb1ELb0ELb0ELb0ELb0ELb1ELb0EEEvNS_16Flash_bwd_paramsE:
.text._ZN5flash44flash_bwd_dq_dk_dv_loop_seqk_parallel_kernelI23Flash_bwd_kernel_traitsILi96ELi64ELi128ELi8ELi2ELi4ELi4ELb1ELb0EN7cutlass6half_tE19Flash_kernel_traitsILi96ELi64ELi128ELi8ES3_EELb1ELb0ELb0ELb0ELb0ELb1ELb0EEEvNS_16Flash_bwd_paramsE:
        /* <DEDUP_REMOVED lines=18> */
[----:B------:R-:W-:-:S04]  /*0120*/  IMAD.MOV.U32 R235, RZ, RZ, -0x10 ;  /* 0xfffffff0ffeb7424 */ /* 0x000fc800078e00ff */
[----:B------:R-:W4:Y:S08]  /*0130*/  S2UR UR56, SR_CTAID.Z ;  /* 0x00000000003879c3 */ /* 0x000f300000002700 */
[----:B------:R-:W5:Y:S01]  /*0140*/  S2UR UR44, SR_CTAID.Y ;  /* 0x00000000002c79c3 */ /* 0x000f620000002600 */
[----:B---3--:R-:W-:-:S04]  /*0150*/  ULEA UR4, UR4, UR5, 0x18 ;  /* 0x0000000504047291 */ /* 0x008fc8000f8ec03f */
[----:B------:R-:W-:Y:S01]  /*0160*/  UIADD3 UR5, UR4, 0xf000, URZ ;  /* 0x0000f00004057890 */ /* 0x000fe2000fffe03f */
[----:B--2---:R-:W-:Y:S01]  /*0170*/  SHF.R.S32.HI R3, RZ, 0x1f, R10 ;  /* 0x0000001fff037819 */ /* 0x004fe2000001140a */
[----:B----4-:R-:W-:-:S03]  /*0180*/  USHF.R.S32.HI UR6, URZ, 0x1f, UR56 ;  /* 0x0000001f3f067899 */ /* 0x010fc60008011438 */
[CC--:B------:R-:W-:Y:S02]  /*0190*/  LEA.HI R4, R3.reuse, R10.reuse, RZ, 0x4 ;  /* 0x0000000a03047211 */ /* 0x0c0fe400078f20ff */
[CC--:B------:R-:W-:Y:S02]  /*01a0*/  LEA.HI R2, R3.reuse, R10.reuse, RZ, 0x5 ;  /* 0x0000000a03027211 */ /* 0x0c0fe400078f28ff */
[----:B-1----:R-:W-:Y:S01]  /*01b0*/  SHF.R.S32.HI R0, RZ, 0x4, R4 ;  /* 0x00000004ff007819 */ /* 0x002fe20000011404 */
[----:B-----5:R-:W-:Y:S01]  /*01c0*/  USHF.L.U32 UR7, UR44, 0x7, URZ ;  /* 0x000000072c077899 */ /* 0x020fe2000800063f */
[CC--:B------:R-:W-:Y:S02]  /*01d0*/  LEA.HI R5, R3.reuse, R10.reuse, RZ, 0x2 ;  /* 0x0000000a03057211 */ /* 0x0c0fe400078f10ff */
[CC--:B------:R-:W-:Y:S02]  /*01e0*/  LEA.HI R17, R3.reuse, R10.reuse, RZ, 0x3 ;  /* 0x0000000a03117211 */ /* 0x0c0fe400078f18ff */
[----:B------:R-:W-:-:S02]  /*01f0*/  LEA.HI R12, R3, R10, RZ, 0x6 ;  /* 0x0000000a030c7211 */ /* 0x000fc400078f30ff */
[----:B------:R-:W-:Y:S02]  /*0200*/  LEA.HI R14, R3, R10, RZ, 0x7 ;  /* 0x0000000a030e7211 */ /* 0x000fe400078f38ff */
[----:B------:R-:W-:Y:S02]  /*0210*/  LOP3.LUT R3, R2, 0xffffffe0, RZ, 0xc0, !PT ;  /* 0xffffffe002037812 */ /* 0x000fe400078ec0ff */
[C---:B------:R-:W-:Y:S02]  /*0220*/  LOP3.LUT R6, R4.reuse, 0xfffffff0, RZ, 0xc0, !PT ;  /* 0xfffffff004067812 */ /* 0x040fe400078ec0ff */
[----:B------:R-:W-:Y:S01]  /*0230*/  LEA.HI R4, R4, R0, RZ, 0x1 ;  /* 0x0000000004047211 */ /* 0x000fe200078f08ff */
[C---:B------:R-:W-:Y:S01]  /*0240*/  IMAD.IADD R3, R10.reuse, 0x1, -R3 ;  /* 0x000000010a037824 */ /* 0x040fe200078e0a03 */
[----:B------:R-:W-:Y:S01]  /*0250*/  LOP3.LUT R7, R17, 0xfffffff8, RZ, 0xc0, !PT ;  /* 0xfffffff811077812 */ /* 0x000fe200078ec0ff */
[----:B------:R-:W-:Y:S01]  /*0260*/  IMAD.IADD R8, R10, 0x1, -R6 ;  /* 0x000000010a087824 */ /* 0x000fe200078e0a06 */
[----:B------:R-:W-:-:S02]  /*0270*/  LOP3.LUT R4, R4, 0xfffffffe, RZ, 0xc0, !PT ;  /* 0xfffffffe04047812 */ /* 0x000fc400078ec0ff */
[----:B------:R-:W-:Y:S01]  /*0280*/  SHF.R.S32.HI R252, RZ, 0x2, R5 ;  /* 0x00000002fffc7819 */ /* 0x000fe20000011405 */
[----:B------:R-:W-:Y:S01]  /*0290*/  IMAD.IADD R13, R10, 0x1, -R7 ;  /* 0x000000010a0d7824 */ /* 0x000fe200078e0a07 */
[----:B------:R-:W-:Y:S01]  /*02a0*/  SHF.R.S32.HI R6, RZ, 0x1f, R3 ;  /* 0x0000001fff067819 */ /* 0x000fe20000011403 */
[----:B------:R-:W-:Y:S01]  /*02b0*/  IMAD.IADD R15, R0, 0x1, -R4 ;  /* 0x00000001000f7824 */ /* 0x000fe200078e0a04 */
[--C-:B------:R-:W-:Y:S02]  /*02c0*/  SHF.R.S32.HI R0, RZ, 0x5, R2.reuse ;  /* 0x00000005ff007819 */ /* 0x100fe40000011402 */
[----:B------:R-:W-:Y:S02]  /*02d0*/  SHF.R.S32.HI R4, RZ, 0x1f, R2 ;  /* 0x0000001fff047819 */ /* 0x000fe40000011402 */
[----:B------:R-:W-:Y:S02]  /*02e0*/  LEA.HI R7, R5, R252, RZ, 0x1 ;  /* 0x000000fc05077211 */ /* 0x000fe400078f08ff */
[----:B------:R-:W-:-:S02]  /*02f0*/  LEA.HI R250, R6, R3, RZ, 0x2 ;  /* 0x0000000306fa7211 */ /* 0x000fc400078f10ff */
[-C--:B------:R-:W-:Y:S02]  /*0300*/  LEA.HI R3, R2, R0.reuse, RZ, 0x1 ;  /* 0x0000000002037211 */ /* 0x080fe400078f08ff */
[----:B------:R-:W-:Y:S02]  /*0310*/  LEA.HI R2, R4, R0, RZ, 0x2 ;  /* 0x0000000004027211 */ /* 0x000fe400078f10ff */
[----:B------:R-:W-:Y:S02]  /*0320*/  LOP3.LUT R4, R7, 0x7fffffe, RZ, 0xc0, !PT ;  /* 0x07fffffe07047812 */ /* 0x000fe400078ec0ff */
[----:B------:R-:W-:Y:S02]  /*0330*/  LOP3.LUT R9, R5, 0xfffffffc, RZ, 0xc0, !PT ;  /* 0xfffffffc05097812 */ /* 0x000fe400078ec0ff */
[----:B------:R-:W-:Y:S02]  /*0340*/  SHF.R.S32.HI R7, RZ, 0x3, R17 ;  /* 0x00000003ff077819 */ /* 0x000fe40000011411 */
[----:B------:R-:W-:Y:S01]  /*0350*/  LOP3.LUT R6, R3, 0xfffffffe, RZ, 0xc0, !PT ;  /* 0xfffffffe03067812 */ /* 0x000fe200078ec0ff */
[----:B------:R-:W-:Y:S01]  /*0360*/  IMAD.IADD R3, R252, 0x1, -R4 ;  /* 0x00000001fc037824 */ /* 0x000fe200078e0a04 */
[----:B------:R-:W-:Y:S01]  /*0370*/  LOP3.LUT R2, R2, 0xfffffffc, RZ, 0xc0, !PT ;  /* 0xfffffffc02027812 */ /* 0x000fe200078ec0ff */
[----:B------:R-:W-:Y:S01]  /*0380*/  IMAD.IADD R20, R10, 0x1, -R9 ;  /* 0x000000010a147824 */ /* 0x000fe200078e0a09 */
[----:B------:R-:W-:Y:S01]  /*0390*/  LEA.HI R9, R13, R13, RZ, 0x1 ;  /* 0x0000000d0d097211 */ /* 0x000fe200078f08ff */
[----:B------:R-:W-:Y:S01]  /*03a0*/  IMAD.SHL.U32 R4, R7, 0x40, RZ ;  /* 0x0000004007047824 */ /* 0x000fe200078e00ff */
[----:B------:R-:W-:Y:S01]  /*03b0*/  SHF.R.S32.HI R21, RZ, 0x6, R12 ;  /* 0x00000006ff157819 */ /* 0x000fe2000001140c */
[C---:B------:R-:W-:Y:S01]  /*03c0*/  IMAD.IADD R22, R0.reuse, 0x1, -R6 ;  /* 0x0000000100167824 */ /* 0x040fe200078e0a06 */
[----:B------:R-:W-:Y:S01]  /*03d0*/  SHF.R.S32.HI R10, RZ, 0x1f, R8 ;  /* 0x0000001fff0a7819 */ /* 0x000fe20000011408 */
[C---:B------:R-:W-:Y:S01]  /*03e0*/  IMAD.IADD R11, R0.reuse, 0x1, -R2 ;  /* 0x00000001000b7824 */ /* 0x040fe200078e0a02 */
[----:B------:R-:W-:Y:S01]  /*03f0*/  LOP3.LUT R2, R9, 0x7fffffe, RZ, 0xc0, !PT ;  /* 0x07fffffe09027812 */ /* 0x000fe200078ec0ff */
[----:B------:R-:W-:Y:S01]  /*0400*/  IMAD R7, R0, 0x8, R3 ;  /* 0x0000000800077824 */ /* 0x000fe200078e0203 */
[----:B------:R-:W-:Y:S01]  /*0410*/  LOP3.LUT R0, R4, 0xc0, RZ, 0xc0, !PT ;  /* 0x000000c004007812 */ /* 0x000fe200078ec0ff */
[----:B------:R-:W-:Y:S01]  /*0420*/  IMAD.SHL.U32 R18, R20, 0x8, RZ ;  /* 0x0000000814127824 */ /* 0x000fe200078e00ff */
[----:B------:R-:W-:Y:S01]  /*0430*/  SHF.R.S32.HI R3, RZ, 0x1f, R5 ;  /* 0x0000001fff037819 */ /* 0x000fe20000011405 */
[----:B------:R-:W-:Y:S01]  /*0440*/  IMAD.IADD R4, R13, 0x1, -R2 ;  /* 0x000000010d047824 */ /* 0x000fe200078e0a02 */
[----:B------:R-:W-:Y:S01]  /*0450*/  SHF.R.U32.HI R6, RZ, 0x3, R0 ;  /* 0x00000003ff067819 */ /* 0x000fe20000011600 */
[----:B------:R-:W-:Y:S01]  /*0460*/  STL [R1+0x1c], R22 ;  /* 0x00001c1601007387 */ /* 0x000fe20000100800 */
[----:B------:R-:W-:Y:S01]  /*0470*/  LOP3.LUT R5, R0, 0x18, R18, 0xf8, !PT ;  /* 0x0000001800057812 */ /* 0x000fe200078ef812 */
[----:B------:R-:W-:Y:S01]  /*0480*/  IMAD R0, R21, 0x4, R15 ;  /* 0x0000000415007824 */ /* 0x000fe200078e020f */
[----:B------:R-:W-:Y:S01]  /*0490*/  LEA.HI R2, R3, R252, RZ, 0x3 ;  /* 0x000000fc03027211 */ /* 0x000fe200078f18ff */
[----:B------:R-:W-:Y:S01]  /*04a0*/  STL [R1+0x18], R21 ;  /* 0x0000181501007387 */ /* 0x000fe20000100800 */
[----:B------:R-:W-:Y:S01]  /*04b0*/  LOP3.LUT R5, R5, R6, RZ, 0x3c, !PT ;  /* 0x0000000605057212 */ /* 0x000fe200078e3cff */
[----:B------:R-:W-:Y:S01]  /*04c0*/  IMAD R0, R0, 0x8, R4 ;  /* 0x0000000800007824 */ /* 0x000fe200078e0204 */
[----:B------:R-:W-:Y:S01]  /*04d0*/  LOP3.LUT R2, R2, 0xfffffff8, RZ, 0xc0, !PT ;  /* 0xfffffff802027812 */ /* 0x000fe200078ec0ff */
[----:B------:R1:W-:Y:S01]  /*04e0*/  STL [R1+0x20], R18 ;  /* 0x0000201201007387 */ /* 0x0003e20000100800 */
[-C--:B------:R-:W-:Y:S01]  /*04f0*/  LEA.HI R3, R8, R8.reuse, RZ, 0x1 ;  /* 0x0000000808037211 */ /* 0x080fe200078f08ff */
[----:B------:R-:W-:Y:S01]  /*0500*/  IMAD.U32 R5, R7, 0x20, R5 ;  /* 0x0000002007057824 */ /* 0x000fe200078e0005 */
[----:B------:R-:W-:Y:S01]  /*0510*/  LEA.HI R10, R10, R8, RZ, 0x3 ;  /* 0x000000080a0a7211 */ /* 0x000fe200078f18ff */
[----:B------:R-:W-:Y:S01]  /*0520*/  IMAD.IADD R2, R252, 0x1, -R2 ;  /* 0x00000001fc027824 */ /* 0x000fe200078e0a02 */
[----:B------:R-:W-:-:S02]  /*0530*/  SHF.R.S32.HI R6, RZ, 0x1, R3 ;  /* 0x00000001ff067819 */ /* 0x000fc40000011403 */
[----:B------:R-:W-:Y:S01]  /*0540*/  SHF.R.S32.HI R4, RZ, 0x1f, R3 ;  /* 0x0000001fff047819 */ /* 0x000fe20000011403 */
[----:B------:R2:W-:Y:S01]  /*0550*/  STL [R1+0x10], R5 ;  /* 0x0000100501007387 */ /* 0x0005e20000100800 */
[----:B------:R-:W-:Y:S02]  /*0560*/  LOP3.LUT P4, RZ, R2, 0x2, RZ, 0xc0, !PT ;  /* 0x0000000202ff7812 */ /* 0x000fe4000788c0ff */
[----:B------:R-:W-:Y:S02]  /*0570*/  LEA.HI R7, R4, R6, RZ, 0x2 ;  /* 0x0000000604077211 */ /* 0x000fe400078f10ff */
[----:B------:R-:W-:Y:S02]  /*0580*/  LOP3.LUT R4, R2, 0x1, RZ, 0xc0, !PT ;  /* 0x0000000102047812 */ /* 0x000fe400078ec0ff */
[----:B------:R-:W-:Y:S02]  /*0590*/  LOP3.LUT R7, R7, 0xfffffffc, RZ, 0xc0, !PT ;  /* 0xfffffffc07077812 */ /* 0x000fe400078ec0ff */
[----:B------:R-:W-:Y:S01]  /*05a0*/  ISETP.NE.U32.AND P5, PT, R4, 0x1, PT ;  /* 0x000000010400780c */ /* 0x000fe20003fa5070 */
[----:B------:R-:W-:Y:S01]  /*05b0*/  IMAD.SHL.U32 R4, R13, 0x40, RZ ;  /* 0x000000400d047824 */ /* 0x000fe200078e00ff */
[----:B------:R-:W-:-:S02]  /*05c0*/  LEA.HI R13, R2, R2, RZ, 0x1 ;  /* 0x00000002020d7211 */ /* 0x000fc400078f08ff */
[----:B------:R-:W-:Y:S01]  /*05d0*/  SHF.R.S32.HI R12, RZ, 0x7, R14 ;  /* 0x00000007ff0c7819 */ /* 0x000fe2000001140e */
[----:B------:R-:W-:Y:S01]  /*05e0*/  IMAD.SHL.U32 R14, R21, 0x20, RZ ;  /* 0x00000020150e7824 */ /* 0x000fe200078e00ff */
[----:B------:R-:W-:Y:S01]  /*05f0*/  SEL R235, R235, 0x10, !P5 ;  /* 0x00000010ebeb7807 */ /* 0x000fe20006800000 */
[----:B-1----:R-:W-:Y:S01]  /*0600*/  IMAD.IADD R18, R6, 0x1, -R7 ;  /* 0x0000000106127824 */ /* 0x002fe200078e0a07 */
[----:B------:R-:W-:Y:S01]  /*0610*/  SHF.R.S32.HI R250, RZ, 0x2, R250 ;  /* 0x00000002fffa7819 */ /* 0x000fe200000114fa */
[----:B------:R-:W-:-:S04]  /*0620*/  IMAD.SHL.U32 R6, R11, 0x10, RZ ;  /* 0x000000100b067824 */ /* 0x000fc800078e00ff */
[----:B------:R-:W-:Y:S01]  /*0630*/  IMAD R250, R22, 0x10, R250 ;  /* 0x0000001016fa7824 */ /* 0x000fe200078e02fa */
[----:B--2---:R-:W-:Y:S02]  /*0640*/  LOP3.LUT R5, R3, 0x7fffffe, RZ, 0xc0, !PT ;  /* 0x07fffffe03057812 */ /* 0x004fe400078ec0ff */
[----:B------:R-:W-:-:S03]  /*0650*/  LOP3.LUT R3, R10, 0xfffffff8, RZ, 0xc0, !PT ;  /* 0xfffffff80a037812 */ /* 0x000fc600078ec0ff */
[C---:B------:R-:W-:Y:S02]  /*0660*/  IMAD.IADD R16, R8.reuse, 0x1, -R5 ;  /* 0x0000000108107824 */ /* 0x040fe400078e0a05 */
[----:B------:R-:W-:Y:S01]  /*0670*/  IMAD.IADD R19, R8, 0x1, -R3 ;  /* 0x0000000108137824 */ /* 0x000fe200078e0a03 */
[----:B------:R-:W-:Y:S01]  /*0680*/  SHF.R.S32.HI R3, RZ, 0x1, R9 ;  /* 0x00000001ff037819 */ /* 0x000fe20000011409 */
[----:B------:R-:W-:Y:S01]  /*0690*/  IMAD.SHL.U32 R9, R20, 0x2, RZ ;  /* 0x0000000214097824 */ /* 0x000fe200078e00ff */
[----:B------:R-:W-:Y:S02]  /*06a0*/  LOP3.LUT R8, R4, 0x1c0, RZ, 0xc0, !PT ;  /* 0x000001c004087812 */ /* 0x000fe400078ec0ff */
[C---:B------:R-:W-:Y:S01]  /*06b0*/  LOP3.LUT P6, RZ, R3.reuse, 0x2, RZ, 0xc0, !PT ;  /* 0x0000000203ff7812 */ /* 0x040fe200078cc0ff */
[----:B------:R-:W-:Y:S01]  /*06c0*/  IMAD.SHL.U32 R5, R3, 0x40, RZ ;  /* 0x0000004003057824 */ /* 0x000fe200078e00ff */
[----:B------:R-:W-:Y:S02]  /*06d0*/  LOP3.LUT R3, R13, 0x3fffffe, RZ, 0xc0, !PT ;  /* 0x03fffffe0d037812 */ /* 0x000fe400078ec0ff */
[----:B------:R-:W-:-:S03]  /*06e0*/  SHF.R.S32.HI R4, RZ, 0x3, R10 ;  /* 0x00000003ff047819 */ /* 0x000fc6000001140a */
[C---:B------:R-:W-:Y:S01]  /*06f0*/  IMAD.IADD R20, R2.reuse, 0x1, -R3 ;  /* 0x0000000102147824 */ /* 0x040fe200078e0a03 */
[----:B------:R-:W-:Y:S01]  /*0700*/  LOP3.LUT R3, R5, 0xc0, RZ, 0xc0, !PT ;  /* 0x000000c005037812 */ /* 0x000fe200078ec0ff */
[----:B------:R-:W-:Y:S01]  /*0710*/  IMAD.SHL.U32 R2, R2, 0x40, RZ ;  /* 0x0000004002027824 */ /* 0x000fe200078e00ff */
[----:B------:R-:W-:Y:S01]  /*0720*/  LOP3.LUT R5, R8, 0x30, R6, 0xf8, !PT ;  /* 0x0000003008057812 */ /* 0x000fe200078ef806 */
[----:B------:R-:W-:Y:S01]  /*0730*/  IMAD R21, R4, 0x8, R16 ;  /* 0x0000000804157824 */ /* 0x000fe200078e0210 */
[----:B------:R-:W-:Y:S01]  /*0740*/  LOP3.LUT R7, R3, 0x8, R17, 0xf8, !PT ;  /* 0x0000000803077812 */ /* 0x000fe200078ef811 */
[C---:B------:R-:W-:Y:S01]  /*0750*/  IMAD R16, R11.reuse, 0x2, R4 ;  /* 0x000000020b107824 */ /* 0x040fe200078e0204 */
[----:B------:R-:W-:Y:S01]  /*0760*/  LOP3.LUT R2, R2, 0x1c0, RZ, 0xc0, !PT ;  /* 0x000001c002027812 */ /* 0x000fe200078ec0ff */
[----:B------:R-:W-:Y:S01]  /*0770*/  IMAD R11, R11, 0x200, R9 ;  /* 0x000002000b0b7824 */ /* 0x000fe200078e0209 */
[----:B------:R-:W-:Y:S02]  /*0780*/  LOP3.LUT R10, R5, 0x8, R17, 0xf8, !PT ;  /* 0x00000008050a7812 */ /* 0x000fe400078ef811 */
[----:B------:R-:W-:Y:S01]  /*0790*/  SHF.R.U32.HI R5, RZ, 0x3, R3 ;  /* 0x00000003ff057819 */ /* 0x000fe20000011603 */
[----:B------:R-:W-:Y:S01]  /*07a0*/  IMAD R3, R12, 0x1000, R9 ;  /* 0x000010000c037824 */ /* 0x000fe200078e0209 */
[----:B------:R-:W-:Y:S01]  /*07b0*/  LOP3.LUT R6, R2, 0x20, R14, 0xf8, !PT ;  /* 0x0000002002067812 */ /* 0x000fe200078ef80e */
[----:B------:R-:W-:Y:S01]  /*07c0*/  IMAD R11, R20, 0x20, R11 ;  /* 0x00000020140b7824 */ /* 0x000fe200078e020b */
[----:B------:R-:W-:Y:S01]  /*07d0*/  SHF.R.U32.HI R4, RZ, 0x3, R2 ;  /* 0x00000003ff047819 */ /* 0x000fe20000011602 */
[----:B------:R-:W-:Y:S01]  /*07e0*/  IMAD R3, R22, 0x400, R3 ;  /* 0x0000040016037824 */ /* 0x000fe200078e0203 */
[----:B------:R-:W-:-:S02]  /*07f0*/  LOP3.LUT R2, R7, R5, RZ, 0x3c, !PT ;  /* 0x0000000507027212 */ /* 0x000fc400078e3cff */
[----:B------:R-:W-:Y:S02]  /*0800*/  LOP3.LUT R4, R6, R4, RZ, 0x3c, !PT ;  /* 0x0000000406047212 */ /* 0x000fe400078e3cff */
[----:B------:R-:W-:Y:S01]  /*0810*/  SHF.R.U32.HI R8, RZ, 0x3, R8 ;  /* 0x00000003ff087819 */ /* 0x000fe20000011608 */
[----:B------:R-:W-:Y:S02]  /*0820*/  IMAD.U32 R230, R0, 0x20, R2 ;  /* 0x0000002000e67824 */ /* 0x000fe400078e0002 */
[----:B------:R-:W-:Y:S01]  /*0830*/  IMAD.SHL.U32 R0, R12, 0x8, RZ ;  /* 0x000000080c007824 */ /* 0x000fe200078e00ff */
[----:B------:R-:W-:Y:S01]  /*0840*/  LOP3.LUT R6, R10, R8, RZ, 0x3c, !PT ;  /* 0x000000080a067212 */ /* 0x000fe200078e3cff */
[----:B------:R-:W-:Y:S01]  /*0850*/  IMAD.IADD R236, R4, 0x1, R3 ;  /* 0x0000000104ec7824 */ /* 0x000fe200078e0203 */
[----:B------:R-:W-:Y:S01]  /*0860*/  LEA R222, R230, UR5, 0x1 ;  /* 0x00000005e6de7c11 */ /* 0x000fe2000f8e08ff */
[----:B------:R-:W-:Y:S01]  /*0870*/  IMAD.SHL.U32 R3, R18, 0x40, RZ ;  /* 0x0000004012037824 */ /* 0x000fe200078e00ff */
[----:B------:R-:W-:Y:S01]  /*0880*/  LOP3.LUT R4, R0, 0x8, RZ, 0xc0, !PT ;  /* 0x0000000800047812 */ /* 0x000fe200078ec0ff */
[C---:B------:R-:W-:Y:S01]  /*0890*/  IMAD.SHL.U32 R2, R15.reuse, 0x8, RZ ;  /* 0x000000080f027824 */ /* 0x040fe200078e00ff */
[----:B------:R-:W-:Y:S01]  /*08a0*/  SHF.R.S32.HI R0, RZ, 0x1, R13 ;  /* 0x00000001ff007819 */ /* 0x000fe2000001140d */
[----:B------:R-:W-:Y:S01]  /*08b0*/  IMAD.SHL.U32 R8, R15, 0x10, RZ ;  /* 0x000000100f087824 */ /* 0x000fe200078e00ff */
[----:B------:R-:W-:Y:S01]  /*08c0*/  LOP3.LUT R3, R3, 0xc0, RZ, 0xc0, !PT ;  /* 0x000000c003037812 */ /* 0x000fe200078ec0ff */
[----:B------:R-:W-:Y:S01]  /*08d0*/  IMAD R6, R15, 0x200, R6 ;  /* 0x000002000f067824 */ /* 0x000fe200078e0206 */
[C---:B------:R-:W-:Y:S01]  /*08e0*/  LOP3.LUT P3, RZ, R0.reuse, 0x2, RZ, 0xc0, !PT ;  /* 0x0000000200ff7812 */ /* 0x040fe2000786c0ff */
[----:B------:R-:W-:Y:S01]  /*08f0*/  IMAD.SHL.U32 R0, R0, 0x40, RZ ;  /* 0x0000004000007824 */ /* 0x000fe200078e00ff */
[----:B------:R-:W-:Y:S01]  /*0900*/  LOP3.LUT R5, R2, 0x8, RZ, 0xc0, !PT ;  /* 0x0000000802057812 */ /* 0x000fe200078ec0ff */
[----:B------:R-:W-:Y:S01]  /*0910*/  IMAD.SHL.U32 R2, R19, 0x40, RZ ;  /* 0x0000004013027824 */ /* 0x000fe200078e00ff */
[----:B------:R-:W-:-:S02]  /*0920*/  LOP3.LUT R8, R4, 0x10, R8, 0xf8, !PT ;  /* 0x0000001004087812 */ /* 0x000fc400078ef808 */
[----:B------:R-:W-:Y:S02]  /*0930*/  LOP3.LUT R0, R0, 0xc0, RZ, 0xc0, !PT ;  /* 0x000000c000007812 */ /* 0x000fe400078ec0ff */
[----:B------:R-:W-:Y:S02]  /*0940*/  LOP3.LUT R2, R2, 0x1c0, RZ, 0xc0, !PT ;  /* 0x000001c002027812 */ /* 0x000fe400078ec0ff */
[----:B------:R-:W-:Y:S02]  /*0950*/  SHF.R.U32.HI R7, RZ, 0x3, R0 ;  /* 0x00000003ff077819 */ /* 0x000fe40000011600 */
[----:B------:R-:W-:Y:S02]  /*0960*/  SHF.R.U32.HI R223, RZ, 0x3, R2 ;  /* 0x00000003ffdf7819 */ /* 0x000fe40000011602 */
[----:B------:R-:W-:Y:S02]  /*0970*/  LOP3.LUT R7, R7, R0, R4, 0x1e, !PT ;  /* 0x0000000007077212 */ /* 0x000fe400078e1e04 */
[----:B------:R-:W-:-:S02]  /*0980*/  SHF.R.U32.HI R0, RZ, 0x3, R3 ;  /* 0x00000003ff007819 */ /* 0x000fc40000011603 */
[--C-:B------:R-:W-:Y:S01]  /*0990*/  LOP3.LUT R223, R223, R2, R5.reuse, 0x1e, !PT ;  /* 0x00000002dfdf7212 */ /* 0x100fe200078e1e05 */
[----:B------:R-:W-:Y:S01]  /*09a0*/  IMAD.SHL.U32 R2, R21, 0x20, RZ ;  /* 0x0000002015027824 */ /* 0x000fe200078e00ff */
[C---:B------:R-:W-:Y:S01]  /*09b0*/  LOP3.LUT R4, R0.reuse, R3, R5, 0x1e, !PT ;  /* 0x0000000300047212 */ /* 0x040fe200078e1e05 */
[----:B------:R-:W-:Y:S01]  /*09c0*/  IMAD.IADD R7, R7, 0x1, R11 ;  /* 0x0000000107077824 */ /* 0x000fe200078e020b */
[----:B------:R-:W-:Y:S01]  /*09d0*/  LOP3.LUT R3, R0, R8, R3, 0x1e, !PT ;  /* 0x0000000800037212 */ /* 0x000fe200078e1e03 */
[----:B------:R-:W-:Y:S01]  /*09e0*/  IMAD R5, R22, 0x200, R2 ;  /* 0x0000020016057824 */ /* 0x000fe200078e0202 */
[----:B------:R-:W-:Y:S01]  /*09f0*/  SEL R0, R227, 0xffffffe0, !P6 ;  /* 0xffffffe0e3007807 */ /* 0x000fe20007000000 */
[----:B------:R-:W-:Y:S01]  /*0a00*/  IMAD.U32 R223, R16, 0x200, R223 ;  /* 0x0000020010df7824 */ /* 0x000fe200078e00df */
[----:B------:R-:W-:Y:S01]  /*0a10*/  R2P PR, R19, 0x6 ;  /* 0x0000000613007804 */ /* 0x000fe20000000000 */
[----:B------:R-:W-:Y:S01]  /*0a20*/  IMAD.IADD R228, R2, 0x1, R3 ;  /* 0x0000000102e47824 */ /* 0x000fe200078e0203 */
[----:B------:R-:W-:Y:S01]  /*0a30*/  LEA R236, R236, UR4, 0x1 ;  /* 0x00000004ecec7c11 */ /* 0x000fe2000f8e08ff */
[----:B------:R-:W-:Y:S01]  /*0a40*/  IMAD.IADD R222, R222, 0x1, R0 ;  /* 0x00000001dede7824 */ /* 0x000fe200078e0200 */
[----:B------:R-:W-:Y:S01]  /*0a50*/  LEA R223, R223, UR5, 0x1 ;  /* 0x00000005dfdf7c11 */ /* 0x000fe2000f8e08ff */
[----:B------:R-:W-:Y:S01]  /*0a60*/  IMAD.U32 R0, RZ, RZ, UR6 ;  /* 0x00000006ff007e24 */ /* 0x000fe2000f8e00ff */
[----:B------:R-:W-:Y:S01]  /*0a70*/  USHF.R.S32.HI UR6, URZ, 0x1f, UR44 ;  /* 0x0000001f3f067899 */ /* 0x000fe2000801142c */
[----:B------:R-:W-:Y:S01]  /*0a80*/  IMAD.U32 R0, RZ, RZ, UR7 ;  /* 0x00000007ff007e24 */ /* 0x000fe2000f8e00ff */
[----:B------:R-:W-:Y:S01]  /*0a90*/  USHF.R.S32.HI UR7, URZ, 0x1f, UR56 ;  /* 0x0000001f3f077899 */ /* 0x000fe20008011438 */
[----:B------:R-:W-:Y:S01]  /*0aa0*/  IMAD.IADD R229, R5, 0x1, R4 ;  /* 0x0000000105e57824 */ /* 0x000fe200078e0204 */
[C---:B------:R-:W-:Y:S01]  /*0ab0*/  SEL R224, R227.reuse, 0xffffffe0, !P1 ;  /* 0xffffffe0e3e07807 */ /* 0x040fe20004800000 */
[----:B------:R-:W-:Y:S01]  /*0ac0*/  VIADD R237, R236, 0x20 ;  /* 0x00000020eced7836 */ /* 0x000fe20000000000 */
[----:B------:R-:W-:Y:S01]  /*0ad0*/  LOP3.LUT P0, RZ, R18, 0x2, RZ, 0xc0, !PT ;  /* 0x0000000212ff7812 */ /* 0x000fe2000780c0ff */
[----:B------:R-:W-:Y:S01]  /*0ae0*/  IMAD.U32 R2, RZ, RZ, UR6 ;  /* 0x00000006ff027e24 */ /* 0x000fe2000f8e00ff */
[----:B------:R-:W-:Y:S01]  /*0af0*/  UIADD3 UR6, UR4, 0x9000, URZ ;  /* 0x0000900004067890 */ /* 0x000fe2000fffe03f */
[----:B------:R-:W-:Y:S01]  /*0b00*/  IMAD.U32 R2, RZ, RZ, UR7 ;  /* 0x00000007ff027e24 */ /* 0x000fe2000f8e00ff */
[----:B------:R-:W-:Y:S01]  /*0b10*/  SEL R227, R227, 0xffffffe0, !P0 ;  /* 0xffffffe0e3e37807 */ /* 0x000fe20004000000 */
[----:B------:R-:W-:Y:S01]  /*0b20*/  IMAD.U32 R0, RZ, RZ, UR7 ;  /* 0x00000007ff007e24 */ /* 0x000fe2000f8e00ff */
[----:B------:R-:W-:Y:S01]  /*0b30*/  LEA R3, R6, UR4, 0x1 ;  /* 0x0000000406037c11 */ /* 0x000fe2000f8e08ff */
[----:B------:R-:W-:Y:S01]  /*0b40*/  IMAD.MOV.U32 R0, RZ, RZ, 0x40 ;  /* 0x00000040ff007424 */ /* 0x000fe200078e00ff */
[----:B------:R-:W-:Y:S01]  /*0b50*/  LEA R4, R7, UR6, 0x1 ;  /* 0x0000000607047c11 */ /* 0x000fe2000f8e08ff */
[----:B------:R-:W-:Y:S01]  /*0b60*/  @P4 VIADD R237, R236, 0xffffffe0 ;  /* 0xffffffe0eced4836 */ /* 0x000fe20000000000 */
[----:B------:R-:W-:Y:S01]  /*0b70*/  ULDC.64 UR6, c[0x0][0x208] ;  /* 0x0000820000067ab9 */ /* 0x000fe20000000a00 */
[----:B------:R-:W-:Y:S01]  /*0b80*/  IMAD.IADD R224, R223, 0x1, R224 ;  /* 0x00000001dfe07824 */ /* 0x000fe200078e02e0 */
[----:B------:R-:W-:Y:S01]  /*0b90*/  SEL R0, R0, 0xffffffc0, !P2 ;  /* 0xffffffc000007807 */ /* 0x000fe20005000000 */
[C---:B------:R-:W-:Y:S01]  /*0ba0*/  VIADD R2, R4.reuse, 0x20 ;  /* 0x0000002004027836 */ /* 0x040fe20000000000 */
[----:B------:R1:W-:Y:S01]  /*0bb0*/  STL [R1+0x8], R4 ;  /* 0x0000080401007387 */ /* 0x0003e20000100800 */
[----:B------:R-:W-:-:S02]  /*0bc0*/  @P3 VIADD R2, R4, 0xffffffe0 ;  /* 0xffffffe004023836 */ /* 0x000fc40000000000 */
[----:B------:R-:W-:Y:S02]  /*0bd0*/  IMAD.IADD R238, R236, 0x1, R235 ;  /* 0x00000001ecee7824 */ /* 0x000fe400078e02eb */
[----:B------:R-:W-:Y:S01]  /*0be0*/  IMAD.IADD R235, R235, 0x1, R237 ;  /* 0x00000001ebeb7824 */ /* 0x000fe200078e02ed */
[----:B------:R1:W-:Y:S01]  /*0bf0*/  STL [R1+0xc], R2 ;  /* 0x00000c0201007387 */ /* 0x0003e20000100800 */
[--C-:B------:R-:W-:Y:S02]  /*0c00*/  IMAD.IADD R226, R223, 0x1, R0.reuse ;  /* 0x00000001dfe27824 */ /* 0x100fe400078e0200 */
[----:B------:R-:W-:-:S07]  /*0c10*/  IMAD.IADD R225, R224, 0x1, R0 ;  /* 0x00000001e0e17824 */ /* 0x000fce00078e0200 */
.L_x_280:
        /* <DEDUP_REMOVED lines=67> */
.L_x_252:
[----:B------:R-:W-:Y:S02]  /*1050*/  @!UP3 UIADD3 UR5, UR9, UR8, -UR40 ;  /* 0x000000080905b290 */ /* 0x000fe4000fffe828 */
[----:B------:R-:W-:Y:S02]  /*1060*/  @UP2 UIADD3 UR29, UR11, -UR16, URZ ;  /* 0x800000100b1d2290 */ /* 0x000fe4000fffe03f */
[----:B------:R-:W-:-:S05]  /*1070*/  UISETP.GT.AND UP0, UPT, UR5, UR28, UPT ;  /* 0x0000001c0500728c */ /* 0x000fca000bf04270 */
[----:B------:R-:W-:Y:S01]  /*1080*/  @!UP2 ULDC UR29, c[0x0][0x2c4] ;  /* 0x0000b100001daab9 */ /* 0x000fe20000000800 */
[----:B------:R-:W-:-:S13]  /*1090*/  PLOP3.LUT P0, PT, PT, PT, UP0, 0x80, 0x0 ;  /* 0x000000000000781c */ /* 0x000fda0003f0f008 */
[----:B------:R-:W-:Y:S05]  /*10a0*/  @!P0 BRA `(.L_x_253) ;  /* 0x0000008000d08947 */ /* 0x000fea0003800000 */
[----:B------:R-:W1:Y:S01]  /*10b0*/  LDC R7, c[0x0][0x278] ;  /* 0x00009e00ff077b82 */ /* 0x000e620000000800 */
[----:B------:R-:W-:Y:S01]  /*10c0*/  ULDC.64 UR10, c[0x0][0x488] ;  /* 0x00012200000a7ab9 */ /* 0x000fe20000000a00 */
[----:B------:R-:W-:Y:S01]  /*10d0*/  UISETP.NE.AND UP0, UPT, UR41, -0x1, UPT ;  /* 0xffffffff2900788c */ /* 0x000fe2000bf05270 */
[----:B------:R-:W-:Y:S01]  /*10e0*/  IABS R2, UR56 ;  /* 0x0000003800027c13 */ /* 0x000fe20008000000 */
[----:B------:R-:W-:Y:S01]  /*10f0*/  UISETP.NE.AND UP1, UPT, UR16, -0x1, UPT ;  /* 0xffffffff1000788c */ /* 0x000fe2000bf25270 */
[----:B------:R-:W-:Y:S01]  /*1100*/  ULDC.64 UR8, c[0x0][0x228] ;  /* 0x00008a0000087ab9 */ /* 0x000fe20000000a00 */
[----:B------:R-:W-:Y:S02]  /*1110*/  UIADD3 UR14, UR29, 0x3f, URZ ;  /* 0x0000003f1d0e7890 */ /* 0x000fe4000fffe03f */
[----:B------:R-:W2:Y:S01]  /*1120*/  S2UR UR12, SR_CTAID.X ;  /* 0x00000000000c79c3 */ /* 0x000ea20000002500 */
[----:B------:R-:W-:Y:S02]  /*1130*/  UIMAD.WIDE.U32 UR18, UR44, UR8, URZ ;  /* 0x000000082c1272a5 */ /* 0x000fe4000f8e003f */
[----:B------:R-:W-:Y:S01]  /*1140*/  UIMAD UR8, UR57, UR8, URZ ;  /* 0x00000008390872a4 */ /* 0x000fe2000f8e023f */
[----:B------:R-:W-:Y:S01]  /*1150*/  ULDC.64 UR34, c[0x0][0x240] ;  /* 0x0000900000227ab9 */ /* 0x000fe20000000a00 */
[----:B------:R-:W-:Y:S01]  /*1160*/  ULDC UR58, c[0x0][0x2d4] ;  /* 0x0000b500003a7ab9 */ /* 0x000fe20000000800 */
[----:B------:R-:W-:Y:S01]  /*1170*/  USHF.L.U64.HI UR15, UR44, 0x7, UR57 ;  /* 0x000000072c0f7899 */ /* 0x000fe20008010239 */
[----:B------:R-:W-:Y:S01]  /*1180*/  ULDC.U8 UR23, c[0x0][0x480] ;  /* 0x0001200000177ab9 */ /* 0x000fe20000000000 */
[----:B------:R-:W-:Y:S01]  /*1190*/  ULDC.U8 UR22, c[0x0][0x3d8] ;  /* 0x0000f60000167ab9 */ /* 0x000fe20000000000 */
[----:B------:R-:W-:-:S02]  /*11a0*/  USHF.R.S32.HI UR20, URZ, 0x1f, UR14 ;  /* 0x0000001f3f147899 */ /* 0x000fc4000801140e */
[----:B------:R-:W-:Y:S02]  /*11b0*/  @UP0 UIADD3 UR17, UR40, UR41, URZ ;  /* 0x0000002928110290 */ /* 0x000fe4000fffe03f */
[----:B------:R-:W-:Y:S01]  /*11c0*/  UIMAD UR24, UR44, UR9, UR8 ;  /* 0x000000092c1872a4 */ /* 0x000fe2000f8e0208 */
[----:B-1----:R-:W-:Y:S01]  /*11d0*/  IABS R6, R7 ;  /* 0x0000000700067213 */ /* 0x002fe20000000000 */
[----:B------:R-:W-:Y:S01]  /*11e0*/  USHF.R.S32.HI UR38, URZ, 0x1f, UR58 ;  /* 0x0000001f3f267899 */ /* 0x000fe2000801143a */
[----:B------:R-:W-:Y:S01]  /*11f0*/  ISETP.NE.AND P3, PT, R7, RZ, PT ;  /* 0x000000ff0700720c */ /* 0x000fe20003f65270 */
[----:B------:R-:W-:Y:S01]  /*1200*/  UISETP.NE.AND UP4, UPT, UR23, URZ, UPT ;  /* 0x0000003f1700728c */ /* 0x000fe2000bf85270 */
[----:B------:R-:W1:Y:S01]  /*1210*/  I2F.RP R4, R6 ;  /* 0x0000000600047306 */ /* 0x000e620000209400 */
[----:B------:R-:W-:Y:S01]  /*1220*/  UISETP.NE.AND UP3, UPT, UR22, URZ, UPT ;  /* 0x0000003f1600728c */ /* 0x000fe2000bf65270 */
[----:B------:R-:W-:Y:S01]  /*1230*/  @!UP1 ULDC.64 UR8, c[0x0][0x418] ;  /* 0x0001060000089ab9 */ /* 0x000fe20000000a00 */
[----:B--2---:R-:W-:Y:S01]  /*1240*/  UIMAD.WIDE.U32 UR26, UR12, UR10, URZ ;  /* 0x0000000a0c1a72a5 */ /* 0x004fe2000f8e003f */
[----:B------:R-:W-:Y:S01]  /*1250*/  @UP0 ULDC.64 UR22, c[0x0][0x248] ;  /* 0x0000920000160ab9 */ /* 0x000fe20000000a00 */
[----:B------:R-:W-:-:S02]  /*1260*/  USEL UR31, UR15, URZ, UP2 ;  /* 0x0000003f0f1f7287 */ /* 0x000fc40009000000 */
[----:B------:R-:W-:Y:S02]  /*1270*/  UIMAD UR47, UR12, UR11, UR27 ;  /* 0x0000000b0c2f72a4 */ /* 0x000fe4000f8e021b */
[----:B------:R-:W-:Y:S01]  /*1280*/  USHF.L.U32 UR12, UR44, 0x7, URZ ;  /* 0x000000072c0c7899 */ /* 0x000fe2000800063f */
[----:B------:R-:W-:Y:S01]  /*1290*/  @UP1 ULDC.64 UR10, c[0x0][0x420] ;  /* 0x00010800000a1ab9 */ /* 0x000fe20000000a00 */
[----:B------:R-:W-:Y:S01]  /*12a0*/  ULEA.HI UR43, UR20, UR14, URZ, 0x6 ;  /* 0x0000000e142b7291 */ /* 0x000fe2000f8f303f */
[----:B-1----:R-:W1:Y:S01]  /*12b0*/  MUFU.RCP R4, R4 ;  /* 0x0000000400047308 */ /* 0x002e620000001000 */
[----:B------:R-:W-:Y:S02]  /*12c0*/  USEL UR30, UR12, URZ, UP2 ;  /* 0x0000003f0c1e7287 */ /* 0x000fe40009000000 */
[----:B------:R-:W-:Y:S02]  /*12d0*/  UIMAD.WIDE.U32 UR12, UR16, UR34, URZ ;  /* 0x00000022100c72a5 */ /* 0x000fe4000f8e003f */
[----:B------:R-:W-:-:S02]  /*12e0*/  @UP1 UIMAD.WIDE.U32 UR36, UR16, UR10, URZ ;  /* 0x0000000a102412a5 */ /* 0x000fc4000f8e003f */
[----:B------:R-:W-:Y:S02]  /*12f0*/  USEL UR54, UR18, UR12, !UP1 ;  /* 0x0000000c12367287 */ /* 0x000fe4000c800000 */
[----:B------:R-:W-:Y:S02]  /*1300*/  @!UP1 UIMAD UR10, UR57, UR8, URZ ;  /* 0x00000008390a92a4 */ /* 0x000fe4000f8e023f */
[----:B------:R-:W-:Y:S02]  /*1310*/  @UP0 UIMAD.WIDE.U32 UR14, UR17, UR22, URZ ;  /* 0x00000016110e02a5 */ /* 0x000fe4000f8e003f */
[----:B------:R-:W-:Y:S02]  /*1320*/  @UP0 UIMAD UR18, UR17, UR23, URZ ;  /* 0x00000017111202a4 */ /* 0x000fe4000f8e023f */
[----:B------:R-:W-:Y:S01]  /*1330*/  UIMAD UR17, UR38, UR44, URZ ;  /* 0x0000002c261172a4 */ /* 0x000fe2000f8e023f */
[----:B-1----:R-:W-:Y:S01]  /*1340*/  VIADD R4, R4, 0xffffffe ;  /* 0x0ffffffe04047836 */ /* 0x002fe20000000000 */
[----:B------:R-:W-:Y:S01]  /*1350*/  ULDC UR61, c[0x0][0x2dc] ;  /* 0x0000b700003d7ab9 */ /* 0x000fe20000000800 */
[----:B------:R-:W-:Y:S01]  /*1360*/  ULDC UR60, c[0x0][0x270] ;  /* 0x00009c00003c7ab9 */ /* 0x000fe20000000800 */
[----:B------:R-:W-:Y:S01]  /*1370*/  @UP1 UIMAD UR45, UR16, UR11, UR37 ;  /* 0x0000000b102d12a4 */ /* 0x000fe2000f8e0225 */
[----:B------:R-:W1:Y:S01]  /*1380*/  F2I.FTZ.U32.TRUNC.NTZ R5, R4 ;  /* 0x0000000400057305 */ /* 0x000e62000021f000 */
[----:B------:R-:W-:-:S02]  /*1390*/  @!UP1 UIMAD.WIDE.U32 UR32, UR44, UR8, URZ ;  /* 0x000000082c2092a5 */ /* 0x000fc4000f8e003f */
[----:B------:R-:W-:Y:S02]  /*13a0*/  @!UP1 UIMAD UR27, UR44, UR9, UR10 ;  /* 0x000000092c1b92a4 */ /* 0x000fe4000f8e020a */
[----:B------:R-:W-:Y:S02]  /*13b0*/  UIMAD UR21, UR16, UR35, URZ ;  /* 0x00000023101572a4 */ /* 0x000fe4000f8e023f */
[----:B------:R-:W-:Y:S02]  /*13c0*/  UIMAD.WIDE UR8, UR61, UR60, URZ ;  /* 0x0000003c3d0872a5 */ /* 0x000fe4000f8e023f */
[----:B------:R-:W-:Y:S02]  /*13d0*/  UIMAD.WIDE.U32 UR10, UR44, UR58, URZ ;  /* 0x0000003a2c0a72a5 */ /* 0x000fe4000f8e003f */
[----:B------:R-:W-:Y:S02]  /*13e0*/  UIMAD UR17, UR57, UR58, UR17 ;  /* 0x0000003a391172a4 */ /* 0x000fe4000f8e0211 */
[----:B------:R-:W-:Y:S01]  /*13f0*/  UIADD3 UR24, UR19, UR24, URZ ;  /* 0x0000001813187290 */ /* 0x000fe2000fffe03f */
[----:B-1----:R-:W-:Y:S01]  /*1400*/  IMAD.MOV R0, RZ, RZ, -R5 ;  /* 0x000000ffff007224 */ /* 0x002fe200078e0a05 */
[----:B------:R-:W-:Y:S01]  /*1410*/  @UP1 UIADD3 UR24, UR13, UR21, URZ ;  /* 0x000000150d181290 */ /* 0x000fe2000fffe03f */
[----:B------:R-:W-:Y:S01]  /*1420*/  IMAD.MOV.U32 R4, RZ, RZ, RZ ;  /* 0x000000ffff047224 */ /* 0x000fe200078e00ff */
[----:B------:R-:W-:Y:S01]  /*1430*/  @UP0 UIADD3 UR48, UR15, UR18, URZ ;  /* 0x000000120f300290 */ /* 0x000fe2000fffe03f */
[----:B------:R-:W-:Y:S01]  /*1440*/  IMAD R0, R0, R6, RZ ;  /* 0x0000000600007224 */ /* 0x000fe200078e02ff */
[----:B------:R-:W-:Y:S01]  /*1450*/  @UP0 UMOV UR46, UR14 ;  /* 0x0000000e002e0c82 */ /* 0x000fe20008000000 */
[----:B------:R-:W-:-:S02]  /*1460*/  UIMAD.WIDE.U32 UR12, UR8, UR10, URZ ;  /* 0x0000000a080c72a5 */ /* 0x000fc4000f8e003f */
[----:B------:R-:W-:Y:S01]  /*1470*/  IMAD.HI.U32 R0, R5, R0, R4 ;  /* 0x0000000005007227 */ /* 0x000fe200078e0004 */
[----:B------:R-:W-:Y:S02]  /*1480*/  UIMAD UR15, UR9, UR10, URZ ;  /* 0x0000000a090f72a4 */ /* 0x000fe4000f8e023f */
[----:B------:R-:W-:Y:S02]  /*1490*/  UIADD3 UR14, UR11, UR17, URZ ;  /* 0x000000110b0e7290 */ /* 0x000fe4000fffe03f */
[----:B------:R-:W-:Y:S01]  /*14a0*/  UIMAD.WIDE.U32 UR10, UR8, UR16, URZ ;  /* 0x00000010080a72a5 */ /* 0x000fe2000f8e003f */
[----:B------:R-:W-:Y:S01]  /*14b0*/  IMAD.HI.U32 R0, R0, R2, RZ ;  /* 0x0000000200007227 */ /* 0x000fe200078e00ff */
[----:B------:R-:W-:Y:S01]  /*14c0*/  ULDC UR42, c[0x0][0x2c4] ;  /* 0x0000b100002a7ab9 */ /* 0x000fe20000000800 */
[----:B------:R-:W-:Y:S02]  /*14d0*/  UIMAD UR14, UR8, UR14, UR15 ;  /* 0x0000000e080e72a4 */ /* 0x000fe4000f8e020f */
[----:B------:R-:W-:Y:S01]  /*14e0*/  IMAD.MOV R4, RZ, RZ, -R0 ;  /* 0x000000ffff047224 */ /* 0x000fe200078e0a00 */
[----:B------:R-:W-:-:S02]  /*14f0*/  @UP3 UIMAD UR15, UR44, UR42, URZ ;  /* 0x0000002a2c0f32a4 */ /* 0x000fc4000f8e023f */
[----:B------:R-:W-:Y:S01]  /*1500*/  USEL UR55, UR12, UR10, !UP1 ;  /* 0x0000000a0c377287 */ /* 0x000fe2000c800000 */
[C---:B------:R-:W-:Y:S01]  /*1510*/  IMAD R2, R6.reuse, R4, R2 ;  /* 0x0000000406027224 */ /* 0x040fe200078e0202 */
[----:B------:R-:W-:Y:S02]  /*1520*/  ULOP3.LUT UR12, UR43, 0xffffffc0, URZ, 0xc0, !UPT ;  /* 0xffffffc02b0c7892 */ /* 0x000fe4000f8ec03f */
[----:B------:R-:W-:Y:S02]  /*1530*/  UIADD3 UR21, UR13, UR14, URZ ;  /* 0x0000000e0d157290 */ /* 0x000fe4000fffe03f */
[----:B------:R-:W-:Y:S01]  /*1540*/  ISETP.GT.U32.AND P1, PT, R6, R2, PT ;  /* 0x000000020600720c */ /* 0x000fe20003f24070 */
[----:B------:R-:W-:Y:S02]  /*1550*/  @UP3 USEL UR10, UR15, UR16, !UP1 ;  /* 0x000000100f0a3287 */ /* 0x000fe4000c800000 */
[----:B------:R-:W-:Y:S01]  /*1560*/  UIADD3 UR13, UR12, -0x40, URZ ;  /* 0xffffffc00c0d7890 */ /* 0x000fe2000fffe03f */
[----:B------:R-:W-:Y:S01]  /*1570*/  @UP3 ULDC UR17, c[0x0][0x2e4] ;  /* 0x0000b90000113ab9 */ /* 0x000fe20000000800 */
[----:B------:R-:W-:-:S02]  /*1580*/  @!UP3 UIMAD UR14, UR44, UR60, UR56 ;  /* 0x0000003c2c0eb2a4 */ /* 0x000fc4000f8e0238 */
[----:B------:R-:W-:Y:S02]  /*1590*/  @UP3 UIMAD UR19, UR56, UR17, UR10 ;  /* 0x00000011381332a4 */ /* 0x000fe4000f8e020a */
[----:B------:R-:W-:Y:S02]  /*15a0*/  USHF.R.S32.HI UR18, URZ, 0x1f, UR13 ;  /* 0x0000001f3f127899 */ /* 0x000fe4000801140d */
[----:B------:R-:W-:Y:S02]  /*15b0*/  UIADD3 UR10, UP2, UR13, UR30, URZ ;  /* 0x0000001e0d0a7290 */ /* 0x000fe4000ff5e03f */
[-C--:B------:R-:W-:Y:S01]  /*15c0*/  @!P1 IADD3 R2, R2, -R6.reuse, RZ ;  /* 0x8000000602029210 */ /* 0x080fe20007ffe0ff */
[----:B------:R-:W-:Y:S01]  /*15d0*/  UIMAD UR12, UR9, UR16, URZ ;  /* 0x00000010090c72a4 */ /* 0x000fe2000f8e023f */
[----:B------:R-:W-:Y:S01]  /*15e0*/  @!P1 VIADD R0, R0, 0x1 ;  /* 0x0000000100009836 */ /* 0x000fe20000000000 */
[----:B------:R-:W-:Y:S01]  /*15f0*/  UIADD3.X UR17, UR18, UR31, URZ, UP2, !UPT ;  /* 0x0000001f12117290 */ /* 0x000fe200097fe43f */
[----:B------:R-:W-:Y:S01]  /*1600*/  ISETP.GE.U32.AND P0, PT, R2, R6, PT ;  /* 0x000000060200720c */ /* 0x000fe20003f06070 */
[----:B------:R-:W-:Y:S01]  /*1610*/  UIMAD UR9, UR9, UR10, URZ ;  /* 0x0000000a090972a4 */ /* 0x000fe2000f8e023f */
[----:B------:R-:W-:Y:S01]  /*1620*/  LOP3.LUT R2, R7, UR56, RZ, 0x3c, !PT ;  /* 0x0000003807027c12 */ /* 0x000fe2000f8e3cff */
[----:B------:R-:W-:Y:S01]  /*1630*/  @UP0 UIADD3 UR25, UR40, UR41, URZ ;  /* 0x0000002928190290 */ /* 0x000fe2000fffe03f */
[----:B------:R-:W-:Y:S01]  /*1640*/  PLOP3.LUT P1, PT, PT, PT, UP0, 0x80, 0x0 ;  /* 0x000000000000781c */ /* 0x000fe20003f2f008 */
[----:B------:R-:W-:Y:S01]  /*1650*/  @!UP3 UIMAD UR19, UR14, UR42, URZ ;  /* 0x0000002a0e13b2a4 */ /* 0x000fe2000f8e023f */
[----:B------:R-:W-:Y:S01]  /*1660*/  ISETP.GE.AND P2, PT, R2, RZ, PT ;  /* 0x000000ff0200720c */ /* 0x000fe20003f46270 */
[----:B------:R-:W-:Y:S01]  /*1670*/  UIMAD.WIDE.U32 UR30, UR8, UR10, URZ ;  /* 0x0000000a081e72a5 */ /* 0x000fe2000f8e003f */
[----:B------:R-:W-:Y:S01]  /*1680*/  @UP0 ULDC.64 UR14, c[0x0][0x250] ;  /* 0x00009400000e0ab9 */ /* 0x000fe20000000a00 */
[----:B------:R-:W-:-:S02]  /*1690*/  UIMAD UR10, UR8, UR17, UR9 ;  /* 0x00000011080a72a4 */ /* 0x000fc4000f8e0209 */
[----:B------:R-:W-:Y:S02]  /*16a0*/  @UP0 UIMAD.WIDE.U32 UR8, UR25, UR14, URZ ;  /* 0x0000000e190802a5 */ /* 0x000fe4000f8e003f */
[----:B------:R-:W-:Y:S01]  /*16b0*/  @P0 VIADD R0, R0, 0x1 ;  /* 0x0000000100000836 */ /* 0x000fe20000000000 */
[----:B------:R-:W-:Y:S01]  /*16c0*/  @UP1 UIADD3 UR21, UR11, UR12, URZ ;  /* 0x0000000c0b151290 */ /* 0x000fe2000fffe03f */
[----:B------:R-:W-:Y:S01]  /*16d0*/  PLOP3.LUT P0, PT, PT, PT, UP3, 0x80, 0x0 ;  /* 0x000000000000781c */ /* 0x000fe20003f0f038 */
[----:B------:R-:W-:Y:S02]  /*16e0*/  UIMAD UR49, UR56, UR61, URZ ;  /* 0x0000003d383172a4 */ /* 0x000fe4000f8e023f */
[----:B------:R-:W-:Y:S01]  /*16f0*/  @UP0 UIMAD UR11, UR25, UR15, URZ ;  /* 0x0000000f190b02a4 */ /* 0x000fe2000f8e023f */
[----:B------:R-:W-:Y:S01]  /*1700*/  @!P2 IADD3 R0, -R0, RZ, RZ ;  /* 0x000000ff0000a210 */ /* 0x000fe20007ffe1ff */
[----:B------:R-:W-:Y:S01]  /*1710*/  USEL UR52, UR47, URZ, UP4 ;  /* 0x0000003f2f347287 */ /* 0x000fe2000a000000 */
[----:B------:R-:W-:Y:S01]  /*1720*/  @!P3 LOP3.LUT R0, RZ, R7, RZ, 0x33, !PT ;  /* 0x00000007ff00b212 */ /* 0x000fe200078e33ff */
[----:B------:R-:W-:-:S02]  /*1730*/  USHF.R.S32.HI UR51, URZ, 0x1f, UR28 ;  /* 0x0000001f3f337899 */ /* 0x000fc4000801141c */
        /* <DEDUP_REMOVED lines=19> */
.L_x_254:
        /* <DEDUP_REMOVED lines=13> */
.L_x_255:
        /* <DEDUP_REMOVED lines=11> */
.L_x_256:
[----:B------:R-:W-:-:S04]  /*19f0*/  UIMAD UR10, UR44, UR60, UR56 ;  /* 0x0000003c2c0a72a4 */ /* 0x000fc8000f8e0238 */
[----:B------:R-:W-:-:S12]  /*1a00*/  UIMAD UR10, UR10, UR58, URZ ;  /* 0x0000003a0a0a72a4 */ /* 0x000fd8000f8e023f */
.L_x_257:
[----:B------:R-:W2:Y:S04]  /*1a10*/  LDL.64 R4, [R1+0x20] ;  /* 0x0000200001047983 */ /* 0x000ea80000100a00 */
[----:B------:R1:W3:Y:S01]  /*1a20*/  LDL.64 R12, [R1+0x20] ;  /* 0x00002000010c7983 */ /* 0x0002e20000100a00 */
[----:B------:R-:W-:Y:S01]  /*1a30*/  SHF.R.S32.HI R27, RZ, 0x1f, R252 ;  /* 0x0000001fff1b7819 */ /* 0x000fe200000114fc */
[----:B------:R-:W-:Y:S01]  /*1a40*/  USHF.R.S32.HI UR17, URZ, 0x1f, UR56 ;  /* 0x0000001f3f117899 */ /* 0x000fe20008011438 */
[----:B------:R-:W-:Y:S01]  /*1a50*/  IADD3 R2, P0, R252, UR13, RZ ;  /* 0x0000000dfc027c10 */ /* 0x000fe2000ff1e0ff */
[----:B------:R-:W4:Y:S01]  /*1a60*/  S2R R26, SR_TID.X ;  /* 0x00000000001a7919 */ /* 0x000f220000002100 */
[----:B------:R-:W-:Y:S01]  /*1a70*/  UIADD3 UR20, UR13, UR10, URZ ;  /* 0x0000000a0d147290 */ /* 0x000fe2000fffe03f */
[----:B------:R-:W-:Y:S01]  /*1a80*/  BSSY B1, `(.L_x_253) ;  /* 0x0000796000017945 */ /* 0x000fe20003800000 */
[----:B------:R-:W-:-:S02]  /*1a90*/  UIADD3 UR19, UR13, UR19, URZ ;  /* 0x000000130d137290 */ /* 0x000fc4000fffe03f */
[----:B------:R-:W-:Y:S01]  /*1aa0*/  UISETP.GE.AND UP2, UPT, UR29, 0x1, UPT ;  /* 0x000000011d00788c */ /* 0x000fe2000bf46270 */
[----:B------:R-:W-:Y:S01]  /*1ab0*/  ULDC.64 UR32, c[0x0][0x2b0] ;  /* 0x0000ac0000207ab9 */ /* 0x000fe20000000a00 */
[----:B------:R-:W-:Y:S01]  /*1ac0*/  ULDC.64 UR36, c[0x0][0x478] ;  /* 0x00011e0000247ab9 */ /* 0x000fe20000000a00 */
[----:B------:R-:W-:Y:S01]  /*1ad0*/  ULEA.HI.SX32 UR27, UR43, 0xffffffff, 0x1a ;  /* 0xffffffff2b1b7891 */ /* 0x000fe2000f8fd23f */
[----:B--2---:R-:W-:Y:S01]  /*1ae0*/  IADD3.X R5, R27, UR18, RZ, P0, !PT ;  /* 0x000000121b057c10 */ /* 0x004fe200087fe4ff */
[----:B---3--:R-:W-:-:S04]  /*1af0*/  IMAD.MOV.U32 R12, RZ, RZ, R4 ;  /* 0x000000ffff0c7224 */ /* 0x008fc800078e0004 */
[----:B------:R-:W-:Y:S01]  /*1b00*/  IMAD R6, R5, UR34, RZ ;  /* 0x0000002205067c24 */ /* 0x000fe2000f8e02ff */
[----:B------:R-:W-:-:S03]  /*1b10*/  SHF.R.S32.HI R13, RZ, 0x1f, R12 ;  /* 0x0000001fff0d7819 */ /* 0x000fc6000001140c */
[----:B------:R-:W-:Y:S01]  /*1b20*/  IMAD R8, R2, UR35, R6 ;  /* 0x0000002302087c24 */ /* 0x000fe2000f8e0206 */
[----:B------:R-:W-:Y:S01]  /*1b30*/  IADD3 R4, P0, R12, UR8, RZ ;  /* 0x000000080c047c10 */ /* 0x000fe2000ff1e0ff */
[----:B------:R-:W-:Y:S02]  /*1b40*/  ULDC.64 UR8, c[0x0][0x420] ;  /* 0x0001080000087ab9 */ /* 0x000fe40000000a00 */
[----:B------:R-:W-:Y:S01]  /*1b50*/  UIMAD UR11, UR18, UR8, URZ ;  /* 0x00000008120b72a4 */ /* 0x000fe2000f8e023f */
[----:B------:R-:W-:Y:S01]  /*1b60*/  IADD3.X R5, R13, UR45, RZ, P0, !PT ;  /* 0x0000002d0d057c10 */ /* 0x000fe200087fe4ff */
[----:B------:R-:W-:Y:S01]  /*1b70*/  IMAD.U32 R9, RZ, RZ, UR8 ;  /* 0x00000008ff097e24 */ /* 0x000fe2000f8e00ff */
[----:B------:R1:W-:Y:S01]  /*1b80*/  STL [R1+0x24], R13 ;  /* 0x0000240d01007387 */ /* 0x0003e20000100800 */
[----:B------:R-:W-:Y:S01]  /*1b90*/  IMAD.WIDE.U32 R6, R2, UR34, R12 ;  /* 0x0000002202067c25 */ /* 0x000fe2000f8e000c */
[----:B------:R-:W-:Y:S02]  /*1ba0*/  UIMAD UR12, UR13, UR9, UR11 ;  /* 0x000000090d0c72a4 */ /* 0x000fe4000f8e020b */
[----:B------:R-:W-:Y:S01]  /*1bb0*/  UIMAD UR34, UR61, UR60, URZ ;  /* 0x0000003c3d2272a4 */ /* 0x000fe2000f8e023f */
[----:B------:R-:W-:Y:S01]  /*1bc0*/  IMAD.WIDE.U32 R4, R9, UR13, R4 ;  /* 0x0000000d09047c25 */ /* 0x000fe2000f8e0004 */
[----:B------:R-:W-:Y:S01]  /*1bd0*/  IADD3 R6, P0, R6, UR54, RZ ;  /* 0x0000003606067c10 */ /* 0x000fe2000ff1e0ff */
[----:B------:R-:W-:Y:S01]  /*1be0*/  ULDC.64 UR10, c[0x0][0x428] ;  /* 0x00010a00000a7ab9 */ /* 0x000fe20000000a00 */
[----:B------:R-:W-:Y:S01]  /*1bf0*/  USHF.L.U32 UR26, UR34, 0x6, URZ ;  /* 0x00000006221a7899 */ /* 0x000fe2000800063f */
[----:B------:R-:W-:Y:S01]  /*1c00*/  VIADD R5, R5, UR12 ;  /* 0x0000000c05057c36 */ /* 0x000fe20008000000 */
[----:B------:R-:W-:Y:S01]  /*1c10*/  UIMAD UR12, UR17, UR10, URZ ;  /* 0x0000000a110c72a4 */ /* 0x000fe2000f8e023f */
[----:B------:R-:W-:Y:S01]  /*1c20*/  IADD3.X R7, R7, UR24, R8, P0, !PT ;  /* 0x0000001807077c10 */ /* 0x000fe200087fe408 */
[----:B------:R-:W-:Y:S01]  /*1c30*/  IMAD.U32 R2, RZ, RZ, UR10 ;  /* 0x0000000aff027e24 */ /* 0x000fe2000f8e00ff */
[----:B----4-:R-:W-:Y:S01]  /*1c40*/  SHF.R.S32.HI R8, RZ, 0x1f, R26 ;  /* 0x0000001fff087819 */ /* 0x010fe2000001141a */
[----:B------:R-:W-:-:S02]  /*1c50*/  UIMAD UR16, UR56, UR11, UR12 ;  /* 0x0000000b381072a4 */ /* 0x000fc4000f8e020c */
[----:B------:R-:W-:Y:S01]  /*1c60*/  IMAD.WIDE.U32 R4, R2, UR56, R4 ;  /* 0x0000003802047c25 */ /* 0x000fe2000f8e0004 */
[----:B------:R-:W-:Y:S01]  /*1c70*/  ULDC.64 UR10, c[0x0][0x258] ;  /* 0x00009600000a7ab9 */ /* 0x000fe20000000a00 */
[----:B------:R-:W-:Y:S01]  /*1c80*/  LEA.HI R2, R8, R26, RZ, 0x5 ;  /* 0x0000001a08027211 */ /* 0x000fe200078f28ff */
[----:B------:R-:W-:Y:S01]  /*1c90*/  UIMAD UR12, UR17, UR10, URZ ;  /* 0x0000000a110c72a4 */ /* 0x000fe2000f8e023f */
[----:B------:R-:W-:Y:S01]  /*1ca0*/  IMAD.U32 R8, RZ, RZ, UR10 ;  /* 0x0000000aff087e24 */ /* 0x000fe2000f8e00ff */
[----:B------:R-:W-:Y:S01]  /*1cb0*/  USHF.R.S32.HI UR10, URZ, 0x1f, UR26 ;  /* 0x0000001f3f0a7899 */ /* 0x000fe2000801141a */
[----:B------:R-:W-:Y:S01]  /*1cc0*/  LOP3.LUT R9, R2, 0xffffffe0, RZ, 0xc0, !PT ;  /* 0xffffffe002097812 */ /* 0x000fe200078ec0ff */
[----:B------:R-:W-:Y:S01]  /*1cd0*/  UIMAD UR18, UR56, UR11, UR12 ;  /* 0x0000000b381272a4 */ /* 0x000fe2000f8e020c */
[----:B------:R-:W-:Y:S01]  /*1ce0*/  IMAD.WIDE.U32 R6, R8, UR56, R6 ;  /* 0x0000003808067c25 */ /* 0x000fe2000f8e0006 */
[----:B------:R-:W-:Y:S01]  /*1cf0*/  UIADD3 UR11, UP1, UP0, UR30, UR26, UR49 ;  /* 0x0000001a1e0b7290 */ /* 0x000fe2000f83e031 */
[----:B------:R-:W-:Y:S01]  /*1d00*/  SHF.R.S32.HI R2, RZ, 0x5, R2 ;  /* 0x00000005ff027819 */ /* 0x000fe20000011402 */
[----:B------:R-:W-:Y:S01]  /*1d10*/  ULDC.64 UR12, c[0x0][0x210] ;  /* 0x00008400000c7ab9 */ /* 0x000fe20000000a00 */
[----:B------:R-:W-:Y:S01]  /*1d20*/  IMAD.IADD R26, R26, 0x1, -R9 ;  /* 0x000000011a1a7824 */ /* 0x000fe200078e0a09 */
[----:B------:R-:W-:Y:S01]  /*1d30*/  LEA R242, P0, R6, UR12, 0x1 ;  /* 0x0000000c06f27c11 */ /* 0x000fe2000f8008ff */
[----:B------:R-:W-:Y:S01]  /*1d40*/  IMAD R8, R27, UR8, RZ ;  /* 0x000000081b087c24 */ /* 0x000fe2000f8e02ff */
[----:B------:R-:W-:Y:S01]  /*1d50*/  UIADD3.X UR10, UR47, UR10, UR53, UP1, UP0 ;  /* 0x0000000a2f0a7290 */ /* 0x000fe20008fe0435 */
[----:B------:R-:W-:Y:S01]  /*1d60*/  VIADD R9, R7, UR18 ;  /* 0x0000001207097c36 */ /* 0x000fe20008000000 */
[----:B------:R-:W-:Y:S01]  /*1d70*/  ULDC.64 UR24, c[0x0][0x3e0] ;  /* 0x0000f80000187ab9 */ /* 0x000fe20000000a00 */
[----:B------:R-:W-:Y:S01]  /*1d80*/  VIADD R5, R5, UR16 ;  /* 0x0000001005057c36 */ /* 0x000fe20008000000 */
[----:B------:R-:W-:Y:S01]  /*1d90*/  ULDC.64 UR16, c[0x0][0x400] ;  /* 0x0001000000107ab9 */ /* 0x000fe20000000a00 */
[----:B------:R-:W-:Y:S01]  /*1da0*/  IMAD R8, R252, UR9, R8 ;  /* 0x00000009fc087c24 */ /* 0x000fe2000f8e0208 */
[----:B------:R-:W-:Y:S01]  /*1db0*/  UIADD3 UR9, UP1, UP0, UR50, UR11, UR55 ;  /* 0x0000000b32097290 */ /* 0x000fe2000f83e037 */
[----:B------:R-:W-:Y:S01]  /*1dc0*/  IMAD R7, R2, UR34, R26 ;  /* 0x0000002202077c24 */ /* 0x000fe2000f8e021a */
[----:B------:R-:W-:Y:S01]  /*1dd0*/  LEA.HI.X R243, R6, UR13, R9, 0x1, P0 ;  /* 0x0000000d06f37c11 */ /* 0x000fe200080f0c09 */
[----:B------:R-:W-:Y:S01]  /*1de0*/  IMAD.WIDE.U32 R4, R252, UR8, R4 ;  /* 0x00000008fc047c25 */ /* 0x000fe2000f8e0004 */
[----:B------:R-:W-:Y:S01]  /*1df0*/  PLOP3.LUT P0, PT, PT, PT, UP2, 0x80, 0x0 ;  /* 0x000000000000781c */ /* 0x000fe20003f0f028 */
[----:B------:R-:W-:Y:S01]  /*1e00*/  UIADD3.X UR8, UR52, UR10, UR21, UP1, UP0 ;  /* 0x0000000a34087290 */ /* 0x000fe20008fe0415 */
[----:B------:R-:W-:Y:S01]  /*1e10*/  IADD3 R2, P2, R7, UR9, RZ ;  /* 0x0000000907027c10 */ /* 0x000fe2000ff5e0ff */
[----:B------:R-:W-:Y:S01]  /*1e20*/  IMAD.IADD R5, R5, 0x1, R8 ;  /* 0x0000000105057824 */ /* 0x000fe200078e0208 */
[----:B------:R-:W-:Y:S01]  /*1e30*/  LEA R240, P3, R4, UR24, 0x1 ;  /* 0x0000001804f07c11 */ /* 0x000fe2000f8608ff */
[----:B------:R-:W-:Y:S01]  /*1e40*/  UIMAD.WIDE UR18, UR19, 0x4, UR32 ;  /* 0x00000004131278a5 */ /* 0x000fe2000f8e0220 */
[----:B------:R-:W-:Y:S01]  /*1e50*/  LEA R245, P1, R2, UR16, 0x2 ;  /* 0x0000001002f57c11 */ /* 0x000fe2000f8210ff */
[----:B------:R-:W-:Y:S01]  /*1e60*/  UIMAD.WIDE UR20, UR20, 0x4, UR36 ;  /* 0x00000004141478a5 */ /* 0x000fe2000f8e0224 */
[----:B------:R-:W-:-:S02]  /*1e70*/  LEA.HI.X.SX32 R7, R7, UR8, 0x1, P2 ;  /* 0x0000000807077c11 */ /* 0x000fc400090f0eff */
[----:B------:R-:W-:Y:S02]  /*1e80*/  LEA.HI.X R241, R4, UR25, R5, 0x1, P3 ;  /* 0x0000001904f17c11 */ /* 0x000fe400098f0c05 */
[----:B------:R-:W-:Y:S01]  /*1e90*/  LEA.HI.X R244, R2, UR17, R7, 0x2, P1 ;  /* 0x0000001102f47c11 */ /* 0x000fe200088f1407 */
[----:B-1----:R-:W-:Y:S06]  /*1ea0*/  @!P0 BRA `(.L_x_258) ;  /* 0x0000006c002c8947 */ /* 0x002fec0003800000 */
[----:B------:R-:W2:Y:S01]  /*1eb0*/  LDL R28, [R1+0x10] ;  /* 0x00001000011c7983 */ /* 0x000ea20000100800 */
[----:B------:R-:W-:Y:S01]  /*1ec0*/  UIMAD UR10, UR51, UR14, URZ ;  /* 0x0000000e330a72a4 */ /* 0x000fe2000f8e023f */
[----:B------:R-:W-:Y:S01]  /*1ed0*/  IMAD.U32 R6, RZ, RZ, UR14 ;  /* 0x0000000eff067e24 */ /* 0x000fe2000f8e00ff */
[----:B------:R-:W-:Y:S01]  /*1ee0*/  UIMAD UR9, UR51, UR22, URZ ;  /* 0x00000016330972a4 */ /* 0x000fe2000f8e023f */
[----:B------:R-:W-:Y:S01]  /*1ef0*/  VIADD R2, R252, 0x40 ;  /* 0x00000040fc027836 */ /* 0x000fe20000000000 */
[----:B------:R-:W-:Y:S01]  /*1f00*/  UIMAD UR8, UR39, -0x80, UR5 ;  /* 0xffffff80270878a4 */ /* 0x000fe2000f8e0205 */
[----:B------:R-:W-:Y:S01]  /*1f10*/  IMAD.U32 R4, RZ, RZ, UR22 ;  /* 0x00000016ff047e24 */ /* 0x000fe2000f8e00ff */
[----:B------:R-:W-:Y:S01]  /*1f20*/  UIMAD UR12, UR28, UR15, UR10 ;  /* 0x0000000f1c0c72a4 */ /* 0x000fe2000f8e020a */
[--C-:B------:R-:W-:Y:S01]  /*1f30*/  IMAD.WIDE.U32 R6, R6, UR28, R12.reuse ;  /* 0x0000001c06067c25 */ /* 0x100fe2000f8e000c */
[----:B------:R-:W-:Y:S02]  /*1f40*/  UIMAD UR9, UR28, UR23, UR9 ;  /* 0x000000171c0972a4 */ /* 0x000fe4000f8e0209 */
[----:B------:R-:W-:Y:S01]  /*1f50*/  ISETP.GE.AND P2, PT, R2, UR8, PT ;  /* 0x0000000802007c0c */ /* 0x000fe2000bf46270 */
[----:B------:R-:W-:Y:S01]  /*1f60*/  IMAD.WIDE.U32 R4, R4, UR28, R12 ;  /* 0x0000001c04047c25 */ /* 0x000fe2000f8e000c */
[----:B------:R-:W-:Y:S01]  /*1f70*/  IADD3 R8, P1, R6, UR38, RZ ;  /* 0x0000002606087c10 */ /* 0x000fe2000ff3e0ff */
[----:B------:R-:W-:Y:S01]  /*1f80*/  ULDC.64 UR10, c[0x0][0x268] ;  /* 0x00009a00000a7ab9 */ /* 0x000fe20000000a00 */
[----:B------:R-:W-:Y:S01]  /*1f90*/  UMOV UR16, UR18 ;  /* 0x0000001200107c82 */ /* 0x000fe20008000000 */
[----:B------:R-:W-:Y:S01]  /*1fa0*/  IMAD.U32 R2, RZ, RZ, UR12 ;  /* 0x0000000cff027e24 */ /* 0x000fe2000f8e00ff */
[----:B------:R-:W-:Y:S01]  /*1fb0*/  IADD3 R6, P0, R4, UR46, RZ ;  /* 0x0000002e04067c10 */ /* 0x000fe2000ff1e0ff */
[----:B------:R-:W-:Y:S01]  /*1fc0*/  IMAD.U32 R11, RZ, RZ, UR9 ;  /* 0x00000009ff0b7e24 */ /* 0x000fe2000f8e00ff */
[----:B------:R-:W-:Y:S01]  /*1fd0*/  ISETP.GE.AND P3, PT, R252, UR8, PT ;  /* 0x00000008fc007c0c */ /* 0x000fe2000bf66270 */
[----:B------:R-:W-:Y:S01]  /*1fe0*/  ULDC.64 UR8, c[0x0][0x260] ;  /* 0x0000980000087ab9 */ /* 0x000fe20000000a00 */
[----:B------:R-:W-:Y:S01]  /*1ff0*/  IADD3.X R9, R7, UR42, R2, P1, !PT ;  /* 0x0000002a07097c10 */ /* 0x000fe20008ffe402 */
[----:B------:R-:W-:Y:S01]  /*2000*/  IMAD R2, R10, UR8, RZ ;  /* 0x000000080a027c24 */ /* 0x000fe2000f8e02ff */
[----:B------:R-:W-:Y:S01]  /*2010*/  IADD3.X R7, R5, UR48, R11, P0, !PT ;  /* 0x0000003005077c10 */ /* 0x000fe200087fe40b */
[----:B------:R-:W1:Y:S01]  /*2020*/  @!P2 LDC.64 R20, c[0x0][0x220] ;  /* 0x00008800ff14ab82 */ /* 0x000e620000000a00 */
[----:B------:R-:W-:Y:S01]  /*2030*/  @!P2 IADD3 R12, P0, R252, 0x40, RZ ;  /* 0x00000040fc0ca810 */ /* 0x000fe20007f1e0ff */
[C---:B------:R-:W-:Y:S01]  /*2040*/  IMAD R2, R0.reuse, UR9, R2 ;  /* 0x0000000900027c24 */ /* 0x040fe2000f8e0202 */
[----:B------:R-:W-:Y:S01]  /*2050*/  UMOV UR17, UR19 ;  /* 0x0000001300117c82 */ /* 0x000fe20008000000 */
[----:B------:R-:W-:-:S04]  /*2060*/  IMAD.WIDE.U32 R6, R0, UR8, R6 ;  /* 0x0000000800067c25 */ /* 0x000fc8000f8e0006 */
[----:B------:R-:W-:Y:S01]  /*2070*/  IMAD.MOV.U32 R248, RZ, RZ, 0x7f800000 ;  /* 0x7f800000fff87424 */ /* 0x000fe200078e00ff */
[----:B------:R-:W3:Y:S01]  /*2080*/  @!P3 LDC.64 R24, c[0x0][0x220] ;  /* 0x00008800ff18bb82 */ /* 0x000ee20000000a00 */
[----:B------:R-:W-:Y:S02]  /*2090*/  IMAD.IADD R7, R7, 0x1, R2 ;  /* 0x0000000107077824 */ /* 0x000fe400078e0202 */
[----:B------:R-:W-:Y:S02]  /*20a0*/  IMAD.MOV.U32 R249, RZ, RZ, 0x7f800000 ;  /* 0x7f800000fff97424 */ /* 0x000fe400078e00ff */
[----:B------:R-:W-:Y:S02]  /*20b0*/  IMAD.MOV.U32 R246, RZ, RZ, 0x7f800000 ;  /* 0x7f800000fff67424 */ /* 0x000fe400078e00ff */
[----:B------:R-:W-:Y:S01]  /*20c0*/  IMAD.MOV.U32 R247, RZ, RZ, 0x7f800000 ;  /* 0x7f800000fff77424 */ /* 0x000fe200078e00ff */
[----:B------:R-:W-:Y:S01]  /*20d0*/  LEA R208, R230, UR4, 0x1 ;  /* 0x00000004e6d07c11 */ /* 0x000fe2000f8e08ff */
[----:B------:R-:W-:Y:S01]  /*20e0*/  @!P2 IMAD.X R2, RZ, RZ, R27, P0 ;  /* 0x000000ffff02a224 */ /* 0x000fe200000e061b */
[----:B------:R-:W-:Y:S01]  /*20f0*/  PLOP3.LUT P0, PT, PT, PT, UP4, 0x80, 0x0 ;  /* 0x000000000000781c */ /* 0x000fe20003f0f048 */
[----:B------:R-:W-:Y:S01]  /*2100*/  IMAD R4, R10, UR10, RZ ;  /* 0x0000000a0a047c24 */ /* 0x000fe2000f8e02ff */
[----:B------:R-:W-:Y:S01]  /*2110*/  @!P2 IADD3 R14, P1, R252, 0x40, RZ ;  /* 0x00000040fc0ea810 */ /* 0x000fe20007f3e0ff */
[----:B------:R-:W-:-:S02]  /*2120*/  IMAD R251, RZ, RZ, -UR26 ;  /* 0x8000001afffb7e24 */ /* 0x000fc4000f8e02ff */
[----:B------:R-:W-:Y:S02]  /*2130*/  VIADD R221, R229, 0x1800 ;  /* 0x00001800e5dd7836 */ /* 0x000fe40000000000 */
[----:B------:R-:W-:Y:S01]  /*2140*/  VIADD R220, R228, 0x1800 ;  /* 0x00001800e4dc7836 */ /* 0x000fe20000000000 */
[----:B------:R-:W-:Y:S01]  /*2150*/  CS2R R126, SRZ ;  /* 0x00000000007e7805 */ /* 0x000fe2000001ff00 */
[C---:B------:R-:W-:Y:S01]  /*2160*/  IMAD R10, R0.reuse, UR11, R4 ;  /* 0x0000000b000a7c24 */ /* 0x040fe2000f8e0204 */
[----:B------:R-:W-:Y:S01]  /*2170*/  CS2R R124, SRZ ;  /* 0x00000000007c7805 */ /* 0x000fe2000001ff00 */
[----:B------:R-:W-:Y:S01]  /*2180*/  IMAD.WIDE.U32 R4, R0, UR10, R8 ;  /* 0x0000000a00047c25 */ /* 0x000fe2000f8e0008 */
[----:B------:R-:W-:Y:S02]  /*2190*/  CS2R R130, SRZ ;  /* 0x0000000000827805 */ /* 0x000fe4000001ff00 */
[----:B------:R-:W-:Y:S02]  /*21a0*/  CS2R R128, SRZ ;  /* 0x0000000000807805 */ /* 0x000fe4000001ff00 */
[----:B------:R-:W-:Y:S01]  /*21b0*/  CS2R R122, SRZ ;  /* 0x00000000007a7805 */ /* 0x000fe2000001ff00 */
[----:B------:R-:W-:Y:S01]  /*21c0*/  @!P3 IMAD R0, R27, UR14, RZ ;  /* 0x0000000e1b00bc24 */ /* 0x000fe2000f8e02ff */
[----:B------:R-:W-:Y:S01]  /*21d0*/  CS2R R120, SRZ ;  /* 0x0000000000787805 */ /* 0x000fe2000001ff00 */
[----:B------:R-:W-:Y:S01]  /*21e0*/  @!P2 IMAD.X R15, RZ, RZ, R27, P1 ;  /* 0x000000ffff0fa224 */ /* 0x000fe200008e061b */
[----:B------:R-:W-:Y:S01]  /*21f0*/  CS2R R118, SRZ ;  /* 0x0000000000767805 */ /* 0x000fe2000001ff00 */
[----:B------:R-:W-:Y:S01]  /*2200*/  @!P3 IMAD R18, R252, UR15, R0 ;  /* 0x0000000ffc12bc24 */ /* 0x000fe2000f8e0200 */
[----:B------:R-:W-:Y:S01]  /*2210*/  CS2R R116, SRZ ;  /* 0x0000000000747805 */ /* 0x000fe2000001ff00 */
[----:B------:R-:W-:Y:S01]  /*2220*/  @!P2 IMAD.MOV.U32 R16, RZ, RZ, R6 ;  /* 0x000000ffff10a224 */ /* 0x000fe200078e0006 */
[----:B------:R-:W-:Y:S01]  /*2230*/  CS2R R110, SRZ ;  /* 0x00000000006e7805 */ /* 0x000fe2000001ff00 */
[----:B------:R-:W-:Y:S01]  /*2240*/  @!P2 IMAD.MOV.U32 R17, RZ, RZ, R7 ;  /* 0x000000ffff11a224 */ /* 0x000fe200078e0007 */
[----:B------:R-:W-:Y:S01]  /*2250*/  CS2R R108, SRZ ;  /* 0x00000000006c7805 */ /* 0x000fe2000001ff00 */
[----:B------:R-:W-:Y:S01]  /*2260*/  @!P2 IMAD R0, R15, UR22, RZ ;  /* 0x000000160f00ac24 */ /* 0x000fe2000f8e02ff */
[----:B------:R-:W-:Y:S01]  /*2270*/  CS2R R114, SRZ ;  /* 0x0000000000727805 */ /* 0x000fe2000001ff00 */
[----:B------:R-:W-:Y:S01]  /*2280*/  IMAD.IADD R5, R5, 0x1, R10 ;  /* 0x0000000105057824 */ /* 0x000fe200078e020a */
[----:B------:R-:W-:Y:S01]  /*2290*/  CS2R R112, SRZ ;  /* 0x0000000000707805 */ /* 0x000fe2000001ff00 */
[C---:B------:R-:W-:Y:S01]  /*22a0*/  @!P2 IMAD R23, R14.reuse, UR23, R0 ;  /* 0x000000170e17ac24 */ /* 0x040fe2000f8e0200 */
[----:B------:R-:W-:Y:S01]  /*22b0*/  CS2R R106, SRZ ;  /* 0x00000000006a7805 */ /* 0x000fe2000001ff00 */
[----:B------:R-:W-:Y:S01]  /*22c0*/  @!P2 IMAD.WIDE.U32 R14, R14, UR22, R16 ;  /* 0x000000160e0eac25 */ /* 0x000fe2000f8e0010 */
[----:B------:R-:W-:Y:S01]  /*22d0*/  CS2R R104, SRZ ;  /* 0x0000000000687805 */ /* 0x000fe2000001ff00 */
[----:B------:R-:W4:Y:S01]  /*22e0*/  @!P3 LDC.64 R16, c[0x0][0x218] ;  /* 0x00008600ff10bb82 */ /* 0x000f220000000a00 */
[----:B------:R-:W-:Y:S01]  /*22f0*/  CS2R R102, SRZ ;  /* 0x0000000000667805 */ /* 0x000fe2000001ff00 */
[----:B------:R-:W-:Y:S01]  /*2300*/  @!P2 IMAD R2, R2, UR14, RZ ;  /* 0x0000000e0202ac24 */ /* 0x000fe2000f8e02ff */
[----:B------:R-:W-:Y:S01]  /*2310*/  CS2R R100, SRZ ;  /* 0x0000000000647805 */ /* 0x000fe2000001ff00 */
[----:B------:R-:W-:Y:S01]  /*2320*/  @!P3 IMAD.WIDE.U32 R8, R252, UR14, R4 ;  /* 0x0000000efc08bc25 */ /* 0x000fe2000f8e0004 */
[----:B------:R-:W-:Y:S01]  /*2330*/  UMOV UR8, UR27 ;  /* 0x0000001b00087c82 */ /* 0x000fe20008000000 */
[----:B------:R-:W-:-:S02]  /*2340*/  CS2R R94, SRZ ;  /* 0x00000000005e7805 */ /* 0x000fc4000001ff00 */
[----:B------:R-:W-:Y:S01]  /*2350*/  CS2R R92, SRZ ;  /* 0x00000000005c7805 */ /* 0x000fe2000001ff00 */
[----:B------:R-:W-:Y:S01]  /*2360*/  @!P2 IMAD R22, R12, UR15, R2 ;  /* 0x0000000f0c16ac24 */ /* 0x000fe2000f8e0202 */
[----:B------:R-:W-:Y:S01]  /*2370*/  CS2R R98, SRZ ;  /* 0x0000000000627805 */ /* 0x000fe2000001ff00 */
[----:B------:R-:W-:Y:S01]  /*2380*/  @!P2 IMAD.MOV.U32 R10, RZ, RZ, R4 ;  /* 0x000000ffff0aa224 */ /* 0x000fe200078e0004 */
[C---:B---3--:R-:W-:Y:S01]  /*2390*/  @!P3 LEA R4, P1, R8.reuse, R24, 0x1 ;  /* 0x000000180804b211 */ /* 0x048fe200078208ff */
[----:B------:R-:W-:Y:S01]  /*23a0*/  @!P3 IMAD.IADD R2, R9, 0x1, R18 ;  /* 0x000000010902b824 */ /* 0x000fe200078e0212 */
[----:B------:R-:W-:Y:S01]  /*23b0*/  ULEA.HI UR10, UR8, UR8, URZ, 0x1 ;  /* 0x00000008080a7291 */ /* 0x000fe2000f8f083f */
[----:B------:R-:W-:Y:S01]  /*23c0*/  @!P2 IMAD.MOV.U32 R11, RZ, RZ, R5 ;  /* 0x000000ffff0ba224 */ /* 0x000fe200078e0005 */
[----:B------:R-:W3:Y:S01]  /*23d0*/  @!P2 LDC.64 R18, c[0x0][0x218] ;  /* 0x00008600ff12ab82 */ /* 0x000ee20000000a00 */
[----:B------:R-:W-:Y:S02]  /*23e0*/  CS2R R96, SRZ ;  /* 0x0000000000607805 */ /* 0x000fe4000001ff00 */
[----:B------:R-:W-:Y:S01]  /*23f0*/  @!P3 LEA.HI.X R5, R8, R25, R2, 0x1, P1 ;  /* 0x000000190805b211 */ /* 0x000fe200008f0c02 */
[----:B------:R-:W-:Y:S01]  /*2400*/  ULOP3.LUT UR10, UR10, 0xfffffffe, URZ, 0xc0, !UPT ;  /* 0xfffffffe0a0a7892 */ /* 0x000fe2000f8ec03f */
[----:B------:R-:W-:-:S03]  /*2410*/  @!P2 IMAD.WIDE.U32 R12, R12, UR14, R10 ;  /* 0x0000000e0c0cac25 */ /* 0x000fc6000f8e000a */
[----:B------:R-:W-:Y:S01]  /*2420*/  @P0 BAR.SYNC.DEFER_BLOCKING 0x0 ;  /* 0x0000000000000b1d */ /* 0x000fe20000010000 */
[----:B------:R-:W-:Y:S02]  /*2430*/  UIMAD UR9, UR8, -0x40, UR29 ;  /* 0xffffffc0080978a4 */ /* 0x000fe4000f8e021d */
[----:B------:R-:W-:Y:S01]  /*2440*/  UIADD3 UR10, UR8, -UR10, URZ ;  /* 0x8000000a080a7290 */ /* 0x000fe2000fffe03f */
[----:B------:R-:W-:Y:S01]  /*2450*/  @!P3 IMAD R2, R27, UR22, RZ ;  /* 0x000000161b02bc24 */ /* 0x000fe2000f8e02ff */
[----:B-1----:R-:W-:Y:S01]  /*2460*/  @!P2 LEA R8, P0, R12, R20, 0x1 ;  /* 0x000000140c08a211 */ /* 0x002fe200078008ff */
[C---:B------:R-:W-:Y:S01]  /*2470*/  @!P3 IMAD.WIDE.U32 R10, R252.reuse, UR22, R6 ;  /* 0x00000016fc0abc25 */ /* 0x040fe2000f8e0006 */
[----:B------:R-:W-:Y:S01]  /*2480*/  UISETP.NE.AND UP0, UPT, UR10, 0x1, UPT ;  /* 0x000000010a00788c */ /* 0x000fe2000bf05270 */
[C---:B------:R-:W-:Y:S01]  /*2490*/  ISETP.GE.AND P1, PT, R252.reuse, UR9, PT ;  /* 0x00000009fc007c0c */ /* 0x040fe2000bf26270 */
[----:B------:R-:W-:Y:S01]  /*24a0*/  UMOV UR18, UR21 ;  /* 0x0000001500127c82 */ /* 0x000fe20008000000 */
[----:B------:R-:W-:Y:S01]  /*24b0*/  @!P3 IMAD R2, R252, UR23, R2 ;  /* 0x00000017fc02bc24 */ /* 0x000fe2000f8e0202 */
[----:B----4-:R-:W-:Y:S01]  /*24c0*/  @!P3 LEA R6, P5, R10, R16, 0x1 ;  /* 0x000000100a06b211 */ /* 0x010fe200078a08ff */
[----:B------:R-:W-:Y:S01]  /*24d0*/  UMOV UR19, UR20 ;  /* 0x0000001400137c82 */ /* 0x000fe20008000000 */
[----:B------:R-:W-:Y:S01]  /*24e0*/  UIADD3 UR11, UR28, 0x80, URZ ;  /* 0x000000801c0b7890 */ /* 0x000fe2000fffe03f */
[----:B------:R-:W-:Y:S01]  /*24f0*/  @!P3 IMAD.IADD R2, R11, 0x1, R2 ;  /* 0x000000010b02b824 */ /* 0x000fe200078e0202 */
[----:B------:R-:W-:-:S02]  /*2500*/  CS2R R90, SRZ ;  /* 0x00000000005a7805 */ /* 0x000fc4000001ff00 */
[----:B------:R-:W-:Y:S02]  /*2510*/  CS2R R88, SRZ ;  /* 0x0000000000587805 */ /* 0x000fe4000001ff00 */
[----:B------:R-:W-:Y:S02]  /*2520*/  CS2R R86, SRZ ;  /* 0x0000000000567805 */ /* 0x000fe4000001ff00 */
[----:B------:R-:W-:Y:S02]  /*2530*/  CS2R R84, SRZ ;  /* 0x0000000000547805 */ /* 0x000fe4000001ff00 */
[----:B------:R-:W-:Y:S02]  /*2540*/  @!P3 LEA.HI.X R7, R10, R17, R2, 0x1, P5 ;  /* 0x000000110a07b211 */ /* 0x000fe400028f0c02 */
[----:B------:R-:W-:Y:S01]  /*2550*/  CS2R R78, SRZ ;  /* 0x00000000004e7805 */ /* 0x000fe2000001ff00 */
[----:B------:R-:W1:Y:S01]  /*2560*/  LDC.64 R10, c[0x0][0x3b8] ;  /* 0x0000ee00ff0a7b82 */ /* 0x000e620000000a00 */
        /* <DEDUP_REMOVED lines=23> */
[----:B------:R-:W-:Y:S02]  /*26e0*/  USHF.L.U32 UR37, UR34, 0x5, URZ ;  /* 0x0000000522257899 */ /* 0x000fe4000800063f */
[----:B------:R-:W-:Y:S02]  /*26f0*/  UIMAD UR36, UR34, 0x28, URZ ;  /* 0x00000028222478a4 */ /* 0x000fe4000f8e023f */
[----:B------:R-:W-:Y:S01]  /*2700*/  UIMAD UR35, UR34, 0x30, URZ ;  /* 0x00000030222378a4 */ /* 0x000fe2000f8e023f */
[----:B------:R-:W-:Y:S01]  /*2710*/  ULDC UR13, c[0x0][0x2ec] ;  /* 0x0000bb00000d7ab9 */ /* 0x000fe20000000800 */
[----:B--2---:R-:W-:Y:S01]  /*2720*/  LEA R0, R28, UR4, 0x1 ;  /* 0x000000041c007c11 */ /* 0x004fe2000f8e08ff */
[----:B------:R-:W-:Y:S01]  /*2730*/  UIMAD UR38, UR34, 0x18, URZ ;  /* 0x00000018222678a4 */ /* 0x000fe2000f8e023f */
[----:B------:R-:W-:-:S03]  /*2740*/  ULDC.U8 UR14, c[0x0][0x388] ;  /* 0x0000e200000e7ab9 */ /* 0x000fc60000000000 */
        /* <DEDUP_REMOVED lines=13> */
[----:B------:R-:W-:Y:S01]  /*2820*/  @P2 STS.128 [R0+0x14000], RZ ;  /* 0x014000ff00002388 */ /* 0x000fe20000000c00 */
[----:B--2---:R-:W-:-:S05]  /*2830*/  @!P2 IMAD.IADD R4, R13, 0x1, R22 ;  /* 0x000000010d04a824 */ /* 0x004fca00078e0216 */
[----:B------:R-:W-:Y:S01]  /*2840*/  @!P2 LEA.HI.X R9, R12, R21, R4, 0x1, P0 ;  /* 0x000000150c09a211 */ /* 0x000fe200000f0c04 */
[----:B------:R-:W-:Y:S01]  /*2850*/  VIADD R12, R28, 0x1800 ;  /* 0x000018001c0c7836 */ /* 0x000fe20000000000 */
[----:B------:R-:W-:-:S03]  /*2860*/  PLOP3.LUT P0, PT, PT, PT, UP0, 0x80, 0x0 ;  /* 0x000000000000781c */ /* 0x000fc60003f0f008 */
[----:B------:R-:W-:Y:S01]  /*2870*/  @!PT LDS RZ, [RZ] ;  /* 0x00000000fffff984 */ /* 0x000fe20000000800 */
[----:B------:R-:W-:Y:S01]  /*2880*/  @!PT LDS RZ, [RZ] ;  /* 0x00000000fffff984 */ /* 0x000fe20000000800 */
[----:B------:R-:W-:Y:S01]  /*2890*/  @!PT LDS RZ, [RZ] ;  /* 0x00000000fffff984 */ /* 0x000fe20000000800 */
[----:B------:R-:W-:Y:S01]  /*28a0*/  @!P2 LDGSTS.E.BYPASS.LTC128B.128 [R0+0x10000], desc[UR6][R8.64] ;  /* 0x100000000800afae */ /* 0x000fe2000b901d46 */
[----:B------:R-:W-:-:S03]  /*28b0*/  SEL R2, R12, R28, !P0 ;  /* 0x0000001c0c027207 */ /* 0x000fc60004000000 */
[----:B------:R-:W-:Y:S01]  /*28c0*/  @!P2 LDGSTS.E.BYPASS.LTC128B.128 [R0+0x12000], desc[UR6][R8.64+0x40] ;  /* 0x120000400800afae */ /* 0x000fe2000b901d46 */
[----:B------:R-:W-:-:S03]  /*28d0*/  LEA R239, R2, UR4, 0x1 ;  /* 0x0000000402ef7c11 */ /* 0x000fc6000f8e08ff */
[----:B------:R2:W-:Y:S04]  /*28e0*/  @!P2 LDGSTS.E.BYPASS.LTC128B.128 [R0+0x14000], desc[UR6][R8.64+0x80] ;  /* 0x140000800800afae */ /* 0x0005e8000b901d46 */
[----:B------:R-:W0:Y:S01]  /*28f0*/  LDGDEPBAR ;  /* 0x00000000000079af */ /* 0x000e220000000000 */
[----:B------:R-:W-:-:S03]  /*2900*/  @!P2 IMAD.IADD R5, R15, 0x1, R23 ;  /* 0x000000010f05a824 */ /* 0x000fc600078e0217 */
[----:B------:R-:W-:Y:S04]  /*2910*/  @P1 STS [R0+0x6000], RZ ;  /* 0x006000ff00001388 */ /* 0x000fe80000000800 */
[----:B------:R-:W-:Y:S04]  /*2920*/  @P1 STS [R0+0x6004], RZ ;  /* 0x006004ff00001388 */ /* 0x000fe80000000800 */
[----:B------:R-:W-:Y:S04]  /*2930*/  @P1 STS.64 [R0+0x6008], RZ ;  /* 0x006008ff00001388 */ /* 0x000fe80000000a00 */
[----:B------:R-:W-:Y:S04]  /*2940*/  @P1 STS.128 [R0+0x7000], RZ ;  /* 0x007000ff00001388 */ /* 0x000fe80000000c00 */
[----:B------:R-:W-:Y:S01]  /*2950*/  @P1 STS.128 [R0+0x8000], RZ ;  /* 0x008000ff00001388 */ /* 0x000fe20000000c00 */
[----:B---3--:R-:W-:-:S03]  /*2960*/  @!P2 LEA R4, P4, R14, R18, 0x1 ;  /* 0x000000120e04a211 */ /* 0x008fc600078808ff */
        /* <DEDUP_REMOVED lines=42> */
[----:B------:R-:W-:Y:S01]  /*2c10*/  @!P2 LDGSTS.E.BYPASS.LTC128B.128 [R0+0xa000], desc[UR6][R4.64] ;  /* 0x0a0000000400afae */ /* 0x000fe2000b901d46 */
[----:B------:R-:W-:-:S03]  /*2c20*/  VIADD R2, R250, 0x28 ;  /* 0x00000028fa027836 */ /* 0x000fc60000000000 */
[----:B------:R-:W-:Y:S04]  /*2c30*/  @!P2 LDGSTS.E.BYPASS.LTC128B.128 [R0+0xc000], desc[UR6][R4.64+0x40] ;  /* 0x0c0000400400afae */ /* 0x000fe8000b901d46 */
[----:B------:R1:W-:Y:S04]  /*2c40*/  @!P2 LDGSTS.E.BYPASS.LTC128B.128 [R0+0xe000], desc[UR6][R4.64+0x80] ;  /* 0x0e0000800400afae */ /* 0x0003e8000b901d46 */
[----:B------:R-:W0:Y:S01]  /*2c50*/  LDGDEPBAR ;  /* 0x00000000000079af */ /* 0x000e220000000000 */
[----:B--2---:R-:W-:Y:S01]  /*2c60*/  VIADD R9, R250, 0x8 ;  /* 0x00000008fa097836 */ /* 0x004fe20000000000 */
[----:B------:R-:W-:Y:S01]  /*2c70*/  ISETP.GE.AND P1, PT, R2, UR9, PT ;  /* 0x0000000902007c0c */ /* 0x000fe2000bf26270 */
[C---:B------:R-:W-:Y:S01]  /*2c80*/  VIADD R8, R250.reuse, 0x20 ;  /* 0x00000020fa087836 */ /* 0x040fe20000000000 */
[----:B------:R-:W-:-:S02]  /*2c90*/  ISETP.GE.AND P4, PT, R250, UR9, PT ;  /* 0x00000009fa007c0c */ /* 0x000fc4000bf86270 */
[----:B------:R-:W-:Y:S02]  /*2ca0*/  ISETP.GE.AND P3, PT, R9, UR9, PT ;  /* 0x0000000909007c0c */ /* 0x000fe4000bf66270 */
[----:B------:R-:W-:Y:S01]  /*2cb0*/  ISETP.GE.AND P2, PT, R8, UR9, PT ;  /* 0x0000000908007c0c */ /* 0x000fe2000bf46270 */
[----:B---3--:R-:W-:-:S06]  /*2cc0*/  IMAD.MOV.U32 R6, RZ, RZ, 0x4 ;  /* 0x00000004ff067424 */ /* 0x008fcc00078e00ff */
[----:B------:R-:W-:-:S05]  /*2cd0*/  @!P1 IMAD.WIDE R6, R2, R6, UR16 ;  /* 0x0000001002069e25 */ /* 0x000fca000f8e0206 */
[----:B------:R-:W5:Y:S01]  /*2ce0*/  @!P1 LDG.E R247, desc[UR6][R6.64] ;  /* 0x0000000606f79981 */ /* 0x000f62000c1e1900 */
[----:B-1----:R-:W-:Y:S01]  /*2cf0*/  IMAD.MOV.U32 R4, RZ, RZ, 0x4 ;  /* 0x00000004ff047424 */ /* 0x002fe200078e00ff */
[----:B------:R-:W-:-:S04]  /*2d00*/  DEPBAR.LE SB0, 0x1 ;  /* 0x000080400000791a */ /* 0x000fc80000000000 */
[----:B------:R-:W-:-:S05]  /*2d10*/  IMAD.WIDE R4, R250, R4, UR16 ;  /* 0x00000010fa047e25 */ /* 0x000fca000f8e0204 */
[----:B------:R-:W5:Y:S04]  /*2d20*/  @!P4 LDG.E R248, desc[UR6][R4.64] ;  /* 0x0000000604f8c981 */ /* 0x000f68000c1e1900 */
[----:B------:R-:W5:Y:S04]  /*2d30*/  @!P3 LDG.E R249, desc[UR6][R4.64+0x20] ;  /* 0x0000200604f9b981 */ /* 0x000f68000c1e1900 */
[----:B------:R1:W5:Y:S01]  /*2d40*/  @!P2 LDG.E R246, desc[UR6][R4.64+0x80] ;  /* 0x0000800604f6a981 */ /* 0x000362000c1e1900 */
[----:B------:R-:W-:Y:S06]  /*2d50*/  BAR.SYNC.DEFER_BLOCKING 0x0 ;  /* 0x0000000000007b1d */ /* 0x000fec0000010000 */
[----:B------:R-:W2:Y:S04]  /*2d60*/  LDG.E.64 R4, desc[UR6][R10.64+0x8] ;  /* 0x000008060a047981 */ /* 0x000ea8000c1e1b00 */
[----:B------:R-:W3:Y:S01]  /*2d70*/  LDG.E.64 R6, desc[UR6][R10.64] ;  /* 0x000000060a067981 */ /* 0x000ee2000c1e1b00 */
[----:B------:R-:W1:Y:S01]  /*2d80*/  S2R R13, SR_TID.X ;  /* 0x00000000000d7919 */ /* 0x000e620000002100 */
[----:B------:R-:W1:Y:S01]  /*2d90*/  S2R R14, SR_TID.X ;  /* 0x00000000000e7919 */ /* 0x000e620000002100 */
[----:B------:R-:W-:Y:S01]  /*2da0*/  UIMAD UR9, UR44, UR60, UR56 ;  /* 0x0000003c2c0972a4 */ /* 0x000fe2000f8e0238 */
[----:B----4-:R-:W-:Y:S01]  /*2db0*/  SHF.R.S32.HI R0, RZ, 0x1f, R26 ;  /* 0x0000001fff007819 */ /* 0x010fe2000001141a */
[----:B------:R-:W4:Y:S02]  /*2dc0*/  LDSM.16.M88.4 R172, [R208+0xf000] ;  /* 0x00f00000d0ac783b */ /* 0x000f240000000200 */
[----:B------:R-:W-:-:S02]  /*2dd0*/  USHF.L.U32 UR9, UR9, 0x5, URZ ;  /* 0x0000000509097899 */ /* 0x000fc4000800063f */
[----:B------:R-:W2:Y:S02]  /*2de0*/  LDSM.16.M88.4 R176, [R208+0xf400] ;  /* 0x00f40000d0b0783b */ /* 0x000ea40000000200 */
[----:B------:R-:W-:Y:S02]  /*2df0*/  USHF.R.S32.HI UR10, URZ, 0x1f, UR9 ;  /* 0x0000001f3f0a7899 */ /* 0x000fe40008011409 */
[----:B------:R-:W2:Y:S04]  /*2e00*/  LDSM.16.M88.4 R188, [R208+0x11000] ;  /* 0x01100000d0bc783b */ /* 0x000ea80000000200 */
[----:B------:R-:W2:Y:S04]  /*2e10*/  LDSM.16.M88.4 R192, [R208+0x11400] ;  /* 0x01140000d0c0783b */ /* 0x000ea80000000200 */
[----:B------:R-:W2:Y:S04]  /*2e20*/  LDSM.16.M88.4 R204, [R208+0x13000] ;  /* 0x01300000d0cc783b */ /* 0x000ea80000000200 */
[----:B------:R-:W2:Y:S01]  /*2e30*/  LDSM.16.M88.4 R208, [R208+0x13400] ;  /* 0x01340000d0d0783b */ /* 0x000ea20000000200 */
[----:B-1----:R-:W-:-:S03]  /*2e40*/  SHF.R.S32.HI R13, RZ, 0x1f, R13 ;  /* 0x0000001fff0d7819 */ /* 0x002fc6000001140d */
[----:B------:R-:W1:Y:S01]  /*2e50*/  LDSM.16.M88.4 R180, [R222] ;  /* 0x00000000deb4783b */ /* 0x000e620000000200 */
[----:B------:R-:W-:-:S03]  /*2e60*/  LEA.HI R13, R13, R14, RZ, 0x6 ;  /* 0x0000000e0d0d7211 */ /* 0x000fc600078f30ff */
[----:B------:R-:W1:Y:S04]  /*2e70*/  LDSM.16.M88.4 R184, [R222+0x400] ;  /* 0x00040000deb8783b */ /* 0x000e680000000200 */
[----:B------:R-:W1:Y:S04]  /*2e80*/  LDSM.16.M88.4 R196, [R222+0x2000] ;  /* 0x00200000dec4783b */ /* 0x000e680000000200 */
[----:B------:R-:W1:Y:S04]  /*2e90*/  LDSM.16.M88.4 R200, [R222+0x2400] ;  /* 0x00240000dec8783b */ /* 0x000e680000000200 */
[----:B------:R-:W1:Y:S04]  /*2ea0*/  LDSM.16.M88.4 R212, [R222+0x4000] ;  /* 0x00400000ded4783b */ /* 0x000e680000000200 */
[----:B------:R-:W1:Y:S01]  /*2eb0*/  LDSM.16.M88.4 R216, [R222+0x4400] ;  /* 0x00440000ded8783b */ /* 0x000e620000000200 */
[----:B------:R-:W-:Y:S01]  /*2ec0*/  SHF.R.S32.HI R13, RZ, 0x6, R13 ;  /* 0x00000006ff0d7819 */ /* 0x000fe2000001140d */
[----:B------:R-:W-:-:S02]  /*2ed0*/  USHF.L.U32 UR21, UR34, 0x4, URZ ;  /* 0x0000000422157899 */ /* 0x000fc4000800063f */
[----:B------:R-:W-:Y:S02]  /*2ee0*/  USHF.L.U32 UR20, UR34, 0x3, URZ ;  /* 0x0000000322147899 */ /* 0x000fe4000800063f */
[----:B------:R-:W-:Y:S02]  /*2ef0*/  UIADD3 UR30, UR21, 0x20, URZ ;  /* 0x00000020151e7890 */ /* 0x000fe4000fffe03f */
[----:B------:R-:W-:Y:S02]  /*2f00*/  UIADD3 UR26, UR21, 0x40, URZ ;  /* 0x00000040151a7890 */ /* 0x000fe4000fffe03f */
[----:B------:R-:W-:Y:S02]  /*2f10*/  UIADD3 UR30, UR20, UR30, URZ ;  /* 0x0000001e141e7290 */ /* 0x000fe4000fffe03f */
[----:B------:R-:W-:Y:S02]  /*2f20*/  UIADD3 UR25, UR20, UR26, URZ ;  /* 0x0000001a14197290 */ /* 0x000fe4000fffe03f */
[----:B------:R-:W-:-:S02]  /*2f30*/  UIADD3 UR29, UR20, UR30, URZ ;  /* 0x0000001e141d7290 */ /* 0x000fc4000fffe03f */
[----:B------:R-:W-:Y:S01]  /*2f40*/  UIADD3 UR24, UR20, UR25, URZ ;  /* 0x0000001914187290 */ /* 0x000fe2000fffe03f */
[----:B------:R-:W-:Y:S01]  /*2f50*/  SEL R221, R221, R229, !P0 ;  /* 0x000000e5dddd7207 */ /* 0x000fe20004000000 */
[----:B------:R-:W-:Y:S01]  /*2f60*/  UIADD3 UR28, UR20, UR29, URZ ;  /* 0x0000001d141c7290 */ /* 0x000fe2000fffe03f */
[----:B------:R-:W-:Y:S01]  /*2f70*/  SEL R220, R220, R228, !P0 ;  /* 0x000000e4dcdc7207 */ /* 0x000fe20004000000 */
[----:B------:R-:W-:Y:S01]  /*2f80*/  UIADD3 UR23, UR20, UR24, URZ ;  /* 0x0000001814177290 */ /* 0x000fe2000fffe03f */
[----:B------:R-:W-:Y:S01]  /*2f90*/  LEA R221, R221, UR4, 0x1 ;  /* 0x00000004dddd7c11 */ /* 0x000fe2000f8e08ff */
[----:B------:R-:W-:Y:S01]  /*2fa0*/  UIADD3 UR27, UR20, UR28, URZ ;  /* 0x0000001c141b7290 */ /* 0x000fe2000fffe03f */
[----:B------:R-:W-:Y:S01]  /*2fb0*/  LEA R220, R220, UR4, 0x1 ;  /* 0x00000004dcdc7c11 */ /* 0x000fe2000f8e08ff */
[----:B------:R-:W-:Y:S02]  /*2fc0*/  UIADD3 UR22, UR20, UR23, URZ ;  /* 0x0000001714167290 */ /* 0x000fe4000fffe03f */
[----:B------:R-:W-:-:S02]  /*2fd0*/  UIMAD UR34, UR34, 0x38, URZ ;  /* 0x00000038222278a4 */ /* 0x000fc4000f8e023f */
[----:B------:R-:W-:Y:S02]  /*2fe0*/  UIADD3 UR33, UR21, 0x20, URZ ;  /* 0x0000002015217890 */ /* 0x000fe4000fffe03f */
[----:B------:R-:W-:Y:S02]  /*2ff0*/  UIADD3 UR32, UR20, UR27, URZ ;  /* 0x0000001b14207290 */ /* 0x000fe4000fffe03f */
[----:B------:R-:W-:Y:S02]  /*3000*/  UIADD3 UR31, UR20, UR22, URZ ;  /* 0x00000016141f7290 */ /* 0x000fe4000fffe03f */
[----:B------:R-:W-:Y:S01]  /*3010*/  UISETP.GE.AND UP0, UPT, UR11, UR5, UPT ;  /* 0x000000050b00728c */ /* 0x000fe2000bf06270 */
[----:B--2---:R-:W-:-:S04]  /*3020*/  IADD3 R26, P2, P1, R4, UR9, R26 ;  /* 0x00000009041a7c10 */ /* 0x004fc8000f95e01a */
[----:B------:R-:W-:Y:S01]  /*3030*/  IADD3.X R0, R5, UR10, R0, P2, P1 ;  /* 0x0000000a05007c10 */ /* 0x000fe200097e2400 */
[----:B------:R-:W-:-:S04]  /*3040*/  IMAD.WIDE.U32 R4, R26, -0x2daee0ad, RZ ;  /* 0xd2511f531a047825 */ /* 0x000fc800078e00ff */
[----:B------:R2:W-:Y:S01]  /*3050*/  STL [R1+0x14], R0 ;  /* 0x0000140001007387 */ /* 0x0005e20000100800 */
[----:B---3--:R-:W-:Y:S02]  /*3060*/  R2UR UR9, R7 ;  /* 0x00000000070972ca */ /* 0x008fe400000e0000 */
[----:B------:R-:W-:Y:S01]  /*3070*/  R2UR UR10, R6 ;  /* 0x00000000060a72ca */ /* 0x000fe200000e0000 */
[----:B--2---:R-:W-:-:S05]  /*3080*/  IMAD.SHL.U32 R0, R13, 0x20, RZ ;  /* 0x000000200d007824 */ /* 0x004fca00078e00ff */
[----:B------:R2:W-:Y:S04]  /*3090*/  STL [R1+0x28], R0 ;  /* 0x0000280001007387 */ /* 0x0005e80000100800 */
[----:B-1--4-:R2:W-:Y:S05]  /*30a0*/  STL.64 [R1], R4 ;  /* 0x0000000401007387 */ /* 0x0125ea0000100a00 */
.L_x_261:
[----:B------:R-:W0:Y:S01]  /*30b0*/  LDGDEPBAR ;  /* 0x00000000000079af */ /* 0x000e220000000000 */
[----:B--2---:R-:W-:Y:S01]  /*30c0*/  LEA R0, R230, UR4, 0x1 ;  /* 0x00000004e6007c11 */ /* 0x004fe2000f8e08ff */
[----:B------:R-:W-:Y:S01]  /*30d0*/  IMAD.IADD R2, R227, 0x1, R221 ;  /* 0x00000001e3027824 */ /* 0x000fe200078e02dd */
[----:B------:R-:W-:Y:S05]  /*30e0*/  PLOP3.LUT P0, PT, PT, PT, UP0, 0x80, 0x0 ;  /* 0x000000000000781c */ /* 0x000fea0003f0f008 */
[----:B------:R-:W2:Y:S01]  /*30f0*/  LDL.64 R232, [R1] ;  /* 0x0000000001e87983 */ /* 0x000ea20000100a00 */
[----:B------:R-:W-:Y:S01]  /*3100*/  PLOP3.LUT P3, PT, PT, PT, UP0, 0x80, 0x0 ;  /* 0x000000000000781c */ /* 0x000fe20003f6f008 */
[----:B------:R-:W-:Y:S01]  /*3110*/  UIADD3 UR11, UR10, -0x61c88647, URZ ;  /* 0x9e3779b90a0b7890 */ /* 0x000fe2000fffe03f */
[----:B------:R-:W-:Y:S01]  /*3120*/  PLOP3.LUT P1, PT, PT, PT, UP0, 0x80, 0x0 ;  /* 0x000000000000781c */ /* 0x000fe20003f2f008 */
[----:B------:R-:W-:Y:S01]  /*3130*/  UIADD3 UR12, UR10, 0x3c6ef372, URZ ;  /* 0x3c6ef3720a0c7890 */ /* 0x000fe2000fffe03f */
[----:B------:R-:W-:Y:S01]  /*3140*/  PLOP3.LUT P4, PT, PT, PT, UP0, 0x80, 0x0 ;  /* 0x000000000000781c */ /* 0x000fe20003f8f008 */
[----:B------:R-:W3:Y:S01]  /*3150*/  LDL R231, [R1+0x28] ;  /* 0x0000280001e77983 */ /* 0x000ee20000100800 */
[----:B------:R-:W-:Y:S01]  /*3160*/  PLOP3.LUT P2, PT, PT, PT, UP0, 0x80, 0x0 ;  /* 0x000000000000781c */ /* 0x000fe20003f4f008 */
[----:B------:R-:W-:Y:S01]  /*3170*/  UIADD3 UR15, UR10, 0x1715609d, URZ ;  /* 0x1715609d0a0f7890 */ /* 0x000fe2000fffe03f */
[----:B------:R-:W-:Y:S01]  /*3180*/  PLOP3.LUT P6, PT, PT, PT, UP0, 0x80, 0x0 ;  /* 0x000000000000781c */ /* 0x000fe20003fcf008 */
[----:B------:R-:W4:Y:S01]  /*3190*/  LDL R234, [R1+0x14] ;  /* 0x0000140001ea7983 */ /* 0x000f220000100800 */
[----:B------:R-:W-:Y:S01]  /*31a0*/  PLOP3.LUT P5, PT, PT, PT, UP0, 0x80, 0x0 ;  /* 0x000000000000781c */ /* 0x000fe20003faf008 */
[----:B------:R-:W-:Y:S01]  /*31b0*/  UISETP.GE.AND UP3, UPT, UR8, 0x1, UPT ;  /* 0x000000010800788c */ /* 0x000fe2000bf66270 */
[----:B------:R-:W-:Y:S04]  /*31c0*/  DEPBAR.LE SB0, 0x0 ;  /* 0x000080000000791a */ /* 0x000fe80000000000 */
[----:B------:R-:W-:Y:S06]  /*31d0*/  BAR.SYNC.DEFER_BLOCKING 0x0 ;  /* 0x0000000000007b1d */ /* 0x000fec0000010000 */
[----:B------:R-:W-:Y:S08]  /*31e0*/  LDSM.16.M88.4 R32, [R221] ;  /* 0x00000000dd20783b */ /* 0x000ff00000000200 */
[----:B------:R-:W1:Y:S08]  /*31f0*/  LDSM.16.M88.4 R16, [R0+0x9000] ;  /* 0x009000000010783b */ /* 0x000e700000000200 */
[----:B------:R-:W1:Y:S08]  /*3200*/  LDSM.16.M88.4 R28, [R221+0x800] ;  /* 0x00080000dd1c783b */ /* 0x000e700000000200 */
[----:B------:R-:W1:Y:S08]  /*3210*/  LDSM.16.M88.4 R132, [R0+0x9400] ;  /* 0x009400000084783b */ /* 0x000e700000000200 */
[----:B------:R-:W-:Y:S08]  /*3220*/  LDSM.16.M88.4 R136, [R2] ;  /* 0x000000000288783b */ /* 0x000ff00000000200 */
[----:B------:R-:W1:Y:S02]  /*3230*/  LDSM.16.M88.4 R140, [R222+-0x6000] ;  /* 0xffa00000de8c783b */ /* 0x000e640000000200 */
[-C--:B-1----:R-:W-:Y:S06]  /*3240*/  HMMA.16816.F32 R4, R32, R16.reuse, RZ ;  /* 0x000000102004723c */ /* 0x082fec00000018ff */
[----:B------:R-:W1:Y:S01]  /*3250*/  LDSM.16.M88.4 R144, [R2+0x800] ;  /* 0x000800000290783b */ /* 0x000e620000000200 */
[C---:B------:R-:W-:Y:S07]  /*3260*/  HMMA.16816.F32 R8, R28.reuse, R16, RZ ;  /* 0x000000101c08723c */ /* 0x040fee00000018ff */
[----:B------:R-:W1:Y:S01]  /*3270*/  LDSM.16.M88.4 R148, [R222+-0x5c00] ;  /* 0xffa40000de94783b */ /* 0x000e620000000200 */
[-C--:B------:R-:W-:Y:S07]  /*3280*/  HMMA.16816.F32 R12, R28, R18.reuse, RZ ;  /* 0x000000121c0c723c */ /* 0x080fee00000018ff */
[----:B------:R-:W-:Y:S01]  /*3290*/  LDSM.16.M88.4 R152, [R221+0x1000] ;  /* 0x00100000dd98783b */ /* 0x000fe20000000200 */
[C---:B------:R-:W-:Y:S07]  /*32a0*/  HMMA.16816.F32 R16, R32.reuse, R18, RZ ;  /* 0x000000122010723c */ /* 0x040fee00000018ff */
[----:B------:R-:W1:Y:S01]  /*32b0*/  LDSM.16.M88.4 R156, [R0+0xb000] ;  /* 0x00b00000009c783b */ /* 0x000e620000000200 */
[-C--:B------:R-:W-:Y:S06]  /*32c0*/  HMMA.16816.F32 R20, R32, R132.reuse, RZ ;  /* 0x000000842014723c */ /* 0x080fec00000018ff */
[C---:B------:R-:W-:Y:S01]  /*32d0*/  HMMA.16816.F32 R24, R28.reuse, R132, RZ ;  /* 0x000000841c18723c */ /* 0x040fe200000018ff */
[----:B-----5:R-:W1:Y:S05]  /*32e0*/  LDSM.16.M88.4 R160, [R221+0x1800] ;  /* 0x00180000dda0783b */ /* 0x020e6a0000000200 */
[-C--:B------:R-:W-:Y:S03]  /*32f0*/  HMMA.16816.F32 R28, R28, R134.reuse, RZ ;  /* 0x000000861c1c723c */ /* 0x080fe600000018ff */
[----:B------:R-:W1:Y:S03]  /*3300*/  LDSM.16.M88.4 R164, [R0+0xb400] ;  /* 0x00b4000000a4783b */ /* 0x000e660000000200 */
[----:B------:R-:W-:Y:S05]  /*3310*/  HMMA.16816.F32 R32, R32, R134, RZ ;  /* 0x000000862020723c */ /* 0x000fea00000018ff */
[----:B------:R-:W-:Y:S01]  /*3320*/  LDSM.16.M88.4 R132, [R2+0x1000] ;  /* 0x001000000284783b */ /* 0x000fe20000000200 */
[-C--:B------:R-:W-:Y:S06]  /*3330*/  HMMA.16816.F32 R4, R136, R140.reuse, R4 ;  /* 0x0000008c8804723c */ /* 0x080fec0000001804 */
[C---:B-1----:R-:W-:Y:S01]  /*3340*/  HMMA.16816.F32 R8, R144.reuse, R140, R8 ;  /* 0x0000008c9008723c */ /* 0x042fe20000001808 */
[----:B------:R-:W-:Y:S05]  /*3350*/  LDSM.16.M88.4 R168, [R2+0x1800] ;  /* 0x0018000002a8783b */ /* 0x000fea0000000200 */
[-C--:B------:R-:W-:Y:S06]  /*3360*/  HMMA.16816.F32 R12, R144, R142.reuse, R12 ;  /* 0x0000008e900c723c */ /* 0x080fec000000180c */
[C---:B------:R-:W-:Y:S01]  /*3370*/  HMMA.16816.F32 R16, R136.reuse, R142, R16 ;  /* 0x0000008e8810723c */ /* 0x040fe20000001810 */
[----:B------:R-:W1:Y:S05]  /*3380*/  LDSM.16.M88.4 R140, [R222+-0x4000] ;  /* 0xffc00000de8c783b */ /* 0x000e6a0000000200 */
[-C--:B------:R-:W-:Y:S06]  /*3390*/  HMMA.16816.F32 R20, R136, R148.reuse, R20 ;  /* 0x000000948814723c */ /* 0x080fec0000001814 */
[C---:B------:R-:W-:Y:S06]  /*33a0*/  HMMA.16816.F32 R24, R144.reuse, R148, R24 ;  /* 0x000000949018723c */ /* 0x040fec0000001818 */
[-C--:B------:R-:W-:Y:S01]  /*33b0*/  HMMA.16816.F32 R28, R144, R150.reuse, R28 ;  /* 0x00000096901c723c */ /* 0x080fe2000000181c */
[----:B------:R-:W1:Y:S05]  /*33c0*/  LDSM.16.M88.4 R144, [R222+-0x3c00] ;  /* 0xffc40000de90783b */ /* 0x000e6a0000000200 */
[----:B------:R-:W-:Y:S03]  /*33d0*/  HMMA.16816.F32 R32, R136, R150, R32 ;  /* 0x000000968820723c */ /* 0x000fe60000001820 */
[----:B------:R-:W-:Y:S03]  /*33e0*/  LDSM.16.M88.4 R136, [R221+0x2000] ;  /* 0x00200000dd88783b */ /* 0x000fe60000000200 */
        /* <DEDUP_REMOVED lines=8> */
[-C--:B------:R-:W-:Y:S01]  /*3470*/  HMMA.16816.F32 R28, R160, R166.reuse, R28 ;  /* 0x000000a6a01c723c */ /* 0x080fe2000000181c */
[----:B------:R-:W-:Y:S05]  /*3480*/  LDSM.16.M88.4 R160, [R222+-0x2000] ;  /* 0xffe00000dea0783b */ /* 0x000fea0000000200 */
[----:B------:R-:W-:Y:S03]  /*3490*/  HMMA.16816.F32 R32, R152, R166, R32 ;  /* 0x000000a69820723c */ /* 0x000fe60000001820 */
[----:B------:R-:W-:Y:S03]  /*34a0*/  LDSM.16.M88.4 R152, [R2+0x2000] ;  /* 0x002000000298783b */ /* 0x000fe60000000200 */
[-C--:B-1----:R-:W-:Y:S05]  /*34b0*/  HMMA.16816.F32 R4, R132, R140.reuse, R4 ;  /* 0x0000008c8404723c */ /* 0x082fea0000001804 */
[----:B------:R1:W-:Y:S01]  /*34c0*/  LDSM.16.M88.4 R164, [R2+0x2800] ;  /* 0x0028000002a4783b */ /* 0x0003e20000000200 */
[C---:B------:R-:W-:Y:S06]  /*34d0*/  HMMA.16816.F32 R8, R168.reuse, R140, R8 ;  /* 0x0000008ca808723c */ /* 0x040fec0000001808 */
[-C--:B------:R-:W-:Y:S06]  /*34e0*/  HMMA.16816.F32 R12, R168, R142.reuse, R12 ;  /* 0x0000008ea80c723c */ /* 0x080fec000000180c */
[C---:B------:R-:W-:Y:S01]  /*34f0*/  HMMA.16816.F32 R16, R132.reuse, R142, R16 ;  /* 0x0000008e8410723c */ /* 0x040fe20000001810 */
[----:B------:R1:W2:Y:S05]  /*3500*/  LDSM.16.M88.4 R140, [R0+0xd400] ;  /* 0x00d40000008c783b */ /* 0x0002aa0000000200 */
[-C--:B------:R-:W-:Y:S01]  /*3510*/  HMMA.16816.F32 R20, R132, R144.reuse, R20 ;  /* 0x000000908414723c */ /* 0x080fe20000001814 */
[----:B-1----:R-:W-:Y:S05]  /*3520*/  IMAD.U32 R2, RZ, RZ, UR8 ;  /* 0x00000008ff027e24 */ /* 0x002fea000f8e00ff */
[C---:B------:R-:W-:Y:S01]  /*3530*/  HMMA.16816.F32 R24, R168.reuse, R144, R24 ;  /* 0x00000090a818723c */ /* 0x040fe20000001818 */
[----:B------:R-:W4:Y:S04]  /*3540*/  LDL R144, [R1+0x18] ;  /* 0x0000180001907983 */ /* 0x000f280000100800 */
[----:B------:R-:W4:Y:S01]  /*3550*/  LDL R145, [R1+0x1c] ;  /* 0x00001c0001917983 */ /* 0x000f220000100800 */
[-C--:B------:R-:W-:Y:S06]  /*3560*/  HMMA.16816.F32 R28, R168, R146.reuse, R28 ;  /* 0x00000092a81c723c */ /* 0x080fec000000181c */
[----:B------:R-:W-:Y:S01]  /*3570*/  HMMA.16816.F32 R32, R132, R146, R32 ;  /* 0x000000928420723c */ /* 0x000fe20000001820 */
[----:B------:R-:W1:Y:S01]  /*3580*/  @P0 S2R R132, SR_TID.X ;  /* 0x0000000000840919 */ /* 0x000e620000002100 */
[----:B------:R-:W-:Y:S03]  /*3590*/  PLOP3.LUT P0, PT, PT, PT, UP0, 0x80, 0x0 ;  /* 0x000000000000781c */ /* 0x000fe60003f0f008 */
[----:B------:R-:W-:Y:S01]  /*35a0*/  IMAD.U32 R0, RZ, RZ, UR39 ;  /* 0x00000027ff007e24 */ /* 0x000fe2000f8e00ff */
[-C--:B------:R-:W-:Y:S06]  /*35b0*/  HMMA.16816.F32 R4, R136, R148.reuse, R4 ;  /* 0x000000948804723c */ /* 0x080fec0000001804 */
[C---:B------:R-:W-:Y:S06]  /*35c0*/  HMMA.16816.F32 R8, R156.reuse, R148, R8 ;  /* 0x000000949c08723c */ /* 0x040fec0000001808 */
[-C--:B------:R-:W-:Y:S06]  /*35d0*/  HMMA.16816.F32 R12, R156, R150.reuse, R12 ;  /* 0x000000969c0c723c */ /* 0x080fec000000180c */
[C---:B------:R-:W-:Y:S06]  /*35e0*/  HMMA.16816.F32 R16, R136.reuse, R150, R16 ;  /* 0x000000968810723c */ /* 0x040fec0000001810 */
[-C--:B--2---:R-:W-:Y:S05]  /*35f0*/  HMMA.16816.F32 R20, R136, R140.reuse, R20 ;  /* 0x0000008c8814723c */ /* 0x084fea0000001814 */
[----:B-1----:R-:W-:Y:S01]  /*3600*/  @P3 IMAD.SHL.U32 R132, R132, 0x2, RZ ;  /* 0x0000000284843824 */ /* 0x002fe200078e00ff */
[----:B------:R-:W-:Y:S01]  /*3610*/  PLOP3.LUT P3, PT, PT, PT, UP0, 0x80, 0x0 ;  /* 0x000000000000781c */ /* 0x000fe20003f6f008 */
[C---:B------:R-:W-:Y:S06]  /*3620*/  HMMA.16816.F32 R24, R156.reuse, R140, R24 ;  /* 0x0000008c9c18723c */ /* 0x040fec0000001818 */
[-C--:B------:R-:W-:Y:S06]  /*3630*/  HMMA.16816.F32 R28, R156, R142.reuse, R28 ;  /* 0x0000008e9c1c723c */ /* 0x080fec000000181c */
[----:B------:R-:W-:Y:S06]  /*3640*/  HMMA.16816.F32 R32, R136, R142, R32 ;  /* 0x0000008e8820723c */ /* 0x000fec0000001820 */
[-C--:B------:R-:W-:Y:S01]  /*3650*/  HMMA.16816.F32 R4, R152, R160.reuse, R4 ;  /* 0x000000a09804723c */ /* 0x080fe20000001804 */
[----:B------:R-:W-:Y:S04]  /*3660*/  IMAD.U32 R138, RZ, RZ, UR39 ;  /* 0x00000027ff8a7e24 */ /* 0x000fe8000f8e00ff */
[----:B---3--:R-:W-:Y:S01]  /*3670*/  @P1 LOP3.LUT R137, R231, 0x6, R132, 0xf8, !PT ;  /* 0x00000006e7891812 */ /* 0x008fe200078ef884 */
[C---:B------:R-:W-:Y:S01]  /*3680*/  HMMA.16816.F32 R8, R164.reuse, R160, R8 ;  /* 0x000000a0a408723c */ /* 0x040fe20000001808 */
[----:B------:R-:W-:Y:S04]  /*3690*/  PLOP3.LUT P1, PT, PT, PT, UP0, 0x80, 0x0 ;  /* 0x000000000000781c */ /* 0x000fe80003f2f008 */
[----:B----4-:R-:W-:Y:S01]  /*36a0*/  LOP3.LUT R136, R234, UR10, RZ, 0x3c, !PT ;  /* 0x0000000aea887c12 */ /* 0x010fe2000f8e3cff */
[-C--:B------:R-:W-:Y:S06]  /*36b0*/  HMMA.16816.F32 R12, R164, R162.reuse, R12 ;  /* 0x000000a2a40c723c */ /* 0x080fec000000180c */
[C---:B------:R-:W-:Y:S05]  /*36c0*/  HMMA.16816.F32 R16, R152.reuse, R162, R16 ;  /* 0x000000a29810723c */ /* 0x040fea0000001810 */
[----:B------:R-:W-:Y:S02]  /*36d0*/  IMAD R0, R0, 0x4, R144 ;  /* 0x0000000400007824 */ /* 0x000fe400078e0290 */
[----:B------:R-:W-:Y:S04]  /*36e0*/  IMAD R2, R2, 0x4, R145 ;  /* 0x0000000402027824 */ /* 0x000fe800078e0291 */
[----:B------:R-:W-:Y:S01]  /*36f0*/  LOP3.LUT R0, R233, UR9, R0, 0x96, !PT ;  /* 0x00000009e9007c12 */ /* 0x000fe2000f8e9600 */
[----:B------:R-:W-:Y:S04]  /*3700*/  IMAD.WIDE.U32 R134, R2, -0x326172a9, RZ ;  /* 0xcd9e8d5702867825 */ /* 0x000fe800078e00ff */
[----:B------:R-:W-:Y:S01]  /*3710*/  IMAD.WIDE.U32 R132, R0, -0x326172a9, RZ ;  /* 0xcd9e8d5700847825 */ /* 0x000fe200078e00ff */
[-C--:B------:R-:W-:Y:S03]  /*3720*/  LOP3.LUT R141, R135, R136.reuse, RZ, 0x3c, !PT ;  /* 0x00000088878d7212 */ /* 0x080fe600078e3cff */
[----:B------:R-:W-:Y:S01]  /*3730*/  @P0 IMAD R0, R138, 0x80, R137 ;  /* 0x000000808a000824 */ /* 0x000fe200078e0289 */
[----:B------:R-:W-:Y:S02]  /*3740*/  PLOP3.LUT P0, PT, PT, PT, UP0, 0x80, 0x0 ;  /* 0x000000000000781c */ /* 0x000fe40003f0f008 */
[----:B------:R-:W-:Y:S01]  /*3750*/  LOP3.LUT R146, R133, UR11, R134, 0x96, !PT ;  /* 0x0000000b85927c12 */ /* 0x000fe2000f8e9686 */
[----:B------:R-:W-:Y:S01]  /*3760*/  VIADD R134, R2, 0x2 ;  /* 0x0000000202867836 */ /* 0x000fe20000000000 */
[C---:B------:R-:W-:Y:S01]  /*3770*/  @P4 ISETP.GE.AND P4, PT, R0.reuse, UR5, PT ;  /* 0x0000000500004c0c */ /* 0x040fe2000bf86270 */
[----:B------:R-:W-:Y:S01]  /*3780*/  @P2 VIADD R2, R0, 0x1 ;  /* 0x0000000100022836 */ /* 0x000fe20000000000 */
[----:B------:R-:W-:Y:S01]  /*3790*/  PLOP3.LUT P2, PT, PT, PT, UP0, 0x80, 0x0 ;  /* 0x000000000000781c */ /* 0x000fe20003f4f008 */
[----:B------:R-:W-:Y:S01]  /*37a0*/  IMAD.WIDE.U32 R134, R134, -0x326172a9, RZ ;  /* 0xcd9e8d5786867825 */ /* 0x000fe200078e00ff */
[----:B------:R-:W-:Y:S02]  /*37b0*/  @P3 FSEL R6, R6, -INF , !P4 ;  /* 0xff80000006063808 */ /* 0x000fe40006000000 */
[----:B------:R-:W-:Y:S01]  /*37c0*/  PLOP3.LUT P3, PT, PT, PT, UP0, 0x80, 0x0 ;  /* 0x000000000000781c */ /* 0x000fe20003f6f008 */
[----:B------:R-:W-:Y:S01]  /*37d0*/  IMAD.WIDE.U32 R146, R146, -0x2daee0ad, RZ ;  /* 0xd2511f5392927825 */ /* 0x000fe200078e00ff */
[----:B------:R-:W-:Y:S02]  /*37e0*/  @P6 ISETP.GE.AND P6, PT, R2, UR5, PT ;  /* 0x0000000502006c0c */ /* 0x000fe4000bfc6270 */
[----:B------:R-:W-:Y:S01]  /*37f0*/  @P0 FSEL R8, R8, -INF , !P4 ;  /* 0xff80000008080808 */ /* 0x000fe20006000000 */
[----:B------:R-:W-:Y:S01]  /*3800*/  @P1 VIADD R137, R0, 0x8 ;  /* 0x0000000800891836 */ /* 0x000fe20000000000 */
[----:B------:R-:W-:Y:S02]  /*3810*/  PLOP3.LUT P0, PT, PT, PT, UP0, 0x80, 0x0 ;  /* 0x000000000000781c */ /* 0x000fe40003f0f008 */
[----:B------:R-:W-:Y:S02]  /*3820*/  @P5 FSEL R4, R4, -INF , !P4 ;  /* 0xff80000004045808 */ /* 0x000fe40006000000 */
[----:B------:R-:W-:Y:S02]  /*3830*/  PLOP3.LUT P5, PT, PT, PT, UP0, 0x80, 0x0 ;  /* 0x000000000000781c */ /* 0x000fe40003faf008 */
[----:B------:R-:W-:Y:S02]  /*3840*/  PLOP3.LUT P1, PT, PT, PT, UP0, 0x80, 0x0 ;  /* 0x000000000000781c */ /* 0x000fe40003f2f008 */
[----:B------:R-:W-:Y:S02]  /*3850*/  @P3 FSEL R7, R7, -INF , !P6 ;  /* 0xff80000007073808 */ /* 0x000fe40007000000 */
[----:B------:R-:W-:Y:S02]  /*3860*/  PLOP3.LUT P3, PT, PT, PT, UP0, 0x80, 0x0 ;  /* 0x000000000000781c */ /* 0x000fe40003f6f008 */
[----:B------:R-:W-:Y:S02]  /*3870*/  @P2 FSEL R10, R10, -INF , !P4 ;  /* 0xff8000000a0a2808 */ /* 0x000fe40006000000 */
[----:B------:R-:W-:Y:S02]  /*3880*/  @P0 FSEL R9, R9, -INF , !P6 ;  /* 0xff80000009090808 */ /* 0x000fe40007000000 */
[----:B------:R-:W-:Y:S02]  /*3890*/  PLOP3.LUT P0, PT, PT, PT, UP0, 0x80, 0x0 ;  /* 0x000000000000781c */ /* 0x000fe40003f0f008 */
[----:B------:R-:W-:Y:S02]  /*38a0*/  PLOP3.LUT P2, PT, PT, PT, UP0, 0x80, 0x0 ;  /* 0x000000000000781c */ /* 0x000fe40003f4f008 */
[----:B------:R-:W-:Y:S02]  /*38b0*/  LOP3.LUT R140, R135, R136, RZ, 0x3c, !PT ;  /* 0x00000088878c7212 */ /* 0x000fe400078e3cff */
[----:B------:R-:W-:Y:S01]  /*38c0*/  LOP3.LUT R142, R133, UR11, R134, 0x96, !PT ;  /* 0x0000000b858e7c12 */ /* 0x000fe2000f8e9686 */
[----:B------:R-:W-:Y:S01]  /*38d0*/  IMAD.WIDE.U32 R134, R141, -0x2daee0ad, RZ ;  /* 0xd2511f538d867825 */ /* 0x000fe200078e00ff */
[----:B------:R-:W-:Y:S01]  /*38e0*/  LOP3.LUT R136, R132, UR12, RZ, 0x3c, !PT ;  /* 0x0000000c84887c12 */ /* 0x000fe2000f8e3cff */
[----:B------:R-:W-:Y:S01]  /*38f0*/  UIADD3 UR11, UR9, 0x76cf5d0a, URZ ;  /* 0x76cf5d0a090b7890 */ /* 0x000fe2000fffe03f */
[----:B------:R-:W-:Y:S01]  /*3900*/  @P5 FSEL R5, R5, -INF , !P6 ;  /* 0xff80000005055808 */ /* 0x000fe20007000000 */
[----:B------:R-:W-:Y:S01]  /*3910*/  UIADD3 UR12, UR9, -0x4498517b, URZ ;  /* 0xbb67ae85090c7890 */ /* 0x000fe2000fffe03f */
[----:B------:R-:W-:Y:S01]  /*3920*/  PLOP3.LUT P5, PT, PT, PT, UP0, 0x80, 0x0 ;  /* 0x000000000000781c */ /* 0x000fe20003faf008 */
[C---:B------:R-:W-:Y:S01]  /*3930*/  @P0 VIADD R141, R0.reuse, 0x18 ;  /* 0x00000018008d0836 */ /* 0x040fe20000000000 */
[----:B------:R-:W-:Y:S01]  /*3940*/  PLOP3.LUT P0, PT, PT, PT, UP0, 0x80, 0x0 ;  /* 0x000000000000781c */ /* 0x000fe20003f0f008 */
[----:B------:R-:W-:Y:S01]  /*3950*/  @P3 VIADD R139, R0, 0x11 ;  /* 0x00000011008b3836 */ /* 0x000fe20000000000 */
[----:B------:R-:W-:Y:S01]  /*3960*/  PLOP3.LUT P3, PT, PT, PT, UP0, 0x80, 0x0 ;  /* 0x000000000000781c */ /* 0x000fe20003f6f008 */
[----:B------:R-:W-:Y:S01]  /*3970*/  IMAD.WIDE.U32 R132, R140, -0x2daee0ad, RZ ;  /* 0xd2511f538c847825 */ /* 0x000fe200078e00ff */
[----:B------:R-:W-:Y:S02]  /*3980*/  PLOP3.LUT P4, PT, PT, PT, UP0, 0x80, 0x0 ;  /* 0x000000000000781c */ /* 0x000fe40003f8f008 */
[----:B------:R-:W-:Y:S01]  /*3990*/  @P1 ISETP.GE.AND P1, PT, R137, UR5, PT ;  /* 0x0000000589001c0c */ /* 0x000fe2000bf26270 */
[----:B------:R-:W-:Y:S01]  /*39a0*/  @P2 VIADD R137, R0, 0x9 ;  /* 0x0000000900892836 */ /* 0x000fe20000000000 */
[----:B------:R-:W-:Y:S01]  /*39b0*/  PLOP3.LUT P2, PT, PT, PT, UP0, 0x80, 0x0 ;  /* 0x000000000000781c */ /* 0x000fe20003f4f008 */
[----:B------:R-:W-:Y:S01]  /*39c0*/  IMAD.WIDE.U32 R142, R142, -0x2daee0ad, RZ ;  /* 0xd2511f538e8e7825 */ /* 0x000fe200078e00ff */
[----:B------:R-:W-:Y:S01]  /*39d0*/  LOP3.LUT R2, R232, UR12, RZ, 0x3c, !PT ;  /* 0x0000000ce8027c12 */ /* 0x000fe2000f8e3cff */
[----:B------:R-:W-:Y:S01]  /*39e0*/  UIADD3 UR12, UR9, 0x32370b8f, URZ ;  /* 0x32370b8f090c7890 */ /* 0x000fe2000fffe03f */
[----:B------:R-:W-:Y:S01]  /*39f0*/  LOP3.LUT R144, R147, UR11, R134, 0x96, !PT ;  /* 0x0000000b93907c12 */ /* 0x000fe2000f8e9686 */
[----:B------:R-:W-:Y:S01]  /*3a00*/  @P5 VIADD R138, R0, 0x10 ;  /* 0x00000010008a5836 */ /* 0x000fe20000000000 */
[C---:B------:R-:W-:Y:S02]  /*3a10*/  LOP3.LUT R135, R2.reuse, R135, RZ, 0x3c, !PT ;  /* 0x0000008702877212 */ /* 0x040fe400078e3cff */
[----:B------:R-:W-:Y:S01]  /*3a20*/  LOP3.LUT R133, R2, R133, RZ, 0x3c, !PT ;  /* 0x0000008502857212 */ /* 0x000fe200078e3cff */
[----:B------:R-:W-:Y:S01]  /*3a30*/  IMAD.WIDE.U32 R144, R144, -0x326172a9, RZ ;  /* 0xcd9e8d5790907825 */ /* 0x000fe200078e00ff */
[----:B------:R-:W-:Y:S01]  /*3a40*/  LOP3.LUT R140, R143, UR11, R132, 0x96, !PT ;  /* 0x0000000b8f8c7c12 */ /* 0x000fe2000f8e9684 */
[----:B------:R-:W-:Y:S01]  /*3a50*/  UIADD3 UR11, UR10, -0x255992d5, URZ ;  /* 0xdaa66d2b0a0b7890 */ /* 0x000fe2000fffe03f */
[----:B------:R-:W-:Y:S01]  /*3a60*/  @P0 FSEL R12, R12, -INF , !P1 ;  /* 0xff8000000c0c0808 */ /* 0x000fe20004800000 */
[----:B------:R-:W-:Y:S01]  /*3a70*/  IMAD.WIDE.U32 R134, R135, -0x326172a9, RZ ;  /* 0xcd9e8d5787867825 */ /* 0x000fe200078e00ff */
[----:B------:R-:W-:Y:S02]  /*3a80*/  PLOP3.LUT P0, PT, PT, PT, UP0, 0x80, 0x0 ;  /* 0x000000000000781c */ /* 0x000fe40003f0f008 */
[----:B------:R-:W-:Y:S01]  /*3a90*/  @P3 ISETP.GE.AND P3, PT, R141, UR5, PT ;  /* 0x000000058d003c0c */ /* 0x000fe2000bf66270 */
[----:B------:R-:W-:Y:S01]  /*3aa0*/  IMAD.WIDE.U32 R132, R133, -0x326172a9, RZ ;  /* 0xcd9e8d5785847825 */ /* 0x000fe200078e00ff */
[----:B------:R-:W-:Y:S02]  /*3ab0*/  @P4 FSEL R11, R11, -INF , !P6 ;  /* 0xff8000000b0b4808 */ /* 0x000fe40007000000 */
[----:B------:R-:W-:Y:S01]  /*3ac0*/  PLOP3.LUT P6, PT, PT, PT, UP0, 0x80, 0x0 ;  /* 0x000000000000781c */ /* 0x000fe20003fcf008 */
[----:B------:R-:W-:Y:S01]  /*3ad0*/  IMAD.WIDE.U32 R140, R140, -0x326172a9, RZ ;  /* 0xcd9e8d578c8c7825 */ /* 0x000fe200078e00ff */
[----:B------:R-:W-:Y:S02]  /*3ae0*/  @P2 ISETP.GE.AND P2, PT, R138, UR5, PT ;  /* 0x000000058a002c0c */ /* 0x000fe4000bf46270 */
[----:B------:R-:W-:Y:S01]  /*3af0*/  PLOP3.LUT P4, PT, PT, PT, UP0, 0x80, 0x0 ;  /* 0x000000000000781c */ /* 0x000fe20003f8f008 */
[----:B-----5:R-:W-:Y:S01]  /*3b00*/  FMUL.FTZ R2, R246, 1.4426950216293334961 ;  /* 0x3fb8aa3bf6027820 */ /* 0x020fe20000410000 */
[C---:B------:R-:W-:Y:S02]  /*3b10*/  LOP3.LUT R138, R136.reuse, R135, RZ, 0x3c, !PT ;  /* 0x00000087888a7212 */ /* 0x040fe400078e3cff */
[----:B------:R-:W-:Y:S02]  /*3b20*/  LOP3.LUT R150, R145, UR11, R134, 0x96, !PT ;  /* 0x0000000b91967c12 */ /* 0x000fe4000f8e9686 */
[----:B------:R-:W-:Y:S02]  /*3b30*/  LOP3.LUT R136, R136, R133, RZ, 0x3c, !PT ;  /* 0x0000008588887212 */ /* 0x000fe400078e3cff */
[----:B------:R-:W-:Y:S01]  /*3b40*/  LOP3.LUT R148, R141, UR11, R132, 0x96, !PT ;  /* 0x0000000b8d947c12 */ /* 0x000fe2000f8e9684 */
[----:B------:R-:W-:Y:S01]  /*3b50*/  IMAD.WIDE.U32 R150, R150, -0x2daee0ad, RZ ;  /* 0xd2511f5396967825 */ /* 0x000fe200078e00ff */
[----:B------:R-:W-:Y:S01]  /*3b60*/  @P0 FSEL R16, R16, -INF , !P1 ;  /* 0xff80000010100808 */ /* 0x000fe20004800000 */
[----:B------:R-:W1:Y:S01]  /*3b70*/  LDSM.16.M88.4 R132, [R222+-0x1c00] ;  /* 0xffe40000de84783b */ /* 0x000e620000000200 */
[----:B------:R-:W-:Y:S01]  /*3b80*/  PLOP3.LUT P0, PT, PT, PT, UP0, 0x80, 0x0 ;  /* 0x000000000000781c */ /* 0x000fe20003f0f008 */
[----:B------:R-:W-:Y:S01]  /*3b90*/  @P6 VIADD R0, R0, 0x19 ;  /* 0x0000001900006836 */ /* 0x000fe20000000000 */
[----:B------:R-:W-:Y:S01]  /*3ba0*/  PLOP3.LUT P6, PT, PT, PT, UP0, 0x80, 0x0 ;  /* 0x000000000000781c */ /* 0x000fe20003fcf008 */
[----:B------:R-:W-:Y:S01]  /*3bb0*/  IMAD.WIDE.U32 R148, R148, -0x2daee0ad, RZ ;  /* 0xd2511f5394947825 */ /* 0x000fe200078e00ff */
[----:B------:R-:W-:Y:S01]  /*3bc0*/  @P4 ISETP.GE.AND P4, PT, R137, UR5, PT ;  /* 0x0000000589004c0c */ /* 0x000fe2000bf86270 */
[----:B------:R-:W-:Y:S01]  /*3bd0*/  UIADD3 UR11, UR9, -0x126145ec, URZ ;  /* 0xed9eba14090b7890 */ /* 0x000fe2000fffe03f */
[----:B------:R-:W-:Y:S01]  /*3be0*/  PLOP3.LUT P5, PT, PT, PT, UP0, 0x80, 0x0 ;  /* 0x000000000000781c */ /* 0x000fe20003faf008 */
[----:B------:R-:W-:Y:S05]  /*3bf0*/  IMAD.WIDE.U32 R136, R136, -0x2daee0ad, RZ ;  /* 0xd2511f5388887825 */ /* 0x000fea00078e00ff */
[----:B------:R-:W-:Y:S01]  /*3c00*/  LOP3.LUT R142, R137, UR12, R142, 0x96, !PT ;  /* 0x0000000c898e7c12 */ /* 0x000fe2000f8e968e */
[----:B------:R-:W-:Y:S01]  /*3c10*/  FMUL.FTZ R137, R248, 1.4426950216293334961 ;  /* 0x3fb8aa3bf8897820 */ /* 0x000fe20000410000 */
[----:B------:R-:W-:Y:S01]  /*3c20*/  LOP3.LUT R145, R149, UR11, R136, 0x96, !PT ;  /* 0x0000000b95917c12 */ /* 0x000fe2000f8e9688 */
[C---:B------:R-:W-:Y:S01]  /*3c30*/  FMUL.FTZ R136, R249.reuse, 1.4426950216293334961 ;  /* 0x3fb8aa3bf9887820 */ /* 0x040fe20000410000 */
[----:B------:R-:W-:Y:S01]  /*3c40*/  @P0 FSEL R18, R18, -INF , !P1 ;  /* 0xff80000012120808 */ /* 0x000fe20004800000 */
[----:B------:R-:W-:Y:S01]  /*3c50*/  IMAD.WIDE.U32 R142, R142, -0x326172a9, RZ ;  /* 0xcd9e8d578e8e7825 */ /* 0x000fe200078e00ff */
[----:B------:R-:W-:Y:S02]  /*3c60*/  FSETP.NEU.FTZ.AND P0, PT, R249, -INF , PT ;  /* 0xff800000f900780b */ /* 0x000fe40003f1d000 */
[----:B------:R-:W-:Y:S02]  /*3c70*/  @P6 FSEL R14, R14, -INF , !P1 ;  /* 0xff8000000e0e6808 */ /* 0x000fe40004800000 */
[----:B------:R-:W-:Y:S02]  /*3c80*/  FSETP.NEU.FTZ.AND P1, PT, R248, -INF , PT ;  /* 0xff800000f800780b */ /* 0x000fe40003f3d000 */
[----:B------:R-:W-:Y:S02]  /*3c90*/  FSEL R136, R136, RZ, P0 ;  /* 0x000000ff88887208 */ /* 0x000fe40000000000 */
[----:B------:R-:W-:Y:S02]  /*3ca0*/  PLOP3.LUT P0, PT, PT, PT, UP0, 0x80, 0x0 ;  /* 0x000000000000781c */ /* 0x000fe40003f0f008 */
[----:B------:R-:W-:Y:S01]  /*3cb0*/  FSEL R137, R137, RZ, P1 ;  /* 0x000000ff89897208 */ /* 0x000fe20000800000 */
[--C-:B------:R-:W-:Y:S01]  /*3cc0*/  FFMA.FTZ R6, R6, UR13, -R136.reuse ;  /* 0x0000000d06067c23 */ /* 0x100fe20008010888 */
[----:B------:R-:W-:Y:S01]  /*3cd0*/  FSETP.NEU.FTZ.AND P1, PT, R246, -INF , PT ;  /* 0xff800000f600780b */ /* 0x000fe20003f3d000 */
[----:B------:R-:W-:Y:S01]  /*3ce0*/  FFMA.FTZ R7, R7, UR13, -R136 ;  /* 0x0000000d07077c23 */ /* 0x000fe20008010888 */
[----:B------:R-:W-:Y:S01]  /*3cf0*/  PLOP3.LUT P6, PT, PT, PT, UP0, 0x80, 0x0 ;  /* 0x000000000000781c */ /* 0x000fe20003fcf008 */
[--C-:B------:R-:W-:Y:S01]  /*3d00*/  FFMA.FTZ R4, R4, UR13, -R137.reuse ;  /* 0x0000000d04047c23 */ /* 0x100fe20008010889 */
[----:B------:R-:W-:Y:S01]  /*3d10*/  FSEL R2, R2, RZ, P1 ;  /* 0x000000ff02027208 */ /* 0x000fe20000800000 */
[--C-:B------:R-:W-:Y:S01]  /*3d20*/  FFMA.FTZ R5, R5, UR13, -R137.reuse ;  /* 0x0000000d05057c23 */ /* 0x100fe20008010889 */
[----:B------:R-:W-:Y:S01]  /*3d30*/  PLOP3.LUT P1, PT, PT, PT, UP0, 0x80, 0x0 ;  /* 0x000000000000781c */ /* 0x000fe20003f2f008 */
[--C-:B------:R-:W-:Y:S01]  /*3d40*/  FFMA.FTZ R16, R16, UR13, -R137.reuse ;  /* 0x0000000d10107c23 */ /* 0x100fe20008010889 */
[----:B------:R-:W-:Y:S01]  /*3d50*/  @P5 ISETP.GE.AND P5, PT, R139, UR5, PT ;  /* 0x000000058b005c0c */ /* 0x000fe2000bfa6270 */
[-C--:B-1----:R-:W-:Y:S01]  /*3d60*/  HMMA.16816.F32 R20, R152, R132.reuse, R20 ;  /* 0x000000849814723c */ /* 0x082fe20000001814 */
[----:B------:R1:W2:Y:S02]  /*3d70*/  MUFU.EX2 R168, R4 ;  /* 0x0000000400a87308 */ /* 0x0002a40000000800 */
[----:B------:R-:W-:Y:S01]  /*3d80*/  @P0 FSEL R13, R13, -INF , !P4 ;  /* 0xff8000000d0d0808 */ /* 0x000fe20006000000 */
[--C-:B------:R-:W-:Y:S01]  /*3d90*/  FFMA.FTZ R9, R9, UR13, -R2.reuse ;  /* 0x0000000d09097c23 */ /* 0x100fe20008010802 */
[----:B------:R-:W-:Y:S01]  /*3da0*/  PLOP3.LUT P0, PT, PT, PT, UP0, 0x80, 0x0 ;  /* 0x000000000000781c */ /* 0x000fe20003f0f008 */
[C---:B------:R-:W-:Y:S05]  /*3db0*/  HMMA.16816.F32 R24, R164.reuse, R132, R24 ;  /* 0x00000084a418723c */ /* 0x040fea0000001818 */
[----:B------:R3:W-:Y:S01]  /*3dc0*/  MUFU.EX2 R231, R6 ;  /* 0x0000000600e77308 */ /* 0x0007e20000000800 */
[----:B------:R-:W-:Y:S01]  /*3dd0*/  @P6 ISETP.GE.AND P6, PT, R0, UR5, PT ;  /* 0x0000000500006c0c */ /* 0x000fe2000bfc6270 */
[--C-:B------:R-:W-:Y:S01]  /*3de0*/  FFMA.FTZ R12, R12, UR13, -R2.reuse ;  /* 0x0000000d0c0c7c23 */ /* 0x100fe20008010802 */
[----:B------:R-:W-:Y:S01]  /*3df0*/  @P1 FSEL R15, R15, -INF , !P4 ;  /* 0xff8000000f0f1808 */ /* 0x000fe20006000000 */
[-C--:B------:R-:W-:Y:S01]  /*3e00*/  HMMA.16816.F32 R28, R164, R134.reuse, R28 ;  /* 0x00000086a41c723c */ /* 0x080fe2000000181c */
[----:B------:R-:W-:Y:S02]  /*3e10*/  PLOP3.LUT P1, PT, PT, PT, UP0, 0x80, 0x0 ;  /* 0x000000000000781c */ /* 0x000fe40003f2f008 */
[--C-:B------:R-:W-:Y:S01]  /*3e20*/  FFMA.FTZ R13, R13, UR13, -R2.reuse ;  /* 0x0000000d0d0d7c23 */ /* 0x100fe20008010802 */
[----:B------:R-:W-:Y:S02]  /*3e30*/  @P0 FSEL R17, R17, -INF , !P4 ;  /* 0xff80000011110808 */ /* 0x000fe40006000000 */
[----:B------:R-:W-:Y:S01]  /*3e40*/  HMMA.16816.F32 R32, R152, R134, R32 ;  /* 0x000000869820723c */ /* 0x000fe20000001820 */
[----:B------:R-:W-:Y:S01]  /*3e50*/  PLOP3.LUT P0, PT, PT, PT, UP0, 0x80, 0x0 ;  /* 0x000000000000781c */ /* 0x000fe20003f0f008 */
[----:B------:R4:W2:Y:S03]  /*3e60*/  MUFU.EX2 R232, R5 ;  /* 0x0000000500e87308 */ /* 0x0008a60000000800 */
[----:B------:R-:W-:Y:S01]  /*3e70*/  FFMA.FTZ R170, R8, UR13, -R2 ;  /* 0x0000000d08aa7c23 */ /* 0x000fe20008010802 */
[--C-:B------:R-:W-:Y:S01]  /*3e80*/  FFMA.FTZ R18, R18, UR13, -R136.reuse ;  /* 0x0000000d12127c23 */ /* 0x100fe20008010888 */
[--C-:B------:R-:W-:Y:S01]  /*3e90*/  FFMA.FTZ R17, R17, UR13, -R137.reuse ;  /* 0x0000000d11117c23 */ /* 0x100fe20008010889 */
[----:B------:R-:W-:Y:S02]  /*3ea0*/  @P1 FSEL R19, R19, -INF , !P4 ;  /* 0xff80000013131808 */ /* 0x000fe40006000000 */
[C---:B------:R-:W-:Y:S01]  /*3eb0*/  FSETP.NEU.FTZ.AND P4, PT, R247.reuse, -INF , PT ;  /* 0xff800000f700780b */ /* 0x040fe20003f9d000 */
[----:B------:R-:W-:Y:S01]  /*3ec0*/  FMUL.FTZ R0, R247, 1.4426950216293334961 ;  /* 0x3fb8aa3bf7007820 */ /* 0x000fe20000410000 */
[----:B------:R-:W-:Y:S01]  /*3ed0*/  PLOP3.LUT P1, PT, PT, PT, UP0, 0x80, 0x0 ;  /* 0x000000000000781c */ /* 0x000fe20003f2f008 */
[----:B------:R-:W-:Y:S01]  /*3ee0*/  FFMA.FTZ R19, R19, UR13, -R136 ;  /* 0x0000000d13137c23 */ /* 0x000fe20008010888 */
[----:B------:R-:W-:Y:S01]  /*3ef0*/  @P0 FSEL R20, R20, -INF , !P2 ;  /* 0xff80000014140808 */ /* 0x000fe20005000000 */
[----:B------:R-:W-:Y:S01]  /*3f00*/  IMAD.WIDE.U32 R138, R138, -0x2daee0ad, RZ ;  /* 0xd2511f538a8a7825 */ /* 0x000fe200078e00ff */
[----:B------:R-:W-:Y:S01]  /*3f10*/  FSEL R0, R0, RZ, P4 ;  /* 0x000000ff00007208 */ /* 0x000fe20002000000 */
[----:B------:R2:W2:Y:S01]  /*3f20*/  MUFU.EX2 R171, R7 ;  /* 0x0000000700ab7308 */ /* 0x0004a20000000800 */
[----:B------:R-:W-:Y:S01]  /*3f30*/  PLOP3.LUT P4, PT, PT, PT, UP0, 0x80, 0x0 ;  /* 0x000000000000781c */ /* 0x000fe20003f8f008 */
[--C-:B------:R-:W-:Y:S01]  /*3f40*/  FFMA.FTZ R20, R20, UR13, -R137.reuse ;  /* 0x0000000d14147c23 */ /* 0x100fe20008010889 */
[----:B------:R-:W-:Y:S01]  /*3f50*/  PLOP3.LUT P0, PT, PT, PT, UP0, 0x80, 0x0 ;  /* 0x000000000000781c */ /* 0x000fe20003f0f008 */
[----:B------:R-:W-:Y:S01]  /*3f60*/  FFMA.FTZ R10, R10, UR13, -R0 ;  /* 0x0000000d0a0a7c23 */ /* 0x000fe20008010800 */
[----:B------:R-:W-:Y:S01]  /*3f70*/  LOP3.LUT R139, R139, UR12, R146, 0x96, !PT ;  /* 0x0000000c8b8b7c12 */ /* 0x000fe2000f8e9692 */
[----:B------:R-:W-:Y:S01]  /*3f80*/  FFMA.FTZ R11, R11, UR13, -R0 ;  /* 0x0000000d0b0b7c23 */ /* 0x000fe20008010800 */
[----:B------:R-:W-:Y:S01]  /*3f90*/  LOP3.LUT R146, R151, UR11, R138, 0x96, !PT ;  /* 0x0000000b97927c12 */ /* 0x000fe2000f8e968a */
[--C-:B------:R-:W-:Y:S01]  /*3fa0*/  FFMA.FTZ R15, R15, UR13, -R0.reuse ;  /* 0x0000000d0f0f7c23 */ /* 0x100fe20008010800 */
[----:B------:R-:W-:Y:S01]  /*3fb0*/  @P1 FSEL R22, R22, -INF , !P2 ;  /* 0xff80000016161808 */ /* 0x000fe20005000000 */
[----:B------:R-:W-:Y:S01]  /*3fc0*/  FFMA.FTZ R14, R14, UR13, -R0 ;  /* 0x0000000d0e0e7c23 */ /* 0x000fe20008010800 */
[----:B------:R-:W-:Y:S01]  /*3fd0*/  PLOP3.LUT P1, PT, PT, PT, UP0, 0x80, 0x0 ;  /* 0x000000000000781c */ /* 0x000fe20003f2f008 */
[----:B------:R-:W-:Y:S01]  /*3fe0*/  IMAD.WIDE.U32 R146, R146, -0x326172a9, RZ ;  /* 0xcd9e8d5792927825 */ /* 0x000fe200078e00ff */
[----:B------:R2:W-:Y:S01]  /*3ff0*/  MUFU.EX2 R169, R9 ;  /* 0x0000000900a97308 */ /* 0x0005e20000000800 */
[----:B------:R-:W-:Y:S01]  /*4000*/  UIADD3 UR12, UR9, -0x56f99767, URZ ;  /* 0xa9066899090c7890 */ /* 0x000fe2000fffe03f */
[----:B------:R-:W-:Y:S01]  /*4010*/  @P4 FSEL R24, R24, -INF , !P2 ;  /* 0xff80000018184808 */ /* 0x000fe20005000000 */
[----:B------:R-:W-:Y:S01]  /*4020*/  FFMA.FTZ R22, R22, UR13, -R136 ;  /* 0x0000000d16167c23 */ /* 0x000fe20008010888 */
[----:B------:R-:W-:Y:S01]  /*4030*/  @P0 FSEL R26, R26, -INF , !P2 ;  /* 0xff8000001a1a0808 */ /* 0x000fe20005000000 */
[----:B------:R-:W-:Y:S01]  /*4040*/  IMAD.WIDE.U32 R138, R139, -0x326172a9, RZ ;  /* 0xcd9e8d578b8a7825 */ /* 0x000fe200078e00ff */
[----:B------:R-:W-:Y:S01]  /*4050*/  PLOP3.LUT P2, PT, PT, PT, UP0, 0x80, 0x0 ;  /* 0x000000000000781c */ /* 0x000fe20003f4f008 */
[----:B------:R-:W-:Y:S01]  /*4060*/  UIADD3 UR11, UR10, 0x78dde6e4, URZ ;  /* 0x78dde6e40a0b7890 */ /* 0x000fe2000fffe03f */
[----:B------:R-:W-:Y:S01]  /*4070*/  PLOP3.LUT P0, PT, PT, PT, UP0, 0x80, 0x0 ;  /* 0x000000000000781c */ /* 0x000fe20003f0f008 */
[----:B------:R-:W-:Y:S01]  /*4080*/  FFMA.FTZ R24, R24, UR13, -R2 ;  /* 0x0000000d18187c23 */ /* 0x000fe20008010802 */
[----:B------:R-:W-:Y:S01]  /*4090*/  PLOP3.LUT P4, PT, PT, PT, UP0, 0x80, 0x0 ;  /* 0x000000000000781c */ /* 0x000fe20003f8f008 */
[----:B------:R-:W-:Y:S01]  /*40a0*/  FFMA.FTZ R26, R26, UR13, -R0 ;  /* 0x0000000d1a1a7c23 */ /* 0x000fe20008010800 */
[----:B------:R-:W-:Y:S01]  /*40b0*/  @P1 FSEL R21, R21, -INF , !P5 ;  /* 0xff80000015151808 */ /* 0x000fe20006800000 */
[----:B------:R2:W-:Y:S01]  /*40c0*/  MUFU.EX2 R233, R10 ;  /* 0x0000000a00e97308 */ /* 0x0005e20000000800 */
[----:B------:R-:W-:Y:S02]  /*40d0*/  LOP3.LUT R140, R143, UR11, R140, 0x96, !PT ;  /* 0x0000000b8f8c7c12 */ /* 0x000fe4000f8e968c */
[----:B------:R-:W-:Y:S01]  /*40e0*/  LOP3.LUT R139, R139, UR11, R144, 0x96, !PT ;  /* 0x0000000b8b8b7c12 */ /* 0x000fe2000f8e9690 */
[----:B------:R-:W-:Y:S01]  /*40f0*/  IMAD.WIDE.U32 R144, R145, -0x326172a9, RZ ;  /* 0xcd9e8d5791907825 */ /* 0x000fe200078e00ff */
[----:B------:R-:W-:Y:S01]  /*4100*/  PLOP3.LUT P1, PT, PT, PT, UP0, 0x80, 0x0 ;  /* 0x000000000000781c */ /* 0x000fe20003f2f008 */
[----:B------:R-:W-:Y:S01]  /*4110*/  UIADD3 UR11, UR9, 0x646e171e, URZ ;  /* 0x646e171e090b7890 */ /* 0x000fe2000fffe03f */
[----:B-1----:R-:W-:Y:S01]  /*4120*/  LOP3.LUT R4, R147, UR15, R138, 0x96, !PT ;  /* 0x0000000f93047c12 */ /* 0x002fe2000f8e968a */
[----:B------:R-:W-:Y:S01]  /*4130*/  IMAD.WIDE.U32 R138, R139, -0x2daee0ad, RZ ;  /* 0xd2511f538b8a7825 */ /* 0x000fe200078e00ff */
[----:B---3--:R-:W-:Y:S01]  /*4140*/  LOP3.LUT R6, R145, UR15, R142, 0x96, !PT ;  /* 0x0000000f91067c12 */ /* 0x008fe2000f8e968e */
[----:B------:R-:W-:Y:S01]  /*4150*/  MUFU.EX2 R234, R11 ;  /* 0x0000000b00ea7308 */ /* 0x000fe20000000800 */
[----:B------:R-:W-:Y:S01]  /*4160*/  @P2 FSEL R25, R25, -INF , !P5 ;  /* 0xff80000019192808 */ /* 0x000fe20006800000 */
[----:B----4-:R-:W-:Y:S01]  /*4170*/  IMAD.WIDE.U32 R4, R4, -0x2daee0ad, RZ ;  /* 0xd2511f5304047825 */ /* 0x010fe200078e00ff */
[----:B------:R-:W-:Y:S02]  /*4180*/  PLOP3.LUT P2, PT, PT, PT, UP0, 0x80, 0x0 ;  /* 0x000000000000781c */ /* 0x000fe40003f4f008 */
[----:B------:R-:W-:Y:S01]  /*4190*/  @P0 FSEL R27, R27, -INF , !P5 ;  /* 0xff8000001b1b0808 */ /* 0x000fe20006800000 */
[----:B--2---:R-:W-:Y:S01]  /*41a0*/  IMAD.WIDE.U32 R6, R6, -0x2daee0ad, RZ ;  /* 0xd2511f5306067825 */ /* 0x004fe200078e00ff */
[----:B------:R-:W-:Y:S03]  /*41b0*/  SHF.R.U32.HI R143, RZ, 0x10, R4 ;  /* 0x00000010ff8f7819 */ /* 0x000fe60000011604 */
[----:B------:R1:W-:Y:S01]  /*41c0*/  MUFU.EX2 R167, R12 ;  /* 0x0000000c00a77308 */ /* 0x0003e20000000800 */
[----:B------:R-:W-:Y:S01]  /*41d0*/  @P4 FSEL R23, R23, -INF , !P5 ;  /* 0xff80000017174808 */ /* 0x000fe20006800000 */
[--C-:B------:R-:W-:Y:S01]  /*41e0*/  FFMA.FTZ R21, R21, UR13, -R137.reuse ;  /* 0x0000000d15157c23 */ /* 0x100fe20008010889 */
[----:B------:R-:W-:Y:S01]  /*41f0*/  LOP3.LUT R142, R4, 0xffff, RZ, 0xc0, !PT ;  /* 0x0000ffff048e7812 */ /* 0x000fe200078ec0ff */
[----:B------:R-:W-:Y:S01]  /*4200*/  FFMA.FTZ R25, R25, UR13, -R2 ;  /* 0x0000000d19197c23 */ /* 0x000fe20008010802 */
[----:B------:R-:W-:Y:S01]  /*4210*/  PLOP3.LUT P0, PT, PT, PT, UP0, 0x80, 0x0 ;  /* 0x000000000000781c */ /* 0x000fe20003f0f008 */
[----:B------:R-:W-:Y:S01]  /*4220*/  IMAD.WIDE.U32 R140, R140, -0x2daee0ad, RZ ;  /* 0xd2511f538c8c7825 */ /* 0x000fe200078e00ff */
[----:B------:R-:W-:Y:S03]  /*4230*/  PLOP3.LUT P4, PT, PT, PT, UP0, 0x80, 0x0 ;  /* 0x000000000000781c */ /* 0x000fe60003f8f008 */
[----:B------:R2:W-:Y:S01]  /*4240*/  MUFU.EX2 R165, R13 ;  /* 0x0000000d00a57308 */ /* 0x0005e20000000800 */
[----:B------:R-:W-:Y:S01]  /*4250*/  LOP3.LUT R150, R139, UR12, R150, 0x96, !PT ;  /* 0x0000000c8b967c12 */ /* 0x000fe2000f8e9696 */
[----:B------:R-:W-:Y:S01]  /*4260*/  FFMA.FTZ R23, R23, UR13, -R136 ;  /* 0x0000000d17177c23 */ /* 0x000fe20008010888 */
[----:B------:R-:W-:Y:S01]  /*4270*/  LOP3.LUT R8, R7, UR11, R140, 0x96, !PT ;  /* 0x0000000b07087c12 */ /* 0x000fe2000f8e968c */
[----:B------:R-:W-:Y:S01]  /*4280*/  FFMA.FTZ R27, R27, UR13, -R0 ;  /* 0x0000000d1b1b7c23 */ /* 0x000fe20008010800 */
[----:B------:R-:W-:Y:S02]  /*4290*/  @P1 FSEL R28, R28, -INF , !P3 ;  /* 0xff8000001c1c1808 */ /* 0x000fe40005800000 */
[----:B------:R-:W-:Y:S01]  /*42a0*/  LOP3.LUT R138, R5, UR11, R138, 0x96, !PT ;  /* 0x0000000b058a7c12 */ /* 0x000fe2000f8e968a */
[----:B------:R-:W-:Y:S01]  /*42b0*/  UIADD3 UR11, UR10, -0x4ab325aa, URZ ;  /* 0xb54cda560a0b7890 */ /* 0x000fe2000fffe03f */
[----:B------:R-:W-:Y:S01]  /*42c0*/  PLOP3.LUT P1, PT, PT, PT, UP0, 0x80, 0x0 ;  /* 0x000000000000781c */ /* 0x000fe20003f2f008 */
[----:B------:R-:W3:Y:S01]  /*42d0*/  MUFU.EX2 R170, R170 ;  /* 0x000000aa00aa7308 */ /* 0x000ee20000000800 */
[----:B------:R-:W-:Y:S01]  /*42e0*/  LOP3.LUT R133, R4, 0xff, RZ, 0xc0, !PT ;  /* 0x000000ff04857812 */ /* 0x000fe200078ec0ff */
[----:B------:R-:W-:Y:S01]  /*42f0*/  FFMA.FTZ R28, R28, UR13, -R2 ;  /* 0x0000000d1c1c7c23 */ /* 0x000fe20008010802 */
[----:B------:R-:W-:Y:S01]  /*4300*/  SHF.R.U32.HI R132, RZ, 0x18, R4 ;  /* 0x00000018ff847819 */ /* 0x000fe20000011604 */
[----:B------:R-:W-:Y:S01]  /*4310*/  IMAD.WIDE.U32 R4, R150, -0x326172a9, RZ ;  /* 0xcd9e8d5796047825 */ /* 0x000fe200078e00ff */
[----:B------:R-:W-:Y:S02]  /*4320*/  @P2 FSEL R32, R32, -INF , !P3 ;  /* 0xff80000020202808 */ /* 0x000fe40005800000 */
[----:B------:R-:W-:Y:S03]  /*4330*/  LOP3.LUT R148, R141, UR12, R148, 0x96, !PT ;  /* 0x0000000c8d947c12 */ /* 0x000fe6000f8e9694 */
[----:B------:R-:W4:Y:S01]  /*4340*/  MUFU.EX2 R164, R15 ;  /* 0x0000000f00a47308 */ /* 0x000f220000000800 */
[----:B------:R-:W-:Y:S01]  /*4350*/  PLOP3.LUT P2, PT, PT, PT, UP0, 0x80, 0x0 ;  /* 0x000000000000781c */ /* 0x000fe20003f4f008 */
[----:B------:R-:W-:Y:S01]  /*4360*/  FFMA.FTZ R32, R32, UR13, -R137 ;  /* 0x0000000d20207c23 */ /* 0x000fe20008010889 */
[C---:B------:R-:W-:Y:S02]  /*4370*/  LOP3.LUT R141, R6.reuse, 0xffff, RZ, 0xc0, !PT ;  /* 0x0000ffff068d7812 */ /* 0x040fe400078ec0ff */
[----:B------:R-:W-:Y:S02]  /*4380*/  LOP3.LUT R9, R6, 0xff, RZ, 0xc0, !PT ;  /* 0x000000ff06097812 */ /* 0x000fe400078ec0ff */
[----:B------:R-:W-:Y:S03]  /*4390*/  LOP3.LUT R7, R5, UR11, R146, 0x96, !PT ;  /* 0x0000000b05077c12 */ /* 0x000fe6000f8e9692 */
[----:B------:R-:W4:Y:S01]  /*43a0*/  MUFU.EX2 R166, R14 ;  /* 0x0000000e00a67308 */ /* 0x000f220000000800 */
[----:B------:R-:W-:Y:S02]  /*43b0*/  @P0 FSEL R34, R34, -INF , !P3 ;  /* 0xff80000022220808 */ /* 0x000fe40005800000 */
[----:B------:R-:W-:Y:S02]  /*43c0*/  @P4 FSEL R30, R30, -INF , !P3 ;  /* 0xff8000001e1e4808 */ /* 0x000fe40005800000 */
[----:B------:R-:W-:Y:S01]  /*43d0*/  PLOP3.LUT P0, PT, PT, PT, UP0, 0x80, 0x0 ;  /* 0x000000000000781c */ /* 0x000fe20003f0f008 */
[----:B------:R-:W-:Y:S01]  /*43e0*/  FFMA.FTZ R34, R34, UR13, -R136 ;  /* 0x0000000d22227c23 */ /* 0x000fe20008010888 */
[----:B------:R-:W-:Y:S03]  /*43f0*/  ISETP.LE.U32.AND P3, PT, R9, UR14, PT ;  /* 0x0000000e09007c0c */ /* 0x000fe6000bf63070 */
[----:B------:R-:W4:Y:S01]  /*4400*/  MUFU.EX2 R162, R16 ;  /* 0x0000001000a27308 */ /* 0x000f220000000800 */
[----:B------:R-:W-:Y:S01]  /*4410*/  LOP3.LUT R9, R7, 0xffff, RZ, 0xc0, !PT ;  /* 0x0000ffff07097812 */ /* 0x000fe200078ec0ff */
[----:B------:R-:W-:Y:S01]  /*4420*/  FFMA.FTZ R30, R30, UR13, -R0 ;  /* 0x0000000d1e1e7c23 */ /* 0x000fe20008010800 */
[----:B------:R-:W-:Y:S02]  /*4430*/  @P1 FSEL R29, R29, -INF , !P6 ;  /* 0xff8000001d1d1808 */ /* 0x000fe40007000000 */
[----:B------:R-:W-:Y:S02]  /*4440*/  PLOP3.LUT P1, PT, PT, PT, UP0, 0x80, 0x0 ;  /* 0x000000000000781c */ /* 0x000fe40003f2f008 */
[----:B------:R-:W-:Y:S03]  /*4450*/  LOP3.LUT R10, R7, 0xff, RZ, 0xc0, !PT ;  /* 0x000000ff070a7812 */ /* 0x000fe600078ec0ff */
[----:B------:R-:W4:Y:S01]  /*4460*/  MUFU.EX2 R163, R18 ;  /* 0x0000001200a37308 */ /* 0x000f220000000800 */
[----:B------:R-:W-:Y:S01]  /*4470*/  SHF.R.U32.HI R9, RZ, 0x8, R9 ;  /* 0x00000008ff097819 */ /* 0x000fe20000011609 */
[----:B------:R-:W-:Y:S01]  /*4480*/  FFMA.FTZ R2, R29, UR13, -R2 ;  /* 0x0000000d1d027c23 */ /* 0x000fe20008010802 */
[----:B------:R-:W-:Y:S02]  /*4490*/  @P2 FSEL R31, R31, -INF , !P6 ;  /* 0xff8000001f1f2808 */ /* 0x000fe40007000000 */
[----:B------:R-:W-:Y:S02]  /*44a0*/  SHF.R.U32.HI R134, RZ, 0x10, R4 ;  /* 0x00000010ff867819 */ /* 0x000fe40000011604 */
[----:B------:R-:W-:Y:S03]  /*44b0*/  ISETP.LE.U32.AND P2, PT, R10, UR14, PT ;  /* 0x0000000e0a007c0c */ /* 0x000fe6000bf43070 */
[----:B------:R-:W4:Y:S01]  /*44c0*/  MUFU.EX2 R160, R17 ;  /* 0x0000001100a07308 */ /* 0x000f220000000800 */
[C---:B-1----:R-:W-:Y:S01]  /*44d0*/  LOP3.LUT R12, R4.reuse, 0xff, RZ, 0xc0, !PT ;  /* 0x000000ff040c7812 */ /* 0x042fe200078ec0ff */
[----:B------:R-:W-:Y:S01]  /*44e0*/  FFMA.FTZ R0, R31, UR13, -R0 ;  /* 0x0000000d1f007c23 */ /* 0x000fe20008010800 */
[----:B------:R-:W-:Y:S02]  /*44f0*/  LOP3.LUT R11, R4, 0xffff, RZ, 0xc0, !PT ;  /* 0x0000ffff040b7812 */ /* 0x000fe400078ec0ff */
[----:B--2---:R-:W-:Y:S01]  /*4500*/  SHF.R.U32.HI R13, RZ, 0x18, R4 ;  /* 0x00000018ff0d7819 */ /* 0x004fe20000011604 */
[----:B------:R-:W-:Y:S01]  /*4510*/  IMAD.WIDE.U32 R4, R148, -0x326172a9, RZ ;  /* 0xcd9e8d5794047825 */ /* 0x000fe200078e00ff */
[----:B------:R-:W-:Y:S03]  /*4520*/  LOP3.LUT R9, R9, 0xffff, RZ, 0xc0, !PT ;  /* 0x0000ffff09097812 */ /* 0x000fe600078ec0ff */
[----:B------:R-:W1:Y:S01]  /*4530*/  MUFU.EX2 R161, R19 ;  /* 0x0000001300a17308 */ /* 0x000e620000000800 */
[----:B------:R-:W-:Y:S02]  /*4540*/  SHF.R.U32.HI R10, RZ, 0x10, R7 ;  /* 0x00000010ff0a7819 */ /* 0x000fe40000011607 */
[----:B------:R-:W-:Y:S01]  /*4550*/  @P0 FSEL R33, R33, -INF , !P6 ;  /* 0xff80000021210808 */ /* 0x000fe20007000000 */
[----:B------:R-:W-:Y:S01]  /*4560*/  @!P2 FADD.FTZ R168, -R168, -RZ ;  /* 0x800000ffa8a8a221 */ /* 0x000fe20000010100 */
[----:B------:R-:W-:Y:S02]  /*4570*/  ISETP.LE.U32.AND P0, PT, R9, UR14, PT ;  /* 0x0000000e09007c0c */ /* 0x000fe4000bf03070 */
[--C-:B------:R-:W-:Y:S03]  /*4580*/  SHF.R.U32.HI R139, RZ, 0x18, R6.reuse ;  /* 0x00000018ff8b7819 */ /* 0x100fe60000011606 */
[----:B------:R-:W2:Y:S01]  /*4590*/  MUFU.EX2 R154, R20 ;  /* 0x00000014009a7308 */ /* 0x000ea20000000800 */
[----:B------:R-:W-:Y:S01]  /*45a0*/  SHF.R.U32.HI R140, RZ, 0x10, R6 ;  /* 0x00000010ff8c7819 */ /* 0x000fe20000011606 */
[----:B------:R-:W-:Y:S01]  /*45b0*/  FFMA.FTZ R137, R33, UR13, -R137 ;  /* 0x0000000d21897c23 */ /* 0x000fe20008010889 */
[----:B------:R-:W-:Y:S02]  /*45c0*/  LOP3.LUT R9, R10, 0xff, RZ, 0xc0, !PT ;  /* 0x000000ff0a097812 */ /* 0x000fe400078ec0ff */
[----:B------:R-:W-:Y:S02]  /*45d0*/  LOP3.LUT R6, R5, UR11, R144, 0x96, !PT ;  /* 0x0000000b05067c12 */ /* 0x000fe4000f8e9690 */
[----:B------:R-:W-:Y:S03]  /*45e0*/  SHF.R.U32.HI R7, RZ, 0x18, R7 ;  /* 0x00000018ff077819 */ /* 0x000fe60000011607 */
[----:B------:R-:W2:Y:S01]  /*45f0*/  MUFU.EX2 R156, R22 ;  /* 0x00000016009c7308 */ /* 0x000ea20000000800 */
[----:B------:R-:W-:Y:S01]  /*4600*/  @P1 FSEL R35, R35, -INF , !P6 ;  /* 0xff80000023231808 */ /* 0x000fe20007000000 */
[----:B------:R-:W-:Y:S01]  /*4610*/  @!P0 FADD.FTZ R232, -R232, -RZ ;  /* 0x800000ffe8e88221 */ /* 0x000fe20000010100 */
[----:B------:R-:W-:Y:S02]  /*4620*/  ISETP.LE.U32.AND P6, PT, R9, UR14, PT ;  /* 0x0000000e09007c0c */ /* 0x000fe4000bfc3070 */
[----:B------:R-:W-:Y:S01]  /*4630*/  ISETP.LE.U32.AND P1, PT, R7, UR14, PT ;  /* 0x0000000e07007c0c */ /* 0x000fe2000bf23070 */
[----:B------:R-:W-:Y:S01]  /*4640*/  FFMA.FTZ R136, R35, UR13, -R136 ;  /* 0x0000000d23887c23 */ /* 0x000fe20008010888 */
[C---:B------:R-:W-:Y:S03]  /*4650*/  LOP3.LUT R9, R6.reuse, 0xff, RZ, 0xc0, !PT ;  /* 0x000000ff06097812 */ /* 0x040fe600078ec0ff */
[----:B------:R-:W2:Y:S01]  /*4660*/  MUFU.EX2 R152, R23 ;  /* 0x0000001700987308 */ /* 0x000ea20000000800 */
[----:B------:R-:W-:Y:S02]  /*4670*/  LOP3.LUT R7, R6, 0xffff, RZ, 0xc0, !PT ;  /* 0x0000ffff06077812 */ /* 0x000fe400078ec0ff */
[----:B------:R-:W-:Y:S02]  /*4680*/  ISETP.LE.U32.AND P2, PT, R9, UR14, PT ;  /* 0x0000000e09007c0c */ /* 0x000fe4000bf43070 */
[--C-:B------:R-:W-:Y:S02]  /*4690*/  SHF.R.U32.HI R9, RZ, 0x18, R6.reuse ;  /* 0x00000018ff097819 */ /* 0x100fe40000011606 */
[----:B------:R-:W-:Y:S01]  /*46a0*/  SHF.R.U32.HI R6, RZ, 0x10, R6 ;  /* 0x00000010ff067819 */ /* 0x000fe20000011606 */
[----:B------:R-:W-:Y:S01]  /*46b0*/  @!P6 FADD.FTZ R231, -R231, -RZ ;  /* 0x800000ffe7e7e221 */ /* 0x000fe20000010100 */
[----:B------:R-:W-:Y:S01]  /*46c0*/  SHF.R.U32.HI R7, RZ, 0x8, R7 ;  /* 0x00000008ff077819 */ /* 0x000fe20000011607 */
[----:B------:R-:W-:Y:S01]  /*46d0*/  @!P1 FADD.FTZ R171, -R171, -RZ ;  /* 0x800000ffabab9221 */ /* 0x000fe20000010100 */
[----:B------:R-:W-:Y:S01]  /*46e0*/  LOP3.LUT R6, R6, 0xff, RZ, 0xc0, !PT ;  /* 0x000000ff06067812 */ /* 0x000fe200078ec0ff */
[----:B------:R-:W-:Y:S01]  /*46f0*/  MUFU.EX2 R158, R24 ;  /* 0x00000018009e7308 */ /* 0x000fe20000000800 */
[----:B------:R-:W-:Y:S02]  /*4700*/  ISETP.LE.U32.AND P0, PT, R9, UR14, PT ;  /* 0x0000000e09007c0c */ /* 0x000fe4000bf03070 */
[----:B------:R-:W-:Y:S01]  /*4710*/  LOP3.LUT R5, R4, 0xffff, RZ, 0xc0, !PT ;  /* 0x0000ffff04057812 */ /* 0x000fe200078ec0ff */
[----:B---3--:R-:W-:Y:S01]  /*4720*/  @!P2 FADD.FTZ R170, -R170, -RZ ;  /* 0x800000ffaaaaa221 */ /* 0x008fe20000010100 */
[----:B------:R-:W-:Y:S02]  /*4730*/  LOP3.LUT R7, R7, 0xffff, RZ, 0xc0, !PT ;  /* 0x0000ffff07077812 */ /* 0x000fe400078ec0ff */
[----:B------:R-:W-:Y:S03]  /*4740*/  ISETP.LE.U32.AND P1, PT, R6, UR14, PT ;  /* 0x0000000e06007c0c */ /* 0x000fe6000bf23070 */
[----:B------:R-:W-:Y:S01]  /*4750*/  MUFU.EX2 R150, R32 ;  /* 0x0000002000967308 */ /* 0x000fe20000000800 */
[----:B------:R-:W-:Y:S02]  /*4760*/  LOP3.LUT R6, R4, 0xff, RZ, 0xc0, !PT ;  /* 0x000000ff04067812 */ /* 0x000fe400078ec0ff */
[----:B------:R-:W-:Y:S02]  /*4770*/  SHF.R.U32.HI R5, RZ, 0x8, R5 ;  /* 0x00000008ff057819 */ /* 0x000fe40000011605 */
[----:B------:R-:W-:Y:S01]  /*4780*/  ISETP.LE.U32.AND P6, PT, R7, UR14, PT ;  /* 0x0000000e07007c0c */ /* 0x000fe2000bfc3070 */
[----:B------:R-:W-:Y:S01]  /*4790*/  @!P0 FADD.FTZ R234, -R234, -RZ ;  /* 0x800000ffeaea8221 */ /* 0x000fe20000010100 */
[----:B------:R-:W-:Y:S03]  /*47a0*/  ISETP.LE.U32.AND P2, PT, R6, UR14, PT ;  /* 0x0000000e06007c0c */ /* 0x000fe6000bf43070 */
[----:B------:R-:W-:Y:S01]  /*47b0*/  MUFU.EX2 R147, R137 ;  /* 0x0000008900937308 */ /* 0x000fe20000000800 */
[----:B------:R-:W-:Y:S02]  /*47c0*/  LOP3.LUT R6, R5, 0xffff, RZ, 0xc0, !PT ;  /* 0x0000ffff05067812 */ /* 0x000fe400078ec0ff */
[--C-:B------:R-:W-:Y:S01]  /*47d0*/  SHF.R.U32.HI R5, RZ, 0x10, R4.reuse ;  /* 0x00000010ff057819 */ /* 0x100fe20000011604 */
[----:B------:R-:W-:Y:S01]  /*47e0*/  @!P1 FADD.FTZ R233, -R233, -RZ ;  /* 0x800000ffe9e99221 */ /* 0x000fe20000010100 */
[----:B------:R-:W-:Y:S02]  /*47f0*/  SHF.R.U32.HI R4, RZ, 0x18, R4 ;  /* 0x00000018ff047819 */ /* 0x000fe40000011604 */
[----:B------:R-:W-:Y:S03]  /*4800*/  LOP3.LUT R5, R5, 0xff, RZ, 0xc0, !PT ;  /* 0x000000ff05057812 */ /* 0x000fe600078ec0ff */
[----:B------:R-:W-:Y:S01]  /*4810*/  MUFU.EX2 R151, R34 ;  /* 0x0000002200977308 */ /* 0x000fe20000000800 */
[----:B------:R-:W-:Y:S01]  /*4820*/  ISETP.LE.U32.AND P0, PT, R4, UR14, PT ;  /* 0x0000000e04007c0c */ /* 0x000fe2000bf03070 */
[----:B------:R-:W-:Y:S01]  /*4830*/  @!P6 FADD.FTZ R169, -R169, -RZ ;  /* 0x800000ffa9a9e221 */ /* 0x000fe20000010100 */
[----:B------:R-:W-:Y:S01]  /*4840*/  ISETP.LE.U32.AND P1, PT, R5, UR14, PT ;  /* 0x0000000e05007c0c */ /* 0x000fe2000bf23070 */
[----:B------:R-:W-:Y:S01]  /*4850*/  @!P2 FADD.FTZ R167, -R167, -RZ ;  /* 0x800000ffa7a7a221 */ /* 0x000fe20000010100 */
[----:B------:R-:W-:Y:S02]  /*4860*/  ISETP.LE.U32.AND P6, PT, R6, UR14, PT ;  /* 0x0000000e06007c0c */ /* 0x000fe4000bfc3070 */
[----:B------:R-:W-:Y:S03]  /*4870*/  ISETP.LE.U32.AND P2, PT, R12, UR14, PT ;  /* 0x0000000e0c007c0c */ /* 0x000fe6000bf43070 */
[----:B------:R-:W-:Y:S01]  /*4880*/  MUFU.EX2 R146, R2 ;  /* 0x0000000200927308 */ /* 0x000fe20000000800 */
[----:B------:R-:W-:Y:S02]  /*4890*/  LOP3.LUT R5, R134, 0xff, RZ, 0xc0, !PT ;  /* 0x000000ff86057812 */ /* 0x000fe400078ec0ff */
[----:B------:R-:W-:Y:S02]  /*48a0*/  SHF.R.U32.HI R4, RZ, 0x8, R11 ;  /* 0x00000008ff047819 */ /* 0x000fe4000001160b */
[----:B------:R-:W-:Y:S01]  /*48b0*/  SHF.R.U32.HI R6, RZ, 0x10, R138 ;  /* 0x00000010ff067819 */ /* 0x000fe2000001168a */
[----:B----4-:R-:W-:Y:S01]  /*48c0*/  @!P0 FADD.FTZ R164, -R164, -RZ ;  /* 0x800000ffa4a48221 */ /* 0x010fe20000010100 */
[----:B------:R-:W-:Y:S01]  /*48d0*/  LOP3.LUT R4, R4, 0xffff, RZ, 0xc0, !PT ;  /* 0x0000ffff04047812 */ /* 0x000fe200078ec0ff */
[----:B------:R-:W-:Y:S01]  /*48e0*/  @!P1 FADD.FTZ R166, -R166, -RZ ;  /* 0x800000ffa6a69221 */ /* 0x000fe20000010100 */
[----:B------:R-:W-:Y:S01]  /*48f0*/  ISETP.LE.U32.AND P0, PT, R5, UR14, PT ;  /* 0x0000000e05007c0c */ /* 0x000fe2000bf03070 */
[----:B------:R-:W-:Y:S01]  /*4900*/  @!P6 FADD.FTZ R165, -R165, -RZ ;  /* 0x800000ffa5a5e221 */ /* 0x000fe20000010100 */
[----:B------:R-:W-:Y:S01]  /*4910*/  ISETP.LE.U32.AND P1, PT, R4, UR14, PT ;  /* 0x0000000e04007c0c */ /* 0x000fe2000bf23070 */
[----:B------:R-:W-:Y:S01]  /*4920*/  @!P2 FADD.FTZ R162, -R162, -RZ ;  /* 0x800000ffa2a2a221 */ /* 0x000fe20000010100 */
[----:B------:R-:W-:Y:S01]  /*4930*/  ISETP.LE.U32.AND P6, PT, R13, UR14, PT ;  /* 0x0000000e0d007c0c */ /* 0x000fe2000bfc3070 */
[----:B------:R-:W-:Y:S01]  /*4940*/  MUFU.EX2 R149, R136 ;  /* 0x0000008800957308 */ /* 0x000fe20000000800 */
[C---:B------:R-:W-:Y:S02]  /*4950*/  LOP3.LUT R5, R138.reuse, 0xff, RZ, 0xc0, !PT ;  /* 0x000000ff8a057812 */ /* 0x040fe400078ec0ff */
[----:B------:R-:W-:Y:S02]  /*4960*/  LOP3.LUT R4, R138, 0xffff, RZ, 0xc0, !PT ;  /* 0x0000ffff8a047812 */ /* 0x000fe400078ec0ff */
[----:B------:R-:W-:Y:S02]  /*4970*/  ISETP.LE.U32.AND P2, PT, R5, UR14, PT ;  /* 0x0000000e05007c0c */ /* 0x000fe4000bf43070 */
[----:B------:R-:W-:Y:S01]  /*4980*/  LOP3.LUT R5, R6, 0xff, RZ, 0xc0, !PT ;  /* 0x000000ff06057812 */ /* 0x000fe200078ec0ff */
[----:B------:R-:W-:Y:S01]  /*4990*/  @!P0 FADD.FTZ R163, -R163, -RZ ;  /* 0x800000ffa3a38221 */ /* 0x000fe20000010100 */
[----:B------:R-:W-:Y:S01]  /*49a0*/  SHF.R.U32.HI R4, RZ, 0x8, R4 ;  /* 0x00000008ff047819 */ /* 0x000fe20000011604 */
[----:B------:R-:W-:Y:S01]  /*49b0*/  @!P1 FADD.FTZ R160, -R160, -RZ ;  /* 0x800000ffa0a09221 */ /* 0x000fe20000010100 */
[----:B------:R-:W-:Y:S01]  /*49c0*/  ISETP.LE.U32.AND P0, PT, R5, UR14, PT ;  /* 0x0000000e05007c0c */ /* 0x000fe2000bf03070 */
[----:B-1----:R-:W-:Y:S01]  /*49d0*/  @!P6 FADD.FTZ R161, -R161, -RZ ;  /* 0x800000ffa1a1e221 */ /* 0x002fe20000010100 */
[----:B------:R-:W-:Y:S01]  /*49e0*/  LOP3.LUT R4, R4, 0xffff, RZ, 0xc0, !PT ;  /* 0x0000ffff04047812 */ /* 0x000fe200078ec0ff */
[----:B------:R-:W1:Y:S01]  /*49f0*/  MUFU.EX2 R153, R21 ;  /* 0x0000001500997308 */ /* 0x000e620000000800 */
[----:B------:R-:W-:Y:S02]  /*4a00*/  SHF.R.U32.HI R138, RZ, 0x18, R138 ;  /* 0x00000018ff8a7819 */ /* 0x000fe4000001168a */
[----:B------:R-:W-:Y:S01]  /*4a10*/  ISETP.LE.U32.AND P1, PT, R4, UR14, PT ;  /* 0x0000000e04007c0c */ /* 0x000fe2000bf23070 */
[----:B--2---:R-:W-:Y:S01]  /*4a20*/  @!P2 FADD.FTZ R154, -R154, -RZ ;  /* 0x800000ff9a9aa221 */ /* 0x004fe20000010100 */
[----:B------:R-:W-:Y:S02]  /*4a30*/  ISETP.LE.U32.AND P6, PT, R138, UR14, PT ;  /* 0x0000000e8a007c0c */ /* 0x000fe4000bfc3070 */
[----:B------:R-:W-:Y:S03]  /*4a40*/  LOP3.LUT R4, R8, 0xff, RZ, 0xc0, !PT ;  /* 0x000000ff08047812 */ /* 0x000fe600078ec0ff */
[----:B------:R-:W-:Y:S01]  /*4a50*/  MUFU.EX2 R144, R0 ;  /* 0x0000000000907308 */ /* 0x000fe20000000800 */
[----:B------:R-:W-:Y:S01]  /*4a60*/  SHF.R.U32.HI R5, RZ, 0x8, R142 ;  /* 0x00000008ff057819 */ /* 0x000fe2000001168e */
[----:B------:R-:W-:Y:S01]  /*4a70*/  @!P0 FADD.FTZ R156, -R156, -RZ ;  /* 0x800000ff9c9c8221 */ /* 0x000fe20000010100 */
[----:B------:R-:W-:Y:S02]  /*4a80*/  ISETP.LE.U32.AND P2, PT, R4, UR14, PT ;  /* 0x0000000e04007c0c */ /* 0x000fe4000bf43070 */
[----:B------:R-:W-:Y:S02]  /*4a90*/  LOP3.LUT R4, R143, 0xff, RZ, 0xc0, !PT ;  /* 0x000000ff8f047812 */ /* 0x000fe400078ec0ff */
[----:B------:R-:W-:Y:S03]  /*4aa0*/  ISETP.LE.U32.AND P5, PT, R133, UR14, PT ;  /* 0x0000000e85007c0c */ /* 0x000fe6000bfa3070 */
[----:B------:R-:W-:Y:S01]  /*4ab0*/  MUFU.EX2 R155, R25 ;  /* 0x00000019009b7308 */ /* 0x000fe20000000800 */
[----:B------:R-:W-:Y:S01]  /*4ac0*/  ISETP.LE.U32.AND P0, PT, R4, UR14, PT ;  /* 0x0000000e04007c0c */ /* 0x000fe2000bf03070 */
[----:B------:R-:W-:Y:S01]  /*4ad0*/  @!P6 FADD.FTZ R152, -R152, -RZ ;  /* 0x800000ff9898e221 */ /* 0x000fe20000010100 */
[----:B------:R-:W-:Y:S01]  /*4ae0*/  LOP3.LUT R4, R5, 0xffff, RZ, 0xc0, !PT ;  /* 0x0000ffff05047812 */ /* 0x000fe200078ec0ff */
[----:B-1----:R-:W-:Y:S01]  /*4af0*/  @!P1 FADD.FTZ R153, -R153, -RZ ;  /* 0x800000ff99999221 */ /* 0x002fe20000010100 */
[--C-:B------:R-:W-:Y:S02]  /*4b00*/  SHF.R.U32.HI R5, RZ, 0x18, R8.reuse ;  /* 0x00000018ff057819 */ /* 0x100fe40000011608 */
[----:B------:R-:W-:Y:S01]  /*4b10*/  ISETP.LE.U32.AND P6, PT, R4, UR14, PT ;  /* 0x0000000e04007c0c */ /* 0x000fe2000bfc3070 */
[----:B------:R-:W-:Y:S01]  /*4b20*/  @!P2 FADD.FTZ R158, -R158, -RZ ;  /* 0x800000ff9e9ea221 */ /* 0x000fe20000010100 */
[----:B------:R-:W-:Y:S01]  /*4b30*/  SHF.R.U32.HI R4, RZ, 0x10, R8 ;  /* 0x00000010ff047819 */ /* 0x000fe20000011608 */
[----:B------:R-:W1:Y:S01]  /*4b40*/  MUFU.EX2 R159, R26 ;  /* 0x0000001a009f7308 */ /* 0x000e620000000800 */
[----:B------:R-:W-:Y:S01]  /*4b50*/  ISETP.LE.U32.AND P2, PT, R5, UR14, PT ;  /* 0x0000000e05007c0c */ /* 0x000fe2000bf43070 */
[----:B------:R-:W-:Y:S01]  /*4b60*/  @!P5 FADD.FTZ R150, -R150, -RZ ;  /* 0x800000ff9696d221 */ /* 0x000fe20000010100 */
[----:B------:R-:W-:Y:S01]  /*4b70*/  LOP3.LUT R5, R140, 0xff, RZ, 0xc0, !PT ;  /* 0x000000ff8c057812 */ /* 0x000fe200078ec0ff */
[----:B------:R-:W-:Y:S01]  /*4b80*/  @!P0 FADD.FTZ R151, -R151, -RZ ;  /* 0x800000ff97978221 */ /* 0x000fe20000010100 */
[----:B------:R-:W-:Y:S01]  /*4b90*/  LOP3.LUT R4, R4, 0xff, RZ, 0xc0, !PT ;  /* 0x000000ff04047812 */ /* 0x000fe200078ec0ff */
[----:B------:R-:W-:Y:S01]  /*4ba0*/  IMAD.U32 R140, RZ, RZ, UR19 ;  /* 0x00000013ff8c7e24 */ /* 0x000fe2000f8e00ff */
[----:B------:R-:W-:Y:S03]  /*4bb0*/  LOP3.LUT R8, R8, 0xffff, RZ, 0xc0, !PT ;  /* 0x0000ffff08087812 */ /* 0x000fe600078ec0ff */
[----:B------:R-:W2:Y:S01]  /*4bc0*/  MUFU.EX2 R157, R27 ;  /* 0x0000001b009d7308 */ /* 0x000ea20000000800 */
[----:B------:R-:W-:Y:S01]  /*4bd0*/  ISETP.LE.U32.AND P5, PT, R5, UR14, PT ;  /* 0x0000000e05007c0c */ /* 0x000fe2000bfa3070 */
[----:B------:R-:W-:Y:S01]  /*4be0*/  @!P6 FADD.FTZ R147, -R147, -RZ ;  /* 0x800000ff9393e221 */ /* 0x000fe20000010100 */
[----:B------:R-:W-:Y:S02]  /*4bf0*/  ISETP.LE.U32.AND P6, PT, R4, UR14, PT ;  /* 0x0000000e04007c0c */ /* 0x000fe4000bfc3070 */
[----:B------:R-:W-:Y:S02]  /*4c00*/  SHF.R.U32.HI R4, RZ, 0x8, R8 ;  /* 0x00000008ff047819 */ /* 0x000fe40000011608 */
[----:B------:R-:W-:Y:S03]  /*4c10*/  SHF.R.U32.HI R5, RZ, 0x8, R141 ;  /* 0x00000008ff057819 */ /* 0x000fe6000001168d */
[----:B------:R-:W3:Y:S01]  /*4c20*/  MUFU.EX2 R148, R28 ;  /* 0x0000001c00947308 */ /* 0x000ee20000000800 */
[----:B------:R-:W-:Y:S01]  /*4c30*/  LOP3.LUT R6, R4, 0xffff, RZ, 0xc0, !PT ;  /* 0x0000ffff04067812 */ /* 0x000fe200078ec0ff */
[----:B------:R-:W-:Y:S01]  /*4c40*/  IMAD.U32 R141, RZ, RZ, UR18 ;  /* 0x00000012ff8d7e24 */ /* 0x000fe2000f8e00ff */
[----:B------:R-:W-:Y:S02]  /*4c50*/  LOP3.LUT R5, R5, 0xffff, RZ, 0xc0, !PT ;  /* 0x0000ffff05057812 */ /* 0x000fe400078ec0ff */
[----:B------:R-:W-:Y:S02]  /*4c60*/  F2FP.RELU.F16.F32.PACK_AB R4, R171, R231 ;  /* 0x000000e7ab04723e */ /* 0x000fe400000008ff */
[----:B------:R-:W-:Y:S03]  /*4c70*/  ISETP.LE.U32.AND P0, PT, R5, UR14, PT ;  /* 0x0000000e05007c0c */ /* 0x000fe6000bf03070 */
[----:B------:R-:W4:Y:S01]  /*4c80*/  MUFU.EX2 R145, R30 ;  /* 0x0000001e00917308 */ /* 0x000f220000000800 */
[----:B------:R-:W-:Y:S01]  /*4c90*/  F2FP.RELU.F16.F32.PACK_AB R5, R232, R168 ;  /* 0x000000a8e805723e */ /* 0x000fe200000008ff */
[----:B------:R4:W-:Y:S01]  /*4ca0*/  STS [R236+0x13400], R4 ;  /* 0x01340004ec007388 */ /* 0x0009e20000000800 */
[----:B------:R-:W-:Y:S01]  /*4cb0*/  ISETP.LE.U32.AND P4, PT, R132, UR14, PT ;  /* 0x0000000e84007c0c */ /* 0x000fe2000bf83070 */
[----:B-1----:R-:W-:Y:S01]  /*4cc0*/  @!P6 FADD.FTZ R159, -R159, -RZ ;  /* 0x800000ff9f9fe221 */ /* 0x002fe20000010100 */
[----:B------:R-:W-:Y:S01]  /*4cd0*/  F2FP.RELU.F16.F32.PACK_AB R2, R161, R163 ;  /* 0x000000a3a102723e */ /* 0x000fe200000008ff */
[----:B------:R1:W-:Y:S01]  /*4ce0*/  STS [R236+0x13000], R5 ;  /* 0x01300005ec007388 */ /* 0x0003e20000000800 */
[----:B------:R-:W-:Y:S01]  /*4cf0*/  F2FP.RELU.F16.F32.PACK_AB R0, R147, R150 ;  /* 0x000000969300723e */ /* 0x000fe200000008ff */
[----:B--2---:R-:W-:Y:S01]  /*4d00*/  @!P2 FADD.FTZ R157, -R157, -RZ ;  /* 0x800000ff9d9da221 */ /* 0x004fe20000010100 */
[----:B------:R-:W-:Y:S01]  /*4d10*/  ISETP.LE.U32.AND P1, PT, R139, UR14, PT ;  /* 0x0000000e8b007c0c */ /* 0x000fe2000bf23070 */
[----:B------:R2:W-:Y:S01]  /*4d20*/  STS [R238+0x13400], R2 ;  /* 0x01340002ee007388 */ /* 0x0005e20000000800 */
[----:B---3--:R-:W-:Y:S01]  /*4d30*/  @!P3 FADD.FTZ R148, -R148, -RZ ;  /* 0x800000ff9494b221 */ /* 0x008fe20000010100 */
[----:B------:R-:W-:Y:S01]  /*4d40*/  @!P0 FADD.FTZ R146, -R146, -RZ ;  /* 0x800000ff92928221 */ /* 0x000fe20000010100 */
[----:B------:R-:W-:Y:S02]  /*4d50*/  LEA R142, P0, R250, R140, 0x2 ;  /* 0x0000008cfa8e7211 */ /* 0x000fe400078010ff */
[----:B------:R-:W-:Y:S01]  /*4d60*/  FSETP.GE.FTZ.AND P3, PT, R160, RZ, PT ;  /* 0x000000ffa000720b */ /* 0x000fe20003f76000 */
[----:B------:R-:W-:Y:S01]  /*4d70*/  @!P4 FADD.FTZ R149, -R149, -RZ ;  /* 0x800000ff9595c221 */ /* 0x000fe20000010100 */
[----:B------:R-:W-:Y:S01]  /*4d80*/  ISETP.LE.U32.AND P4, PT, R6, UR14, PT ;  /* 0x0000000e06007c0c */ /* 0x000fe2000bf83070 */
[----:B----4-:R-:W-:Y:S01]  /*4d90*/  @!P5 FADD.FTZ R145, -R145, -RZ ;  /* 0x800000ff9191d221 */ /* 0x010fe20000010100 */
[----:B------:R-:W-:Y:S02]  /*4da0*/  F2FP.RELU.F16.F32.PACK_AB R6, R169, R170 ;  /* 0x000000aaa906723e */ /* 0x000fe400000008ff */
[----:B------:R-:W-:Y:S01]  /*4db0*/  LEA.HI.X.SX32 R143, R250, R141, 0x2, P0 ;  /* 0x0000008dfa8f7211 */ /* 0x000fe200000f16ff */
[----:B------:R-:W-:Y:S01]  /*4dc0*/  @!P1 FADD.FTZ R144, -R144, -RZ ;  /* 0x800000ff90909221 */ /* 0x000fe20000010100 */
[----:B------:R-:W-:Y:S02]  /*4dd0*/  FSETP.GE.FTZ.AND P0, PT, R168, RZ, PT ;  /* 0x000000ffa800720b */ /* 0x000fe40003f16000 */
[----:B------:R-:W-:Y:S01]  /*4de0*/  FSETP.GE.FTZ.AND P1, PT, R153, RZ, PT ;  /* 0x000000ff9900720b */ /* 0x000fe20003f36000 */
[----:B------:R-:W3:Y:S01]  /*4df0*/  LDG.E R140, desc[UR6][R142.64] ;  /* 0x000000068e8c7981 */ /* 0x000ee2000c1e1900 */
[----:B------:R-:W-:Y:S02]  /*4e00*/  F2FP.RELU.F16.F32.PACK_AB R4, R160, R162 ;  /* 0x000000a2a004723e */ /* 0x000fe400000008ff */
[----:B------:R-:W-:Y:S01]  /*4e10*/  FSETP.GE.FTZ.AND P5, PT, R232, RZ, PT ;  /* 0x000000ffe800720b */ /* 0x000fe20003fb6000 */
[----:B------:R-:W-:Y:S01]  /*4e20*/  @!P4 FADD.FTZ R155, -R155, -RZ ;  /* 0x800000ff9b9bc221 */ /* 0x000fe20000010100 */
[----:B-1----:R-:W-:Y:S01]  /*4e30*/  F2FP.RELU.F16.F32.PACK_AB R5, R234, R233 ;  /* 0x000000e9ea05723e */ /* 0x002fe200000008ff */
[----:B------:R1:W-:Y:S01]  /*4e40*/  STS [R238+0x13000], R4 ;  /* 0x01300004ee007388 */ /* 0x0003e20000000800 */
[----:B------:R-:W-:Y:S02]  /*4e50*/  FSETP.GE.FTZ.AND P4, PT, R162, RZ, PT ;  /* 0x000000ffa200720b */ /* 0x000fe40003f96000 */
[----:B--2---:R-:W-:Y:S01]  /*4e60*/  F2FP.RELU.F16.F32.PACK_AB R2, R152, R156 ;  /* 0x0000009c9802723e */ /* 0x004fe200000008ff */
[----:B------:R2:W-:Y:S01]  /*4e70*/  STS [R236+0x14000], R6 ;  /* 0x01400006ec007388 */ /* 0x0005e20000000800 */
[----:B------:R-:W-:Y:S03]  /*4e80*/  FSETP.GE.FTZ.AND P2, PT, R154, RZ, PT ;  /* 0x000000ff9a00720b */ /* 0x000fe60003f56000 */
[----:B------:R4:W-:Y:S01]  /*4e90*/  STS [R236+0x14400], R5 ;  /* 0x01440005ec007388 */ /* 0x0009e20000000800 */
[----:B-1----:R-:W-:Y:S02]  /*4ea0*/  F2FP.RELU.F16.F32.PACK_AB R4, R153, R154 ;  /* 0x0000009a9904723e */ /* 0x002fe400000008ff */
[----:B--2---:R-:W-:Y:S02]  /*4eb0*/  F2FP.RELU.F16.F32.PACK_AB R6, R165, R167 ;  /* 0x000000a7a506723e */ /* 0x004fe400000008ff */
[----:B----4-:R-:W-:Y:S03]  /*4ec0*/  F2FP.RELU.F16.F32.PACK_AB R5, R164, R166 ;  /* 0x000000a6a405723e */ /* 0x010fe600000008ff */
[----:B------:R1:W-:Y:S04]  /*4ed0*/  STS [R238+0x14000], R6 ;  /* 0x01400006ee007388 */ /* 0x0003e80000000800 */
[----:B------:R2:W-:Y:S04]  /*4ee0*/  STS [R238+0x14400], R5 ;  /* 0x01440005ee007388 */ /* 0x0005e80000000800 */
[----:B------:R4:W-:Y:S04]  /*4ef0*/  STS [R237+0x13000], R4 ;  /* 0x01300004ed007388 */ /* 0x0009e80000000800 */
[----:B------:R4:W-:Y:S04]  /*4f00*/  STS [R237+0x13400], R2 ;  /* 0x01340002ed007388 */ /* 0x0009e80000000800 */
[----:B------:R4:W-:Y:S01]  /*4f10*/  STS [R235+0x13000], R0 ;  /* 0x01300000eb007388 */ /* 0x0009e20000000800 */
[----:B-1----:R-:W-:Y:S02]  /*4f20*/  F2FP.RELU.F16.F32.PACK_AB R6, R155, R158 ;  /* 0x0000009e9b06723e */ /* 0x002fe400000008ff */
[----:B--2---:R-:W-:Y:S02]  /*4f30*/  F2FP.RELU.F16.F32.PACK_AB R5, R157, R159 ;  /* 0x0000009f9d05723e */ /* 0x004fe400000008ff */
[----:B----4-:R-:W-:Y:S02]  /*4f40*/  F2FP.RELU.F16.F32.PACK_AB R4, R146, R148 ;  /* 0x000000949204723e */ /* 0x010fe400000008ff */
[----:B------:R-:W-:Y:S02]  /*4f50*/  F2FP.RELU.F16.F32.PACK_AB R2, R144, R145 ;  /* 0x000000919002723e */ /* 0x000fe400000008ff */
[----:B------:R-:W-:Y:S05]  /*4f60*/  F2FP.RELU.F16.F32.PACK_AB R0, R149, R151 ;  /* 0x000000979500723e */ /* 0x000fea00000008ff */
[----:B------:R1:W-:Y:S04]  /*4f70*/  STS [R235+0x13400], R0 ;  /* 0x01340000eb007388 */ /* 0x0003e80000000800 */
[----:B------:R-:W-:Y:S04]  /*4f80*/  STS [R237+0x14000], R6 ;  /* 0x01400006ed007388 */ /* 0x000fe80000000800 */
[----:B------:R-:W-:Y:S04]  /*4f90*/  STS [R237+0x14400], R5 ;  /* 0x01440005ed007388 */ /* 0x000fe80000000800 */
[----:B------:R-:W-:Y:S04]  /*4fa0*/  STS [R235+0x14000], R4 ;  /* 0x01400004eb007388 */ /* 0x000fe80000000800 */
[----:B------:R2:W-:Y:S01]  /*4fb0*/  STS [R235+0x14400], R2 ;  /* 0x01440002eb007388 */ /* 0x0005e20000000800 */
[----:B-1----:R-:W-:Y:S05]  /*4fc0*/  LEA R0, R229, UR4, 0x1 ;  /* 0x00000004e5007c11 */ /* 0x002fea000f8e08ff */
[----:B------:R-:W1:Y:S08]  /*4fd0*/  LDSM.16.M88.4 R32, [R0+0x6000] ;  /* 0x006000000020783b */ /* 0x000e700000000200 */
[----:B------:R-:W4:Y:S01]  /*4fe0*/  LDSM.16.M88.4 R28, [R0+0x6800] ;  /* 0x00680000001c783b */ /* 0x000f220000000200 */
[----:B--2---:R-:W-:Y:S07]  /*4ff0*/  IMAD.IADD R2, R0, 0x1, R227 ;  /* 0x0000000100027824 */ /* 0x004fee00078e02e3 */
[----:B------:R-:W2:Y:S08]  /*5000*/  LDSM.16.M88.4 R132, [R2+0x6000] ;  /* 0x006000000284783b */ /* 0x000eb00000000200 */
[----:B------:R-:W2:Y:S01]  /*5010*/  LDSM.16.M88.4 R136, [R2+0x6800] ;  /* 0x006800000288783b */ /* 0x000ea20000000200 */
[-C--:B-1----:R-:W-:Y:S06]  /*5020*/  HMMA.16816.F32 R4, R32, R172.reuse, RZ ;  /* 0x000000ac2004723c */ /* 0x082fec00000018ff */
[C---:B----4-:R-:W-:Y:S06]  /*5030*/  HMMA.16816.F32 R8, R28.reuse, R172, RZ ;  /* 0x000000ac1c08723c */ /* 0x050fec00000018ff */
[-C--:B------:R-:W-:Y:S06]  /*5040*/  HMMA.16816.F32 R12, R28, R174.reuse, RZ ;  /* 0x000000ae1c0c723c */ /* 0x080fec00000018ff */
[C---:B------:R-:W-:Y:S06]  /*5050*/  HMMA.16816.F32 R16, R32.reuse, R174, RZ ;  /* 0x000000ae2010723c */ /* 0x040fec00000018ff */
[-C--:B------:R-:W-:Y:S06]  /*5060*/  HMMA.16816.F32 R20, R32, R176.reuse, RZ ;  /* 0x000000b02014723c */ /* 0x080fec00000018ff */
[C---:B------:R-:W-:Y:S06]  /*5070*/  HMMA.16816.F32 R24, R28.reuse, R176, RZ ;  /* 0x000000b01c18723c */ /* 0x040fec00000018ff */
[-C--:B------:R-:W-:Y:S06]  /*5080*/  HMMA.16816.F32 R28, R28, R178.reuse, RZ ;  /* 0x000000b21c1c723c */ /* 0x080fec00000018ff */
[----:B------:R-:W-:Y:S06]  /*5090*/  HMMA.16816.F32 R32, R32, R178, RZ ;  /* 0x000000b22020723c */ /* 0x000fec00000018ff */
[-C--:B--2---:R-:W-:Y:S06]  /*50a0*/  HMMA.16816.F32 R4, R132, R180.reuse, R4 ;  /* 0x000000b48404723c */ /* 0x084fec0000001804 */
        /* <DEDUP_REMOVED lines=39> */
[----:B--2---:R2:W5:Y:S01]  /*5320*/  LDG.E R2, desc[UR6][R142.64+0x80] ;  /* 0x000080068e027981 */ /* 0x004562000c1e1900 */
[-C--:B-1----:R-:W-:Y:S06]  /*5330*/  HMMA.16816.F32 R4, R132, R212.reuse, R4 ;  /* 0x000000d48404723c */ /* 0x082fec0000001804 */
[C---:B----4-:R-:W-:Y:S06]  /*5340*/  HMMA.16816.F32 R8, R136.reuse, R212, R8 ;  /* 0x000000d48808723c */ /* 0x050fec0000001808 */
[-C--:B------:R-:W-:Y:S06]  /*5350*/  HMMA.16816.F32 R12, R136, R214.reuse, R12 ;  /* 0x000000d6880c723c */ /* 0x080fec000000180c */
[C---:B------:R-:W-:Y:S06]  /*5360*/  HMMA.16816.F32 R16, R132.reuse, R214, R16 ;  /* 0x000000d68410723c */ /* 0x040fec0000001810 */
[----:B---3--:R-:W-:Y:S01]  /*5370*/  FADD.FTZ R0, -R140, R4 ;  /* 0x000000048c007221 */ /* 0x008fe20000010100 */
[-C--:B------:R-:W-:Y:S01]  /*5380*/  HMMA.16816.F32 R20, R132, R216.reuse, R20 ;  /* 0x000000d88414723c */ /* 0x080fe20000001814 */
[----:B------:R-:W3:Y:S03]  /*5390*/  LDG.E R4, desc[UR6][R142.64+0x20] ;  /* 0x000020068e047981 */ /* 0x000ee6000c1e1900 */
[----:B------:R-:W-:Y:S02]  /*53a0*/  FSEL R0, R0, R140, P0 ;  /* 0x0000008c00007208 */ /* 0x000fe40000000000 */
[C---:B------:R-:W-:Y:S04]  /*53b0*/  HMMA.16816.F32 R24, R136.reuse, R216, R24 ;  /* 0x000000d88818723c */ /* 0x040fe80000001818 */
[----:B------:R-:W-:Y:S01]  /*53c0*/  FSETP.GE.FTZ.AND P0, PT, R147, RZ, PT ;  /* 0x000000ff9300720b */ /* 0x000fe20003f16000 */
[----:B------:R-:W-:Y:S01]  /*53d0*/  FMUL.FTZ R168, R168, R0 ;  /* 0x00000000a8a87220 */ /* 0x000fe20000410000 */
[-C--:B------:R-:W-:Y:S01]  /*53e0*/  HMMA.16816.F32 R28, R136, R218.reuse, R28 ;  /* 0x000000da881c723c */ /* 0x080fe2000000181c */
[----:B------:R2:W5:Y:S05]  /*53f0*/  LDG.E R0, desc[UR6][R142.64+0xa0] ;  /* 0x0000a0068e007981 */ /* 0x00056a000c1e1900 */
[----:B------:R-:W-:Y:S05]  /*5400*/  HMMA.16816.F32 R32, R132, R218, R32 ;  /* 0x000000da8420723c */ /* 0x000fea0000001820 */
[C---:B------:R-:W-:Y:S01]  /*5410*/  FADD.FTZ R17, -R140.reuse, R17 ;  /* 0x000000118c117221 */ /* 0x040fe20000010100 */
[C---:B------:R-:W-:Y:S01]  /*5420*/  FADD.FTZ R21, -R140.reuse, R21 ;  /* 0x000000158c157221 */ /* 0x040fe20000010100 */
[C---:B------:R-:W-:Y:S01]  /*5430*/  FADD.FTZ R132, -R140.reuse, R5 ;  /* 0x000000058c847221 */ /* 0x040fe20000010100 */
[C---:B------:R-:W-:Y:S03]  /*5440*/  FADD.FTZ R5, -R140.reuse, R16 ;  /* 0x000000108c057221 */ /* 0x040fe60000010100 */
[-C--:B------:R-:W-:Y:S01]  /*5450*/  FSEL R21, R21, R140.reuse, P1 ;  /* 0x0000008c15157208 */ /* 0x080fe20000800000 */
[----:B------:R-:W-:Y:S01]  /*5460*/  FADD.FTZ R20, -R140, R20 ;  /* 0x000000148c147221 */ /* 0x000fe20000010100 */
[----:B------:R-:W-:Y:S02]  /*5470*/  FSETP.GE.FTZ.AND P1, PT, R150, RZ, PT ;  /* 0x000000ff9600720b */ /* 0x000fe40003f36000 */
[-C--:B------:R-:W-:Y:S01]  /*5480*/  FSEL R16, R132, R140.reuse, P5 ;  /* 0x0000008c84107208 */ /* 0x080fe20002800000 */
[----:B------:R-:W-:Y:S01]  /*5490*/  FMUL.FTZ R21, R153, R21 ;  /* 0x0000001599157220 */ /* 0x000fe20000410000 */
[-C--:B------:R-:W-:Y:S02]  /*54a0*/  FSEL R5, R5, R140.reuse, P4 ;  /* 0x0000008c05057208 */ /* 0x080fe40002000000 */
[----:B------:R-:W-:Y:S01]  /*54b0*/  FSEL R17, R17, R140, P3 ;  /* 0x0000008c11117208 */ /* 0x000fe20001800000 */
[----:B------:R-:W-:Y:S01]  /*54c0*/  FMUL.FTZ R232, R232, R16 ;  /* 0x00000010e8e87220 */ /* 0x000fe20000410000 */
[----:B------:R-:W-:Y:S01]  /*54d0*/  FSEL R20, R20, R140, P2 ;  /* 0x0000008c14147208 */ /* 0x000fe20001000000 */
[----:B------:R-:W-:Y:S01]  /*54e0*/  FMUL.FTZ R162, R162, R5 ;  /* 0x00000005a2a27220 */ /* 0x000fe20000410000 */
[----:B------:R-:W-:Y:S01]  /*54f0*/  FSETP.GE.FTZ.AND P2, PT, R231, RZ, PT ;  /* 0x000000ffe700720b */ /* 0x000fe20003f56000 */
[----:B------:R-:W-:Y:S01]  /*5500*/  FADD.FTZ R32, -R140, R32 ;  /* 0x000000208c207221 */ /* 0x000fe20000010100 */
[----:B------:R-:W-:Y:S01]  /*5510*/  F2FP.F16.F32.PACK_AB R5, R232, R168 ;  /* 0x000000a8e805723e */ /* 0x000fe200000000ff */
[----:B------:R-:W-:Y:S01]  /*5520*/  FMUL.FTZ R17, R160, R17 ;  /* 0x00000011a0117220 */ /* 0x000fe20000410000 */
[----:B------:R-:W-:Y:S02]  /*5530*/  FMUL.FTZ R154, R154, R20 ;  /* 0x000000149a9a7220 */ /* 0x000fe40000410000 */
[----:B------:R-:W-:Y:S01]  /*5540*/  FSEL R32, R32, R140, P1 ;  /* 0x0000008c20207208 */ /* 0x000fe20000800000 */
[----:B------:R-:W-:Y:S01]  /*5550*/  @P0 FADD.FTZ R140, -R140, R33 ;  /* 0x000000218c8c0221 */ /* 0x000fe20000010100 */
[----:B------:R-:W-:Y:S02]  /*5560*/  PLOP3.LUT P0, PT, PT, PT, UP3, 0x80, 0x0 ;  /* 0x000000000000781c */ /* 0x000fe40003f0f038 */
[----:B------:R-:W-:Y:S01]  /*5570*/  FSETP.GE.FTZ.AND P1, PT, R171, RZ, PT ;  /* 0x000000ffab00720b */ /* 0x000fe20003f36000 */
[----:B------:R-:W-:Y:S01]  /*5580*/  FMUL.FTZ R150, R150, R32 ;  /* 0x0000002096967220 */ /* 0x000fe20000410000 */
[----:B------:R-:W-:Y:S01]  /*5590*/  F2FP.F16.F32.PACK_AB R17, R17, R162 ;  /* 0x000000a21111723e */ /* 0x000fe200000000ff */
[----:B------:R-:W-:Y:S01]  /*55a0*/  FMUL.FTZ R20, R147, R140 ;  /* 0x0000008c93147220 */ /* 0x000fe20000410000 */
[----:B------:R-:W-:Y:S01]  /*55b0*/  F2FP.F16.F32.PACK_AB R21, R21, R154 ;  /* 0x0000009a1515723e */ /* 0x000fe200000000ff */
[C---:B---3--:R-:W-:Y:S01]  /*55c0*/  FADD.FTZ R6, -R4.reuse, R6 ;  /* 0x0000000604067221 */ /* 0x048fe20000010100 */
[----:B------:R-:W-:Y:S04]  /*55d0*/  FADD.FTZ R7, -R4, R7 ;  /* 0x0000000704077221 */ /* 0x000fe80000010100 */
[-C--:B------:R-:W-:Y:S02]  /*55e0*/  FSEL R32, R6, R4.reuse, P2 ;  /* 0x0000000406207208 */ /* 0x080fe40001000000 */
[----:B------:R-:W-:Y:S01]  /*55f0*/  FSEL R16, R7, R4, P1 ;  /* 0x0000000407107208 */ /* 0x000fe20000800000 */
[----:B--2---:R-:W-:Y:S06]  /*5600*/  @!P0 BRA `(.L_x_259) ;  /* 0x0000000000488947 */ /* 0x004fec0003800000 */
        /* <DEDUP_REMOVED lines=18> */
.L_x_259:
[----:B------:R2:W-:Y:S01]  /*5730*/  STS [R236+0xf000], R5 ;  /* 0x00f00005ec007388 */ /* 0x0005e20000000800 */
[C---:B------:R-:W-:Y:S01]  /*5740*/  FADD.FTZ R6, -R4.reuse, R19 ;  /* 0x0000001304067221 */ /* 0x040fe20000010100 */
[----:B------:R-:W-:Y:S01]  /*5750*/  FSETP.GE.FTZ.AND P4, PT, R161, RZ, PT ;  /* 0x000000ffa100720b */ /* 0x000fe20003f96000 */
[----:B------:R-:W-:Y:S01]  /*5760*/  FMUL.FTZ R32, R231, R32 ;  /* 0x00000020e7207220 */ /* 0x000fe20000410000 */
[----:B------:R-:W-:Y:S01]  /*5770*/  FMUL.FTZ R171, R171, R16 ;  /* 0x00000010abab7220 */ /* 0x000fe20000410000 */
[----:B------:R-:W-:Y:S01]  /*5780*/  FSETP.GE.FTZ.AND P1, PT, R163, RZ, PT ;  /* 0x000000ffa300720b */ /* 0x000fe20003f36000 */
[----:B------:R-:W-:Y:S01]  /*5790*/  FADD.FTZ R22, -R4, R22 ;  /* 0x0000001604167221 */ /* 0x000fe20000010100 */
[----:B------:R-:W-:Y:S01]  /*57a0*/  FSEL R6, R6, R4, P4 ;  /* 0x0000000406067208 */ /* 0x000fe20002000000 */
[----:B------:R-:W-:Y:S01]  /*57b0*/  FADD.FTZ R16, -R4, R23 ;  /* 0x0000001704107221 */ /* 0x000fe20000010100 */
[----:B------:R-:W-:Y:S01]  /*57c0*/  FSETP.GE.FTZ.AND P3, PT, R156, RZ, PT ;  /* 0x000000ff9c00720b */ /* 0x000fe20003f76000 */
[----:B------:R-:W-:Y:S01]  /*57d0*/  FADD.FTZ R7, -R4, R34 ;  /* 0x0000002204077221 */ /* 0x000fe20000010100 */
[----:B------:R-:W-:Y:S01]  /*57e0*/  FSETP.GE.FTZ.AND P2, PT, R152, RZ, PT ;  /* 0x000000ff9800720b */ /* 0x000fe20003f56000 */
[----:B------:R-:W-:Y:S01]  /*57f0*/  FMUL.FTZ R161, R161, R6 ;  /* 0x00000006a1a17220 */ /* 0x000fe20000410000 */
[----:B------:R-:W-:Y:S01]  /*5800*/  F2FP.F16.F32.PACK_AB R6, R171, R32 ;  /* 0x00000020ab06723e */ /* 0x000fe200000000ff */
[----:B-----5:R-:W-:Y:S01]  /*5810*/  FADD.FTZ R13, -R2, R13 ;  /* 0x0000000d020d7221 */ /* 0x020fe20000010100 */
[-C--:B------:R-:W-:Y:S01]  /*5820*/  FSEL R16, R16, R4.reuse, P2 ;  /* 0x0000000410107208 */ /* 0x080fe20001000000 */
[----:B------:R-:W-:Y:S01]  /*5830*/  FADD.FTZ R10, -R0, R10 ;  /* 0x0000000a000a7221 */ /* 0x000fe20000010100 */
[----:B------:R-:W-:Y:S01]  /*5840*/  FSETP.GE.FTZ.AND P2, PT, R151, RZ, PT ;  /* 0x000000ff9700720b */ /* 0x000fe20003f56000 */
[----:B------:R3:W-:Y:S01]  /*5850*/  STS [R236+0xf400], R6 ;  /* 0x00f40006ec007388 */ /* 0x0007e20000000800 */
[----:B------:R-:W-:Y:S01]  /*5860*/  FSETP.GE.FTZ.AND P4, PT, R158, RZ, PT ;  /* 0x000000ff9e00720b */ /* 0x000fe20003f96000 */
[C---:B------:R-:W-:Y:S01]  /*5870*/  FADD.FTZ R11, -R0.reuse, R11 ;  /* 0x0000000b000b7221 */ /* 0x040fe20000010100 */
[----:B------:R-:W-:Y:S02]  /*5880*/  FSEL R7, R7, R4, P2 ;  /* 0x0000000407077208 */ /* 0x000fe40001000000 */
[----:B------:R-:W-:Y:S01]  /*5890*/  STS [R238+0xf000], R17 ;  /* 0x00f00011ee007388 */ /* 0x000fe20000000800 */
[----:B------:R-:W-:Y:S01]  /*58a0*/  FSETP.GE.FTZ.AND P2, PT, R169, RZ, PT ;  /* 0x000000ffa900720b */ /* 0x000fe20003f56000 */
[----:B------:R-:W-:Y:S01]  /*58b0*/  FADD.FTZ R26, -R0, R26 ;  /* 0x0000001a001a7221 */ /* 0x000fe20000010100 */
[----:B--2---:R-:W-:Y:S01]  /*58c0*/  FADD.FTZ R5, -R4, R18 ;  /* 0x0000001204057221 */ /* 0x004fe20000010100 */
[----:B------:R-:W-:Y:S01]  /*58d0*/  FMUL.FTZ R151, R151, R7 ;  /* 0x0000000797977220 */ /* 0x000fe20000410000 */
[----:B------:R-:W-:Y:S01]  /*58e0*/  FADD.FTZ R7, -R2, R8 ;  /* 0x0000000802077221 */ /* 0x000fe20000010100 */
[----:B------:R-:W-:Y:S01]  /*58f0*/  FSETP.GE.FTZ.AND P5, PT, R164, RZ, PT ;  /* 0x000000ffa400720b */ /* 0x000fe20003fb6000 */
[----:B------:R-:W-:Y:S01]  /*5900*/  FMUL.FTZ R16, R152, R16 ;  /* 0x0000001098107220 */ /* 0x000fe20000410000 */
[----:B------:R-:W-:Y:S01]  /*5910*/  FSEL R5, R5, R4, P1 ;  /* 0x0000000405057208 */ /* 0x000fe20000800000 */
[----:B------:R-:W-:Y:S01]  /*5920*/  FADD.FTZ R30, -R0, R30 ;  /* 0x0000001e001e7221 */ /* 0x000fe20000010100 */
[----:B------:R-:W-:Y:S01]  /*5930*/  FSETP.GE.FTZ.AND P1, PT, R149, RZ, PT ;  /* 0x000000ff9500720b */ /* 0x000fe20003f36000 */
[----:B------:R2:W5:Y:S01]  /*5940*/  LDL R162, [R1+0x10] ;  /* 0x0000100001a27983 */ /* 0x0005620000100800 */
[----:B------:R-:W-:Y:S01]  /*5950*/  F2FP.F16.F32.PACK_AB R20, R20, R150 ;  /* 0x000000961414723e */ /* 0x000fe200000000ff */
[----:B------:R-:W-:Y:S01]  /*5960*/  FMUL.FTZ R163, R163, R5 ;  /* 0x00000005a3a37220 */ /* 0x000fe20000410000 */
[----:B------:R-:W-:Y:S01]  /*5970*/  FSEL R5, R22, R4, P3 ;  /* 0x0000000416057208 */ /* 0x000fe20001800000 */
[----:B------:R-:W-:Y:S01]  /*5980*/  IMAD.MOV.U32 R160, RZ, RZ, R245 ;  /* 0x000000ffffa07224 */ /* 0x000fe200078e00f5 */
[----:B------:R-:W-:Y:S03]  /*5990*/  FSETP.GE.FTZ.AND P3, PT, R170, RZ, PT ;  /* 0x000000ffaa00720b */ /* 0x000fe60003f76000 */
[----:B------:R-:W-:Y:S01]  /*59a0*/  FMUL.FTZ R156, R156, R5 ;  /* 0x000000059c9c7220 */ /* 0x000fe20000410000 */
[----:B------:R-:W-:Y:S01]  /*59b0*/  F2FP.F16.F32.PACK_AB R5, R161, R163 ;  /* 0x000000a3a105723e */ /* 0x000fe200000000ff */
[----:B---3--:R-:W-:Y:S01]  /*59c0*/  FADD.FTZ R6, -R2, R9 ;  /* 0x0000000902067221 */ /* 0x008fe20000010100 */
[-C--:B------:R-:W-:Y:S01]  /*59d0*/  FSEL R7, R7, R2.reuse, P3 ;  /* 0x0000000207077208 */ /* 0x080fe20001800000 */
[----:B------:R-:W-:Y:S01]  /*59e0*/  @P1 FADD.FTZ R4, -R4, R35 ;  /* 0x0000002304041221 */ /* 0x000fe20000010100 */
[----:B------:R-:W-:Y:S01]  /*59f0*/  FSETP.GE.FTZ.AND P1, PT, R167, RZ, PT ;  /* 0x000000ffa700720b */ /* 0x000fe20003f36000 */
[----:B------:R3:W-:Y:S01]  /*5a00*/  STS [R238+0xf400], R5 ;  /* 0x00f40005ee007388 */ /* 0x0007e20000000800 */
[----:B------:R-:W-:Y:S01]  /*5a10*/  FSEL R6, R6, R2, P2 ;  /* 0x0000000206067208 */ /* 0x000fe20001000000 */
[----:B------:R-:W-:Y:S01]  /*5a20*/  FMUL.FTZ R149, R149, R4 ;  /* 0x0000000495957220 */ /* 0x000fe20000410000 */
[----:B------:R-:W-:Y:S01]  /*5a30*/  FADD.FTZ R4, -R2, R12 ;  /* 0x0000000c02047221 */ /* 0x000fe20000010100 */
[----:B------:R-:W-:Y:S01]  /*5a40*/  FSETP.GE.FTZ.AND P2, PT, R165, RZ, PT ;  /* 0x000000ffa500720b */ /* 0x000fe20003f56000 */
[----:B------:R-:W-:Y:S01]  /*5a50*/  FMUL.FTZ R170, R170, R7 ;  /* 0x00000007aaaa7220 */ /* 0x000fe20000410000 */
[----:B------:R-:W-:Y:S01]  /*5a60*/  FADD.FTZ R7, -R2, R24 ;  /* 0x0000001802077221 */ /* 0x000fe20000010100 */
[----:B------:R-:W-:Y:S01]  /*5a70*/  FSETP.GE.FTZ.AND P3, PT, R155, RZ, PT ;  /* 0x000000ff9b00720b */ /* 0x000fe20003f76000 */
[----:B------:R-:W-:Y:S01]  /*5a80*/  IMAD.MOV.U32 R161, RZ, RZ, R244 ;  /* 0x000000ffffa17224 */ /* 0x000fe200078e00f4 */
[-C--:B------:R-:W-:Y:S02]  /*5a90*/  FSEL R4, R4, R2.reuse, P1 ;  /* 0x0000000204047208 */ /* 0x080fe40000800000 */
[----:B------:R-:W-:Y:S02]  /*5aa0*/  FSETP.GE.FTZ.AND P1, PT, R146, RZ, PT ;  /* 0x000000ff9200720b */ /* 0x000fe40003f36000 */
[----:B------:R-:W-:Y:S01]  /*5ab0*/  FSEL R13, R13, R2, P2 ;  /* 0x000000020d0d7208 */ /* 0x000fe20001000000 */
[----:B------:R-:W-:Y:S01]  /*5ac0*/  FMUL.FTZ R167, R167, R4 ;  /* 0x00000004a7a77220 */ /* 0x000fe20000410000 */
[----:B------:R-:W-:Y:S01]  /*5ad0*/  FADD.FTZ R4, -R2, R28 ;  /* 0x0000001c02047221 */ /* 0x000fe20000010100 */
[----:B------:R-:W-:Y:S02]  /*5ae0*/  FSETP.GE.FTZ.AND P2, PT, R148, RZ, PT ;  /* 0x000000ff9400720b */ /* 0x000fe40003f56000 */
[-C--:B------:R-:W-:Y:S01]  /*5af0*/  FSEL R7, R7, R2.reuse, P4 ;  /* 0x0000000207077208 */ /* 0x080fe20002000000 */
[----:B------:R-:W-:Y:S01]  /*5b00*/  FMUL.FTZ R13, R165, R13 ;  /* 0x0000000da50d7220 */ /* 0x000fe20000410000 */
[----:B------:R-:W-:Y:S02]  /*5b10*/  FSEL R4, R4, R2, P2 ;  /* 0x0000000204047208 */ /* 0x000fe40001000000 */
[----:B------:R-:W-:Y:S01]  /*5b20*/  FSETP.GE.FTZ.AND P2, PT, R233, RZ, PT ;  /* 0x000000ffe900720b */ /* 0x000fe20003f56000 */
[----:B------:R-:W-:Y:S01]  /*5b30*/  FMUL.FTZ R158, R158, R7 ;  /* 0x000000079e9e7220 */ /* 0x000fe20000410000 */
[----:B------:R-:W-:Y:S01]  /*5b40*/  FSETP.GE.FTZ.AND P4, PT, R159, RZ, PT ;  /* 0x000000ff9f00720b */ /* 0x000fe20003f96000 */
[----:B---3--:R-:W-:Y:S01]  /*5b50*/  FMUL.FTZ R5, R169, R6 ;  /* 0x00000006a9057220 */ /* 0x008fe20000410000 */
[----:B------:R-:W-:Y:S01]  /*5b60*/  FADD.FTZ R6, -R2, R25 ;  /* 0x0000001902067221 */ /* 0x000fe20000010100 */
[----:B------:R-:W-:Y:S01]  /*5b70*/  FMUL.FTZ R148, R148, R4 ;  /* 0x0000000494947220 */ /* 0x000fe20000410000 */
[----:B------:R-:W-:Y:S01]  /*5b80*/  FSEL R4, R10, R0, P2 ;  /* 0x000000000a047208 */ /* 0x000fe20001000000 */
[----:B------:R-:W-:Y:S01]  /*5b90*/  FADD.FTZ R10, -R0, R15 ;  /* 0x0000000f000a7221 */ /* 0x000fe20000010100 */
[----:B------:R-:W-:Y:S02]  /*5ba0*/  FSETP.GE.FTZ.AND P2, PT, R166, RZ, PT ;  /* 0x000000ffa600720b */ /* 0x000fe40003f56000 */
[----:B------:R-:W-:Y:S01]  /*5bb0*/  FSEL R6, R6, R2, P3 ;  /* 0x0000000206067208 */ /* 0x000fe20001800000 */
[----:B------:R-:W-:Y:S01]  /*5bc0*/  @P1 FADD.FTZ R2, -R2, R29 ;  /* 0x0000001d02021221 */ /* 0x000fe20000010100 */
[----:B------:R-:W-:Y:S01]  /*5bd0*/  FSETP.GE.FTZ.AND P1, PT, R234, RZ, PT ;  /* 0x000000ffea00720b */ /* 0x000fe20003f36000 */
[----:B------:R-:W-:Y:S01]  /*5be0*/  FMUL.FTZ R12, R233, R4 ;  /* 0x00000004e90c7220 */ /* 0x000fe20000410000 */
[----:B------:R-:W-:Y:S01]  /*5bf0*/  FADD.FTZ R4, -R0, R27 ;  /* 0x0000001b00047221 */ /* 0x000fe20000010100 */
[----:B------:R-:W-:Y:S01]  /*5c00*/  FMUL.FTZ R8, R146, R2 ;  /* 0x0000000292087220 */ /* 0x000fe20000410000 */
[----:B------:R-:W-:Y:S01]  /*5c10*/  FADD.FTZ R2, -R0, R14 ;  /* 0x0000000e00027221 */ /* 0x000fe20000010100 */
[----:B------:R-:W-:Y:S01]  /*5c20*/  F2FP.F16.F32.PACK_AB R5, R5, R170 ;  /* 0x000000aa0505723e */ /* 0x000fe200000000ff */
[----:B------:R-:W-:Y:S01]  /*5c30*/  FMUL.FTZ R6, R155, R6 ;  /* 0x000000069b067220 */ /* 0x000fe20000410000 */
[-C--:B------:R-:W-:Y:S02]  /*5c40*/  FSEL R11, R11, R0.reuse, P1 ;  /* 0x000000000b0b7208 */ /* 0x080fe40000800000 */
[C---:B------:R-:W-:Y:S01]  /*5c50*/  FSETP.GE.FTZ.AND P3, PT, R157.reuse, RZ, PT ;  /* 0x000000ff9d00720b */ /* 0x040fe20003f76000 */
[----:B------:R3:W-:Y:S01]  /*5c60*/  STS [R236+0x10000], R5 ;  /* 0x01000005ec007388 */ /* 0x0007e20000000800 */
        /* <DEDUP_REMOVED lines=8> */
[----:B------:R-:W-:Y:S01]  /*5cf0*/  FMUL.FTZ R157, R157, R4 ;  /* 0x000000049d9d7220 */ /* 0x000fe20000410000 */
[----:B------:R-:W-:Y:S01]  /*5d00*/  F2FP.F16.F32.PACK_AB R4, R11, R12 ;  /* 0x0000000c0b04723e */ /* 0x000fe200000000ff */
[----:B------:R-:W-:Y:S01]  /*5d10*/  FMUL.FTZ R159, R159, R2 ;  /* 0x000000029f9f7220 */ /* 0x000fe20000410000 */
[----:B------:R-:W-:Y:S02]  /*5d20*/  F2FP.F16.F32.PACK_AB R7, R13, R167 ;  /* 0x000000a70d07723e */ /* 0x000fe400000000ff */
[----:B------:R-:W-:Y:S01]  /*5d30*/  F2FP.F16.F32.PACK_AB R2, R164, R166 ;  /* 0x000000a6a402723e */ /* 0x000fe200000000ff */
[----:B------:R-:W-:Y:S01]  /*5d40*/  STS [R236+0x10400], R4 ;  /* 0x01040004ec007388 */ /* 0x000fe20000000800 */
[----:B------:R-:W-:Y:S02]  /*5d50*/  FSETP.GE.FTZ.AND P2, PT, R145, RZ, PT ;  /* 0x000000ff9100720b */ /* 0x000fe40003f56000 */
[----:B------:R-:W-:Y:S02]  /*5d60*/  F2FP.F16.F32.PACK_AB R16, R16, R156 ;  /* 0x0000009c1010723e */ /* 0x000fe400000000ff */
[----:B------:R-:W-:Y:S01]  /*5d70*/  STS [R238+0x10000], R7 ;  /* 0x01000007ee007388 */ /* 0x000fe20000000800 */
[----:B------:R-:W-:Y:S01]  /*5d80*/  FSEL R30, R30, R0, P2 ;  /* 0x000000001e1e7208 */ /* 0x000fe20001000000 */
[----:B------:R-:W-:Y:S01]  /*5d90*/  @P1 FADD.FTZ R0, -R0, R31 ;  /* 0x0000001f00001221 */ /* 0x000fe20000010100 */
[----:B------:R-:W-:Y:S02]  /*5da0*/  F2FP.F16.F32.PACK_AB R9, R149, R151 ;  /* 0x000000979509723e */ /* 0x000fe400000000ff */
[----:B------:R-:W-:Y:S01]  /*5db0*/  STS [R238+0x10400], R2 ;  /* 0x01040002ee007388 */ /* 0x000fe20000000800 */
[----:B------:R-:W-:Y:S01]  /*5dc0*/  F2FP.F16.F32.PACK_AB R6, R6, R158 ;  /* 0x0000009e0606723e */ /* 0x000fe200000000ff */
[----:B------:R-:W-:Y:S01]  /*5dd0*/  FMUL.FTZ R145, R145, R30 ;  /* 0x0000001e91917220 */ /* 0x000fe20000410000 */
[----:B------:R-:W-:Y:S02]  /*5de0*/  FMUL.FTZ R144, R144, R0 ;  /* 0x0000000090907220 */ /* 0x000fe40000410000 */
[----:B------:R-:W-:Y:S01]  /*5df0*/  STS [R237+0xf000], R21 ;  /* 0x00f00015ed007388 */ /* 0x000fe20000000800 */
[----:B------:R-:W-:Y:S02]  /*5e00*/  F2FP.F16.F32.PACK_AB R0, R157, R159 ;  /* 0x0000009f9d00723e */ /* 0x000fe400000000ff */
[----:B------:R-:W-:Y:S02]  /*5e10*/  F2FP.F16.F32.PACK_AB R8, R8, R148 ;  /* 0x000000940808723e */ /* 0x000fe400000000ff */
[----:B------:R-:W-:Y:S01]  /*5e20*/  STS [R237+0xf400], R16 ;  /* 0x00f40010ed007388 */ /* 0x000fe20000000800 */
[----:B---3--:R-:W-:Y:S04]  /*5e30*/  F2FP.F16.F32.PACK_AB R5, R144, R145 ;  /* 0x000000919005723e */ /* 0x008fe800000000ff */
[----:B------:R-:W-:Y:S05]  /*5e40*/  STS [R235+0xf000], R20 ;  /* 0x00f00014eb007388 */ /* 0x000fea0000000800 */
[----:B------:R-:W-:Y:S05]  /*5e50*/  STS [R235+0xf400], R9 ;  /* 0x00f40009eb007388 */ /* 0x000fea0000000800 */
[----:B------:R-:W-:Y:S05]  /*5e60*/  STS [R237+0x10000], R6 ;  /* 0x01000006ed007388 */ /* 0x000fea0000000800 */
[----:B------:R3:W-:Y:S05]  /*5e70*/  STS [R237+0x10400], R0 ;  /* 0x01040000ed007388 */ /* 0x0007ea0000000800 */
[----:B------:R-:W-:Y:S05]  /*5e80*/  STS [R235+0x10000], R8 ;  /* 0x01000008eb007388 */ /* 0x000fea0000000800 */
[----:B------:R-:W-:Y:S01]  /*5e90*/  STS [R235+0x10400], R5 ;  /* 0x01040005eb007388 */ /* 0x000fe20000000800 */
[----:B------:R-:W-:Y:S01]  /*5ea0*/  BAR.SYNC.DEFER_BLOCKING 0x0 ;  /* 0x0000000000007b1d */ /* 0x000fe20000010000 */
[----:B---3--:R-:W-:Y:S05]  /*5eb0*/  LEA R0, R228, UR4, 0x1 ;  /* 0x00000004e4007c11 */ /* 0x008fea000f8e08ff */
[----:B------:R-:W-:Y:S05]  /*5ec0*/  LDSM.16.MT88.4 R4, [R3+0x13000] ;  /* 0x013000000304783b */ /* 0x000fea0000004200 */
[----:B------:R-:W3:Y:S05]  /*5ed0*/  LDSM.16.MT88.4 R8, [R0+0x6000] ;  /* 0x006000000008783b */ /* 0x000eea0000004200 */
[----:B------:R-:W4:Y:S05]  /*5ee0*/  LDSM.16.MT88.4 R12, [R3+0x15000] ;  /* 0x01500000030c783b */ /* 0x000f2a0000004200 */
[----:B------:R-:W1:Y:S05]  /*5ef0*/  LDSM.16.MT88.4 R16, [R0+0x7000] ;  /* 0x007000000010783b */ /* 0x000e6a0000004200 */
[----:B------:R-:W2:Y:S05]  /*5f00*/  LDSM.16.MT88.4 R20, [R0+0x8000] ;  /* 0x008000000014783b */ /* 0x000eaa0000004200 */
[----:B------:R-:W-:Y:S05]  /*5f10*/  LDSM.16.MT88.4 R24, [R3+0x13800] ;  /* 0x013800000318783b */ /* 0x000fea0000004200 */
[----:B------:R-:W2:Y:S05]  /*5f20*/  LDSM.16.MT88.4 R28, [R0+0x6400] ;  /* 0x00640000001c783b */ /* 0x000eaa0000004200 */
[----:B------:R-:W2:Y:S05]  /*5f30*/  LDSM.16.MT88.4 R32, [R3+0x15800] ;  /* 0x015800000320783b */ /* 0x000eaa0000004200 */
[----:B------:R-:W2:Y:S01]  /*5f40*/  LDSM.16.MT88.4 R132, [R0+0x7400] ;  /* 0x007400000084783b */ /* 0x000ea20000004200 */
[-C--:B---3--:R-:W-:Y:S04]  /*5f50*/  HMMA.16816.F32 R36, R4, R8.reuse, R36 ;  /* 0x000000080424723c */ /* 0x088fe80000001824 */
[----:B------:R-:W3:Y:S02]  /*5f60*/  LDSM.16.MT88.4 R136, [R0+0x8400] ;  /* 0x008400000088783b */ /* 0x000ee40000004200 */
        /* <DEDUP_REMOVED lines=14> */
[----:B------:R-:W1:Y:S05]  /*6050*/  LDSM.16.MT88.4 R4, [R3+0x14000] ;  /* 0x014000000304783b */ /* 0x000e6a0000004200 */
[-C--:B------:R-:W-:Y:S01]  /*6060*/  HMMA.16816.F32 R36, R24, R28.reuse, R36 ;  /* 0x0000001c1824723c */ /* 0x080fe20000001824 */
[----:B------:R-:W2:Y:S05]  /*6070*/  LDSM.16.MT88.4 R20, [R0+0x8800] ;  /* 0x008800000014783b */ /* 0x000eaa0000004200 */
        /* <DEDUP_REMOVED lines=12> */
[----:B------:R-:W3:Y:S05]  /*6140*/  LDSM.16.MT88.4 R32, [R0+0x6c00] ;  /* 0x006c00000020783b */ /* 0x000eea0000004200 */
[----:B------:R-:W-:Y:S01]  /*6150*/  HMMA.16816.F32 R80, R24, R138, R80 ;  /* 0x0000008a1850723c */ /* 0x000fe20000001850 */
[----:B------:R-:W4:Y:S05]  /*6160*/  LDSM.16.MT88.4 R24, [R0+0x7c00] ;  /* 0x007c00000018783b */ /* 0x000f2a0000004200 */
[-C--:B-1----:R-:W-:Y:S01]  /*6170*/  HMMA.16816.F32 R36, R4, R8.reuse, R36 ;  /* 0x000000080424723c */ /* 0x082fe20000001824 */
[----:B------:R-:W1:Y:S05]  /*6180*/  LDSM.16.MT88.4 R136, [R0+0x8c00] ;  /* 0x008c00000088783b */ /* 0x000e6a0000004200 */
[C---:B------:R-:W-:Y:S01]  /*6190*/  HMMA.16816.F32 R40, R12.reuse, R8, R40 ;  /* 0x000000080c28723c */ /* 0x040fe20000001828 */
[----:B------:R-:W-:Y:S05]  /*61a0*/  BAR.SYNC.DEFER_BLOCKING 0x0 ;  /* 0x0000000000007b1d */ /* 0x000fea0000010000 */
        /* <DEDUP_REMOVED lines=18> */
[-C--:B-1----:R-:W-:Y:S06]  /*62d0*/  HMMA.16816.F32 R68, R28, R136.reuse, R68 ;  /* 0x000000881c44723c */ /* 0x082fec0000001844 */
        /* <DEDUP_REMOVED lines=20> */
.L_x_260:
[----:B------:R-:W-:Y:S01]  /*6420*/  LDSM.16.M88.4 R24, [R223] ;  /* 0x00000000df18783b */ /* 0x000fe20000000200 */
[C---:B------:R-:W-:Y:S01]  /*6430*/  LEA R245, P1, R251.reuse, R160, 0x2 ;  /* 0x000000a0fbf57211 */ /* 0x040fe200078210ff */
[----:B-1----:R-:W-:Y:S01]  /*6440*/  IMAD.MOV.U32 R2, RZ, RZ, 0x4 ;  /* 0x00000004ff027424 */ /* 0x002fe200078e00ff */
[----:B------:R-:W-:Y:S01]  /*6450*/  ULOP3.LUT UR11, UR8, 0x1, URZ, 0xc0, !UPT ;  /* 0x00000001080b7892 */ /* 0x000fe2000f8ec03f */
[----:B------:R-:W1:Y:S01]  /*6460*/  LDSM.16.MT88.4 R8, [R0+0x9000] ;  /* 0x009000000008783b */ /* 0x000e620000004200 */
[----:B------:R-:W-:Y:S01]  /*6470*/  LEA.HI.X.SX32 R244, R251, R161, 0x2, P1 ;  /* 0x000000a1fbf47211 */ /* 0x000fe200008f16ff */
[----:B------:R-:W-:Y:S02]  /*6480*/  @UP3 UIADD3 UR12, UP2, UR16, -0x100, URZ ;  /* 0xffffff00100c3890 */ /* 0x000fe4000ff5e03f */
[----:B------:R-:W2:Y:S01]  /*6490*/  LDSM.16.MT88.4 R16, [R0+0xb000] ;  /* 0x00b000000010783b */ /* 0x000ea20000004200 */
[----:B------:R-:W-:Y:S02]  /*64a0*/  UISETP.NE.U32.AND UP1, UPT, UR11, 0x1, UPT ;  /* 0x000000010b00788c */ /* 0x000fe4000bf25070 */
[----:B------:R-:W-:Y:S01]  /*64b0*/  UIADD3 UR15, UR8, -0x1, URZ ;  /* 0xffffffff080f7890 */ /* 0x000fe2000fffe03f */
[----:B------:R-:W3:Y:S01]  /*64c0*/  LDSM.16.MT88.4 R28, [R0+0xd000] ;  /* 0x00d00000001c783b */ /* 0x000ee20000004200 */
[----:B------:R-:W-:Y:S03]  /*64d0*/  @UP3 UIADD3.X UR11, UR17, -0x1, URZ, UP2, !UPT ;  /* 0xffffffff110b3890 */ /* 0x000fe600097fe43f */
[----:B------:R-:W-:Y:S04]  /*64e0*/  LDSM.16.M88.4 R32, [R224] ;  /* 0x00000000e020783b */ /* 0x000fe80000000200 */
[----:B------:R-:W4:Y:S04]  /*64f0*/  LDSM.16.MT88.4 R132, [R0+0x9400] ;  /* 0x009400000084783b */ /* 0x000f280000004200 */
[----:B------:R-:W4:Y:S04]  /*6500*/  LDSM.16.MT88.4 R136, [R0+0xb400] ;  /* 0x00b400000088783b */ /* 0x000f280000004200 */
[----:B------:R-:W4:Y:S04]  /*6510*/  LDSM.16.MT88.4 R140, [R0+0xd400] ;  /* 0x00d40000008c783b */ /* 0x000f280000004200 */
[----:B------:R-:W-:Y:S04]  /*6520*/  LDSM.16.M88.4 R144, [R226] ;  /* 0x00000000e290783b */ /* 0x000fe80000000200 */
[----:B------:R-:W4:Y:S04]  /*6530*/  LDSM.16.MT88.4 R148, [R0+0x9800] ;  /* 0x009800000094783b */ /* 0x000f280000004200 */
[----:B------:R-:W4:Y:S01]  /*6540*/  LDSM.16.MT88.4 R152, [R0+0xb800] ;  /* 0x00b800000098783b */ /* 0x000f220000004200 */
[C---:B-1----:R-:W-:Y:S03]  /*6550*/  HMMA.16816.F32 R4, R24.reuse, R8, RZ ;  /* 0x000000081804723c */ /* 0x042fe600000018ff */
[----:B------:R-:W-:Y:S03]  /*6560*/  LDSM.16.MT88.4 R156, [R0+0x9c00] ;  /* 0x009c0000009c783b */ /* 0x000fe60000004200 */
[C---:B------:R-:W-:Y:S06]  /*6570*/  HMMA.16816.F32 R8, R24.reuse, R10, RZ ;  /* 0x0000000a1808723c */ /* 0x040fec00000018ff */
[C---:B--2---:R-:W-:Y:S06]  /*6580*/  HMMA.16816.F32 R12, R24.reuse, R16, RZ ;  /* 0x00000010180c723c */ /* 0x044fec00000018ff */
[C---:B------:R-:W-:Y:S06]  /*6590*/  HMMA.16816.F32 R16, R24.reuse, R18, RZ ;  /* 0x000000121810723c */ /* 0x040fec00000018ff */
[C---:B---3--:R-:W-:Y:S06]  /*65a0*/  HMMA.16816.F32 R20, R24.reuse, R28, RZ ;  /* 0x0000001c1814723c */ /* 0x048fec00000018ff */
[----:B------:R-:W-:Y:S01]  /*65b0*/  HMMA.16816.F32 R24, R24, R30, RZ ;  /* 0x0000001e1818723c */ /* 0x000fe200000018ff */
[----:B------:R-:W1:Y:S05]  /*65c0*/  LDSM.16.MT88.4 R28, [R0+0xd800] ;  /* 0x00d80000001c783b */ /* 0x000e6a0000004200 */
[C---:B----4-:R-:W-:Y:S06]  /*65d0*/  HMMA.16816.F32 R4, R32.reuse, R132, R4 ;  /* 0x000000842004723c */ /* 0x050fec0000001804 */
[C---:B------:R-:W-:Y:S01]  /*65e0*/  HMMA.16816.F32 R8, R32.reuse, R134, R8 ;  /* 0x000000862008723c */ /* 0x040fe20000001808 */
[----:B------:R-:W2:Y:S05]  /*65f0*/  LDSM.16.M88.4 R132, [R225] ;  /* 0x00000000e184783b */ /* 0x000eaa0000000200 */
[C---:B------:R-:W-:Y:S06]  /*6600*/  HMMA.16816.F32 R12, R32.reuse, R136, R12 ;  /* 0x00000088200c723c */ /* 0x040fec000000180c */
[C---:B------:R-:W-:Y:S01]  /*6610*/  HMMA.16816.F32 R16, R32.reuse, R138, R16 ;  /* 0x0000008a2010723c */ /* 0x040fe20000001810 */
[----:B------:R-:W3:Y:S05]  /*6620*/  LDSM.16.MT88.4 R136, [R0+0xbc00] ;  /* 0x00bc00000088783b */ /* 0x000eea0000004200 */
[C---:B------:R-:W-:Y:S06]  /*6630*/  HMMA.16816.F32 R20, R32.reuse, R140, R20 ;  /* 0x0000008c2014723c */ /* 0x040fec0000001814 */
        /* <DEDUP_REMOVED lines=9> */
[C---:B-1----:R-:W-:Y:S06]  /*66d0*/  HMMA.16816.F32 R20, R144.reuse, R28, R20 ;  /* 0x0000001c9014723c */ /* 0x042fec0000001814 */
[----:B------:R-:W-:Y:S01]  /*66e0*/  HMMA.16816.F32 R24, R144, R30, R24 ;  /* 0x0000001e9018723c */ /* 0x000fe20000001818 */
[----:B------:R-:W1:Y:S04]  /*66f0*/  LDSM.16.MT88.4 R28, [R0+0xe000] ;  /* 0x00e00000001c783b */ /* 0x000e680000004200 */
[----:B------:R-:W-:Y:S01]  /*6700*/  LDSM.16.M88.4 R144, [R224+0x2000] ;  /* 0x00200000e090783b */ /* 0x000fe20000000200 */
[C---:B--2---:R-:W-:Y:S06]  /*6710*/  HMMA.16816.F32 R4, R132.reuse, R156, R4 ;  /* 0x0000009c8404723c */ /* 0x044fec0000001804 */
[C---:B------:R-:W-:Y:S01]  /*6720*/  HMMA.16816.F32 R8, R132.reuse, R158, R8 ;  /* 0x0000009e8408723c */ /* 0x040fe20000001808 */
[----:B------:R-:W2:Y:S05]  /*6730*/  LDSM.16.MT88.4 R156, [R0+0xa400] ;  /* 0x00a40000009c783b */ /* 0x000eaa0000004200 */
[C---:B---3--:R-:W-:Y:S06]  /*6740*/  HMMA.16816.F32 R12, R132.reuse, R136, R12 ;  /* 0x00000088840c723c */ /* 0x048fec000000180c */
[C---:B------:R-:W-:Y:S01]  /*6750*/  HMMA.16816.F32 R16, R132.reuse, R138, R16 ;  /* 0x0000008a8410723c */ /* 0x040fe20000001810 */
[----:B------:R-:W3:Y:S05]  /*6760*/  LDSM.16.MT88.4 R136, [R0+0xc400] ;  /* 0x00c400000088783b */ /* 0x000eea0000004200 */
        /* <DEDUP_REMOVED lines=22> */
[----:B------:R4:W3:Y:S04]  /*68d0*/  LDSM.16.MT88.4 R32, [R0+0xec00] ;  /* 0x00ec00000020783b */ /* 0x0008e80000004200 */
[----:B------:R-:W-:Y:S01]  /*68e0*/  LDSM.16.MT88.4 R144, [R220+0x1c00] ;  /* 0x001c0000dc90783b */ /* 0x000fe20000004200 */
[C---:B------:R-:W-:Y:S06]  /*68f0*/  HMMA.16816.F32 R4, R132.reuse, R148, R4 ;  /* 0x000000948404723c */ /* 0x040fec0000001804 */
[C---:B------:R-:W-:Y:S06]  /*6900*/  HMMA.16816.F32 R8, R132.reuse, R150, R8 ;  /* 0x000000968408723c */ /* 0x040fec0000001808 */
[C---:B------:R-:W-:Y:S06]  /*6910*/  HMMA.16816.F32 R12, R132.reuse, R152, R12 ;  /* 0x00000098840c723c */ /* 0x040fec000000180c */
[C---:B------:R-:W-:Y:S01]  /*6920*/  HMMA.16816.F32 R16, R132.reuse, R154, R16 ;  /* 0x0000009a8410723c */ /* 0x040fe20000001810 */
[----:B----4-:R-:W-:Y:S05]  /*6930*/  IMAD.U32 R0, RZ, RZ, UR20 ;  /* 0x00000014ff007e24 */ /* 0x010fea000f8e00ff */
[C---:B-1----:R-:W-:Y:S06]  /*6940*/  HMMA.16816.F32 R20, R132.reuse, R28, R20 ;  /* 0x0000001c8414723c */ /* 0x042fec0000001814 */
[----:B------:R-:W-:Y:S05]  /*6950*/  HMMA.16816.F32 R24, R132, R30, R24 ;  /* 0x0000001e8418723c */ /* 0x000fea0000001818 */
[----:B------:R-:W-:Y:S01]  /*6960*/  IMAD.MOV.U32 R28, RZ, RZ, R245 ;  /* 0x000000ffff1c7224 */ /* 0x000fe200078e00f5 */
[C---:B--2---:R-:W-:Y:S01]  /*6970*/  HMMA.16816.F32 R4, R140.reuse, R156, R4 ;  /* 0x0000009c8c04723c */ /* 0x044fe20000001804 */
[----:B------:R-:W-:Y:S04]  /*6980*/  IMAD.U32 R132, RZ, RZ, UR20 ;  /* 0x00000014ff847e24 */ /* 0x000fe8000f8e00ff */
[----:B------:R-:W-:Y:S01]  /*6990*/  @P0 VIADD R30, R250, 0xffffffc0 ;  /* 0xffffffc0fa1e0836 */ /* 0x000fe20000000000 */
[C---:B------:R-:W-:Y:S05]  /*69a0*/  HMMA.16816.F32 R8, R140.reuse, R158, R8 ;  /* 0x0000009e8c08723c */ /* 0x040fea0000001808 */
[----:B------:R-:W-:Y:S01]  /*69b0*/  @P0 IMAD.WIDE R30, R30, R2, UR16 ;  /* 0x000000101e1e0e25 */ /* 0x000fe2000f8e0202 */
[C---:B---3--:R-:W-:Y:S01]  /*69c0*/  HMMA.16816.F32 R12, R140.reuse, R136, R12 ;  /* 0x000000888c0c723c */ /* 0x048fe2000000180c */
[----:B------:R-:W-:Y:S01]  /*69d0*/  @UP3 UMOV UR16, UR12 ;  /* 0x0000000c00103c82 */ /* 0x000fe20008000000 */
[----:B------:R-:W-:Y:S02]  /*69e0*/  @UP3 UMOV UR17, UR11 ;  /* 0x0000000b00113c82 */ /* 0x000fe40008000000 */
[----:B------:R-:W5:Y:S01]  /*69f0*/  @P0 LDG.E R248, desc[UR6][R30.64] ;  /* 0x000000061ef80981 */ /* 0x000f62000c1e1900 */
[----:B------:R-:W-:Y:S01]  /*6a00*/  IMAD.MOV.U32 R29, RZ, RZ, R244 ;  /* 0x000000ffff1d7224 */ /* 0x000fe200078e00f4 */
[C---:B------:R-:W-:Y:S01]  /*6a10*/  HMMA.16816.F32 R16, R140.reuse, R138, R16 ;  /* 0x0000008a8c10723c */ /* 0x040fe20000001810 */
[----:B------:R-:W-:Y:S01]  /*6a20*/  IMAD.U32 R2, RZ, RZ, UR21 ;  /* 0x00000015ff027e24 */ /* 0x000fe2000f8e00ff */
[----:B------:R-:W5:Y:S03]  /*6a30*/  @P0 LDG.E R249, desc[UR6][R30.64+0x20] ;  /* 0x000020061ef90981 */ /* 0x000f66000c1e1900 */
[-C--:B------:R-:W-:Y:S01]  /*6a40*/  LEA R132, P1, R132, R28.reuse, 0x2 ;  /* 0x0000001c84847211 */ /* 0x080fe200078210ff */
[C---:B------:R-:W-:Y:S01]  /*6a50*/  HMMA.16816.F32 R20, R140.reuse, R32, R20 ;  /* 0x000000208c14723c */ /* 0x040fe20000001814 */
[----:B------:R-:W5:Y:S04]  /*6a60*/  @P0 LDG.E R246, desc[UR6][R30.64+0x80] ;  /* 0x000080061ef60981 */ /* 0x000f68000c1e1900 */
[----:B------:R1:W5:Y:S01]  /*6a70*/  @P0 LDG.E R247, desc[UR6][R30.64+0xa0] ;  /* 0x0000a0061ef70981 */ /* 0x000362000c1e1900 */
[----:B------:R-:W-:Y:S01]  /*6a80*/  HMMA.16816.F32 R24, R140, R34, R24 ;  /* 0x000000228c18723c */ /* 0x000fe20000001818 */
[----:B------:R-:W-:Y:S02]  /*6a90*/  IMAD.U32 R32, RZ, RZ, UR38 ;  /* 0x00000026ff207e24 */ /* 0x000fe4000f8e00ff */
[----:B------:R2:W-:Y:S02]  /*6aa0*/  REDG.E.ADD.F32.FTZ.RN.STRONG.GPU desc[UR6][R28.64], R4 ;  /* 0x000000041c0079a6 */ /* 0x0005e4000c10f386 */
[-C--:B------:R-:W-:Y:S01]  /*6ab0*/  LEA.HI.X.SX32 R133, R0, R29.reuse, 0x2, P1 ;  /* 0x0000001d00857211 */ /* 0x080fe200008f16ff */
[----:B------:R-:W-:Y:S01]  /*6ac0*/  IMAD.U32 R0, RZ, RZ, UR21 ;  /* 0x00000015ff007e24 */ /* 0x000fe2000f8e00ff */
[-C--:B------:R-:W-:Y:S01]  /*6ad0*/  LEA R34, P0, R2, R28.reuse, 0x2 ;  /* 0x0000001c02227211 */ /* 0x080fe200078010ff */
[----:B------:R-:W-:Y:S01]  /*6ae0*/  IMAD.U32 R2, RZ, RZ, UR37 ;  /* 0x00000025ff027e24 */ /* 0x000fe2000f8e00ff */
[----:B------:R-:W-:Y:S02]  /*6af0*/  LDSM.16.MT88.4 R136, [R220+0x2400] ;  /* 0x00240000dc88783b */ /* 0x000fe40000004200 */
[-C--:B------:R-:W-:Y:S02]  /*6b00*/  LEA R32, P2, R32, R28.reuse, 0x2 ;  /* 0x0000001c20207211 */ /* 0x080fe400078410ff */
[----:B------:R3:W-:Y:S01]  /*6b10*/  REDG.E.ADD.F32.FTZ.RN.STRONG.GPU desc[UR6][R132.64], R5 ;  /* 0x00000005840079a6 */ /* 0x0007e2000c10f386 */
[-C--:B------:R-:W-:Y:S01]  /*6b20*/  LEA.HI.X.SX32 R35, R0, R29.reuse, 0x2, P0 ;  /* 0x0000001d00237211 */ /* 0x080fe200000f16ff */
[----:B------:R-:W-:Y:S02]  /*6b30*/  IMAD.U32 R0, RZ, RZ, UR36 ;  /* 0x00000024ff007e24 */ /* 0x000fe4000f8e00ff */
[----:B------:R-:W-:Y:S04]  /*6b40*/  LDSM.16.MT88.4 R140, [R220+0x1800] ;  /* 0x00180000dc8c783b */ /* 0x000fe80000004200 */
[----:B------:R4:W-:Y:S01]  /*6b50*/  REDG.E.ADD.F32.FTZ.RN.STRONG.GPU desc[UR6][R34.64], R6 ;  /* 0x00000006220079a6 */ /* 0x0009e2000c10f386 */
[----:B-1----:R-:W-:Y:S05]  /*6b60*/  IMAD.U32 R30, RZ, RZ, UR37 ;  /* 0x00000025ff1e7e24 */ /* 0x002fea000f8e00ff */
[-C--:B------:R-:W-:Y:S01]  /*6b70*/  LEA R30, P1, R30, R28.reuse, 0x2 ;  /* 0x0000001c1e1e7211 */ /* 0x080fe200078210ff */
[----:B--2---:R-:W-:Y:S03]  /*6b80*/  IMAD.U32 R4, RZ, RZ, UR36 ;  /* 0x00000024ff047e24 */ /* 0x004fe6000f8e00ff */
[-C--:B------:R-:W-:Y:S01]  /*6b90*/  LEA.HI.X.SX32 R31, R2, R29.reuse, 0x2, P1 ;  /* 0x0000001d021f7211 */ /* 0x080fe200008f16ff */
[----:B------:R-:W-:Y:S01]  /*6ba0*/  IMAD.U32 R2, RZ, RZ, UR35 ;  /* 0x00000023ff027e24 */ /* 0x000fe2000f8e00ff */
[-C--:B------:R-:W-:Y:S01]  /*6bb0*/  LEA R4, P0, R4, R28.reuse, 0x2 ;  /* 0x0000001c04047211 */ /* 0x080fe200078010ff */
[----:B---3--:R-:W-:Y:S05]  /*6bc0*/  IMAD.U32 R5, RZ, RZ, UR38 ;  /* 0x00000026ff057e24 */ /* 0x008fea000f8e00ff */
[-C--:B------:R-:W-:Y:S02]  /*6bd0*/  LEA.HI.X.SX32 R33, R5, R29.reuse, 0x2, P2 ;  /* 0x0000001d05217211 */ /* 0x080fe400010f16ff */
[-C--:B------:R-:W-:Y:S01]  /*6be0*/  LEA.HI.X.SX32 R5, R0, R29.reuse, 0x2, P0 ;  /* 0x0000001d00057211 */ /* 0x080fe200000f16ff */
[----:B------:R-:W-:Y:S02]  /*6bf0*/  IMAD.U32 R0, RZ, RZ, UR35 ;  /* 0x00000023ff007e24 */ /* 0x000fe4000f8e00ff */
[----:B------:R1:W-:Y:S01]  /*6c00*/  REDG.E.ADD.F32.FTZ.RN.STRONG.GPU desc[UR6][R32.64], R7 ;  /* 0x00000007200079a6 */ /* 0x0003e2000c10f386 */
[----:B----4-:R-:W-:Y:S03]  /*6c10*/  IMAD.U32 R6, RZ, RZ, UR33 ;  /* 0x00000021ff067e24 */ /* 0x010fe6000f8e00ff */
[----:B------:R2:W-:Y:S04]  /*6c20*/  REDG.E.ADD.F32.FTZ.RN.STRONG.GPU desc[UR6][R30.64], R8 ;  /* 0x000000081e0079a6 */ /* 0x0005e8000c10f386 */
[----:B------:R3:W-:Y:S04]  /*6c30*/  REDG.E.ADD.F32.FTZ.RN.STRONG.GPU desc[UR6][R4.64], R9 ;  /* 0x00000009040079a6 */ /* 0x0007e8000c10f386 */
[----:B------:R-:W-:Y:S01]  /*6c40*/  LDSM.16.MT88.4 R32, [R3+0xf800] ;  /* 0x00f800000320783b */ /* 0x000fe20000004200 */
[----:B-1----:R-:W-:Y:S01]  /*6c50*/  IMAD.U32 R7, RZ, RZ, UR33 ;  /* 0x00000021ff077e24 */ /* 0x002fe2000f8e00ff */
[----:B--2---:R-:W-:Y:S02]  /*6c60*/  MOV R8, UR34 ;  /* 0x0000002200087c02 */ /* 0x004fe40008000f00 */
[-C--:B---3--:R-:W-:Y:S01]  /*6c70*/  LEA R4, P1, R0, R28.reuse, 0x2 ;  /* 0x0000001c00047211 */ /* 0x088fe200078210ff */
[----:B------:R-:W-:Y:S01]  /*6c80*/  IMAD.U32 R0, RZ, RZ, UR34 ;  /* 0x00000022ff007e24 */ /* 0x000fe2000f8e00ff */
        /* <DEDUP_REMOVED lines=32> */
[----:B-1----:R-:W-:Y:S01]  /*6e90*/  IMAD.U32 R5, RZ, RZ, UR28 ;  /* 0x0000001cff057e24 */ /* 0x002fe2000f8e00ff */
[----:B------:R-:W-:Y:S04]  /*6ea0*/  MOV R4, UR32 ;  /* 0x0000002000047c02 */ /* 0x000fe80008000f00 */
[-C--:B------:R-:W-:Y:S02]  /*6eb0*/  LEA.HI.X.SX32 R9, R5, R29.reuse, 0x2, P2 ;  /* 0x0000001d05097211 */ /* 0x080fe400010f16ff */
[-C--:B------:R-:W-:Y:S01]  /*6ec0*/  LEA R4, P0, R4, R28.reuse, 0x2 ;  /* 0x0000001c04047211 */ /* 0x080fe200078010ff */
[----:B--2---:R-:W-:Y:S01]  /*6ed0*/  IMAD.U32 R10, RZ, RZ, UR24 ;  /* 0x00000018ff0a7e24 */ /* 0x004fe2000f8e00ff */
[----:B------:R-:W-:Y:S01]  /*6ee0*/  MOV R11, UR26 ;  /* 0x0000001a000b7c02 */ /* 0x000fe20008000f00 */
[----:B------:R1:W-:Y:S01]  /*6ef0*/  REDG.E.ADD.F32.FTZ.RN.STRONG.GPU desc[UR6][R8.64], R17 ;  /* 0x00000011080079a6 */ /* 0x0003e2000c10f386 */
[-C--:B------:R-:W-:Y:S01]  /*6f00*/  LEA.HI.X.SX32 R5, R0, R29.reuse, 0x2, P0 ;  /* 0x0000001d00057211 */ /* 0x080fe200000f16ff */
[----:B------:R-:W-:Y:S01]  /*6f10*/  IMAD.U32 R0, RZ, RZ, UR31 ;  /* 0x0000001fff007e24 */ /* 0x000fe2000f8e00ff */
[-C--:B------:R-:W-:Y:S01]  /*6f20*/  LEA.HI.X.SX32 R15, R11, R29.reuse, 0x2, P5 ;  /* 0x0000001d0b0f7211 */ /* 0x080fe200028f16ff */
[----:B------:R2:W-:Y:S01]  /*6f30*/  REDG.E.ADD.F32.FTZ.RN.STRONG.GPU desc[UR6][R6.64], R18 ;  /* 0x00000012060079a6 */ /* 0x0005e2000c10f386 */
[-C--:B------:R-:W-:Y:S03]  /*6f40*/  LEA R10, P3, R10, R28.reuse, 0x2 ;  /* 0x0000001c0a0a7211 */ /* 0x080fe600078610ff */
        /* <DEDUP_REMOVED lines=99> */
[----:B------:R-:W-:Y:S01]  /*7580*/  ULDC UR9, c[0x0][0x38c] ;  /* 0x0000e30000097ab9 */ /* 0x000fe20000000800 */
[----:B------:R-:W-:Y:S02]  /*7590*/  ULDC UR8, c[0x0][0x390] ;  /* 0x0000e40000087ab9 */ /* 0x000fe40000000800 */
        /* <DEDUP_REMOVED lines=26> */
[----:B------:R-:W-:Y:S01]  /*7740*/  FMUL.FTZ R40, R93, UR8 ;  /* 0x000000085d287c20 */ /* 0x000fe20008410000 */
[----:B------:R-:W-:Y:S01]  /*7750*/  F2FP.F16.F32.PACK_AB R45, R45, R86 ;  /* 0x000000562d2d723e */ /* 0x000fe200000000ff */
        /* <DEDUP_REMOVED lines=119> */
[----:B------:R-:W-:Y:S01]  /*7ed0*/  PLOP3.LUT P0, PT, PT, PT, UP0, 0x80, 0x0 ;  /* 0x000000000000781c */ /* 0x000fe20003f0f008 */
[----:B------:R-:W-:Y:S01]  /*7ee0*/  @UP0 UIADD3 UR12, UR40, UR41, URZ ;  /* 0x00000029280c0290 */ /* 0x000fe2000fffe03f */
[----:B------:R-:W-:-:S03]  /*7ef0*/  @UP0 ULDC.64 UR8, c[0x0][0x450] ;  /* 0x0001140000080ab9 */ /* 0x000fc60000000a00 */
[----:B------:R-:W-:Y:S02]  /*7f00*/  @UP0 UIMAD.WIDE.U32 UR10, UR12, UR8, URZ ;  /* 0x000000080c0a02a5 */ /* 0x000fe4000f8e003f */
[----:B------:R-:W-:-:S04]  /*7f10*/  @UP0 UIMAD UR12, UR12, UR9, URZ ;  /* 0x000000090c0c02a4 */ /* 0x000fc8000f8e023f */
[----:B------:R-:W-:Y:S01]  /*7f20*/  @UP0 UIADD3 UR20, UR11, UR12, URZ ;  /* 0x0000000c0b140290 */ /* 0x000fe2000fffe03f */
[----:B------:R-:W-:Y:S01]  /*7f30*/  @UP0 UMOV UR19, UR10 ;  /* 0x0000000a00130c82 */ /* 0x000fe20008000000 */
        /* <DEDUP_REMOVED lines=62> */
.L_x_262:
        /* <DEDUP_REMOVED lines=20> */
.L_x_263:
        /* <DEDUP_REMOVED lines=47> */
.L_x_265:
[----:B------:R-:W-:Y:S05]  /*8750*/  BSYNC B0 ;  /* 0x0000000000007941 */ /* 0x000fea0003800000 */
.L_x_264:
        /* <DEDUP_REMOVED lines=16> */
.L_x_267:
[----:B------:R-:W-:Y:S05]  /*8860*/  BSYNC B0 ;  /* 0x0000000000007941 */ /* 0x000fea0003800000 */
.L_x_266:
        /* <DEDUP_REMOVED lines=31> */
.L_x_269:
[----:B------:R-:W-:Y:S05]  /*8a60*/  BSYNC B0 ;  /* 0x0000000000007941 */ /* 0x000fea0003800000 */
.L_x_268:
        /* <DEDUP_REMOVED lines=15> */
.L_x_258:
        /* <DEDUP_REMOVED lines=23> */
.L_x_271:
[----:B------:R-:W-:Y:S01]  /*8cd0*/  @UP0 UIADD3 UR14, UR40, UR41, URZ ;  /* 0x00000029280e0290 */ /* 0x000fe2000fffe03f */
[----:B------:R-:W-:Y:S01]  /*8ce0*/  @UP0 ULDC.64 UR10, c[0x0][0x458] ;  /* 0x00011600000a0ab9 */ /* 0x000fe20000000a00 */
[----:B------:R-:W-:Y:S02]  /*8cf0*/  USHF.R.S32.HI UR18, URZ, 0x1f, UR17 ;  /* 0x0000001f3f127899 */ /* 0x000fe40008011411 */
        /* <DEDUP_REMOVED lines=15> */
[----:B------:R-:W-:-:S12]  /*8df0*/  UIADD3 UR16, UR13, UR16, URZ ;  /* 0x000000100d107290 */ /* 0x000fd8000fffe03f */
.L_x_272:
        /* <DEDUP_REMOVED lines=8> */
[----:B------:R-:W-:Y:S01]  /*8e80*/  SHF.R.S32.HI R10, RZ, 0x1f, R252 ;  /* 0x0000001fff0a7819 */ /* 0x000fe200000114fc */
[----:B------:R-:W-:Y:S01]  /*8e90*/  ULDC.64 UR14, c[0x0][0x468] ;  /* 0x00011a00000e7ab9 */ /* 0x000fe20000000a00 */
[----:B------:R-:W-:Y:S01]  /*8ea0*/  ISETP.GE.AND P2, PT, R252, UR5, PT ;  /* 0x00000005fc007c0c */ /* 0x000fe2000bf46270 */
[----:B------:R-:W-:Y:S01]  /*8eb0*/  IMAD.U32 R0, RZ, RZ, UR13 ;  /* 0x0000000dff007e24 */ /* 0x000fe2000f8e00ff */
[----:B------:R-:W-:Y:S01]  /*8ec0*/  UIMAD UR13, UR21, UR14, URZ ;  /* 0x0000000e150d72a4 */ /* 0x000fe2000f8e023f */
[----:B------:R-:W-:-:S03]  /*8ed0*/  ISETP.GE.AND P1, PT, R2, UR5, PT ;  /* 0x0000000502007c0c */ /* 0x000fc6000bf26270 */
        /* <DEDUP_REMOVED lines=20> */
.L_x_274:
[----:B------:R-:W-:Y:S05]  /*9020*/  BSYNC B0 ;  /* 0x0000000000007941 */ /* 0x000fea0003800000 */
.L_x_273:
        /* <DEDUP_REMOVED lines=15> */
.L_x_276:
[----:B------:R-:W-:Y:S05]  /*9120*/  BSYNC B0 ;  /* 0x0000000000007941 */ /* 0x000fea0003800000 */
.L_x_275:
        /* <DEDUP_REMOVED lines=28> */
.L_x_278:
[----:B------:R-:W-:Y:S05]  /*92f0*/  BSYNC B0 ;  /* 0x0000000000007941 */ /* 0x000fea0003800000 */
.L_x_277:
        /* <DEDUP_REMOVED lines=14> */
.L_x_270:
[----:B------:R-:W-:Y:S05]  /*93e0*/  BSYNC B1 ;  /* 0x0000000000017941 */ /* 0x000fea0003800000 */
.L_x_253:
        /* <DEDUP_REMOVED lines=8> */
.L_x_279:
[----:B------:R-:W-:Y:S05]  /*9470*/  EXIT ;  /* 0x000000000000794d */ /* 0x000fea0003800000 */
.L_x_281:
        /* <DEDUP_REMOVED lines=16> */
.L_x_1286:


//--------------------- .text._ZN5flash44flash_bwd_dq_dk_dv_loop_seqk_parallel_kernelI23Flash_bwd_kernel_traitsILi96ELi64ELi128ELi8ELi2ELi4ELi4ELb1ELb0EN7cutlass6half_tE19Flash_kernel_traitsILi96ELi64ELi128ELi8ES3_EELb0ELb0ELb0ELb0ELb0ELb1ELb1EEEvNS_16Flash_bwd_paramsE --------------------------
	.section	.text._ZN5flash44flash_bwd_dq_dk_dv_loop_seqk_parallel_kernelI23Flash_bwd_kernel_traitsILi96ELi64ELi128ELi8ELi2ELi4ELi4ELb1ELb0EN7cutlass6half_tE19Flash_kernel_traitsILi96ELi64ELi128ELi8ES3_EELb0ELb0ELb0ELb0ELb0ELb1ELb1EEEvNS_16Flash_bwd_paramsE,"ax",@progbits
	.align	128
        .global         _ZN5flash44flash_bwd_dq_dk_dv_loop_seqk_parallel_kernelI23Flash_bwd_kernel_traitsILi96ELi64ELi128ELi8ELi2ELi4ELi4ELb1ELb0EN7cutlass6half_tE19Flash_kernel_traitsILi96ELi64ELi128ELi8ES3_EELb0ELb0ELb0ELb0ELb0ELb1ELb1EEEvNS_16Flash_bwd_paramsE
        .type           _ZN5flash44flash_bwd_dq_dk_dv_loop_seqk_parallel_kernelI23Flash_bwd_kernel_traitsILi96ELi64ELi128ELi8ELi2ELi4ELi4ELb1ELb0EN7cutlass6half_tE19Flash_kernel_traitsILi96ELi64ELi128ELi8ES3_EELb0ELb0ELb0ELb0ELb0ELb1ELb1EEEvNS_16Flash_bwd_paramsE,@function
        .size           _ZN5flash44flash_bwd_dq_dk_dv_loop_seqk_parallel_kernelI23Flash_bwd_kernel_traitsILi96ELi64ELi128ELi8ELi2ELi4ELi4ELb1ELb0EN7cutlass6half_tE19Flash_kernel_traitsILi96ELi64ELi128ELi8ES3_EELb0ELb0ELb0ELb0ELb0ELb1ELb1EEEvNS_16Flash_bwd_paramsE,(.L_x_1287 - _ZN5flash44flash_bwd_dq_dk_dv_loop_seqk_parallel_kernelI23Flash_bwd_kernel_traitsILi96ELi64ELi128ELi8ELi2ELi4ELi4ELb1ELb0EN7cutlass6half_tE19Flash_kernel_traitsILi96ELi64ELi128ELi8ES3_EELb0ELb0ELb0ELb0ELb0ELb1ELb1EEEvNS_16Flash_bwd_paramsE)
        .other          _ZN5flash44flash_bwd_dq_dk_dv_loop_seqk_parallel_kernelI23Flash_bwd_kernel_traitsILi96ELi64ELi128ELi8ELi2ELi4ELi4ELb1ELb0EN7cutlass6half_tE19Flash_kernel_traitsILi96ELi64ELi128ELi8ES3_EELb0ELb0ELb0ELb0ELb0ELb1ELb1EEEvNS_16Flash_bwd_paramsE,@"STO_CUDA_ENTRY STV_DEFAULT"
_ZN5flash44flash_bwd_dq_dk_dv_loop_seqk_parallel_kernelI23Flash_bwd_kernel_traitsILi96ELi64ELi128ELi8ELi2ELi4ELi4ELb1ELb0EN7cutlass6half_tE19Flash_kernel_traitsILi96ELi64ELi128ELi8ES3_EELb0ELb0ELb0ELb0ELb0ELb1ELb1EEEvNS_16Flash_bwd_paramsE:
.text._ZN5flash44flash_bwd_dq_dk_dv_loop_seqk_parallel_kernelI23Flash_bwd_kernel_traitsILi96ELi64ELi128ELi8ELi2ELi4ELi4ELb1ELb0EN7cutlass6half_tE19Flash_kernel_traitsILi96ELi64ELi128ELi8ES3_EELb0ELb0ELb0ELb0ELb0ELb1ELb1EEEvNS_16Flash_bwd_paramsE:
        /* <DEDUP_REMOVED lines=27> */
[----:B------:R-:W-:Y:S01]  /*01b0*/  SHF.R.S32.HI R3, RZ, 0x4, R2 ;  /* 0x00000004ff037819 */ /* 0x000fe20000011402 */
[----:B-----5:R-:W-:Y:S01]  /*01c0*/  USHF.R.S32.HI UR5, URZ, 0x1f, UR57 ;  /* 0x0000001f3f057899 */ /* 0x020fe20008011439 */
[----:B------:R-:W-:Y:S02]  /*01d0*/  LEA.HI R9, R19, R20, RZ, 0x2 ;  /* 0x0000001413097211 */ /* 0x000fe400078f10ff */
[----:B-1----:R-:W-:Y:S02]  /*01e0*/  LEA.HI R0, R2, R3, RZ, 0x1 ;  /* 0x0000000302007211 */ /* 0x002fe400078f08ff */
[----:B------:R-:W-:-:S02]  /*01f0*/  LOP3.LUT R4, R9, 0xfffffffc, RZ, 0xc0, !PT ;  /* 0xfffffffc09047812 */ /* 0x000fc400078ec0ff */
[----:B------:R-:W-:Y:S02]  /*0200*/  LOP3.LUT R0, R0, 0xfffffffe, RZ, 0xc0, !PT ;  /* 0xfffffffe00007812 */ /* 0x000fe400078ec0ff */
[----:B------:R-:W-:Y:S01]  /*0210*/  LEA.HI R13, R19, R20, RZ, 0x5 ;  /* 0x00000014130d7211 */ /* 0x000fe200078f28ff */
[----:B------:R-:W-:Y:S01]  /*0220*/  IMAD.IADD R14, R20, 0x1, -R4 ;  /* 0x00000001140e7824 */ /* 0x000fe200078e0a04 */
[----:B------:R-:W-:Y:S01]  /*0230*/  SHF.R.S32.HI R17, RZ, 0x2, R9 ;  /* 0x00000002ff117819 */ /* 0x000fe20000011409 */
[----:B------:R-:W-:Y:S01]  /*0240*/  IMAD.IADD R16, R3, 0x1, -R0 ;  /* 0x0000000103107824 */ /* 0x000fe200078e0a00 */
[----:B------:R-:W-:Y:S01]  /*0250*/  LOP3.LUT R0, R2, 0xfffffff0, RZ, 0xc0, !PT ;  /* 0xfffffff002007812 */ /* 0x000fe200078ec0ff */
[----:B------:R-:W-:Y:S01]  /*0260*/  IMAD.SHL.U32 R10, R14, 0x8, RZ ;  /* 0x000000080e0a7824 */ /* 0x000fe200078e00ff */
[----:B------:R-:W-:Y:S02]  /*0270*/  SHF.R.S32.HI R3, RZ, 0x3, R18 ;  /* 0x00000003ff037819 */ /* 0x000fe40000011412 */
[----:B------:R-:W-:Y:S01]  /*0280*/  LOP3.LUT R2, R13, 0xffffffe0, RZ, 0xc0, !PT ;  /* 0xffffffe00d027812 */ /* 0x000fe200078ec0ff */
[C---:B------:R-:W-:Y:S01]  /*0290*/  IMAD.IADD R0, R20.reuse, 0x1, -R0 ;  /* 0x0000000114007824 */ /* 0x040fe200078e0a00 */
[----:B------:R1:W-:Y:S01]  /*02a0*/  STL [R1+0x40], R10 ;  /* 0x0000400a01007387 */ /* 0x0003e20000100800 */
[----:B------:R-:W-:Y:S01]  /*02b0*/  IMAD.SHL.U32 R3, R3, 0x40, RZ ;  /* 0x0000004003037824 */ /* 0x000fe200078e00ff */
[----:B------:R-:W-:Y:S01]  /*02c0*/  SHF.R.S32.HI R24, RZ, 0x5, R13 ;  /* 0x00000005ff187819 */ /* 0x000fe2000001140d */
[----:B------:R-:W-:Y:S01]  /*02d0*/  IMAD.IADD R2, R20, 0x1, -R2 ;  /* 0x0000000114027824 */ /* 0x000fe200078e0a02 */
[----:B------:R-:W-:-:S02]  /*02e0*/  SHF.R.S32.HI R4, RZ, 0x1f, R0 ;  /* 0x0000001fff047819 */ /* 0x000fc40000011400 */
[----:B------:R-:W-:Y:S02]  /*02f0*/  LOP3.LUT R3, R3, 0xc0, RZ, 0xc0, !PT ;  /* 0x000000c003037812 */ /* 0x000fe400078ec0ff */
[-C--:B------:R-:W-:Y:S02]  /*0300*/  LEA.HI R15, R4, R0.reuse, RZ, 0x3 ;  /* 0x00000000040f7211 */ /* 0x080fe400078f18ff */
[----:B------:R-:W-:Y:S02]  /*0310*/  SHF.R.U32.HI R7, RZ, 0x3, R3 ;  /* 0x00000003ff077819 */ /* 0x000fe40000011603 */
[----:B------:R-:W-:Y:S02]  /*0320*/  LOP3.LUT R5, R3, 0x18, R10, 0xf8, !PT ;  /* 0x0000001803057812 */ /* 0x000fe400078ef80a */
[----:B------:R-:W-:Y:S02]  /*0330*/  LEA.HI R6, R0, R0, RZ, 0x1 ;  /* 0x0000000000067211 */ /* 0x000fe400078f08ff */
[----:B------:R-:W-:-:S02]  /*0340*/  SHF.R.S32.HI R8, RZ, 0x1f, R2 ;  /* 0x0000001fff087819 */ /* 0x000fc40000011402 */
[----:B------:R-:W-:Y:S02]  /*0350*/  LOP3.LUT R3, R15, 0xfffffff8, RZ, 0xc0, !PT ;  /* 0xfffffff80f037812 */ /* 0x000fe400078ec0ff */
[----:B------:R-:W-:Y:S02]  /*0360*/  LOP3.LUT R4, R6, 0x7fffffe, RZ, 0xc0, !PT ;  /* 0x07fffffe06047812 */ /* 0x000fe400078ec0ff */
[----:B------:R-:W-:Y:S01]  /*0370*/  LEA.HI R23, R8, R2, RZ, 0x2 ;  /* 0x0000000208177211 */ /* 0x000fe200078f10ff */
[C---:B------:R-:W-:Y:S01]  /*0380*/  IMAD.IADD R21, R0.reuse, 0x1, -R3 ;  /* 0x0000000100157824 */ /* 0x040fe200078e0a03 */
[----:B------:R-:W-:Y:S01]  /*0390*/  LEA.HI R2, R19, R20, RZ, 0x6 ;  /* 0x0000001413027211 */ /* 0x000fe200078f30ff */
[----:B------:R-:W-:Y:S01]  /*03a0*/  IMAD.IADD R22, R0, 0x1, -R4 ;  /* 0x0000000100167824 */ /* 0x000fe200078e0a04 */
[----:B------:R-:W-:Y:S02]  /*03b0*/  LOP3.LUT R3, R18, 0xfffffff8, RZ, 0xc0, !PT ;  /* 0xfffffff812037812 */ /* 0x000fe400078ec0ff */
[----:B-1----:R-:W-:-:S02]  /*03c0*/  SHF.R.S32.HI R10, RZ, 0x6, R2 ;  /* 0x00000006ff0a7819 */ /* 0x002fc40000011402 */
[----:B------:R-:W-:Y:S02]  /*03d0*/  SHF.R.S32.HI R0, RZ, 0x1f, R9 ;  /* 0x0000001fff007819 */ /* 0x000fe40000011409 */
[-C--:B------:R-:W-:Y:S01]  /*03e0*/  LEA.HI R2, R9, R17.reuse, RZ, 0x1 ;  /* 0x0000001109027211 */ /* 0x080fe200078f08ff */
[----:B------:R-:W-:Y:S01]  /*03f0*/  IMAD.IADD R9, R20, 0x1, -R3 ;  /* 0x0000000114097824 */ /* 0x000fe200078e0a03 */
[----:B------:R-:W-:Y:S02]  /*0400*/  LEA.HI R0, R0, R17, RZ, 0x3 ;  /* 0x0000001100007211 */ /* 0x000fe400078f18ff */
[----:B------:R-:W-:Y:S02]  /*0410*/  LOP3.LUT R4, R2, 0x7fffffe, RZ, 0xc0, !PT ;  /* 0x07fffffe02047812 */ /* 0x000fe400078ec0ff */
[----:B------:R-:W-:Y:S02]  /*0420*/  LEA.HI R11, R9, R9, RZ, 0x1 ;  /* 0x00000009090b7211 */ /* 0x000fe400078f08ff */
[----:B------:R-:W-:Y:S01]  /*0430*/  LOP3.LUT R0, R0, 0xfffffff8, RZ, 0xc0, !PT ;  /* 0xfffffff800007812 */ /* 0x000fe200078ec0ff */
[----:B------:R-:W-:Y:S01]  /*0440*/  IMAD.IADD R8, R17, 0x1, -R4 ;  /* 0x0000000111087824 */ /* 0x000fe200078e0a04 */
[----:B------:R-:W-:-:S02]  /*0450*/  LOP3.LUT R2, R11, 0x3fffffe, RZ, 0xc0, !PT ;  /* 0x03fffffe0b027812 */ /* 0x000fc400078ec0ff */
[----:B------:R-:W-:Y:S02]  /*0460*/  LOP3.LUT R12, R5, R7, RZ, 0x3c, !PT ;  /* 0x00000007050c7212 */ /* 0x000fe400078e3cff */
[----:B------:R-:W-:Y:S01]  /*0470*/  SHF.R.S32.HI R7, RZ, 0x1, R6 ;  /* 0x00000001ff077819 */ /* 0x000fe20000011406 */
[----:B------:R-:W-:Y:S01]  /*0480*/  IMAD.IADD R4, R9, 0x1, -R2 ;  /* 0x0000000109047824 */ /* 0x000fe200078e0a02 */
[----:B------:R-:W-:Y:S01]  /*0490*/  SHF.R.S32.HI R3, RZ, 0x1f, R6 ;  /* 0x0000001fff037819 */ /* 0x000fe20000011406 */
[----:B------:R-:W-:Y:S02]  /*04a0*/  IMAD.IADD R6, R17, 0x1, -R0 ;  /* 0x0000000111067824 */ /* 0x000fe400078e0a00 */
[----:B------:R-:W-:Y:S01]  /*04b0*/  IMAD R0, R10, 0x4, R16 ;  /* 0x000000040a007824 */ /* 0x000fe200078e0210 */
[----:B------:R-:W-:Y:S01]  /*04c0*/  LEA.HI R5, R3, R7, RZ, 0x2 ;  /* 0x0000000703057211 */ /* 0x000fe200078f10ff */
[----:B------:R-:W-:Y:S01]  /*04d0*/  IMAD R2, R24, 0x8, R8 ;  /* 0x0000000818027824 */ /* 0x000fe200078e0208 */
[----:B------:R-:W-:Y:S01]  /*04e0*/  LOP3.LUT R3, R6, 0x1, RZ, 0xc0, !PT ;  /* 0x0000000106037812 */ /* 0x000fe200078ec0ff */
[----:B------:R-:W-:Y:S01]  /*04f0*/  IMAD R222, R0, 0x8, R4 ;  /* 0x0000000800de7824 */ /* 0x000fe200078e0204 */
[----:B------:R-:W-:Y:S01]  /*0500*/  LOP3.LUT R5, R5, 0xfffffffc, RZ, 0xc0, !PT ;  /* 0xfffffffc05057812 */ /* 0x000fe200078ec0ff */
[----:B------:R-:W-:Y:S01]  /*0510*/  IMAD.U32 R0, R2, 0x20, R12 ;  /* 0x0000002002007824 */ /* 0x000fe200078e000c */
[----:B------:R-:W-:Y:S01]  /*0520*/  ISETP.NE.U32.AND P5, PT, R3, 0x1, PT ;  /* 0x000000010300780c */ /* 0x000fe20003fa5070 */
[----:B------:R-:W-:Y:S01]  /*0530*/  IMAD.SHL.U32 R10, R10, 0x20, RZ ;  /* 0x000000200a0a7824 */ /* 0x000fe200078e00ff */
[----:B------:R-:W-:Y:S01]  /*0540*/  LEA.HI R2, R19, R20, RZ, 0x7 ;  /* 0x0000001413027211 */ /* 0x000fe200078f38ff */
[----:B------:R-:W-:Y:S01]  /*0550*/  IMAD.SHL.U32 R20, R20, 0x2, RZ ;  /* 0x0000000214147824 */ /* 0x000fe200078e00ff */
[----:B------:R-:W-:Y:S01]  /*0560*/  LEA.HI R3, R13, R24, RZ, 0x1 ;  /* 0x000000180d037211 */ /* 0x000fe200078f08ff */
[----:B------:R1:W-:Y:S01]  /*0570*/  STL [R1+0x24], R0 ;  /* 0x0000240001007387 */ /* 0x0003e20000100800 */
[----:B------:R-:W-:Y:S01]  /*0580*/  IMAD.SHL.U32 R8, R14, 0x2, RZ ;  /* 0x000000020e087824 */ /* 0x000fe200078e00ff */
[----:B------:R-:W-:Y:S01]  /*0590*/  LOP3.LUT P4, RZ, R6, 0x2, RZ, 0xc0, !PT ;  /* 0x0000000206ff7812 */ /* 0x000fe2000788c0ff */
[----:B------:R-:W-:Y:S01]  /*05a0*/  IMAD.IADD R17, R7, 0x1, -R5 ;  /* 0x0000000107117824 */ /* 0x000fe200078e0a05 */
[----:B------:R-:W-:-:S02]  /*05b0*/  LOP3.LUT R4, R10, 0x6, R20, 0xf8, !PT ;  /* 0x000000060a047812 */ /* 0x000fc400078ef814 */
[----:B------:R-:W-:-:S03]  /*05c0*/  SEL R236, R236, 0x10, !P5 ;  /* 0x00000010ecec7807 */ /* 0x000fc60006800000 */
[----:B------:R2:W-:Y:S01]  /*05d0*/  STL [R1+0x38], R4 ;  /* 0x0000380401007387 */ /* 0x0005e20000100800 */
[----:B-1----:R-:W-:Y:S02]  /*05e0*/  SHF.R.S32.HI R0, RZ, 0x1f, R13 ;  /* 0x0000001fff007819 */ /* 0x002fe4000001140d */
[----:B------:R-:W-:Y:S02]  /*05f0*/  SHF.R.S32.HI R13, RZ, 0x7, R2 ;  /* 0x00000007ff0d7819 */ /* 0x000fe40000011402 */
[----:B------:R-:W-:Y:S01]  /*0600*/  LOP3.LUT R2, R3, 0xfffffffe, RZ, 0xc0, !PT ;  /* 0xfffffffe03027812 */ /* 0x000fe200078ec0ff */
[----:B------:R-:W-:Y:S01]  /*0610*/  IMAD.SHL.U32 R3, R9, 0x40, RZ ;  /* 0x0000004009037824 */ /* 0x000fe200078e00ff */
[----:B------:R-:W-:-:S03]  /*0620*/  LEA.HI R0, R0, R24, RZ, 0x2 ;  /* 0x0000001800007211 */ /* 0x000fc600078f10ff */
[----:B------:R-:W-:Y:S01]  /*0630*/  IMAD.IADD R14, R24, 0x1, -R2 ;  /* 0x00000001180e7824 */ /* 0x000fe200078e0a02 */
[----:B------:R-:W-:Y:S02]  /*0640*/  LOP3.LUT R0, R0, 0xfffffffc, RZ, 0xc0, !PT ;  /* 0xfffffffc00007812 */ /* 0x000fe400078ec0ff */
[----:B------:R-:W-:Y:S02]  /*0650*/  SHF.R.S32.HI R2, RZ, 0x1, R11 ;  /* 0x00000001ff027819 */ /* 0x000fe4000001140b */
[----:B------:R-:W-:Y:S01]  /*0660*/  LEA.HI R11, R6, R6, RZ, 0x1 ;  /* 0x00000006060b7211 */ /* 0x000fe200078f08ff */
[----:B------:R-:W-:Y:S01]  /*0670*/  IMAD.IADD R0, R24, 0x1, -R0 ;  /* 0x0000000118007824 */ /* 0x000fe200078e0a00 */
[----:B------:R-:W-:Y:S01]  /*0680*/  LOP3.LUT R7, R3, 0x1c0, RZ, 0xc0, !PT ;  /* 0x000001c003077812 */ /* 0x000fe200078ec0ff */
[----:B------:R-:W-:Y:S01]  /*0690*/  IMAD.SHL.U32 R5, R2, 0x40, RZ ;  /* 0x0000004002057824 */ /* 0x000fe200078e00ff */
[----:B--2---:R-:W-:Y:S01]  /*06a0*/  LOP3.LUT R4, R11, 0x3fffffe, RZ, 0xc0, !PT ;  /* 0x03fffffe0b047812 */ /* 0x004fe200078ec0ff */
[----:B------:R-:W-:Y:S01]  /*06b0*/  IMAD R12, R0, 0x200, R8 ;  /* 0x00000200000c7824 */ /* 0x000fe200078e0208 */
[----:B------:R-:W-:-:S02]  /*06c0*/  SHF.R.S32.HI R3, RZ, 0x3, R15 ;  /* 0x00000003ff037819 */ /* 0x000fc4000001140f */
[----:B------:R-:W-:Y:S01]  /*06d0*/  LOP3.LUT P6, RZ, R2, 0x2, RZ, 0xc0, !PT ;  /* 0x0000000202ff7812 */ /* 0x000fe200078cc0ff */
[----:B------:R-:W-:Y:S02]  /*06e0*/  IMAD.SHL.U32 R2, R0, 0x10, RZ ;  /* 0x0000001000027824 */ /* 0x000fe400078e00ff */
[C---:B------:R-:W-:Y:S01]  /*06f0*/  IMAD.IADD R15, R6.reuse, 0x1, -R4 ;  /* 0x00000001060f7824 */ /* 0x040fe200078e0a04 */
[----:B------:R-:W-:Y:S01]  /*0700*/  R2P PR, R21, 0x6 ;  /* 0x0000000615007804 */ /* 0x000fe20000000000 */
[----:B------:R-:W-:Y:S01]  /*0710*/  IMAD.SHL.U32 R4, R6, 0x40, RZ ;  /* 0x0000004006047824 */ /* 0x000fe200078e00ff */
[----:B------:R-:W-:Y:S01]  /*0720*/  SHF.R.U32.HI R6, RZ, 0x3, R7 ;  /* 0x00000003ff067819 */ /* 0x000fe20000011607 */
[----:B------:R-:W-:Y:S01]  /*0730*/  IMAD R22, R3, 0x8, R22 ;  /* 0x0000000803167824 */ /* 0x000fe200078e0216 */
[----:B------:R-:W-:Y:S01]  /*0740*/  SEL R223, R228, 0xffffffe0, !P6 ;  /* 0xffffffe0e4df7807 */ /* 0x000fe20007000000 */
[----:B------:R-:W-:Y:S01]  /*0750*/  IMAD R224, R0, 0x2, R3 ;  /* 0x0000000200e07824 */ /* 0x000fe200078e0203 */
[----:B------:R-:W-:Y:S01]  /*0760*/  LOP3.LUT R3, R7, 0x30, R2, 0xf8, !PT ;  /* 0x0000003007037812 */ /* 0x000fe200078ef802 */
[----:B------:R-:W-:Y:S01]  /*0770*/  IMAD R12, R15, 0x20, R12 ;  /* 0x000000200f0c7824 */ /* 0x000fe200078e020c */
[----:B------:R-:W-:-:S02]  /*0780*/  LOP3.LUT R2, R5, 0xc0, RZ, 0xc0, !PT ;  /* 0x000000c005027812 */ /* 0x000fc400078ec0ff */
[----:B------:R-:W-:Y:S02]  /*0790*/  LOP3.LUT R0, R4, 0x1c0, RZ, 0xc0, !PT ;  /* 0x000001c004007812 */ /* 0x000fe400078ec0ff */
[--C-:B------:R-:W-:Y:S02]  /*07a0*/  LOP3.LUT R9, R3, 0x8, R18.reuse, 0xf8, !PT ;  /* 0x0000000803097812 */ /* 0x100fe400078ef812 */
[----:B------:R-:W-:Y:S02]  /*07b0*/  LOP3.LUT R5, R2, 0x8, R18, 0xf8, !PT ;  /* 0x0000000802057812 */ /* 0x000fe400078ef812 */
[----:B------:R-:W-:Y:S02]  /*07c0*/  SHF.R.U32.HI R4, RZ, 0x3, R2 ;  /* 0x00000003ff047819 */ /* 0x000fe40000011602 */
[----:B------:R-:W-:Y:S01]  /*07d0*/  LOP3.LUT R3, R0, 0x20, R10, 0xf8, !PT ;  /* 0x0000002000037812 */ /* 0x000fe200078ef80a */
[----:B------:R-:W-:Y:S01]  /*07e0*/  IMAD.SHL.U32 R10, R16, 0x10, RZ ;  /* 0x00000010100a7824 */ /* 0x000fe200078e00ff */
[----:B------:R-:W-:Y:S01]  /*07f0*/  SHF.R.U32.HI R2, RZ, 0x3, R0 ;  /* 0x00000003ff027819 */ /* 0x000fe20000011600 */
[----:B------:R-:W-:Y:S01]  /*0800*/  IMAD R0, R13, 0x1000, R8 ;  /* 0x000010000d007824 */ /* 0x000fe200078e0208 */
[----:B------:R-:W-:-:S02]  /*0810*/  LOP3.LUT R4, R5, R4, RZ, 0x3c, !PT ;  /* 0x0000000405047212 */ /* 0x000fc400078e3cff */
[----:B------:R-:W-:Y:S01]  /*0820*/  LOP3.LUT R2, R3, R2, RZ, 0x3c, !PT ;  /* 0x0000000203027212 */ /* 0x000fe200078e3cff */
[----:B------:R-:W-:Y:S01]  /*0830*/  IMAD R0, R14, 0x400, R0 ;  /* 0x000004000e007824 */ /* 0x000fe200078e0200 */
[----:B------:R-:W-:Y:S01]  /*0840*/  LOP3.LUT R5, R9, R6, RZ, 0x3c, !PT ;  /* 0x0000000609057212 */ /* 0x000fe200078e3cff */
[----:B------:R-:W-:Y:S01]  /*0850*/  IMAD.U32 R222, R222, 0x20, R4 ;  /* 0x00000020dede7824 */ /* 0x000fe200078e0004 */
[----:B------:R-:W-:Y:S01]  /*0860*/  SEL R225, R228, 0xffffffe0, !P1 ;  /* 0xffffffe0e4e17807 */ /* 0x000fe20004800000 */
[----:B------:R-:W-:Y:S01]  /*0870*/  IMAD.IADD R239, R2, 0x1, R0 ;  /* 0x0000000102ef7824 */ /* 0x000fe200078e0200 */
[----:B------:R-:W-:Y:S01]  /*0880*/  SEL R226, R226, 0x40, P2 ;  /* 0x00000040e2e27807 */ /* 0x000fe20001000000 */
        /* <DEDUP_REMOVED lines=8> */
[----:B------:R-:W-:Y:S01]  /*0910*/  IMAD R5, R16, 0x200, R5 ;  /* 0x0000020010057824 */ /* 0x000fe200078e0205 */
[----:B------:R-:W-:Y:S01]  /*0920*/  LOP3.LUT R4, R4, 0x1c0, RZ, 0xc0, !PT ;  /* 0x000001c004047812 */ /* 0x000fe200078ec0ff */
[C---:B------:R-:W-:Y:S01]  /*0930*/  VIADD R237, R239.reuse, 0x20 ;  /* 0x00000020efed7836 */ /* 0x040fe20000000000 */
[C---:B------:R-:W-:Y:S01]  /*0940*/  LOP3.LUT P3, RZ, R0.reuse, 0x2, RZ, 0xc0, !PT ;  /* 0x0000000200ff7812 */ /* 0x040fe2000786c0ff */
[----:B------:R-:W-:Y:S01]  /*0950*/  IMAD.SHL.U32 R0, R0, 0x40, RZ ;  /* 0x0000004000007824 */ /* 0x000fe200078e00ff */
[----:B------:R-:W-:Y:S01]  /*0960*/  LOP3.LUT R2, R2, 0xc0, RZ, 0xc0, !PT ;  /* 0x000000c002027812 */ /* 0x000fe200078ec0ff */
[----:B------:R-:W-:Y:S01]  /*0970*/  @P4 VIADD R237, R239, 0xffffffe0 ;  /* 0xffffffe0efed4836 */ /* 0x000fe20000000000 */
[----:B------:R-:W-:Y:S01]  /*0980*/  LOP3.LUT R3, R3, 0x8, RZ, 0xc0, !PT ;  /* 0x0000000803037812 */ /* 0x000fe200078ec0ff */
[----:B------:R-:W-:Y:S01]  /*0990*/  IMAD.IADD R238, R239, 0x1, R236 ;  /* 0x00000001efee7824 */ /* 0x000fe200078e02ec */
[----:B------:R-:W-:Y:S01]  /*09a0*/  LOP3.LUT R0, R0, 0xc0, RZ, 0xc0, !PT ;  /* 0x000000c000007812 */ /* 0x000fe200078ec0ff */
[----:B------:R-:W-:Y:S01]  /*09b0*/  IMAD.IADD R223, R223, 0x1, R222 ;  /* 0x00000001dfdf7824 */ /* 0x000fe200078e02de */
[----:B------:R-:W-:Y:S01]  /*09c0*/  SHF.R.U32.HI R9, RZ, 0x3, R4 ;  /* 0x00000003ff097819 */ /* 0x000fe20000011604 */
[----:B------:R-:W-:Y:S01]  /*09d0*/  IMAD.IADD R236, R236, 0x1, R237 ;  /* 0x00000001ecec7824 */ /* 0x000fe200078e02ed */
[----:B------:R-:W-:-:S02]  /*09e0*/  SHF.R.U32.HI R6, RZ, 0x3, R2 ;  /* 0x00000003ff067819 */ /* 0x000fc40000011602 */
[----:B------:R-:W-:Y:S02]  /*09f0*/  SHF.R.U32.HI R8, RZ, 0x3, R0 ;  /* 0x00000003ff087819 */ /* 0x000fe40000011600 */
        /* <DEDUP_REMOVED lines=8> */
[C---:B------:R-:W-:Y:S01]  /*0a80*/  IMAD R19, R14.reuse, 0x10, R4 ;  /* 0x000000100e137824 */ /* 0x040fe200078e0204 */
[----:B------:R-:W-:Y:S01]  /*0a90*/  LOP3.LUT P0, RZ, R17, 0x2, RZ, 0xc0, !PT ;  /* 0x0000000211ff7812 */ /* 0x000fe2000780c0ff */
[----:B------:R-:W-:-:S02]  /*0aa0*/  IMAD R4, R14, 0x200, R0 ;  /* 0x000002000e047824 */ /* 0x000fc400078e0200 */
[----:B------:R-:W-:Y:S01]  /*0ab0*/  IMAD.IADD R229, R0, 0x1, R2 ;  /* 0x0000000100e57824 */ /* 0x000fe200078e0202 */
[----:B------:R-:W-:Y:S01]  /*0ac0*/  STL [R1+0x48], R19 ;  /* 0x0000481301007387 */ /* 0x000fe20000100800 */
[----:B------:R-:W-:Y:S01]  /*0ad0*/  IMAD.U32 R0, RZ, RZ, UR6 ;  /* 0x00000006ff007e24 */ /* 0x000fe2000f8e00ff */
[----:B------:R-:W-:Y:S01]  /*0ae0*/  USHF.R.S32.HI UR6, URZ, 0x1f, UR57 ;  /* 0x0000001f3f067899 */ /* 0x000fe20008011439 */
[----:B------:R-:W-:Y:S01]  /*0af0*/  IMAD.IADD R230, R4, 0x1, R3 ;  /* 0x0000000104e67824 */ /* 0x000fe200078e0203 */
[----:B------:R-:W-:Y:S01]  /*0b00*/  SEL R228, R228, 0xffffffe0, !P0 ;  /* 0xffffffe0e4e47807 */ /* 0x000fe20004000000 */
        /* <DEDUP_REMOVED lines=22> */
[----:B------:R1:W-:Y:S01]  /*0c70*/  STL [R1+0x1c], R2 ;  /* 0x00001c0201007387 */ /* 0x0003e20000100800 */
[----:B------:R-:W-:-:S05]  /*0c80*/  @P3 VIADD R0, R2, 0xffffffe0 ;  /* 0xffffffe002003836 */ /* 0x000fca0000000000 */
[----:B------:R1:W-:Y:S02]  /*0c90*/  STL [R1+0x20], R0 ;  /* 0x0000200001007387 */ /* 0x0003e40000100800 */
.L_x_310:
        /* <DEDUP_REMOVED lines=67> */
.L_x_282:
        /* <DEDUP_REMOVED lines=20> */
[----:B------:R-:W-:Y:S01]  /*1210*/  ULDC UR44, c[0x0][0x2dc] ;  /* 0x0000b700002c7ab9 */ /* 0x000fe20000000800 */
[----:B------:R-:W-:Y:S01]  /*1220*/  ULDC UR61, c[0x0][0x270] ;  /* 0x00009c00003d7ab9 */ /* 0x000fe20000000800 */
[----:B------:R-:W-:Y:S02]  /*1230*/  USHF.R.S32.HI UR33, URZ, 0x1f, UR59 ;  /* 0x0000001f3f217899 */ /* 0x000fe4000801143b */
[----:B------:R-:W-:Y:S01]  /*1240*/  @!UP1 UIMAD.WIDE.U32 UR30, UR45, UR10, URZ ;  /* 0x0000000a2d1e92a5 */ /* 0x000fe2000f8e003f */
[----:B-1----:R-:W-:Y:S01]  /*1250*/  IABS R6, R7 ;  /* 0x0000000700067213 */ /* 0x002fe20000000000 */
[----:B------:R-:W-:Y:S01]  /*1260*/  USEL UR29, UR9, URZ, UP2 ;  /* 0x0000003f091d7287 */ /* 0x000fe20009000000 */
[----:B------:R-:W-:Y:S01]  /*1270*/  ISETP.NE.AND P3, PT, R7, RZ, PT ;  /* 0x000000ff0700720c */ /* 0x000fe20003f65270 */
[----:B------:R-:W-:Y:S01]  /*1280*/  ULDC.U8 UR23, c[0x0][0x480] ;  /* 0x0001200000177ab9 */ /* 0x000fe20000000000 */
[----:B------:R-:W1:Y:S01]  /*1290*/  I2F.RP R4, R6 ;  /* 0x0000000600047306 */ /* 0x000e620000209400 */
[----:B------:R-:W-:Y:S01]  /*12a0*/  ULDC.U8 UR22, c[0x0][0x3d8] ;  /* 0x0000f60000167ab9 */ /* 0x000fe20000000000 */
[----:B------:R-:W-:-:S02]  /*12b0*/  UIMAD.WIDE.U32 UR14, UR18, UR38, URZ ;  /* 0x00000026120e72a5 */ /* 0x000fc4000f8e003f */
[----:B--2---:R-:W-:Y:S02]  /*12c0*/  UIMAD.WIDE.U32 UR26, UR5, UR12, URZ ;  /* 0x0000000c051a72a5 */ /* 0x004fe4000f8e003f */
[----:B------:R-:W-:Y:S02]  /*12d0*/  @UP0 UIADD3 UR9, UR35, UR37, URZ ;  /* 0x0000002523090290 */ /* 0x000fe4000fffe03f */
[----:B------:R-:W-:Y:S02]  /*12e0*/  UIMAD UR42, UR5, UR13, UR27 ;  /* 0x0000000d052a72a4 */ /* 0x000fe4000f8e021b */
[----:B------:R-:W-:Y:S01]  /*12f0*/  @!UP1 UIMAD UR5, UR58, UR10, URZ ;  /* 0x0000000a3a0592a4 */ /* 0x000fe2000f8e023f */
[----:B------:R-:W-:Y:S01]  /*1300*/  @UP1 ULDC.64 UR12, c[0x0][0x420] ;  /* 0x00010800000c1ab9 */ /* 0x000fe20000000a00 */
[----:B------:R-:W-:Y:S01]  /*1310*/  UIMAD UR51, UR57, UR44, URZ ;  /* 0x0000002c393372a4 */ /* 0x000fe2000f8e023f */
[----:B-1----:R-:W1:Y:S01]  /*1320*/  MUFU.RCP R4, R4 ;  /* 0x0000000400047308 */ /* 0x002e620000001000 */
[----:B------:R-:W-:-:S02]  /*1330*/  @!UP1 UIMAD UR27, UR45, UR11, UR5 ;  /* 0x0000000b2d1b92a4 */ /* 0x000fc4000f8e0205 */
[----:B------:R-:W-:Y:S02]  /*1340*/  UIADD3 UR5, UR34, 0x3f, URZ ;  /* 0x0000003f22057890 */ /* 0x000fe4000fffe03f */
[----:B------:R-:W-:Y:S02]  /*1350*/  UIMAD.WIDE UR10, UR44, UR61, URZ ;  /* 0x0000003d2c0a72a5 */ /* 0x000fe4000f8e023f */
[----:B------:R-:W-:Y:S02]  /*1360*/  USHF.R.S32.HI UR20, URZ, 0x1f, UR5 ;  /* 0x0000001f3f147899 */ /* 0x000fe40008011405 */
[----:B------:R-:W-:Y:S02]  /*1370*/  @UP1 UIMAD.WIDE.U32 UR40, UR18, UR12, URZ ;  /* 0x0000000c122812a5 */ /* 0x000fe4000f8e003f */
[----:B------:R-:W-:Y:S02]  /*1380*/  UISETP.NE.AND UP4, UPT, UR23, URZ, UPT ;  /* 0x0000003f1700728c */ /* 0x000fe4000bf85270 */
[----:B------:R-:W-:-:S02]  /*1390*/  UISETP.NE.AND UP3, UPT, UR22, URZ, UPT ;  /* 0x0000003f1600728c */ /* 0x000fc4000bf65270 */
[----:B------:R-:W-:Y:S01]  /*13a0*/  ULEA.HI UR44, UR20, UR5, URZ, 0x6 ;  /* 0x00000005142c7291 */ /* 0x000fe2000f8f303f */
[----:B-1----:R-:W-:Y:S01]  /*13b0*/  VIADD R4, R4, 0xffffffe ;  /* 0x0ffffffe04047836 */ /* 0x002fe20000000000 */
[----:B------:R-:W-:Y:S01]  /*13c0*/  @UP0 ULDC.64 UR22, c[0x0][0x248] ;  /* 0x0000920000160ab9 */ /* 0x000fe20000000a00 */
[----:B------:R-:W-:Y:S02]  /*13d0*/  UIMAD UR5, UR33, UR45, URZ ;  /* 0x0000002d210572a4 */ /* 0x000fe4000f8e023f */
[----:B------:R-:W1:Y:S01]  /*13e0*/  F2I.FTZ.U32.TRUNC.NTZ R5, R4 ;  /* 0x0000000400057305 */ /* 0x000e62000021f000 */
[----:B------:R-:W-:Y:S02]  /*13f0*/  USEL UR55, UR16, UR14, !UP1 ;  /* 0x0000000e10377287 */ /* 0x000fe4000c800000 */
[----:B------:R-:W-:Y:S02]  /*1400*/  UIADD3 UR24, UR17, UR24, URZ ;  /* 0x0000001811187290 */ /* 0x000fe4000fffe03f */
[----:B------:R-:W-:-:S02]  /*1410*/  @UP0 UIMAD.WIDE.U32 UR16, UR9, UR22, URZ ;  /* 0x00000016091002a5 */ /* 0x000fc4000f8e003f */
[----:B------:R-:W-:Y:S02]  /*1420*/  @UP1 UIMAD UR47, UR18, UR13, UR41 ;  /* 0x0000000d122f12a4 */ /* 0x000fe4000f8e0229 */
[----:B------:R-:W-:Y:S02]  /*1430*/  @UP0 UIMAD UR9, UR9, UR23, URZ ;  /* 0x00000017090902a4 */ /* 0x000fe4000f8e023f */
[----:B------:R-:W-:Y:S02]  /*1440*/  UIMAD.WIDE.U32 UR12, UR45, UR59, URZ ;  /* 0x0000003b2d0c72a5 */ /* 0x000fe4000f8e003f */
[----:B------:R-:W-:Y:S01]  /*1450*/  UIMAD UR5, UR58, UR59, UR5 ;  /* 0x0000003b3a0572a4 */ /* 0x000fe2000f8e0205 */
[----:B-1----:R-:W-:Y:S01]  /*1460*/  IMAD.MOV R0, RZ, RZ, -R5 ;  /* 0x000000ffff007224 */ /* 0x002fe200078e0a05 */
[----:B------:R-:W-:Y:S01]  /*1470*/  UIMAD UR21, UR18, UR39, URZ ;  /* 0x00000027121572a4 */ /* 0x000fe2000f8e023f */
[----:B------:R-:W-:Y:S01]  /*1480*/  IMAD.MOV.U32 R4, RZ, RZ, RZ ;  /* 0x000000ffff047224 */ /* 0x000fe200078e00ff */
[----:B------:R-:W-:Y:S01]  /*1490*/  @UP0 UIADD3 UR49, UR17, UR9, URZ ;  /* 0x0000000911310290 */ /* 0x000fe2000fffe03f */
[----:B------:R-:W-:Y:S01]  /*14a0*/  IMAD R0, R0, R6, RZ ;  /* 0x0000000600007224 */ /* 0x000fe200078e02ff */
[----:B------:R-:W-:-:S02]  /*14b0*/  UIMAD UR9, UR11, UR12, URZ ;  /* 0x0000000c0b0972a4 */ /* 0x000fc4000f8e023f */
[----:B------:R-:W-:Y:S01]  /*14c0*/  UIADD3 UR5, UR13, UR5, URZ ;  /* 0x000000050d057290 */ /* 0x000fe2000fffe03f */
[----:B------:R-:W-:Y:S01]  /*14d0*/  IMAD.HI.U32 R0, R5, R0, R4 ;  /* 0x0000000005007227 */ /* 0x000fe200078e0004 */
[----:B------:R-:W-:Y:S01]  /*14e0*/  ULDC UR43, c[0x0][0x2c4] ;  /* 0x0000b100002b7ab9 */ /* 0x000fe20000000800 */
[----:B------:R-:W-:Y:S02]  /*14f0*/  @UP1 UIADD3 UR24, UR15, UR21, URZ ;  /* 0x000000150f181290 */ /* 0x000fe4000fffe03f */
[----:B------:R-:W-:Y:S02]  /*1500*/  UIMAD.WIDE.U32 UR14, UR10, UR12, URZ ;  /* 0x0000000c0a0e72a5 */ /* 0x000fe4000f8e003f */
[----:B------:R-:W-:Y:S01]  /*1510*/  IMAD.HI.U32 R0, R0, R2, RZ ;  /* 0x0000000200007227 */ /* 0x000fe200078e00ff */
[----:B------:R-:W-:Y:S01]  /*1520*/  @UP0 UMOV UR48, UR16 ;  /* 0x0000001000300c82 */ /* 0x000fe20008000000 */
[----:B------:R-:W-:Y:S02]  /*1530*/  UIMAD UR5, UR10, UR5, UR9 ;  /* 0x000000050a0572a4 */ /* 0x000fe4000f8e0209 */
[----:B------:R-:W-:Y:S01]  /*1540*/  IMAD.MOV R4, RZ, RZ, -R0 ;  /* 0x000000ffff047224 */ /* 0x000fe200078e0a00 */
[----:B------:R-:W-:-:S02]  /*1550*/  UIMAD.WIDE.U32 UR12, UR10, UR18, URZ ;  /* 0x000000120a0c72a5 */ /* 0x000fc4000f8e003f */
[----:B------:R-:W-:Y:S01]  /*1560*/  @UP3 UIMAD UR16, UR45, UR43, URZ ;  /* 0x0000002b2d1032a4 */ /* 0x000fe2000f8e023f */
[C---:B------:R-:W-:Y:S01]  /*1570*/  IMAD R2, R6.reuse, R4, R2 ;  /* 0x0000000406027224 */ /* 0x040fe200078e0202 */
[----:B------:R-:W-:Y:S02]  /*1580*/  ULOP3.LUT UR9, UR44, 0xffffffc0, URZ, 0xc0, !UPT ;  /* 0xffffffc02c097892 */ /* 0x000fe4000f8ec03f */
[----:B------:R-:W-:Y:S02]  /*1590*/  UIADD3 UR46, UR15, UR5, URZ ;  /* 0x000000050f2e7290 */ /* 0x000fe4000fffe03f */
[----:B------:R-:W-:Y:S01]  /*15a0*/  ISETP.GT.U32.AND P1, PT, R6, R2, PT ;  /* 0x000000020600720c */ /* 0x000fe20003f24070 */
[----:B------:R-:W-:Y:S02]  /*15b0*/  USHF.L.U64.HI UR19, UR45, 0x7, UR58 ;  /* 0x000000072d137899 */ /* 0x000fe4000801023a */
[----:B------:R-:W-:Y:S02]  /*15c0*/  USEL UR56, UR14, UR12, !UP1 ;  /* 0x0000000c0e387287 */ /* 0x000fe4000c800000 */
[----:B------:R-:W-:-:S02]  /*15d0*/  @UP3 USEL UR5, UR16, UR18, !UP1 ;  /* 0x0000001210053287 */ /* 0x000fc4000c800000 */
[----:B------:R-:W-:Y:S01]  /*15e0*/  UIADD3 UR14, UR9, -0x40, URZ ;  /* 0xffffffc0090e7890 */ /* 0x000fe2000fffe03f */
[----:B------:R-:W-:Y:S01]  /*15f0*/  @UP3 ULDC UR17, c[0x0][0x2e4] ;  /* 0x0000b90000113ab9 */ /* 0x000fe20000000800 */
[----:B------:R-:W-:Y:S02]  /*1600*/  USEL UR32, UR19, URZ, UP2 ;  /* 0x0000003f13207287 */ /* 0x000fe40009000000 */
[----:B------:R-:W-:Y:S02]  /*1610*/  @UP3 UIMAD UR20, UR57, UR17, UR5 ;  /* 0x00000011391432a4 */ /* 0x000fe4000f8e0205 */
[-C--:B------:R-:W-:Y:S01]  /*1620*/  @!P1 IADD3 R2, R2, -R6.reuse, RZ ;  /* 0x8000000602029210 */ /* 0x080fe20007ffe0ff */
[----:B------:R-:W-:Y:S01]  /*1630*/  USHF.R.S32.HI UR19, URZ, 0x1f, UR14 ;  /* 0x0000001f3f137899 */ /* 0x000fe2000801140e */
[----:B------:R-:W-:Y:S01]  /*1640*/  @!P1 VIADD R0, R0, 0x1 ;  /* 0x0000000100009836 */ /* 0x000fe20000000000 */
[----:B------:R-:W-:Y:S01]  /*1650*/  UIADD3 UR5, UP2, UR14, UR29, URZ ;  /* 0x0000001d0e057290 */ /* 0x000fe2000ff5e03f */
[----:B------:R-:W-:Y:S01]  /*1660*/  ISETP.GE.U32.AND P0, PT, R2, R6, PT ;  /* 0x000000060200720c */ /* 0x000fe20003f06070 */
[----:B------:R-:W-:Y:S01]  /*1670*/  @!UP3 UIMAD UR12, UR45, UR61, UR57 ;  /* 0x0000003d2d0cb2a4 */ /* 0x000fe2000f8e0239 */
[----:B------:R-:W-:Y:S01]  /*1680*/  LOP3.LUT R2, R7, UR57, RZ, 0x3c, !PT ;  /* 0x0000003907027c12 */ /* 0x000fe2000f8e3cff */
[----:B------:R-:W-:Y:S01]  /*1690*/  UIADD3.X UR15, UR19, UR32, URZ, UP2, !UPT ;  /* 0x00000020130f7290 */ /* 0x000fe200097fe43f */
[----:B------:R-:W-:Y:S01]  /*16a0*/  PLOP3.LUT P1, PT, PT, PT, UP0, 0x80, 0x0 ;  /* 0x000000000000781c */ /* 0x000fe20003f2f008 */
[----:B------:R-:W-:Y:S01]  /*16b0*/  UIMAD UR9, UR11, UR5, URZ ;  /* 0x000000050b0972a4 */ /* 0x000fe2000f8e023f */
[----:B------:R-:W-:Y:S01]  /*16c0*/  ISETP.GE.AND P2, PT, R2, RZ, PT ;  /* 0x000000ff0200720c */ /* 0x000fe20003f46270 */
[----:B------:R-:W-:-:S02]  /*16d0*/  @UP0 UIADD3 UR25, UR35, UR37, URZ ;  /* 0x0000002523190290 */ /* 0x000fc4000fffe03f */
[----:B------:R-:W-:Y:S01]  /*16e0*/  @!UP3 UIMAD UR20, UR12, UR43, URZ ;  /* 0x0000002b0c14b2a4 */ /* 0x000fe2000f8e023f */
[----:B------:R-:W-:Y:S01]  /*16f0*/  @UP0 ULDC.64 UR16, c[0x0][0x250] ;  /* 0x0000940000100ab9 */ /* 0x000fe20000000a00 */
[----:B------:R-:W-:Y:S02]  /*1700*/  UIMAD.WIDE.U32 UR32, UR10, UR5, URZ ;  /* 0x000000050a2072a5 */ /* 0x000fe4000f8e003f */
[----:B------:R-:W-:Y:S01]  /*1710*/  @P0 VIADD R0, R0, 0x1 ;  /* 0x0000000100000836 */ /* 0x000fe20000000000 */
[----:B------:R-:W-:Y:S01]  /*1720*/  UIMAD UR12, UR11, UR18, URZ ;  /* 0x000000120b0c72a4 */ /* 0x000fe2000f8e023f */
[----:B------:R-:W-:Y:S01]  /*1730*/  PLOP3.LUT P0, PT, PT, PT, UP3, 0x80, 0x0 ;  /* 0x000000000000781c */ /* 0x000fe20003f0f038 */
[----:B------:R-:W-:Y:S02]  /*1740*/  UIMAD UR5, UR10, UR15, UR9 ;  /* 0x0000000f0a0572a4 */ /* 0x000fe4000f8e0209 */
[----:B------:R-:W-:Y:S01]  /*1750*/  @UP0 UIMAD.WIDE.U32 UR10, UR25, UR16, URZ ;  /* 0x00000010190a02a5 */ /* 0x000fe2000f8e003f */
[----:B------:R-:W-:Y:S01]  /*1760*/  @!P2 IADD3 R0, -R0, RZ, RZ ;  /* 0x000000ff0000a210 */ /* 0x000fe20007ffe1ff */
[----:B------:R-:W-:Y:S01]  /*1770*/  @UP0 UIMAD UR9, UR25, UR17, URZ ;  /* 0x00000011190902a4 */ /* 0x000fe2000f8e023f */
[----:B------:R-:W-:Y:S01]  /*1780*/  @!P3 LOP3.LUT R0, RZ, R7, RZ, 0x33, !PT ;  /* 0x00000007ff00b212 */ /* 0x000fe200078e33ff */
[----:B------:R-:W-:-:S02]  /*1790*/  USEL UR53, UR42, URZ, UP4 ;  /* 0x0000003f2a357287 */ /* 0x000fc4000a000000 */
[----:B------:R-:W-:Y:S02]  /*17a0*/  USHF.R.S32.HI UR50, URZ, 0x1f, UR28 ;  /* 0x0000001f3f327899 */ /* 0x000fe4000801141c */
[----:B------:R-:W-:Y:S02]  /*17b0*/  @!UP1 UIADD3 UR47, UR31, UR27, URZ ;  /* 0x0000001b1f2f9290 */ /* 0x000fe4000fffe03f */
[----:B------:R-:W-:Y:S02]  /*17c0*/  @UP1 UIADD3 UR46, UR13, UR12, URZ ;  /* 0x0000000c0d2e1290 */ /* 0x000fe4000fffe03f */
[----:B------:R-:W-:Y:S02]  /*17d0*/  USHF.R.S32.HI UR54, URZ, 0x1f, UR51 ;  /* 0x0000001f3f367899 */ /* 0x000fe40008011433 */
[----:B------:R-:W-:Y:S02]  /*17e0*/  USEL UR52, UR26, URZ, UP4 ;  /* 0x0000003f1a347287 */ /* 0x000fe4000a000000 */
[----:B------:R-:W-:-:S02]  /*17f0*/  @UP0 UIADD3 UR43, UR11, UR9, URZ ;  /* 0x000000090b2b0290 */ /* 0x000fc4000fffe03f */
        /* <DEDUP_REMOVED lines=15> */
.L_x_284:
        /* <DEDUP_REMOVED lines=13> */
.L_x_285:
        /* <DEDUP_REMOVED lines=11> */
.L_x_286:
[----:B------:R-:W-:-:S04]  /*1a70*/  UIMAD UR9, UR45, UR61, UR57 ;  /* 0x0000003d2d0972a4 */ /* 0x000fc8000f8e0239 */
[----:B------:R-:W-:-:S12]  /*1a80*/  UIMAD UR9, UR9, UR59, URZ ;  /* 0x0000003b090972a4 */ /* 0x000fd8000f8e023f */
.L_x_287:
[----:B------:R-:W2:Y:S01]  /*1a90*/  LDL.64 R4, [R1+0x40] ;  /* 0x0000400001047983 */ /* 0x000ea20000100a00 */
[----:B------:R-:W-:Y:S01]  /*1aa0*/  ULDC.64 UR10, c[0x0][0x420] ;  /* 0x00010800000a7ab9 */ /* 0x000fe20000000a00 */
[----:B------:R-:W-:Y:S02]  /*1ab0*/  ULDC.64 UR12, c[0x0][0x428] ;  /* 0x00010a00000c7ab9 */ /* 0x000fe40000000a00 */
[----:B------:R1:W3:Y:S01]  /*1ac0*/  LDL.64 R12, [R1+0x40] ;  /* 0x00004000010c7983 */ /* 0x0002e20000100a00 */
[----:B------:R-:W-:Y:S01]  /*1ad0*/  IMAD.U32 R9, RZ, RZ, UR10 ;  /* 0x0000000aff097e24 */ /* 0x000fe2000f8e00ff */
[----:B------:R-:W-:Y:S01]  /*1ae0*/  USHF.R.S32.HI UR15, URZ, 0x1f, UR57 ;  /* 0x0000001f3f0f7899 */ /* 0x000fe20008011439 */
[----:B------:R-:W-:Y:S01]  /*1af0*/  BSSY B1, `(.L_x_283) ;  /* 0x0000770000017945 */ /* 0x000fe20003800000 */
[----:B------:R-:W4:Y:S01]  /*1b00*/  S2R R29, SR_TID.X ;  /* 0x00000000001d7919 */ /* 0x000f220000002100 */
[----:B------:R-:W-:Y:S01]  /*1b10*/  UIADD3 UR18, UR14, UR9, URZ ;  /* 0x000000090e127290 */ /* 0x000fe2000fffe03f */
[----:B------:R-:W-:Y:S01]  /*1b20*/  ULDC UR25, c[0x0][0x2dc] ;  /* 0x0000b70000197ab9 */ /* 0x000fe20000000800 */
[----:B------:R-:W5:Y:S01]  /*1b30*/  S2R R30, SR_TID.X ;  /* 0x00000000001e7919 */ /* 0x000f620000002100 */
[----:B------:R-:W-:-:S02]  /*1b40*/  UIMAD UR30, UR25, UR61, URZ ;  /* 0x0000003d191e72a4 */ /* 0x000fc4000f8e023f */
[----:B------:R-:W-:Y:S01]  /*1b50*/  UIADD3 UR20, UR14, UR20, URZ ;  /* 0x000000140e147290 */ /* 0x000fe2000fffe03f */
[----:B------:R-:W1:Y:S01]  /*1b60*/  S2R R11, SR_TID.X ;  /* 0x00000000000b7919 */ /* 0x000e620000002100 */
[----:B------:R-:W-:Y:S01]  /*1b70*/  UISETP.GE.AND UP2, UPT, UR34, 0x1, UPT ;  /* 0x000000012200788c */ /* 0x000fe2000bf46270 */
[----:B------:R-:W-:Y:S01]  /*1b80*/  ULDC.64 UR26, c[0x0][0x3e0] ;  /* 0x0000f800001a7ab9 */ /* 0x000fe20000000a00 */
[----:B------:R-:W1:Y:S01]  /*1b90*/  S2R R14, SR_TID.X ;  /* 0x00000000000e7919 */ /* 0x000e620000002100 */
[----:B------:R-:W-:Y:S01]  /*1ba0*/  ULDC.64 UR40, c[0x0][0x478] ;  /* 0x00011e0000287ab9 */ /* 0x000fe20000000a00 */
[----:B------:R-:W-:Y:S01]  /*1bb0*/  ULEA.HI.SX32 UR29, UR44, 0xffffffff, 0x1a ;  /* 0xffffffff2c1d7891 */ /* 0x000fe2000f8fd23f */
[----:B------:R-:W1:Y:S01]  /*1bc0*/  S2R R15, SR_TID.X ;  /* 0x00000000000f7919 */ /* 0x000e620000002100 */
[----:B----4-:R-:W-:-:S04]  /*1bd0*/  SHF.R.S32.HI R29, RZ, 0x1f, R29 ;  /* 0x0000001fff1d7819 */ /* 0x010fc8000001141d */
[----:B-----5:R-:W-:-:S04]  /*1be0*/  LEA.HI R29, R29, R30, RZ, 0x2 ;  /* 0x0000001e1d1d7211 */ /* 0x020fc800078f10ff */
[----:B------:R-:W-:-:S04]  /*1bf0*/  SHF.R.S32.HI R29, RZ, 0x2, R29 ;  /* 0x00000002ff1d7819 */ /* 0x000fc8000001141d */
[----:B------:R-:W-:Y:S02]  /*1c00*/  SHF.R.S32.HI R26, RZ, 0x1f, R29 ;  /* 0x0000001fff1a7819 */ /* 0x000fe4000001141d */
[----:B------:R-:W-:Y:S02]  /*1c10*/  IADD3 R2, P0, R29, UR14, RZ ;  /* 0x0000000e1d027c10 */ /* 0x000fe4000ff1e0ff */
[----:B-1----:R-:W-:-:S04]  /*1c20*/  SHF.R.S32.HI R14, RZ, 0x1f, R14 ;  /* 0x0000001fff0e7819 */ /* 0x002fc8000001140e */
[----:B------:R-:W-:-:S04]  /*1c30*/  LEA.HI R14, R14, R15, RZ, 0x5 ;  /* 0x0000000f0e0e7211 */ /* 0x000fc800078f28ff */
[----:B------:R-:W-:Y:S02]  /*1c40*/  SHF.R.S32.HI R14, RZ, 0x5, R14 ;  /* 0x00000005ff0e7819 */ /* 0x000fe4000001140e */
[----:B--2---:R-:W-:Y:S01]  /*1c50*/  IADD3.X R5, R26, UR19, RZ, P0, !PT ;  /* 0x000000131a057c10 */ /* 0x004fe200087fe4ff */
[----:B---3--:R-:W-:-:S04]  /*1c60*/  IMAD.MOV.U32 R12, RZ, RZ, R4 ;  /* 0x000000ffff0c7224 */ /* 0x008fc800078e0004 */
[----:B------:R-:W-:Y:S01]  /*1c70*/  IMAD R6, R5, UR38, RZ ;  /* 0x0000002605067c24 */ /* 0x000fe2000f8e02ff */
[----:B------:R-:W-:-:S03]  /*1c80*/  SHF.R.S32.HI R13, RZ, 0x1f, R12 ;  /* 0x0000001fff0d7819 */ /* 0x000fc6000001140c */
[----:B------:R-:W-:Y:S01]  /*1c90*/  IMAD R8, R2, UR39, R6 ;  /* 0x0000002702087c24 */ /* 0x000fe2000f8e0206 */
[----:B------:R-:W-:Y:S01]  /*1ca0*/  IADD3 R4, P0, R12, UR5, RZ ;  /* 0x000000050c047c10 */ /* 0x000fe2000ff1e0ff */
[----:B------:R-:W-:Y:S01]  /*1cb0*/  UIMAD UR5, UR19, UR10, URZ ;  /* 0x0000000a130572a4 */ /* 0x000fe2000f8e023f */
[----:B------:R-:W-:Y:S02]  /*1cc0*/  IMAD.WIDE.U32 R6, R2, UR38, R12 ;  /* 0x0000002602067c25 */ /* 0x000fe4000f8e000c */
[----:B------:R-:W-:Y:S01]  /*1cd0*/  IADD3.X R5, R13, UR47, RZ, P0, !PT ;  /* 0x0000002f0d057c10 */ /* 0x000fe200087fe4ff */
[----:B------:R-:W-:Y:S01]  /*1ce0*/  UIMAD UR5, UR14, UR11, UR5 ;  /* 0x0000000b0e0572a4 */ /* 0x000fe2000f8e0205 */
[----:B------:R1:W-:Y:S01]  /*1cf0*/  STL [R1+0x44], R13 ;  /* 0x0000440d01007387 */ /* 0x0003e20000100800 */
[----:B------:R-:W-:Y:S01]  /*1d00*/  IMAD.U32 R2, RZ, RZ, UR12 ;  /* 0x0000000cff027e24 */ /* 0x000fe2000f8e00ff */
[----:B------:R-:W-:Y:S01]  /*1d10*/  IADD3 R6, P0, R6, UR55, RZ ;  /* 0x0000003706067c10 */ /* 0x000fe2000ff1e0ff */
[----:B------:R-:W-:Y:S01]  /*1d20*/  IMAD.WIDE.U32 R4, R9, UR14, R4 ;  /* 0x0000000e09047c25 */ /* 0x000fe2000f8e0004 */
[----:B------:R-:W-:Y:S01]  /*1d30*/  ULDC.64 UR38, c[0x0][0x2b0] ;  /* 0x0000ac0000267ab9 */ /* 0x000fe20000000a00 */
[----:B------:R-:W-:Y:S01]  /*1d40*/  UIMAD.WIDE UR18, UR18, 0x4, UR40 ;  /* 0x00000004121278a5 */ /* 0x000fe2000f8e0228 */
[----:B------:R-:W-:Y:S01]  /*1d50*/  IADD3.X R7, R7, UR24, R8, P0, !PT ;  /* 0x0000001807077c10 */ /* 0x000fe200087fe408 */
[----:B------:R-:W-:Y:S01]  /*1d60*/  VIADD R5, R5, UR5 ;  /* 0x0000000505057c36 */ /* 0x000fe20008000000 */
[----:B------:R-:W-:Y:S01]  /*1d70*/  SHF.R.S32.HI R8, RZ, 0x1f, R11 ;  /* 0x0000001fff087819 */ /* 0x000fe2000001140b */
[----:B------:R-:W-:Y:S01]  /*1d80*/  UIMAD UR5, UR15, UR12, URZ ;  /* 0x0000000c0f0572a4 */ /* 0x000fe2000f8e023f */
[----:B------:R-:W-:-:S02]  /*1d90*/  IMAD.WIDE.U32 R4, R2, UR57, R4 ;  /* 0x0000003902047c25 */ /* 0x000fc4000f8e0004 */
[----:B------:R-:W-:Y:S01]  /*1da0*/  LEA.HI R2, R8, R11, RZ, 0x5 ;  /* 0x0000000b08027211 */ /* 0x000fe200078f28ff */
[----:B------:R-:W-:Y:S01]  /*1db0*/  UIMAD UR9, UR57, UR13, UR5 ;  /* 0x0000000d390972a4 */ /* 0x000fe2000f8e0205 */
[----:B------:R-:W-:Y:S02]  /*1dc0*/  ULDC.64 UR24, c[0x0][0x400] ;  /* 0x0001000000187ab9 */ /* 0x000fe40000000a00 */
[----:B------:R-:W-:Y:S01]  /*1dd0*/  ULDC.64 UR12, c[0x0][0x258] ;  /* 0x00009600000c7ab9 */ /* 0x000fe20000000a00 */
[----:B------:R-:W-:Y:S01]  /*1de0*/  LOP3.LUT R2, R2, 0xffffffe0, RZ, 0xc0, !PT ;  /* 0xffffffe002027812 */ /* 0x000fe200078ec0ff */
[----:B------:R-:W-:Y:S01]  /*1df0*/  UIMAD UR5, UR15, UR12, URZ ;  /* 0x0000000c0f0572a4 */ /* 0x000fe2000f8e023f */
[----:B------:R-:W-:Y:S01]  /*1e00*/  IMAD.U32 R8, RZ, RZ, UR12 ;  /* 0x0000000cff087e24 */ /* 0x000fe2000f8e00ff */
[----:B------:R-:W-:Y:S01]  /*1e10*/  USHF.L.U32 UR15, UR30, 0x6, URZ ;  /* 0x000000061e0f7899 */ /* 0x000fe2000800063f */
[----:B------:R-:W-:Y:S01]  /*1e20*/  VIADD R5, R5, UR9 ;  /* 0x0000000905057c36 */ /* 0x000fe20008000000 */
[----:B------:R-:W-:Y:S01]  /*1e30*/  UIMAD UR14, UR57, UR13, UR5 ;  /* 0x0000000d390e72a4 */ /* 0x000fe2000f8e0205 */
[----:B------:R-:W-:Y:S01]  /*1e40*/  IMAD.IADD R9, R11, 0x1, -R2 ;  /* 0x000000010b097824 */ /* 0x000fe200078e0a02 */
[----:B------:R-:W-:Y:S01]  /*1e50*/  USHF.R.S32.HI UR5, URZ, 0x1f, UR15 ;  /* 0x0000001f3f057899 */ /* 0x000fe2000801140f */
[----:B------:R-:W-:Y:S01]  /*1e60*/  IMAD R2, R26, UR10, RZ ;  /* 0x0000000a1a027c24 */ /* 0x000fe2000f8e02ff */
[----:B------:R-:W-:Y:S01]  /*1e70*/  ULDC.64 UR12, c[0x0][0x210] ;  /* 0x00008400000c7ab9 */ /* 0x000fe20000000a00 */
[----:B------:R-:W-:Y:S01]  /*1e80*/  IMAD.WIDE.U32 R6, R8, UR57, R6 ;  /* 0x0000003908067c25 */ /* 0x000fe2000f8e0006 */
[----:B------:R-:W-:-:S03]  /*1e90*/  UIADD3 UR9, UP1, UP0, UR32, UR15, UR51 ;  /* 0x0000000f20097290 */ /* 0x000fc6000f83e033 */
[----:B------:R-:W-:Y:S01]  /*1ea0*/  IMAD R8, R29, UR11, R2 ;  /* 0x0000000b1d087c24 */ /* 0x000fe2000f8e0202 */
[----:B------:R-:W-:Y:S01]  /*1eb0*/  LEA R242, P0, R6, UR12, 0x1 ;  /* 0x0000000c06f27c11 */ /* 0x000fe2000f8008ff */
[----:B------:R-:W-:Y:S01]  /*1ec0*/  VIADD R2, R7, UR14 ;  /* 0x0000000e07027c36 */ /* 0x000fe20008000000 */
[----:B------:R-:W-:Y:S01]  /*1ed0*/  UIADD3.X UR5, UR21, UR5, UR54, UP1, UP0 ;  /* 0x0000000515057290 */ /* 0x000fe20008fe0436 */
[----:B------:R-:W-:Y:S01]  /*1ee0*/  IMAD R7, R14, UR30, R9 ;  /* 0x0000001e0e077c24 */ /* 0x000fe2000f8e0209 */
[----:B------:R-:W-:Y:S01]  /*1ef0*/  UIADD3 UR9, UP1, UP0, UR52, UR9, UR56 ;  /* 0x0000000934097290 */ /* 0x000fe2000f83e038 */
[----:B------:R-:W-:Y:S01]  /*1f00*/  IMAD.WIDE.U32 R4, R29, UR10, R4 ;  /* 0x0000000a1d047c25 */ /* 0x000fe2000f8e0004 */
[----:B------:R-:W-:Y:S01]  /*1f10*/  LEA.HI.X R243, R6, UR13, R2, 0x1, P0 ;  /* 0x0000000d06f37c11 */ /* 0x000fe200080f0c02 */
[----:B------:R-:W-:Y:S01]  /*1f20*/  UIMAD.WIDE UR20, UR20, 0x4, UR38 ;  /* 0x00000004141478a5 */ /* 0x000fe2000f8e0226 */
[----:B------:R-:W-:Y:S01]  /*1f30*/  PLOP3.LUT P0, PT, PT, PT, UP2, 0x80, 0x0 ;  /* 0x000000000000781c */ /* 0x000fe20003f0f028 */
[----:B------:R-:W-:Y:S01]  /*1f40*/  UIADD3.X UR5, UR53, UR5, UR46, UP1, UP0 ;  /* 0x0000000535057290 */ /* 0x000fe20008fe042e */
[----:B------:R-:W-:Y:S01]  /*1f50*/  IADD3 R2, P2, R7, UR9, RZ ;  /* 0x0000000907027c10 */ /* 0x000fe2000ff5e0ff */
[----:B------:R-:W-:Y:S01]  /*1f60*/  IMAD.IADD R5, R5, 0x1, R8 ;  /* 0x0000000105057824 */ /* 0x000fe200078e0208 */
[----:B------:R-:W-:-:S02]  /*1f70*/  LEA R240, P3, R4, UR26, 0x1 ;  /* 0x0000001a04f07c11 */ /* 0x000fc4000f8608ff */
[----:B------:R-:W-:Y:S02]  /*1f80*/  LEA R25, P1, R2, UR24, 0x2 ;  /* 0x0000001802197c11 */ /* 0x000fe4000f8210ff */
[----:B------:R-:W-:Y:S02]  /*1f90*/  LEA.HI.X.SX32 R7, R7, UR5, 0x1, P2 ;  /* 0x0000000507077c11 */ /* 0x000fe400090f0eff */
        /* <DEDUP_REMOVED lines=29> */
[C---:B------:R-:W-:Y:S01]  /*2170*/  IMAD.WIDE.U32 R4, R0.reuse, UR12, R8 ;  /* 0x0000000c00047c25 */ /* 0x040fe2000f8e0008 */
[C---:B------:R-:W-:Y:S01]  /*2180*/  @!P2 IADD3 R14, P0, R29.reuse, 0x40, RZ ;  /* 0x000000401d0ea810 */ /* 0x040fe20007f1e0ff */
        /* <DEDUP_REMOVED lines=8> */
[----:B------:R-:W5:Y:S01]  /*2210*/  @!P3 LDC.64 R20, c[0x0][0x218] ;  /* 0x00008600ff14bb82 */ /* 0x000f620000000a00 */
[----:B------:R-:W-:Y:S01]  /*2220*/  @!P2 IMAD.MOV.U32 R9, RZ, RZ, R5 ;  /* 0x000000ffff09a224 */ /* 0x000fe200078e0005 */
[----:B------:R-:W-:Y:S01]  /*2230*/  ULEA.HI UR10, UR9, UR9, URZ, 0x1 ;  /* 0x00000009090a7291 */ /* 0x000fe2000f8f083f */
[----:B------:R-:W-:Y:S02]  /*2240*/  @!P2 IMAD.MOV.U32 R10, RZ, RZ, R6 ;  /* 0x000000ffff0aa224 */ /* 0x000fe400078e0006 */
[----:B------:R-:W-:Y:S01]  /*2250*/  @!P2 IMAD.MOV.U32 R11, RZ, RZ, R7 ;  /* 0x000000ffff0ba224 */ /* 0x000fe200078e0007 */
[----:B------:R-:W-:-:S04]  /*2260*/  ULOP3.LUT UR10, UR10, 0xfffffffe, URZ, 0xc0, !UPT ;  /* 0xfffffffe0a0a7892 */ /* 0x000fc8000f8ec03f */
[----:B------:R-:W-:-:S04]  /*2270*/  UIADD3 UR10, UR9, -UR10, URZ ;  /* 0x8000000a090a7290 */ /* 0x000fc8000fffe03f */
[----:B------:R-:W-:Y:S01]  /*2280*/  UISETP.NE.AND UP0, UPT, UR10, 0x1, UPT ;  /* 0x000000010a00788c */ /* 0x000fe2000bf05270 */
[----:B------:R-:W-:Y:S01]  /*2290*/  UMOV UR12, UR20 ;  /* 0x00000014000c7c82 */ /* 0x000fe20008000000 */
[----:B------:R-:W-:Y:S01]  /*22a0*/  UMOV UR11, UR21 ;  /* 0x00000015000b7c82 */ /* 0x000fe20008000000 */
[C---:B--2---:R-:W-:Y:S02]  /*22b0*/  VIADD R0, R27.reuse, 0x8 ;  /* 0x000000081b007836 */ /* 0x044fe40000000000 */
[----:B------:R-:W-:Y:S01]  /*22c0*/  VIADD R2, R27, 0x20 ;  /* 0x000000201b027836 */ /* 0x000fe20000000000 */
[----:B------:R-:W-:Y:S01]  /*22d0*/  STL [R1+0x4], R25 ;  /* 0x0000041901007387 */ /* 0x000fe20000100800 */
[----:B------:R-:W-:Y:S01]  /*22e0*/  UMOV UR14, UR18 ;  /* 0x00000012000e7c82 */ /* 0x000fe20008000000 */
[----:B------:R-:W-:Y:S01]  /*22f0*/  ISETP.GE.AND P6, PT, R0, UR5, PT ;  /* 0x0000000500007c0c */ /* 0x000fe2000bfc6270 */
[----:B------:R-:W-:Y:S01]  /*2300*/  @!P2 IMAD.X R0, RZ, RZ, R26, P0 ;  /* 0x000000ffff00a224 */ /* 0x000fe200000e061a */
[----:B------:R-:W-:Y:S01]  /*2310*/  @!P2 IADD3 R12, P0, R29, 0x40, RZ ;  /* 0x000000401d0ca810 */ /* 0x000fe20007f1e0ff */
[----:B------:R-:W-:Y:S01]  /*2320*/  UMOV UR13, UR19 ;  /* 0x00000013000d7c82 */ /* 0x000fe20008000000 */
[----:B------:R-:W-:Y:S01]  /*2330*/  CS2R R126, SRZ ;  /* 0x00000000007e7805 */ /* 0x000fe2000001ff00 */
[----:B------:R-:W-:Y:S01]  /*2340*/  @!P2 IMAD R0, R0, UR16, RZ ;  /* 0x000000100000ac24 */ /* 0x000fe2000f8e02ff */
[----:B------:R-:W-:-:S02]  /*2350*/  CS2R R124, SRZ ;  /* 0x00000000007c7805 */ /* 0x000fc4000001ff00 */
[----:B------:R-:W-:Y:S02]  /*2360*/  CS2R R130, SRZ ;  /* 0x0000000000827805 */ /* 0x000fe4000001ff00 */
[----:B------:R-:W-:Y:S01]  /*2370*/  CS2R R128, SRZ ;  /* 0x0000000000807805 */ /* 0x000fe2000001ff00 */
[----:B------:R-:W-:Y:S01]  /*2380*/  @!P2 IMAD R23, R14, UR17, R0 ;  /* 0x000000110e17ac24 */ /* 0x000fe2000f8e0200 */
[----:B------:R-:W-:Y:S01]  /*2390*/  CS2R R122, SRZ ;  /* 0x00000000007a7805 */ /* 0x000fe2000001ff00 */
[----:B------:R-:W-:Y:S01]  /*23a0*/  @!P2 IMAD.X R0, RZ, RZ, R26, P0 ;  /* 0x000000ffff00a224 */ /* 0x000fe200000e061a */
[----:B------:R-:W-:Y:S02]  /*23b0*/  PLOP3.LUT P0, PT, PT, PT, UP4, 0x80, 0x0 ;  /* 0x000000000000781c */ /* 0x000fe40003f0f048 */
[----:B------:R-:W-:Y:S02]  /*23c0*/  CS2R R120, SRZ ;  /* 0x0000000000787805 */ /* 0x000fe4000001ff00 */
[----:B------:R-:W-:Y:S01]  /*23d0*/  ISETP.GE.AND P5, PT, R2, UR5, PT ;  /* 0x0000000502007c0c */ /* 0x000fe2000bfa6270 */
[----:B------:R-:W-:Y:S01]  /*23e0*/  @!P3 IMAD R2, R26, UR16, RZ ;  /* 0x000000101a02bc24 */ /* 0x000fe2000f8e02ff */
[----:B------:R-:W-:Y:S01]  /*23f0*/  CS2R R118, SRZ ;  /* 0x0000000000767805 */ /* 0x000fe2000001ff00 */
[----:B------:R-:W-:Y:S01]  /*2400*/  @!P2 IMAD.WIDE.U32 R14, R14, UR16, R8 ;  /* 0x000000100e0eac25 */ /* 0x000fe2000f8e0008 */
[----:B------:R-:W-:-:S02]  /*2410*/  CS2R R116, SRZ ;  /* 0x0000000000747805 */ /* 0x000fc4000001ff00 */
[----:B------:R-:W-:Y:S02]  /*2420*/  CS2R R110, SRZ ;  /* 0x00000000006e7805 */ /* 0x000fe4000001ff00 */
[----:B------:R-:W-:Y:S01]  /*2430*/  CS2R R108, SRZ ;  /* 0x00000000006c7805 */ /* 0x000fe2000001ff00 */
[C---:B------:R-:W-:Y:S01]  /*2440*/  @!P3 IMAD R2, R29.reuse, UR17, R2 ;  /* 0x000000111d02bc24 */ /* 0x040fe2000f8e0202 */
[----:B------:R-:W-:Y:S01]  /*2450*/  CS2R R114, SRZ ;  /* 0x0000000000727805 */ /* 0x000fe2000001ff00 */
[----:B------:R-:W-:Y:S01]  /*2460*/  @!P3 IMAD.WIDE.U32 R8, R29, UR16, R4 ;  /* 0x000000101d08bc25 */ /* 0x000fe2000f8e0004 */
[----:B------:R-:W-:Y:S02]  /*2470*/  CS2R R112, SRZ ;  /* 0x0000000000707805 */ /* 0x000fe4000001ff00 */
[----:B------:R-:W-:Y:S02]  /*2480*/  CS2R R106, SRZ ;  /* 0x00000000006a7805 */ /* 0x000fe4000001ff00 */
[----:B------:R-:W-:Y:S01]  /*2490*/  CS2R R104, SRZ ;  /* 0x0000000000687805 */ /* 0x000fe2000001ff00 */
[----:B------:R-:W-:Y:S01]  /*24a0*/  @!P2 IMAD R0, R0, UR22, RZ ;  /* 0x000000160000ac24 */ /* 0x000fe2000f8e02ff */
[----:B------:R-:W-:Y:S01]  /*24b0*/  CS2R R102, SRZ ;  /* 0x0000000000667805 */ /* 0x000fe2000001ff00 */
[----:B------:R-:W-:Y:S01]  /*24c0*/  @!P3 IMAD.IADD R5, R9, 0x1, R2 ;  /* 0x000000010905b824 */ /* 0x000fe200078e0202 */
[----:B----4-:R-:W-:Y:S01]  /*24d0*/  @!P3 LEA R4, P1, R8, R16, 0x1 ;  /* 0x000000100804b211 */ /* 0x010fe200078208ff */
[----:B------:R-:W-:Y:S01]  /*24e0*/  @!P3 IMAD R2, R26, UR22, RZ ;  /* 0x000000161a02bc24 */ /* 0x000fe2000f8e02ff */
[----:B------:R-:W-:Y:S01]  /*24f0*/  CS2R R100, SRZ ;  /* 0x0000000000647805 */ /* 0x000fe2000001ff00 */
[C---:B------:R-:W-:Y:S01]  /*2500*/  @!P2 IMAD R22, R12.reuse, UR23, R0 ;  /* 0x000000170c16ac24 */ /* 0x040fe2000f8e0200 */
[----:B------:R-:W-:Y:S01]  /*2510*/  CS2R R94, SRZ ;  /* 0x00000000005e7805 */ /* 0x000fe2000001ff00 */
[----:B------:R-:W-:Y:S01]  /*2520*/  @!P2 IMAD.WIDE.U32 R12, R12, UR22, R10 ;  /* 0x000000160c0cac25 */ /* 0x000fe2000f8e000a */
[----:B------:R-:W-:-:S02]  /*2530*/  @!P3 LEA.HI.X R5, R8, R17, R5, 0x1, P1 ;  /* 0x000000110805b211 */ /* 0x000fc400008f0c05 */
[----:B------:R-:W-:Y:S02]  /*2540*/  CS2R R92, SRZ ;  /* 0x00000000005c7805 */ /* 0x000fe4000001ff00 */
[----:B------:R-:W-:Y:S01]  /*2550*/  CS2R R98, SRZ ;  /* 0x0000000000627805 */ /* 0x000fe2000001ff00 */
[C---:B------:R-:W-:Y:S01]  /*2560*/  @!P3 IMAD R2, R29.reuse, UR23, R2 ;  /* 0x000000171d02bc24 */ /* 0x040fe2000f8e0202 */
[----:B---3--:R-:W-:Y:S01]  /*2570*/  LEA R0, R28, UR4, 0x1 ;  /* 0x000000041c007c11 */ /* 0x008fe2000f8e08ff */
[----:B------:R-:W-:Y:S01]  /*2580*/  @P0 BAR.SYNC.DEFER_BLOCKING 0x0 ;  /* 0x0000000000000b1d */ /* 0x000fe20000010000 */
[----:B------:R-:W-:Y:S01]  /*2590*/  @!P3 IMAD.WIDE.U32 R10, R29, UR22, R6 ;  /* 0x000000161d0abc25 */ /* 0x000fe2000f8e0006 */
[----:B-1----:R-:W-:-:S03]  /*25a0*/  @!P2 LEA R8, P1, R14, R18, 0x1 ;  /* 0x000000120e08a211 */ /* 0x002fc600078208ff */
[----:B------:R-:W-:-:S03]  /*25b0*/  @!P2 IMAD.IADD R7, R15, 0x1, R23 ;  /* 0x000000010f07a824 */ /* 0x000fc600078e0217 */
[----:B------:R-:W1:Y:S01]  /*25c0*/  @!P2 LDC.64 R16, c[0x0][0x218] ;  /* 0x00008600ff10ab82 */ /* 0x000e620000000a00 */
[----:B------:R-:W-:Y:S01]  /*25d0*/  @!P3 IMAD.IADD R2, R11, 0x1, R2 ;  /* 0x000000010b02b824 */ /* 0x000fe200078e0202 */
[----:B-----5:R-:W-:Y:S02]  /*25e0*/  @!P3 LEA R6, P0, R10, R20, 0x1 ;  /* 0x000000140a06b211 */ /* 0x020fe400078008ff */
[----:B------:R-:W-:Y:S02]  /*25f0*/  CS2R R96, SRZ ;  /* 0x0000000000607805 */ /* 0x000fe4000001ff00 */
[----:B------:R-:W-:Y:S02]  /*2600*/  @!P2 LEA.HI.X R9, R14, R19, R7, 0x1, P1 ;  /* 0x000000130e09a211 */ /* 0x000fe400008f0c07 */
[----:B------:R-:W-:Y:S02]  /*2610*/  CS2R R90, SRZ ;  /* 0x00000000005a7805 */ /* 0x000fe4000001ff00 */
[----:B------:R-:W-:-:S02]  /*2620*/  ISETP.GE.AND P1, PT, R29, UR5, PT ;  /* 0x000000051d007c0c */ /* 0x000fc4000bf26270 */
[----:B------:R-:W-:Y:S02]  /*2630*/  CS2R R88, SRZ ;  /* 0x0000000000587805 */ /* 0x000fe4000001ff00 */
[----:B------:R-:W-:Y:S01]  /*2640*/  @!P3 LEA.HI.X R7, R10, R21, R2, 0x1, P0 ;  /* 0x000000150a07b211 */ /* 0x000fe200000f0c02 */
[----:B------:R-:W-:Y:S01]  /*2650*/  VIADD R2, R28, 0x1800 ;  /* 0x000018001c027836 */ /* 0x000fe20000000000 */
[----:B------:R-:W-:Y:S02]  /*2660*/  PLOP3.LUT P0, PT, PT, PT, UP0, 0x80, 0x0 ;  /* 0x000000000000781c */ /* 0x000fe40003f0f008 */
[----:B------:R-:W-:Y:S02]  /*2670*/  CS2R R86, SRZ ;  /* 0x0000000000567805 */ /* 0x000fe4000001ff00 */
[----:B------:R-:W-:Y:S02]  /*2680*/  CS2R R84, SRZ ;  /* 0x0000000000547805 */ /* 0x000fe4000001ff00 */
[----:B------:R-:W-:-:S02]  /*2690*/  CS2R R78, SRZ ;  /* 0x00000000004e7805 */ /* 0x000fc4000001ff00 */
[----:B------:R-:W-:Y:S02]  /*26a0*/  CS2R R76, SRZ ;  /* 0x00000000004c7805 */ /* 0x000fe4000001ff00 */
[----:B------:R-:W-:Y:S02]  /*26b0*/  CS2R R82, SRZ ;  /* 0x0000000000527805 */ /* 0x000fe4000001ff00 */
[----:B------:R-:W-:Y:S02]  /*26c0*/  CS2R R80, SRZ ;  /* 0x0000000000507805 */ /* 0x000fe4000001ff00 */
[----:B------:R-:W-:Y:S01]  /*26d0*/  CS2R R74, SRZ ;  /* 0x00000000004a7805 */ /* 0x000fe2000001ff00 */
[----:B------:R-:W-:Y:S01]  /*26e0*/  @P3 STS [R0+0xf000], RZ ;  /* 0x00f000ff00003388 */ /* 0x000fe20000000800 */
[----:B------:R-:W-:Y:S02]  /*26f0*/  CS2R R72, SRZ ;  /* 0x0000000000487805 */ /* 0x000fe4000001ff00 */
[----:B------:R-:W-:-:S02]  /*2700*/  CS2R R70, SRZ ;  /* 0x0000000000467805 */ /* 0x000fc4000001ff00 */
[----:B------:R-:W-:Y:S01]  /*2710*/  CS2R R68, SRZ ;  /* 0x0000000000447805 */ /* 0x000fe2000001ff00 */
[----:B------:R-:W-:Y:S01]  /*2720*/  @P3 STS [R0+0xf004], RZ ;  /* 0x00f004ff00003388 */ /* 0x000fe20000000800 */
[----:B------:R-:W-:Y:S02]  /*2730*/  CS2R R62, SRZ ;  /* 0x00000000003e7805 */ /* 0x000fe4000001ff00 */
[----:B------:R-:W-:Y:S02]  /*2740*/  CS2R R60, SRZ ;  /* 0x00000000003c7805 */ /* 0x000fe4000001ff00 */
[----:B------:R-:W-:Y:S01]  /*2750*/  CS2R R66, SRZ ;  /* 0x0000000000427805 */ /* 0x000fe2000001ff00 */
[----:B------:R-:W-:Y:S01]  /*2760*/  @P3 STS.64 [R0+0xf008], RZ ;  /* 0x00f008ff00003388 */ /* 0x000fe20000000a00 */
[----:B------:R-:W-:Y:S02]  /*2770*/  CS2R R64, SRZ ;  /* 0x0000000000407805 */ /* 0x000fe4000001ff00 */
[----:B------:R-:W-:-:S02]  /*2780*/  CS2R R58, SRZ ;  /* 0x00000000003a7805 */ /* 0x000fc4000001ff00 */
[----:B------:R-:W-:Y:S01]  /*2790*/  CS2R R56, SRZ ;  /* 0x0000000000387805 */ /* 0x000fe2000001ff00 */
[----:B------:R-:W-:Y:S01]  /*27a0*/  @P3 STS.128 [R0+0x11000], RZ ;  /* 0x011000ff00003388 */ /* 0x000fe20000000c00 */
[----:B------:R-:W-:Y:S02]  /*27b0*/  CS2R R54, SRZ ;  /* 0x0000000000367805 */ /* 0x000fe4000001ff00 */
[----:B------:R-:W-:Y:S02]  /*27c0*/  CS2R R52, SRZ ;  /* 0x0000000000347805 */ /* 0x000fe4000001ff00 */
[----:B------:R-:W-:Y:S01]  /*27d0*/  CS2R R46, SRZ ;  /* 0x00000000002e7805 */ /* 0x000fe2000001ff00 */
[----:B------:R-:W-:Y:S01]  /*27e0*/  @P3 STS.128 [R0+0x13000], RZ ;  /* 0x013000ff00003388 */ /* 0x000fe20000000c00 */
[----:B------:R-:W-:Y:S02]  /*27f0*/  CS2R R44, SRZ ;  /* 0x00000000002c7805 */ /* 0x000fe4000001ff00 */
[----:B------:R-:W-:-:S02]  /*2800*/  CS2R R50, SRZ ;  /* 0x0000000000327805 */ /* 0x000fc4000001ff00 */
[----:B------:R-:W-:Y:S01]  /*2810*/  CS2R R48, SRZ ;  /* 0x0000000000307805 */ /* 0x000fe2000001ff00 */
[----:B------:R-:W-:Y:S01]  /*2820*/  @!PT LDS RZ, [RZ] ;  /* 0x00000000fffff984 */ /* 0x000fe20000000800 */
[----:B------:R-:W-:Y:S01]  /*2830*/  @!PT LDS RZ, [RZ] ;  /* 0x00000000fffff984 */ /* 0x000fe20000000800 */
[----:B------:R-:W-:Y:S01]  /*2840*/  @!PT LDS RZ, [RZ] ;  /* 0x00000000fffff984 */ /* 0x000fe20000000800 */
[----:B------:R-:W-:Y:S01]  /*2850*/  @!P3 LDGSTS.E.BYPASS.LTC128B.128 [R0+0xf000], desc[UR6][R4.64] ;  /* 0x0f0000000400bfae */ /* 0x000fe2000b901d46 */
[----:B------:R-:W-:Y:S02]  /*2860*/  CS2R R42, SRZ ;  /* 0x00000000002a7805 */ /* 0x000fe4000001ff00 */
[----:B------:R-:W-:Y:S02]  /*2870*/  CS2R R40, SRZ ;  /* 0x0000000000287805 */ /* 0x000fe4000001ff00 */
[----:B------:R-:W-:Y:S01]  /*2880*/  CS2R R38, SRZ ;  /* 0x0000000000267805 */ /* 0x000fe2000001ff00 */
[----:B------:R-:W-:Y:S01]  /*2890*/  @!P3 LDGSTS.E.BYPASS.LTC128B.128 [R0+0x11000], desc[UR6][R4.64+0x40] ;  /* 0x110000400400bfae */ /* 0x000fe2000b901d46 */
[----:B------:R-:W-:Y:S01]  /*28a0*/  CS2R R36, SRZ ;  /* 0x0000000000247805 */ /* 0x000fe2000001ff00 */
[----:B------:R-:W-:Y:S02]  /*28b0*/  UIMAD UR34, UR30, 0x18, URZ ;  /* 0x000000181e2278a4 */ /* 0x000fe4000f8e023f */
[----:B------:R-:W-:Y:S01]  /*28c0*/  @!P3 LDGSTS.E.BYPASS.LTC128B.128 [R0+0x13000], desc[UR6][R4.64+0x80] ;  /* 0x130000800400bfae */ /* 0x000fe2000b901d46 */
[----:B------:R-:W-:-:S02]  /*28d0*/  USHF.L.U32 UR33, UR30, 0x5, URZ ;  /* 0x000000051e217899 */ /* 0x000fc4000800063f */
[----:B------:R-:W-:Y:S01]  /*28e0*/  UIMAD UR32, UR30, 0x28, URZ ;  /* 0x000000281e2078a4 */ /* 0x000fe2000f8e023f */
[----:B------:R-:W-:Y:S01]  /*28f0*/  @P2 STS.128 [R0+0x10000], RZ ;  /* 0x010000ff00002388 */ /* 0x000fe20000000c00 */
[----:B------:R-:W-:Y:S01]  /*2900*/  UIMAD UR31, UR30, 0x30, URZ ;  /* 0x000000301e1f78a4 */ /* 0x000fe2000f8e023f */
[----:B------:R-:W-:Y:S02]  /*2910*/  ULDC UR10, c[0x0][0x2ec] ;  /* 0x0000bb00000a7ab9 */ /* 0x000fe40000000800 */
        /* <DEDUP_REMOVED lines=8> */
[----:B------:R-:W0:Y:S04]  /*29a0*/  LDGDEPBAR ;  /* 0x00000000000079af */ /* 0x000e280000000000 */
[----:B------:R-:W-:Y:S04]  /*29b0*/  @P1 STS [R0+0x6000], RZ ;  /* 0x006000ff00001388 */ /* 0x000fe80000000800 */
[----:B------:R-:W-:Y:S04]  /*29c0*/  @P1 STS [R0+0x6004], RZ ;  /* 0x006004ff00001388 */ /* 0x000fe80000000800 */
[----:B------:R-:W-:Y:S04]  /*29d0*/  @P1 STS.64 [R0+0x6008], RZ ;  /* 0x006008ff00001388 */ /* 0x000fe80000000a00 */
[----:B------:R-:W-:Y:S01]  /*29e0*/  @P1 STS.128 [R0+0x7000], RZ ;  /* 0x007000ff00001388 */ /* 0x000fe20000000c00 */
[----:B--2---:R-:W-:-:S03]  /*29f0*/  SEL R8, R2, R28, !P0 ;  /* 0x0000001c02087207 */ /* 0x004fc60004000000 */
[----:B------:R-:W-:Y:S01]  /*2a00*/  @P1 STS.128 [R0+0x8000], RZ ;  /* 0x008000ff00001388 */ /* 0x000fe20000000c00 */
[----:B------:R-:W-:-:S03]  /*2a10*/  LEA R246, R8, UR4, 0x1 ;  /* 0x0000000408f67c11 */ /* 0x000fc6000f8e08ff */
[----:B------:R-:W-:Y:S01]  /*2a20*/  @!PT LDS RZ, [RZ] ;  /* 0x00000000fffff984 */ /* 0x000fe20000000800 */
[----:B------:R-:W-:Y:S01]  /*2a30*/  @!PT LDS RZ, [RZ] ;  /* 0x00000000fffff984 */ /* 0x000fe20000000800 */
[----:B------:R-:W-:Y:S01]  /*2a40*/  @!PT LDS RZ, [RZ] ;  /* 0x00000000fffff984 */ /* 0x000fe20000000800 */
[----:B------:R-:W-:Y:S01]  /*2a50*/  @!P1 LDGSTS.E.BYPASS.LTC128B.128 [R0+0x6000], desc[UR6][R240.64] ;  /* 0x06000000f0009fae */ /* 0x000fe2000b901d46 */
[----:B------:R-:W-:-:S03]  /*2a60*/  VIADD R2, R27, 0x28 ;  /* 0x000000281b027836 */ /* 0x000fc60000000000 */
[----:B------:R-:W-:Y:S01]  /*2a70*/  @!P1 LDGSTS.E.BYPASS.LTC128B.128 [R0+0x7000], desc[UR6][R240.64+0x40] ;  /* 0x07000040f0009fae */ /* 0x000fe2000b901d46 */
[----:B------:R-:W-:-:S03]  /*2a80*/  @!P2 IMAD.IADD R5, R13, 0x1, R22 ;  /* 0x000000010d05a824 */ /* 0x000fc600078e0216 */
[----:B------:R-:W-:Y:S01]  /*2a90*/  @!P1 LDGSTS.E.BYPASS.LTC128B.128 [R0+0x8000], desc[UR6][R240.64+0x80] ;  /* 0x08000080f0009fae */ /* 0x000fe2000b901d46 */
[----:B-1----:R-:W-:-:S03]  /*2aa0*/  @!P2 LEA R4, P4, R12, R16, 0x1 ;  /* 0x000000100c04a211 */ /* 0x002fc600078808ff */
        /* <DEDUP_REMOVED lines=12> */
[----:B------:R-:W-:Y:S01]  /*2b70*/  @!PT LDS RZ, [RZ] ;  /* 0x00000000fffff984 */ /* 0x000fe20000000800 */
[----:B------:R-:W-:Y:S01]  /*2b80*/  @!PT LDS RZ, [RZ] ;  /* 0x00000000fffff984 */ /* 0x000fe20000000800 */
[----:B------:R-:W-:Y:S01]  /*2b90*/  @!PT LDS RZ, [RZ] ;  /* 0x00000000fffff984 */ /* 0x000fe20000000800 */
[----:B------:R-:W-:Y:S04]  /*2ba0*/  @!P1 LDGSTS.E.BYPASS.LTC128B.128 [R246], desc[UR6][R242.64] ;  /* 0x00000000f2f69fae */ /* 0x000fe8000b901d46 */
[----:B------:R-:W-:Y:S01]  /*2bb0*/  @!P1 LDGSTS.E.BYPASS.LTC128B.128 [R246+0x1000], desc[UR6][R242.64+0x40] ;  /* 0x01000040f2f69fae */ /* 0x000fe2000b901d46 */
[----:B------:R-:W-:-:S03]  /*2bc0*/  @!P2 LEA.HI.X R5, R12, R17, R5, 0x1, P4 ;  /* 0x000000110c05a211 */ /* 0x000fc600020f0c05 */
[----:B------:R-:W-:Y:S01]  /*2bd0*/  @!P1 LDGSTS.E.BYPASS.LTC128B.128 [R246+0x2000], desc[UR6][R242.64+0x80] ;  /* 0x02000080f2f69fae */ /* 0x000fe2000b901d46 */
[----:B------:R-:W-:-:S03]  /*2be0*/  ISETP.GE.AND P1, PT, R2, UR5, PT ;  /* 0x0000000502007c0c */ /* 0x000fc6000bf26270 */
        /* <DEDUP_REMOVED lines=9> */
[----:B------:R-:W-:-:S03]  /*2c80*/  SHF.R.S32.HI R8, RZ, 0x1f, R27 ;  /* 0x0000001fff087819 */ /* 0x000fc6000001141b */
[----:B------:R-:W-:Y:S01]  /*2c90*/  @!P3 LDGSTS.E.BYPASS.LTC128B.128 [R0+0xb000], desc[UR6][R6.64+0x40] ;  /* 0x0b0000400600bfae */ /* 0x000fe2000b901d46 */
[----:B------:R-:W-:-:S03]  /*2ca0*/  ISETP.GE.AND P4, PT, R27, UR5, PT ;  /* 0x000000051b007c0c */ /* 0x000fc6000bf86270 */
        /* <DEDUP_REMOVED lines=8> */
[----:B------:R-:W-:Y:S04]  /*2d30*/  @!P2 LDGSTS.E.BYPASS.LTC128B.128 [R0+0xc000], desc[UR6][R4.64+0x40] ;  /* 0x0c0000400400afae */ /* 0x000fe8000b901d46 */
[----:B------:R3:W-:Y:S01]  /*2d40*/  @!P2 LDGSTS.E.BYPASS.LTC128B.128 [R0+0xe000], desc[UR6][R4.64+0x80] ;  /* 0x0e0000800400afae */ /* 0x0007e2000b901d46 */
[----:B-1----:R-:W-:-:S03]  /*2d50*/  IMAD.SHL.U32 R6, R27, 0x4, RZ ;  /* 0x000000041b067824 */ /* 0x002fc600078e00ff */
[----:B------:R-:W0:Y:S01]  /*2d60*/  LDGDEPBAR ;  /* 0x00000000000079af */ /* 0x000e220000000000 */
[----:B------:R-:W-:Y:S02]  /*2d70*/  IMAD.MOV.U32 R12, RZ, RZ, 0x7f800000 ;  /* 0x7f800000ff0c7424 */ /* 0x000fe400078e00ff */
[----:B------:R-:W-:Y:S02]  /*2d80*/  IMAD.MOV.U32 R11, RZ, RZ, 0x7f800000 ;  /* 0x7f800000ff0b7424 */ /* 0x000fe400078e00ff */
[----:B------:R-:W-:Y:S02]  /*2d90*/  IMAD.MOV.U32 R10, RZ, RZ, 0x7f800000 ;  /* 0x7f800000ff0a7424 */ /* 0x000fe400078e00ff */
[----:B------:R-:W-:Y:S01]  /*2da0*/  IMAD.MOV.U32 R9, RZ, RZ, 0x7f800000 ;  /* 0x7f800000ff097424 */ /* 0x000fe200078e00ff */
[----:B---3--:R-:W-:Y:S01]  /*2db0*/  IADD3 R4, P3, R6, UR12, RZ ;  /* 0x0000000c06047c10 */ /* 0x008fe2000ff7e0ff */
[----:B------:R-:W-:-:S04]  /*2dc0*/  DEPBAR.LE SB0, 0x1 ;  /* 0x000080400000791a */ /* 0x000fc80000000000 */
[----:B------:R-:W-:Y:S02]  /*2dd0*/  SHF.L.U64.HI R5, R27, 0x2, R8 ;  /* 0x000000021b057819 */ /* 0x000fe40000010208 */
[----:B--2---:R-:W-:Y:S02]  /*2de0*/  SHF.R.S32.HI R0, RZ, 0x1f, R2 ;  /* 0x0000001fff007819 */ /* 0x004fe40000011402 */
[C---:B------:R-:W-:Y:S02]  /*2df0*/  @!P1 LEA R6, P2, R2.reuse, UR12, 0x2 ;  /* 0x0000000c02069c11 */ /* 0x040fe4000f8410ff */
[----:B------:R-:W-:Y:S02]  /*2e00*/  IADD3.X R5, R5, UR11, RZ, P3, !PT ;  /* 0x0000000b05057c10 */ /* 0x000fe40009ffe4ff */
[----:B------:R-:W-:-:S03]  /*2e10*/  @!P1 LEA.HI.X R7, R2, UR11, R0, 0x2, P2 ;  /* 0x0000000b02079c11 */ /* 0x000fc600090f1400 */
[----:B------:R-:W2:Y:S04]  /*2e20*/  @!P4 LDG.E R12, desc[UR6][R4.64] ;  /* 0x00000006040cc981 */ /* 0x000ea8000c1e1900 */
[----:B------:R-:W3:Y:S04]  /*2e30*/  @!P6 LDG.E R11, desc[UR6][R4.64+0x20] ;  /* 0x00002006040be981 */ /* 0x000ee8000c1e1900 */
[----:B------:R1:W4:Y:S04]  /*2e40*/  @!P5 LDG.E R10, desc[UR6][R4.64+0x80] ;  /* 0x00008006040ad981 */ /* 0x000328000c1e1900 */
[----:B------:R-:W5:Y:S01]  /*2e50*/  @!P1 LDG.E R9, desc[UR6][R6.64] ;  /* 0x0000000606099981 */ /* 0x000f62000c1e1900 */
[----:B------:R-:W-:Y:S01]  /*2e60*/  BAR.SYNC.DEFER_BLOCKING 0x0 ;  /* 0x0000000000007b1d */ /* 0x000fe20000010000 */
[----:B------:R-:W-:-:S05]  /*2e70*/  UIADD3 UR5, UR28, 0x80, URZ ;  /* 0x000000801c057890 */ /* 0x000fca000fffe03f */
[----:B------:R-:W-:Y:S01]  /*2e80*/  STL [R1], R24 ;  /* 0x0000001801007387 */ /* 0x000fe20000100800 */
[----:B-1----:R-:W-:Y:S02]  /*2e90*/  IMAD R5, RZ, RZ, -UR15 ;  /* 0x8000000fff057e24 */ /* 0x002fe4000f8e02ff */
[----:B------:R-:W-:Y:S01]  /*2ea0*/  IMAD.SHL.U32 R4, R27, 0x4, RZ ;  /* 0x000000041b047824 */ /* 0x000fe200078e00ff */
[----:B------:R-:W1:Y:S04]  /*2eb0*/  LDSM.16.M88.4 R172, [R222+0xf000] ;  /* 0x00f00000deac783b */ /* 0x000e680000000200 */
        /* <DEDUP_REMOVED lines=11> */
[----:B------:R-:W-:Y:S04]  /*2f70*/  STL [R1+0x18], R5 ;  /* 0x0000180501007387 */ /* 0x000fe80000100800 */
[----:B------:R1:W-:Y:S01]  /*2f80*/  STL [R1+0x2c], R4 ;  /* 0x00002c0401007387 */ /* 0x0003e20000100800 */
[----:B------:R-:W-:-:S02]  /*2f90*/  USHF.L.U32 UR17, UR30, 0x4, URZ ;  /* 0x000000041e117899 */ /* 0x000fc4000800063f */
[----:B------:R-:W-:Y:S02]  /*2fa0*/  UISETP.GE.AND UP0, UPT, UR5, UR8, UPT ;  /* 0x000000080500728c */ /* 0x000fe4000bf06270 */
[----:B------:R-:W-:Y:S02]  /*2fb0*/  USHF.L.U32 UR16, UR30, 0x3, URZ ;  /* 0x000000031e107899 */ /* 0x000fe4000800063f */
[----:B------:R-:W-:Y:S02]  /*2fc0*/  UIADD3 UR5, UR17, 0x20, URZ ;  /* 0x0000002011057890 */ /* 0x000fe4000fffe03f */
[----:B------:R-:W-:Y:S02]  /*2fd0*/  UIADD3 UR23, UR17, 0x40, URZ ;  /* 0x0000004011177890 */ /* 0x000fe4000fffe03f */
[----:B------:R-:W-:Y:S02]  /*2fe0*/  UIADD3 UR5, UR16, UR5, URZ ;  /* 0x0000000510057290 */ /* 0x000fe4000fffe03f */
[----:B------:R-:W-:Y:S01]  /*2ff0*/  UIADD3 UR22, UR16, UR23, URZ ;  /* 0x0000001710167290 */ /* 0x000fe2000fffe03f */
[----:B-1----:R-:W-:Y:S01]  /*3000*/  SHF.L.U64.HI R4, R27, 0x2, R8 ;  /* 0x000000021b047819 */ /* 0x002fe20000010208 */
[----:B------:R-:W-:-:S02]  /*3010*/  VIADD R2, R230, 0x1800 ;  /* 0x00001800e6027836 */ /* 0x000fc40000000000 */
[----:B------:R-:W-:Y:S01]  /*3020*/  UIADD3 UR21, UR16, UR22, URZ ;  /* 0x0000001610157290 */ /* 0x000fe2000fffe03f */
[----:B------:R-:W-:Y:S01]  /*3030*/  VIADD R0, R229, 0x1800 ;  /* 0x00001800e5007836 */ /* 0x000fe20000000000 */
[----:B------:R-:W-:Y:S02]  /*3040*/  UIADD3 UR26, UR16, UR5, URZ ;  /* 0x00000005101a7290 */ /* 0x000fe4000fffe03f */
[----:B------:R-:W-:Y:S01]  /*3050*/  UIADD3 UR20, UR16, UR21, URZ ;  /* 0x0000001510147290 */ /* 0x000fe2000fffe03f */
[----:B------:R-:W-:Y:S01]  /*3060*/  SEL R2, R2, R230, !P0 ;  /* 0x000000e602027207 */ /* 0x000fe20004000000 */
[----:B------:R-:W-:Y:S01]  /*3070*/  UIADD3 UR24, UR16, UR26, URZ ;  /* 0x0000001a10187290 */ /* 0x000fe2000fffe03f */
[----:B------:R-:W-:Y:S01]  /*3080*/  SEL R0, R0, R229, !P0 ;  /* 0x000000e500007207 */ /* 0x000fe20004000000 */
[----:B------:R-:W-:Y:S01]  /*3090*/  UIADD3 UR25, UR17, 0x20, URZ ;  /* 0x0000002011197890 */ /* 0x000fe2000fffe03f */
[----:B------:R-:W-:Y:S01]  /*30a0*/  LEA R221, R2, UR4, 0x1 ;  /* 0x0000000402dd7c11 */ /* 0x000fe2000f8e08ff */
[----:B------:R-:W-:Y:S01]  /*30b0*/  UIADD3 UR19, UR16, UR20, URZ ;  /* 0x0000001410137290 */ /* 0x000fe2000fffe03f */
[----:B------:R-:W-:Y:S01]  /*30c0*/  LEA R220, R0, UR4, 0x1 ;  /* 0x0000000400dc7c11 */ /* 0x000fe2000f8e08ff */
[----:B------:R-:W-:-:S02]  /*30d0*/  UIADD3 UR18, UR16, UR24, URZ ;  /* 0x0000001810127290 */ /* 0x000fc4000fffe03f */
[----:B------:R-:W-:Y:S02]  /*30e0*/  UIMAD UR30, UR30, 0x38, URZ ;  /* 0x000000381e1e78a4 */ /* 0x000fe4000f8e023f */
[----:B------:R-:W-:Y:S02]  /*30f0*/  UIADD3 UR29, UR16, UR25, URZ ;  /* 0x00000019101d7290 */ /* 0x000fe4000fffe03f */
[----:B------:R-:W-:Y:S02]  /*3100*/  UIADD3 UR28, UR16, UR19, URZ ;  /* 0x00000013101c7290 */ /* 0x000fe4000fffe03f */
[----:B------:R-:W-:Y:S01]  /*3110*/  UIADD3 UR27, UR16, UR18, URZ ;  /* 0x00000012101b7290 */ /* 0x000fe2000fffe03f */
[----:B------:R-:W-:Y:S01]  /*3120*/  ULDC UR5, c[0x0][0x39c] ;  /* 0x0000e70000057ab9 */ /* 0x000fe20000000800 */
[----:B--2---:R1:W-:Y:S04]  /*3130*/  STL [R1+0x10], R12 ;  /* 0x0000100c01007387 */ /* 0x0043e80000100800 */
[----:B---3--:R1:W-:Y:S04]  /*3140*/  STL [R1+0x14], R11 ;  /* 0x0000140b01007387 */ /* 0x0083e80000100800 */
[----:B----4-:R1:W-:Y:S04]  /*3150*/  STL [R1+0x8], R10 ;  /* 0x0000080a01007387 */ /* 0x0103e80000100800 */
[----:B-----5:R1:W-:Y:S04]  /*3160*/  STL [R1+0xc], R9 ;  /* 0x00000c0901007387 */ /* 0x0203e80000100800 */
[----:B------:R1:W-:Y:S02]  /*3170*/  STL [R1+0x28], R4 ;  /* 0x0000280401007387 */ /* 0x0003e40000100800 */
.L_x_291:
[----:B------:R-:W0:Y:S01]  /*3180*/  LDGDEPBAR ;  /* 0x00000000000079af */ /* 0x000e220000000000 */
[----:B------:R-:W-:Y:S01]  /*3190*/  IADD3 R0, R228, R221, RZ ;  /* 0x000000dde4007210 */ /* 0x000fe20007ffe0ff */
[----:B------:R-:W-:Y:S01]  /*31a0*/  UISETP.GE.AND UP3, UPT, UR9, 0x1, UPT ;  /* 0x000000010900788c */ /* 0x000fe2000bf66270 */
[----:B------:R-:W-:Y:S05]  /*31b0*/  PLOP3.LUT P2, PT, PT, PT, UP0, 0x80, 0x0 ;  /* 0x000000000000781c */ /* 0x000fea0003f4f008 */
[----:B------:R-:W2:Y:S01]  /*31c0*/  LDL R232, [R1+0x38] ;  /* 0x0000380001e87983 */ /* 0x000ea20000100800 */
[----:B------:R-:W-:Y:S02]  /*31d0*/  PLOP3.LUT P1, PT, PT, PT, UP0, 0x80, 0x0 ;  /* 0x000000000000781c */ /* 0x000fe40003f2f008 */
[----:B------:R-:W-:Y:S01]  /*31e0*/  PLOP3.LUT P0, PT, PT, PT, UP0, 0x80, 0x0 ;  /* 0x000000000000781c */ /* 0x000fe20003f0f008 */
[----:B------:R-:W3:Y:S01]  /*31f0*/  LDL R2, [R1+0x10] ;  /* 0x0000100001027983 */ /* 0x000ee20000100800 */
[----:B------:R-:W-:Y:S02]  /*3200*/  PLOP3.LUT P4, PT, PT, PT, UP0, 0x80, 0x0 ;  /* 0x000000000000781c */ /* 0x000fe40003f8f008 */
[----:B------:R-:W-:Y:S01]  /*3210*/  PLOP3.LUT P5, PT, PT, PT, UP0, 0x80, 0x0 ;  /* 0x000000000000781c */ /* 0x000fe20003faf008 */
[----:B------:R-:W4:Y:S01]  /*3220*/  LDL R231, [R1+0x14] ;  /* 0x0000140001e77983 */ /* 0x000f220000100800 */
[----:B------:R-:W-:Y:S03]  /*3230*/  PLOP3.LUT P6, PT, PT, PT, UP0, 0x80, 0x0 ;  /* 0x000000000000781c */ /* 0x000fe60003fcf008 */
[----:B------:R-:W-:Y:S04]  /*3240*/  STL [R1+0xac], R58 ;  /* 0x0000ac3a01007387 */ /* 0x000fe80000100800 */
        /* <DEDUP_REMOVED lines=22> */
[----:B------:R-:W-:Y:S01]  /*33b0*/  STL [R1+0x50], R3 ;  /* 0x0000500301007387 */ /* 0x000fe20000100800 */
        /* <DEDUP_REMOVED lines=18> */
[----:B------:R-:W-:Y:S05]  /*34e0*/  LDSM.16.M88.4 R160, [R222+0xb400] ;  /* 0x00b40000dea0783b */ /* 0x000fea0000000200 */
[-C--:B------:R-:W-:Y:S03]  /*34f0*/  HMMA.16816.F32 R28, R28, R134.reuse, RZ ;  /* 0x000000861c1c723c */ /* 0x080fe600000018ff */
[----:B------:R-:W-:Y:S03]  /*3500*/  LDSM.16.M88.4 R164, [R0+0x1000] ;  /* 0x0010000000a4783b */ /* 0x000fe60000000200 */
[----:B------:R-:W-:Y:S05]  /*3510*/  HMMA.16816.F32 R32, R32, R134, RZ ;  /* 0x000000862020723c */ /* 0x000fea00000018ff */
[----:B------:R-:W2:Y:S01]  /*3520*/  LDSM.16.M88.4 R132, [R221+0x1800] ;  /* 0x00180000dd84783b */ /* 0x000ea20000000200 */
        /* <DEDUP_REMOVED lines=12> */
[-C--:B------:R-:W-:Y:S05]  /*35f0*/  HMMA.16816.F32 R4, R152, R156.reuse, R4 ;  /* 0x0000009c9804723c */ /* 0x080fea0000001804 */
[----:B------:R-:W4:Y:S01]  /*3600*/  LDSM.16.M88.4 R148, [R222+0xd000] ;  /* 0x00d00000de94783b */ /* 0x000f220000000200 */
[C---:B--2---:R-:W-:Y:S06]  /*3610*/  HMMA.16816.F32 R8, R132.reuse, R156, R8 ;  /* 0x0000009c8408723c */ /* 0x044fec0000001808 */
[-C--:B------:R-:W-:Y:S06]  /*3620*/  HMMA.16816.F32 R12, R132, R158.reuse, R12 ;  /* 0x0000009e840c723c */ /* 0x080fec000000180c */
[C---:B------:R-:W-:Y:S01]  /*3630*/  HMMA.16816.F32 R16, R152.reuse, R158, R16 ;  /* 0x0000009e9810723c */ /* 0x040fe20000001810 */
[----:B------:R-:W-:Y:S05]  /*3640*/  LDSM.16.M88.4 R156, [R0+0x2000] ;  /* 0x00200000009c783b */ /* 0x000fea0000000200 */
[-C--:B------:R-:W-:Y:S03]  /*3650*/  HMMA.16816.F32 R20, R152, R160.reuse, R20 ;  /* 0x000000a09814723c */ /* 0x080fe60000001814 */
[----:B---3--:R-:W-:Y:S03]  /*3660*/  FSETP.NEU.FTZ.AND P3, PT, R2, -INF , PT ;  /* 0xff8000000200780b */ /* 0x008fe60003f7d000 */
[C---:B------:R-:W-:Y:S06]  /*3670*/  HMMA.16816.F32 R24, R132.reuse, R160, R24 ;  /* 0x000000a08418723c */ /* 0x040fec0000001818 */
[-C--:B------:R-:W-:Y:S01]  /*3680*/  HMMA.16816.F32 R28, R132, R162.reuse, R28 ;  /* 0x000000a2841c723c */ /* 0x080fe2000000181c */
[----:B------:R-:W2:Y:S05]  /*3690*/  LDSM.16.M88.4 R132, [R221+0x2800] ;  /* 0x00280000dd84783b */ /* 0x000eaa0000000200 */
[----:B------:R-:W-:Y:S03]  /*36a0*/  HMMA.16816.F32 R32, R152, R162, R32 ;  /* 0x000000a29820723c */ /* 0x000fe60000001820 */
[----:B------:R-:W3:Y:S03]  /*36b0*/  LDSM.16.M88.4 R152, [R222+0xd400] ;  /* 0x00d40000de98783b */ /* 0x000ee60000000200 */
[-C--:B-1----:R-:W-:Y:S05]  /*36c0*/  HMMA.16816.F32 R4, R164, R168.reuse, R4 ;  /* 0x000000a8a404723c */ /* 0x082fea0000001804 */
[----:B------:R-:W1:Y:S01]  /*36d0*/  LDSM.16.M88.4 R160, [R223+0xd000] ;  /* 0x00d00000dfa0783b */ /* 0x000e620000000200 */
[C---:B----4-:R-:W-:Y:S06]  /*36e0*/  HMMA.16816.F32 R8, R136.reuse, R168, R8 ;  /* 0x000000a88808723c */ /* 0x050fec0000001808 */
        /* <DEDUP_REMOVED lines=11> */
[-C--:B------:R-:W-:Y:S06]  /*37a0*/  HMMA.16816.F32 R12, R132, R150.reuse, R12 ;  /* 0x00000096840c723c */ /* 0x080fec000000180c */
[C---:B------:R-:W-:Y:S06]  /*37b0*/  HMMA.16816.F32 R16, R144.reuse, R150, R16 ;  /* 0x000000969010723c */ /* 0x040fec0000001810 */
[-C--:B---3--:R-:W-:Y:S06]  /*37c0*/  HMMA.16816.F32 R20, R144, R152.reuse, R20 ;  /* 0x000000989014723c */ /* 0x088fec0000001814 */
[C---:B------:R-:W-:Y:S06]  /*37d0*/  HMMA.16816.F32 R24, R132.reuse, R152, R24 ;  /* 0x000000988418723c */ /* 0x040fec0000001818 */
[-C--:B------:R-:W-:Y:S06]  /*37e0*/  HMMA.16816.F32 R28, R132, R154.reuse, R28 ;  /* 0x0000009a841c723c */ /* 0x080fec000000181c */
[----:B------:R-:W-:Y:S06]  /*37f0*/  HMMA.16816.F32 R32, R144, R154, R32 ;  /* 0x0000009a9020723c */ /* 0x000fec0000001820 */
[-C--:B-1----:R-:W-:Y:S06]  /*3800*/  HMMA.16816.F32 R4, R156, R160.reuse, R4 ;  /* 0x000000a09c04723c */ /* 0x082fec0000001804 */
[C---:B------:R-:W-:Y:S06]  /*3810*/  HMMA.16816.F32 R8, R136.reuse, R160, R8 ;  /* 0x000000a08808723c */ /* 0x040fec0000001808 */
[-C--:B------:R-:W-:Y:S06]  /*3820*/  HMMA.16816.F32 R12, R136, R162.reuse, R12 ;  /* 0x000000a2880c723c */ /* 0x080fec000000180c */
[C---:B------:R-:W-:Y:S06]  /*3830*/  HMMA.16816.F32 R16, R156.reuse, R162, R16 ;  /* 0x000000a29c10723c */ /* 0x040fec0000001810 */
[----:B------:R-:W-:Y:S01]  /*3840*/  FMUL.FTZ R4, R4, UR5 ;  /* 0x0000000504047c20 */ /* 0x000fe20008410000 */
[----:B------:R-:W-:Y:S01]  /*3850*/  FMUL.FTZ R5, R5, UR5 ;  /* 0x0000000505057c20 */ /* 0x000fe20008410000 */
[----:B------:R-:W-:Y:S02]  /*3860*/  FMUL.FTZ R6, R6, UR5 ;  /* 0x0000000506067c20 */ /* 0x000fe40008410000 */
[----:B------:R-:W1:Y:S01]  /*3870*/  MUFU.TANH R57, R4 ;  /* 0x0000000400397308 */ /* 0x000e620000002400 */
[----:B------:R-:W-:Y:S01]  /*3880*/  FMUL.FTZ R7, R7, UR5 ;  /* 0x0000000507077c20 */ /* 0x000fe20008410000 */
[----:B------:R-:W-:Y:S01]  /*3890*/  FMUL.FTZ R11, R11, UR5 ;  /* 0x000000050b0b7c20 */ /* 0x000fe20008410000 */
[----:B------:R-:W-:Y:S01]  /*38a0*/  FMUL.FTZ R10, R10, UR5 ;  /* 0x000000050a0a7c20 */ /* 0x000fe20008410000 */
[----:B------:R-:W-:Y:S01]  /*38b0*/  FMUL.FTZ R8, R8, UR5 ;  /* 0x0000000508087c20 */ /* 0x000fe20008410000 */
[----:B------:R-:W-:Y:S05]  /*38c0*/  FMUL.FTZ R9, R9, UR5 ;  /* 0x0000000509097c20 */ /* 0x000fea0008410000 */
[----:B------:R2:W-:Y:S01]  /*38d0*/  MUFU.TANH R165, R10 ;  /* 0x0000000a00a57308 */ /* 0x0005e20000002400 */
[----:B------:R-:W-:Y:S01]  /*38e0*/  FMUL.FTZ R12, R12, UR5 ;  /* 0x000000050c0c7c20 */ /* 0x000fe20008410000 */
[----:B------:R-:W-:Y:S01]  /*38f0*/  FMUL.FTZ R13, R13, UR5 ;  /* 0x000000050d0d7c20 */ /* 0x000fe20008410000 */
[----:B------:R-:W-:Y:S01]  /*3900*/  FMUL.FTZ R14, R14, UR5 ;  /* 0x000000050e0e7c20 */ /* 0x000fe20008410000 */
[----:B------:R-:W-:Y:S01]  /*3910*/  FMUL.FTZ R15, R15, UR5 ;  /* 0x000000050f0f7c20 */ /* 0x000fe20008410000 */
[----:B------:R-:W-:Y:S01]  /*3920*/  FMUL.FTZ R18, R18, UR5 ;  /* 0x0000000512127c20 */ /* 0x000fe20008410000 */
[----:B------:R-:W-:Y:S04]  /*3930*/  FMUL.FTZ R19, R19, UR5 ;  /* 0x0000000513137c20 */ /* 0x000fe80008410000 */
[----:B------:R3:W-:Y:S01]  /*3940*/  MUFU.TANH R164, R11 ;  /* 0x0000000b00a47308 */ /* 0x0007e20000002400 */
[----:B------:R-:W-:Y:S01]  /*3950*/  FMUL.FTZ R16, R16, UR5 ;  /* 0x0000000510107c20 */ /* 0x000fe20008410000 */
[----:B------:R-:W-:Y:S08]  /*3960*/  FMUL.FTZ R17, R17, UR5 ;  /* 0x0000000511117c20 */ /* 0x000ff00008410000 */
[----:B------:R-:W1:Y:S01]  /*3970*/  MUFU.TANH R56, R5 ;  /* 0x0000000500387308 */ /* 0x000e620000002400 */
[----:B--2---:R-:W2:Y:S09]  /*3980*/  LDL R10, [R1+0xc] ;  /* 0x00000c00010a7983 */ /* 0x004eb20000100800 */
[----:B------:R-:W1:Y:S01]  /*3990*/  MUFU.TANH R47, R6 ;  /* 0x00000006002f7308 */ /* 0x000e620000002400 */
[----:B---3--:R-:W3:Y:S09]  /*39a0*/  LDL R11, [R1+0x8] ;  /* 0x00000800010b7983 */ /* 0x008ef20000100800 */
[----:B------:R1:W1:Y:S10]  /*39b0*/  MUFU.TANH R46, R7 ;  /* 0x00000007002e7308 */ /* 0x0002740000002400 */
[----:B------:R1:W-:Y:S10]  /*39c0*/  MUFU.TANH R153, R9 ;  /* 0x0000000900997308 */ /* 0x0003f40000002400 */
[----:B------:R1:W-:Y:S02]  /*39d0*/  MUFU.TANH R155, R8 ;  /* 0x00000008009b7308 */ /* 0x0003e40000002400 */
[----:B-1----:R-:W1:Y:S08]  /*39e0*/  LDSM.16.M88.4 R4, [R223+0xd400] ;  /* 0x00d40000df04783b */ /* 0x002e700000000200 */
[----:B------:R-:W-:Y:S01]  /*39f0*/  MUFU.TANH R151, R12 ;  /* 0x0000000c00977308 */ /* 0x000fe20000002400 */
[----:B------:R-:W-:Y:S04]  /*3a00*/  MOV R9, UR36 ;  /* 0x0000002400097c02 */ /* 0x000fe80008000f00 */
[----:B------:R-:W-:Y:S02]  /*3a10*/  @P1 LEA R9, R9, R232, 0x7 ;  /* 0x000000e809091211 */ /* 0x000fe400078e38ff */
[----:B------:R-:W-:Y:S03]  /*3a20*/  PLOP3.LUT P1, PT, PT, PT, UP0, 0x80, 0x0 ;  /* 0x000000000000781c */ /* 0x000fe60003f2f008 */
[----:B------:R-:W-:Y:S01]  /*3a30*/  MUFU.TANH R150, R13 ;  /* 0x0000000d00967308 */ /* 0x000fe20000002400 */
[C---:B------:R-:W-:Y:S01]  /*3a40*/  @P0 IADD3 R0, R9.reuse, 0x1, RZ ;  /* 0x0000000109000810 */ /* 0x040fe20007ffe0ff */
[----:B------:R-:W-:Y:S01]  /*3a50*/  FMUL.FTZ R8, R2, 1.4426950216293334961 ;  /* 0x3fb8aa3b02087820 */ /* 0x000fe20000410000 */
[----:B------:R-:W-:Y:S01]  /*3a60*/  PLOP3.LUT P0, PT, PT, PT, UP0, 0x80, 0x0 ;  /* 0x000000000000781c */ /* 0x000fe20003f0f008 */
[----:B------:R-:W-:Y:S01]  /*3a70*/  IMAD.MOV.U32 R2, RZ, RZ, R57 ;  /* 0x000000ffff027224 */ /* 0x000fe200078e0039 */
[----:B------:R-:W-:Y:S02]  /*3a80*/  @P4 ISETP.GE.AND P4, PT, R9, UR8, PT ;  /* 0x0000000809004c0c */ /* 0x000fe4000bf86270 */
[----:B------:R-:W-:Y:S03]  /*3a90*/  FSEL R8, R8, RZ, P3 ;  /* 0x000000ff08087208 */ /* 0x000fe60001800000 */
[----:B------:R-:W-:Y:S01]  /*3aa0*/  MUFU.TANH R161, R14 ;  /* 0x0000000e00a17308 */ /* 0x000fe20000002400 */
[----:B------:R-:W-:Y:S02]  /*3ab0*/  @P5 ISETP.GE.AND P5, PT, R0, UR8, PT ;  /* 0x0000000800005c0c */ /* 0x000fe4000bfa6270 */
[----:B------:R-:W-:Y:S02]  /*3ac0*/  MOV R0, R56 ;  /* 0x0000003800007202 */ /* 0x000fe40000000f00 */
[----:B------:R-:W-:Y:S02]  /*3ad0*/  @P1 FSEL R2, R57, -INF , !P4 ;  /* 0xff80000039021808 */ /* 0x000fe40006000000 */
[C---:B------:R-:W-:Y:S03]  /*3ae0*/  FSETP.NEU.FTZ.AND P3, PT, R231.reuse, -INF , PT ;  /* 0xff800000e700780b */ /* 0x040fe60003f7d000 */
[----:B------:R-:W1:Y:S01]  /*3af0*/  MUFU.TANH R160, R15 ;  /* 0x0000000f00a07308 */ /* 0x000e620000002400 */
[----:B------:R-:W-:Y:S01]  /*3b00*/  @P0 FSEL R0, R56, -INF , !P5 ;  /* 0xff80000038000808 */ /* 0x000fe20006800000 */
[--C-:B------:R-:W-:Y:S01]  /*3b10*/  FFMA.FTZ R2, R2, UR10, -R8.reuse ;  /* 0x0000000a02027c23 */ /* 0x100fe20008010808 */
[----:B------:R-:W-:Y:S02]  /*3b20*/  PLOP3.LUT P1, PT, PT, PT, UP0, 0x80, 0x0 ;  /* 0x000000000000781c */ /* 0x000fe40003f2f008 */
[----:B------:R-:W-:Y:S01]  /*3b30*/  PLOP3.LUT P0, PT, PT, PT, UP0, 0x80, 0x0 ;  /* 0x000000000000781c */ /* 0x000fe20003f0f008 */
[----:B------:R-:W-:Y:S04]  /*3b40*/  FFMA.FTZ R0, R0, UR10, -R8 ;  /* 0x0000000a00007c23 */ /* 0x000fe80008010808 */
[----:B------:R1:W-:Y:S02]  /*3b50*/  MUFU.EX2 R58, R2 ;  /* 0x00000002003a7308 */ /* 0x0003e40000000800 */
[-C--:B-1----:R-:W-:Y:S06]  /*3b60*/  HMMA.16816.F32 R20, R156, R4.reuse, R20 ;  /* 0x000000049c14723c */ /* 0x082fec0000001814 */
[C---:B------:R-:W-:Y:S02]  /*3b70*/  HMMA.16816.F32 R24, R136.reuse, R4, R24 ;  /* 0x000000048818723c */ /* 0x040fe40000001818 */
[----:B------:R1:W-:Y:S04]  /*3b80*/  MUFU.EX2 R55, R0 ;  /* 0x0000000000377308 */ /* 0x0003e80000000800 */
[-C--:B------:R-:W-:Y:S06]  /*3b90*/  HMMA.16816.F32 R28, R136, R6.reuse, R28 ;  /* 0x00000006881c723c */ /* 0x080fec000000181c */
[----:B------:R-:W4:Y:S01]  /*3ba0*/  MUFU.TANH R252, R16 ;  /* 0x0000001000fc7308 */ /* 0x000f220000002400 */
[----:B------:R-:W-:Y:S01]  /*3bb0*/  FMUL.FTZ R4, R231, 1.4426950216293334961 ;  /* 0x3fb8aa3be7047820 */ /* 0x000fe20000410000 */
[----:B------:R-:W-:Y:S01]  /*3bc0*/  MOV R2, R47 ;  /* 0x0000002f00027202 */ /* 0x000fe20000000f00 */
[----:B------:R-:W-:Y:S07]  /*3bd0*/  HMMA.16816.F32 R32, R156, R6, R32 ;  /* 0x000000069c20723c */ /* 0x000fee0000001820 */
[----:B------:R-:W-:Y:S01]  /*3be0*/  MUFU.TANH R251, R17 ;  /* 0x0000001100fb7308 */ /* 0x000fe20000002400 */
[----:B------:R-:W-:Y:S03]  /*3bf0*/  @P2 FSEL R2, R47, -INF , !P4 ;  /* 0xff8000002f022808 */ /* 0x000fe60006000000 */
[----:B------:R-:W-:Y:S01]  /*3c00*/  FMUL.FTZ R22, R22, UR5 ;  /* 0x0000000516167c20 */ /* 0x000fe20008410000 */
[----:B------:R-:W-:Y:S01]  /*3c10*/  FSEL R4, R4, RZ, P3 ;  /* 0x000000ff04047208 */ /* 0x000fe20001800000 */
[----:B------:R-:W-:Y:S01]  /*3c20*/  FMUL.FTZ R23, R23, UR5 ;  /* 0x0000000517177c20 */ /* 0x000fe20008410000 */
[----:B------:R-:W-:Y:S02]  /*3c30*/  PLOP3.LUT P2, PT, PT, PT, UP0, 0x80, 0x0 ;  /* 0x000000000000781c */ /* 0x000fe40003f4f008 */
[----:B------:R-:W-:Y:S01]  /*3c40*/  MOV R5, R46 ;  /* 0x0000002e00057202 */ /* 0x000fe20000000f00 */
[----:B------:R-:W4:Y:S01]  /*3c50*/  MUFU.TANH R41, R18 ;  /* 0x0000001200297308 */ /* 0x000f220000002400 */
[--C-:B-1----:R-:W-:Y:S01]  /*3c60*/  FFMA.FTZ R0, R2, UR10, -R4.reuse ;  /* 0x0000000a02007c23 */ /* 0x102fe20008010804 */
[----:B------:R-:W-:Y:S01]  /*3c70*/  @P1 FSEL R5, R46, -INF , !P5 ;  /* 0xff8000002e051808 */ /* 0x000fe20006800000 */
[----:B------:R-:W-:Y:S01]  /*3c80*/  FMUL.FTZ R20, R20, UR5 ;  /* 0x0000000514147c20 */ /* 0x000fe20008410000 */
[----:B------:R-:W-:Y:S01]  /*3c90*/  FMUL.FTZ R21, R21, UR5 ;  /* 0x0000000515157c20 */ /* 0x000fe20008410000 */
[----:B------:R-:W-:Y:S01]  /*3ca0*/  FMUL.FTZ R28, R28, UR5 ;  /* 0x000000051c1c7c20 */ /* 0x000fe20008410000 */
[----:B------:R-:W-:Y:S01]  /*3cb0*/  FMUL.FTZ R29, R29, UR5 ;  /* 0x000000051d1d7c20 */ /* 0x000fe20008410000 */
[----:B------:R-:W-:Y:S03]  /*3cc0*/  FMUL.FTZ R30, R30, UR5 ;  /* 0x000000051e1e7c20 */ /* 0x000fe60008410000 */
[----:B------:R1:W-:Y:S01]  /*3cd0*/  MUFU.EX2 R48, R0 ;  /* 0x0000000000307308 */ /* 0x0003e20000000800 */
[----:B------:R-:W-:Y:S01]  /*3ce0*/  PLOP3.LUT P1, PT, PT, PT, UP0, 0x80, 0x0 ;  /* 0x000000000000781c */ /* 0x000fe20003f2f008 */
[----:B------:R-:W-:Y:S01]  /*3cf0*/  FMUL.FTZ R31, R31, UR5 ;  /* 0x000000051f1f7c20 */ /* 0x000fe20008410000 */
[----:B------:R-:W-:Y:S01]  /*3d00*/  MOV R7, R160 ;  /* 0x000000a000077202 */ /* 0x000fe20000000f00 */
[----:B------:R-:W-:Y:S01]  /*3d10*/  FMUL.FTZ R32, R32, UR5 ;  /* 0x0000000520207c20 */ /* 0x000fe20008410000 */
[----:B------:R-:W-:Y:S01]  /*3d20*/  FMUL.FTZ R33, R33, UR5 ;  /* 0x0000000521217c20 */ /* 0x000fe20008410000 */
[----:B------:R-:W-:Y:S01]  /*3d30*/  FMUL.FTZ R34, R34, UR5 ;  /* 0x0000000522227c20 */ /* 0x000fe20008410000 */
[----:B------:R-:W-:Y:S03]  /*3d40*/  FMUL.FTZ R35, R35, UR5 ;  /* 0x0000000523237c20 */ /* 0x000fe60008410000 */
[----:B------:R-:W-:Y:S01]  /*3d50*/  MUFU.TANH R40, R19 ;  /* 0x0000001300287308 */ /* 0x000fe20000002400 */
[----:B------:R-:W-:Y:S01]  /*3d60*/  FMUL.FTZ R24, R24, UR5 ;  /* 0x0000000518187c20 */ /* 0x000fe20008410000 */
[----:B------:R-:W-:Y:S01]  /*3d70*/  FMUL.FTZ R25, R25, UR5 ;  /* 0x0000000519197c20 */ /* 0x000fe20008410000 */
[----:B------:R-:W-:Y:S01]  /*3d80*/  FMUL.FTZ R26, R26, UR5 ;  /* 0x000000051a1a7c20 */ /* 0x000fe20008410000 */
[----:B------:R-:W-:Y:S06]  /*3d90*/  FMUL.FTZ R27, R27, UR5 ;  /* 0x000000051b1b7c20 */ /* 0x000fec0008410000 */
[----:B------:R-:W4:Y:S01]  /*3da0*/  MUFU.TANH R249, R20 ;  /* 0x0000001400f97308 */ /* 0x000f220000002400 */
[----:B-1----:R-:W-:Y:S01]  /*3db0*/  FFMA.FTZ R0, R5, UR10, -R4 ;  /* 0x0000000a05007c23 */ /* 0x002fe20008010804 */
[----:B------:R-:W-:Y:S02]  /*3dc0*/  MOV R5, R153 ;  /* 0x0000009900057202 */ /* 0x000fe40000000f00 */
[----:B------:R-:W-:Y:S02]  /*3dd0*/  @P0 FSEL R5, R153, -INF , !P5 ;  /* 0xff80000099050808 */ /* 0x000fe40006800000 */
[----:B------:R-:W-:Y:S04]  /*3de0*/  PLOP3.LUT P0, PT, PT, PT, UP0, 0x80, 0x0 ;  /* 0x000000000000781c */ /* 0x000fe80003f0f008 */
[----:B------:R1:W-:Y:S10]  /*3df0*/  MUFU.EX2 R45, R0 ;  /* 0x00000000002d7308 */ /* 0x0003f40000000800 */
[----:B------:R-:W-:Y:S10]  /*3e00*/  MUFU.TANH R250, R21 ;  /* 0x0000001500fa7308 */ /* 0x000ff40000002400 */
[----:B------:R-:W4:Y:S01]  /*3e10*/  MUFU.TANH R36, R22 ;  /* 0x0000001600247308 */ /* 0x000f220000002400 */
[----:B-1----:R-:W-:Y:S01]  /*3e20*/  IMAD.MOV.U32 R0, RZ, RZ, R155 ;  /* 0x000000ffff007224 */ /* 0x002fe200078e009b */
[----:B------:R-:W-:Y:S02]  /*3e30*/  @P1 FSEL R0, R155, -INF , !P4 ;  /* 0xff8000009b001808 */ /* 0x000fe40006000000 */
[----:B------:R-:W-:Y:S06]  /*3e40*/  PLOP3.LUT P1, PT, PT, PT, UP0, 0x80, 0x0 ;  /* 0x000000000000781c */ /* 0x000fec0003f2f008 */
[----:B------:R-:W-:Y:S10]  /*3e50*/  MUFU.TANH R3, R23 ;  /* 0x0000001700037308 */ /* 0x000ff40000002400 */
[----:B------:R-:W1:Y:S10]  /*3e60*/  MUFU.TANH R147, R24 ;  /* 0x0000001800937308 */ /* 0x000e740000002400 */
[----:B------:R-:W-:Y:S10]  /*3e70*/  MUFU.TANH R146, R25 ;  /* 0x0000001900927308 */ /* 0x000ff40000002400 */
[----:B------:R-:W1:Y:S10]  /*3e80*/  MUFU.TANH R154, R26 ;  /* 0x0000001a009a7308 */ /* 0x000e740000002400 */
[----:B------:R-:W-:Y:S10]  /*3e90*/  MUFU.TANH R152, R27 ;  /* 0x0000001b00987308 */ /* 0x000ff40000002400 */
[----:B------:R-:W1:Y:S10]  /*3ea0*/  MUFU.TANH R145, R28 ;  /* 0x0000001c00917308 */ /* 0x000e740000002400 */
[----:B------:R-:W-:Y:S10]  /*3eb0*/  MUFU.TANH R144, R29 ;  /* 0x0000001d00907308 */ /* 0x000ff40000002400 */
[----:B-----5:R-:W1:Y:S10]  /*3ec0*/  MUFU.TANH R244, R32 ;  /* 0x0000002000f47308 */ /* 0x020e740000002400 */
[----:B------:R-:W-:Y:S10]  /*3ed0*/  MUFU.TANH R245, R33 ;  /* 0x0000002100f57308 */ /* 0x000ff40000002400 */
[----:B------:R-:W-:Y:S10]  /*3ee0*/  MUFU.TANH R248, R34 ;  /* 0x0000002200f87308 */ /* 0x000ff40000002400 */
[----:B------:R-:W-:Y:S10]  /*3ef0*/  MUFU.TANH R247, R35 ;  /* 0x0000002300f77308 */ /* 0x000ff40000002400 */
[----:B------:R-:W1:Y:S10]  /*3f00*/  MUFU.TANH R149, R30 ;  /* 0x0000001e00957308 */ /* 0x000e740000002400 */
[----:B------:R-:W-:Y:S01]  /*3f10*/  MUFU.TANH R148, R31 ;  /* 0x0000001f00947308 */ /* 0x000fe20000002400 */
[C---:B---3--:R-:W-:Y:S01]  /*3f20*/  FMUL.FTZ R2, R11.reuse, 1.4426950216293334961 ;  /* 0x3fb8aa3b0b027820 */ /* 0x048fe20000410000 */
[----:B------:R-:W-:Y:S01]  /*3f30*/  FSETP.NEU.FTZ.AND P3, PT, R11, -INF , PT ;  /* 0xff8000000b00780b */ /* 0x000fe20003f7d000 */
[----:B--2---:R-:W-:Y:S03]  /*3f40*/  FMUL.FTZ R11, R10, 1.4426950216293334961 ;  /* 0x3fb8aa3b0a0b7820 */ /* 0x004fe60000410000 */
[----:B------:R-:W-:Y:S02]  /*3f50*/  FSEL R2, R2, RZ, P3 ;  /* 0x000000ff02027208 */ /* 0x000fe40001800000 */
[----:B------:R-:W-:Y:S02]  /*3f60*/  FSETP.NEU.FTZ.AND P3, PT, R10, -INF , PT ;  /* 0xff8000000a00780b */ /* 0x000fe40003f7d000 */
[----:B------:R-:W-:Y:S01]  /*3f70*/  MOV R10, R165 ;  /* 0x000000a5000a7202 */ /* 0x000fe20000000f00 */
[--C-:B------:R-:W-:Y:S01]  /*3f80*/  FFMA.FTZ R0, R0, UR10, -R2.reuse ;  /* 0x0000000a00007c23 */ /* 0x100fe20008010802 */
[----:B------:R-:W-:Y:S01]  /*3f90*/  FFMA.FTZ R5, R5, UR10, -R2 ;  /* 0x0000000a05057c23 */ /* 0x000fe20008010802 */
[----:B------:R-:W-:Y:S02]  /*3fa0*/  @P2 FSEL R10, R165, -INF , !P4 ;  /* 0xff800000a50a2808 */ /* 0x000fe40006000000 */
[----:B------:R2:W-:Y:S01]  /*3fb0*/  MUFU.EX2 R231, R0 ;  /* 0x0000000000e77308 */ /* 0x0005e20000000800 */
[----:B------:R-:W-:Y:S02]  /*3fc0*/  PLOP3.LUT P2, PT, PT, PT, UP0, 0x80, 0x0 ;  /* 0x000000000000781c */ /* 0x000fe40003f4f008 */
[----:B------:R-:W-:Y:S07]  /*3fd0*/  PLOP3.LUT P4, PT, PT, PT, UP0, 0x80, 0x0 ;  /* 0x000000000000781c */ /* 0x000fee0003f8f008 */
[----:B------:R3:W-:Y:S01]  /*3fe0*/  MUFU.EX2 R171, R5 ;  /* 0x0000000500ab7308 */ /* 0x0007e20000000800 */
[----:B--2---:R-:W-:Y:S02]  /*3ff0*/  FSEL R0, R11, RZ, P3 ;  /* 0x000000ff0b007208 */ /* 0x004fe40001800000 */
[----:B------:R-:W-:Y:S02]  /*4000*/  MOV R11, R164 ;  /* 0x000000a4000b7202 */ /* 0x000fe40000000f00 */
[----:B------:R-:W-:Y:S02]  /*4010*/  @P1 FSEL R11, R164, -INF , !P5 ;  /* 0xff800000a40b1808 */ /* 0x000fe40006800000 */
[----:B------:R-:W-:Y:S01]  /*4020*/  PLOP3.LUT P1, PT, PT, PT, UP0, 0x80, 0x0 ;  /* 0x000000000000781c */ /* 0x000fe20003f2f008 */
[--C-:B---3--:R-:W-:Y:S01]  /*4030*/  FFMA.FTZ R5, R10, UR10, -R0.reuse ;  /* 0x0000000a0a057c23 */ /* 0x108fe20008010800 */
[----:B------:R-:W-:Y:S02]  /*4040*/  MOV R10, R151 ;  /* 0x00000097000a7202 */ /* 0x000fe40000000f00 */
[----:B------:R-:W-:Y:S01]  /*4050*/  PLOP3.LUT P3, PT, PT, PT, UP0, 0x80, 0x0 ;  /* 0x000000000000781c */ /* 0x000fe20003f6f008 */
[----:B------:R2:W-:Y:S01]  /*4060*/  MUFU.EX2 R235, R5 ;  /* 0x0000000500eb7308 */ /* 0x0005e20000000800 */
[----:B------:R-:W-:Y:S01]  /*4070*/  PLOP3.LUT P5, PT, PT, PT, UP0, 0x80, 0x0 ;  /* 0x000000000000781c */ /* 0x000fe20003faf008 */
[----:B--2---:R-:W-:Y:S08]  /*4080*/  FFMA.FTZ R5, R11, UR10, -R0 ;  /* 0x0000000a0b057c23 */ /* 0x004ff00008010800 */
[----:B------:R2:W-:Y:S02]  /*4090*/  MUFU.EX2 R234, R5 ;  /* 0x0000000500ea7308 */ /* 0x0005e40000000800 */
[----:B--2---:R-:W-:Y:S02]  /*40a0*/  @P2 IADD3 R5, R9, 0x8, RZ ;  /* 0x0000000809052810 */ /* 0x004fe40007ffe0ff */
[----:B------:R-:W-:Y:S02]  /*40b0*/  PLOP3.LUT P2, PT, PT, PT, UP0, 0x80, 0x0 ;  /* 0x000000000000781c */ /* 0x000fe40003f4f008 */
[----:B------:R-:W-:Y:S01]  /*40c0*/  @P4 ISETP.GE.AND P4, PT, R5, UR8, PT ;  /* 0x0000000805004c0c */ /* 0x000fe2000bf86270 */
[----:B------:R-:W-:Y:S01]  /*40d0*/  @P0 VIADD R5, R9, 0x9 ;  /* 0x0000000909050836 */ /* 0x000fe20000000000 */
[----:B------:R-:W-:Y:S02]  /*40e0*/  PLOP3.LUT P0, PT, PT, PT, UP0, 0x80, 0x0 ;  /* 0x000000000000781c */ /* 0x000fe40003f0f008 */
[----:B------:R-:W-:Y:S02]  /*40f0*/  @P1 FSEL R10, R151, -INF , !P4 ;  /* 0xff800000970a1808 */ /* 0x000fe40006000000 */
[----:B------:R-:W-:Y:S02]  /*4100*/  @P6 ISETP.GE.AND P6, PT, R5, UR8, PT ;  /* 0x0000000805006c0c */ /* 0x000fe4000bfc6270 */
[----:B------:R-:W-:Y:S01]  /*4110*/  MOV R5, R150 ;  /* 0x0000009600057202 */ /* 0x000fe20000000f00 */
[--C-:B------:R-:W-:Y:S01]  /*4120*/  FFMA.FTZ R6, R10, UR10, -R2.reuse ;  /* 0x0000000a0a067c23 */ /* 0x100fe20008010802 */
[----:B------:R-:W-:Y:S03]  /*4130*/  PLOP3.LUT P1, PT, PT, PT, UP0, 0x80, 0x0 ;  /* 0x000000000000781c */ /* 0x000fe60003f2f008 */
[----:B------:R2:W-:Y:S02]  /*4140*/  MUFU.EX2 R167, R6 ;  /* 0x0000000600a77308 */ /* 0x0005e40000000800 */
[----:B------:R-:W-:Y:S02]  /*4150*/  @P0 FSEL R5, R150, -INF , !P6 ;  /* 0xff80000096050808 */ /* 0x000fe40007000000 */
[----:B------:R-:W-:Y:S03]  /*4160*/  PLOP3.LUT P0, PT, PT, PT, UP0, 0x80, 0x0 ;  /* 0x000000000000781c */ /* 0x000fe60003f0f008 */
[----:B------:R-:W-:Y:S03]  /*4170*/  FFMA.FTZ R5, R5, UR10, -R2 ;  /* 0x0000000a05057c23 */ /* 0x000fe60008010802 */
[----:B------:R-:W-:Y:S01]  /*4180*/  @P1 FSEL R7, R160, -INF , !P6 ;  /* 0xff800000a0071808 */ /* 0x000fe20007000000 */
[----:B------:R3:W-:Y:S01]  /*4190*/  MUFU.EX2 R166, R5 ;  /* 0x0000000500a67308 */ /* 0x0007e20000000800 */
[----:B------:R-:W-:Y:S02]  /*41a0*/  PLOP3.LUT P1, PT, PT, PT, UP0, 0x80, 0x0 ;  /* 0x000000000000781c */ /* 0x000fe40003f2f008 */
[----:B--2---:R-:W-:Y:S02]  /*41b0*/  MOV R6, R161 ;  /* 0x000000a100067202 */ /* 0x004fe40000000f00 */
[----:B------:R-:W-:Y:S02]  /*41c0*/  @P2 FSEL R6, R161, -INF , !P4 ;  /* 0xff800000a1062808 */ /* 0x000fe40006000000 */
[----:B------:R-:W-:Y:S03]  /*41d0*/  PLOP3.LUT P2, PT, PT, PT, UP0, 0x80, 0x0 ;  /* 0x000000000000781c */ /* 0x000fe60003f4f008 */
[----:B---3--:R-:W-:Y:S01]  /*41e0*/  FFMA.FTZ R5, R6, UR10, -R0 ;  /* 0x0000000a06057c23 */ /* 0x008fe20008010800 */
[----:B----4-:R-:W-:Y:S01]  /*41f0*/  IMAD.MOV.U32 R6, RZ, RZ, R252 ;  /* 0x000000ffff067224 */ /* 0x010fe200078e00fc */
[----:B------:R-:W-:Y:S02]  /*4200*/  @P0 FSEL R6, R252, -INF , !P4 ;  /* 0xff800000fc060808 */ /* 0x000fe40006000000 */
[----:B------:R2:W-:Y:S01]  /*4210*/  MUFU.EX2 R233, R5 ;  /* 0x0000000500e97308 */ /* 0x0005e20000000800 */
[----:B------:R-:W-:Y:S02]  /*4220*/  PLOP3.LUT P0, PT, PT, PT, UP0, 0x80, 0x0 ;  /* 0x000000000000781c */ /* 0x000fe40003f0f008 */
[----:B------:R-:W-:Y:S07]  /*4230*/  FFMA.FTZ R6, R6, UR10, -R8 ;  /* 0x0000000a06067c23 */ /* 0x000fee0008010808 */
[----:B------:R3:W-:Y:S01]  /*4240*/  MUFU.EX2 R54, R6 ;  /* 0x0000000600367308 */ /* 0x0007e20000000800 */
[----:B--2---:R-:W-:Y:S01]  /*4250*/  FFMA.FTZ R5, R7, UR10, -R0 ;  /* 0x0000000a07057c23 */ /* 0x004fe20008010800 */
[----:B------:R-:W-:Y:S02]  /*4260*/  @P3 IADD3 R7, R9, 0x10, RZ ;  /* 0x0000001009073810 */ /* 0x000fe40007ffe0ff */
[----:B------:R-:W-:Y:S06]  /*4270*/  PLOP3.LUT P3, PT, PT, PT, UP0, 0x80, 0x0 ;  /* 0x000000000000781c */ /* 0x000fec0003f6f008 */
[----:B------:R2:W-:Y:S01]  /*4280*/  MUFU.EX2 R232, R5 ;  /* 0x0000000500e87308 */ /* 0x0005e20000000800 */
[----:B------:R-:W-:Y:S01]  /*4290*/  @P2 ISETP.GE.AND P2, PT, R7, UR8, PT ;  /* 0x0000000807002c0c */ /* 0x000fe2000bf46270 */
[----:B------:R-:W-:Y:S01]  /*42a0*/  @P5 VIADD R7, R9, 0x11 ;  /* 0x0000001109075836 */ /* 0x000fe20000000000 */
[----:B------:R-:W-:Y:S02]  /*42b0*/  PLOP3.LUT P5, PT, PT, PT, UP0, 0x80, 0x0 ;  /* 0x000000000000781c */ /* 0x000fe40003faf008 */
[----:B---3--:R-:W-:Y:S02]  /*42c0*/  MOV R6, R41 ;  /* 0x0000002900067202 */ /* 0x008fe40000000f00 */
[----:B------:R-:W-:Y:S02]  /*42d0*/  @P0 FSEL R6, R41, -INF , !P4 ;  /* 0xff80000029060808 */ /* 0x000fe40006000000 */
[----:B------:R-:W-:Y:S02]  /*42e0*/  PLOP3.LUT P0, PT, PT, PT, UP0, 0x80, 0x0 ;  /* 0x000000000000781c */ /* 0x000fe40003f0f008 */
[----:B------:R-:W-:Y:S01]  /*42f0*/  PLOP3.LUT P4, PT, PT, PT, UP0, 0x80, 0x0 ;  /* 0x000000000000781c */ /* 0x000fe20003f8f008 */
[----:B------:R-:W-:Y:S04]  /*4300*/  FFMA.FTZ R6, R6, UR10, -R4 ;  /* 0x0000000a06067c23 */ /* 0x000fe80008010804 */
[----:B------:R3:W-:Y:S01]  /*4310*/  MUFU.EX2 R44, R6 ;  /* 0x00000006002c7308 */ /* 0x0007e20000000800 */
[----:B--2---:R-:W-:Y:S02]  /*4320*/  MOV R5, R251 ;  /* 0x000000fb00057202 */ /* 0x004fe40000000f00 */
[----:B------:R-:W-:Y:S02]  /*4330*/  @P1 FSEL R5, R251, -INF , !P6 ;  /* 0xff800000fb051808 */ /* 0x000fe40007000000 */
[----:B------:R-:W-:Y:S03]  /*4340*/  PLOP3.LUT P1, PT, PT, PT, UP0, 0x80, 0x0 ;  /* 0x000000000000781c */ /* 0x000fe60003f2f008 */
[--C-:B------:R-:W-:Y:S01]  /*4350*/  FFMA.FTZ R5, R5, UR10, -R8.reuse ;  /* 0x0000000a05057c23 */ /* 0x100fe20008010808 */
[----:B------:R-:W-:Y:S02]  /*4360*/  @P4 ISETP.GE.AND P4, PT, R7, UR8, PT ;  /* 0x0000000807004c0c */ /* 0x000fe4000bf86270 */
[----:B------:R-:W-:Y:S01]  /*4370*/  @P5 IADD3 R7, R9, 0x18, RZ ;  /* 0x0000001809075810 */ /* 0x000fe20007ffe0ff */
[----:B------:R2:W-:Y:S01]  /*4380*/  MUFU.EX2 R53, R5 ;  /* 0x0000000500357308 */ /* 0x0005e20000000800 */
[----:B---3--:R-:W-:Y:S02]  /*4390*/  MOV R6, R249 ;  /* 0x000000f900067202 */ /* 0x008fe40000000f00 */
[----:B------:R-:W-:Y:S02]  /*43a0*/  @P0 FSEL R6, R249, -INF , !P2 ;  /* 0xff800000f9060808 */ /* 0x000fe40005000000 */
[----:B------:R-:W-:Y:S03]  /*43b0*/  PLOP3.LUT P0, PT, PT, PT, UP0, 0x80, 0x0 ;  /* 0x000000000000781c */ /* 0x000fe60003f0f008 */
[----:B------:R-:W-:Y:S04]  /*43c0*/  FFMA.FTZ R6, R6, UR10, -R8 ;  /* 0x0000000a06067c23 */ /* 0x000fe80008010808 */
[----:B------:R3:W-:Y:S01]  /*43d0*/  MUFU.EX2 R52, R6 ;  /* 0x0000000600347308 */ /* 0x0007e20000000800 */
[----:B--2---:R-:W-:Y:S02]  /*43e0*/  MOV R5, R40 ;  /* 0x0000002800057202 */ /* 0x004fe40000000f00 */
[----:B------:R-:W-:Y:S02]  /*43f0*/  @P1 FSEL R5, R40, -INF , !P6 ;  /* 0xff80000028051808 */ /* 0x000fe40007000000 */
[----:B------:R-:W-:Y:S02]  /*4400*/  PLOP3.LUT P1, PT, PT, PT, UP0, 0x80, 0x0 ;  /* 0x000000000000781c */ /* 0x000fe40003f2f008 */
[----:B------:R-:W-:Y:S01]  /*4410*/  PLOP3.LUT P6, PT, PT, PT, UP0, 0x80, 0x0 ;  /* 0x000000000000781c */ /* 0x000fe20003fcf008 */
[--C-:B------:R-:W-:Y:S04]  /*4420*/  FFMA.FTZ R5, R5, UR10, -R4.reuse ;  /* 0x0000000a05057c23 */ /* 0x100fe80008010804 */
[----:B------:R2:W4:Y:S01]  /*4430*/  MUFU.EX2 R43, R5 ;  /* 0x00000005002b7308 */ /* 0x0005220000000800 */
[----:B---3--:R-:W-:Y:S02]  /*4440*/  MOV R6, R36 ;  /* 0x0000002400067202 */ /* 0x008fe40000000f00 */
[----:B------:R-:W-:Y:S02]  /*4450*/  @P0 FSEL R6, R36, -INF , !P2 ;  /* 0xff80000024060808 */ /* 0x000fe40005000000 */
[----:B------:R-:W-:Y:S03]  /*4460*/  PLOP3.LUT P0, PT, PT, PT, UP0, 0x80, 0x0 ;  /* 0x000000000000781c */ /* 0x000fe60003f0f008 */
[----:B------:R-:W-:Y:S01]  /*4470*/  @P6 IADD3 R9, R9, 0x19, RZ ;  /* 0x0000001909096810 */ /* 0x000fe20007ffe0ff */
[----:B------:R-:W-:Y:S04]  /*4480*/  FFMA.FTZ R6, R6, UR10, -R4 ;  /* 0x0000000a06067c23 */ /* 0x000fe80008010804 */
[----:B------:R1:W-:Y:S01]  /*4490*/  MUFU.EX2 R42, R6 ;  /* 0x00000006002a7308 */ /* 0x0003e20000000800 */
[----:B--2---:R-:W-:Y:S02]  /*44a0*/  MOV R5, R250 ;  /* 0x000000fa00057202 */ /* 0x004fe40000000f00 */
[----:B------:R-:W-:Y:S02]  /*44b0*/  @P1 FSEL R5, R250, -INF , !P4 ;  /* 0xff800000fa051808 */ /* 0x000fe40006000000 */
[----:B------:R-:W-:Y:S03]  /*44c0*/  PLOP3.LUT P1, PT, PT, PT, UP0, 0x80, 0x0 ;  /* 0x000000000000781c */ /* 0x000fe60003f2f008 */
[----:B------:R-:W-:Y:S04]  /*44d0*/  FFMA.FTZ R5, R5, UR10, -R8 ;  /* 0x0000000a05057c23 */ /* 0x000fe80008010808 */
[----:B------:R2:W-:Y:S01]  /*44e0*/  MUFU.EX2 R51, R5 ;  /* 0x0000000500337308 */ /* 0x0005e20000000800 */
[----:B-1----:R-:W-:Y:S01]  /*44f0*/  IMAD.MOV.U32 R6, RZ, RZ, R147 ;  /* 0x000000ffff067224 */ /* 0x002fe200078e0093 */
[----:B------:R-:W-:Y:S02]  /*4500*/  @P3 FSEL R6, R147, -INF , !P2 ;  /* 0xff80000093063808 */ /* 0x000fe40005000000 */
[----:B------:R-:W-:Y:S03]  /*4510*/  PLOP3.LUT P3, PT, PT, PT, UP0, 0x80, 0x0 ;  /* 0x000000000000781c */ /* 0x000fe60003f6f008 */
[----:B------:R-:W-:Y:S04]  /*4520*/  FFMA.FTZ R6, R6, UR10, -R2 ;  /* 0x0000000a06067c23 */ /* 0x000fe80008010802 */
[----:B------:R1:W-:Y:S01]  /*4530*/  MUFU.EX2 R162, R6 ;  /* 0x0000000600a27308 */ /* 0x0003e20000000800 */
[----:B--2---:R-:W-:Y:S02]  /*4540*/  MOV R5, R3 ;  /* 0x0000000300057202 */ /* 0x004fe40000000f00 */
[----:B------:R-:W-:Y:S02]  /*4550*/  @P1 FSEL R5, R3, -INF , !P4 ;  /* 0xff80000003051808 */ /* 0x000fe40006000000 */
[----:B------:R-:W-:Y:S02]  /*4560*/  PLOP3.LUT P1, PT, PT, PT, UP0, 0x80, 0x0 ;  /* 0x000000000000781c */ /* 0x000fe40003f2f008 */
[----:B------:R-:W-:Y:S01]  /*4570*/  @P3 ISETP.GE.AND P3, PT, R7, UR8, PT ;  /* 0x0000000807003c0c */ /* 0x000fe2000bf66270 */
[----:B------:R-:W-:Y:S04]  /*4580*/  FFMA.FTZ R5, R5, UR10, -R4 ;  /* 0x0000000a05057c23 */ /* 0x000fe80008010804 */
[----:B------:R2:W-:Y:S01]  /*4590*/  MUFU.EX2 R39, R5 ;  /* 0x0000000500277308 */ /* 0x0005e20000000800 */
[----:B-1----:R-:W-:Y:S05]  /*45a0*/  MOV R6, R154 ;  /* 0x0000009a00067202 */ /* 0x002fea0000000f00 */
        /* <DEDUP_REMOVED lines=8> */
[----:B------:R-:W-:Y:S01]  /*4630*/  @P2 ISETP.GE.AND P2, PT, R9, UR8, PT ;  /* 0x0000000809002c0c */ /* 0x000fe2000bf46270 */
[--C-:B------:R-:W-:Y:S04]  /*4640*/  FFMA.FTZ R5, R5, UR10, -R2.reuse ;  /* 0x0000000a05057c23 */ /* 0x100fe80008010802 */
        /* <DEDUP_REMOVED lines=10> */
[----:B------:R-:W-:Y:S04]  /*46f0*/  FFMA.FTZ R5, R5, UR10, -R0 ;  /* 0x0000000a05057c23 */ /* 0x000fe80008010800 */
[----:B------:R2:W-:Y:S01]  /*4700*/  MUFU.EX2 R169, R5 ;  /* 0x0000000500a97308 */ /* 0x0005e20000000800 */
[----:B-1----:R-:W-:Y:S07]  /*4710*/  MOV R6, R244 ;  /* 0x000000f400067202 */ /* 0x002fee0000000f00 */
[----:B------:R-:W-:Y:S02]  /*4720*/  @P4 FSEL R6, R244, -INF , !P3 ;  /* 0xff800000f4064808 */ /* 0x000fe40005800000 */
[----:B------:R-:W-:Y:S02]  /*4730*/  PLOP3.LUT P4, PT, PT, PT, UP0, 0x80, 0x0 ;  /* 0x000000000000781c */ /* 0x000fe40003f8f008 */
[----:B--2---:R-:W-:Y:S02]  /*4740*/  MOV R5, R144 ;  /* 0x0000009000057202 */ /* 0x004fe40000000f00 */
[----:B------:R-:W-:Y:S02]  /*4750*/  @P0 FSEL R5, R144, -INF , !P2 ;  /* 0xff80000090050808 */ /* 0x000fe40005000000 */
[----:B------:R-:W-:Y:S03]  /*4760*/  PLOP3.LUT P0, PT, PT, PT, UP0, 0x80, 0x0 ;  /* 0x000000000000781c */ /* 0x000fe60003f0f008 */
[----:B------:R-:W-:Y:S01]  /*4770*/  FFMA.FTZ R2, R5, UR10, -R2 ;  /* 0x0000000a05027c23 */ /* 0x000fe20008010802 */
[----:B------:R-:W-:Y:S01]  /*4780*/  FFMA.FTZ R5, R6, UR10, -R8 ;  /* 0x0000000a06057c23 */ /* 0x000fe20008010808 */
[----:B------:R-:W-:Y:S02]  /*4790*/  MOV R6, R149 ;  /* 0x0000009500067202 */ /* 0x000fe40000000f00 */
[----:B------:R1:W-:Y:S01]  /*47a0*/  MUFU.EX2 R157, R2 ;  /* 0x00000002009d7308 */ /* 0x0003e20000000800 */
[----:B------:R-:W-:Y:S05]  /*47b0*/  @P4 FSEL R6, R149, -INF , !P3 ;  /* 0xff80000095064808 */ /* 0x000fea0005800000 */
[----:B------:R-:W-:Y:S04]  /*47c0*/  FFMA.FTZ R6, R6, UR10, -R0 ;  /* 0x0000000a06067c23 */ /* 0x000fe80008010800 */
[----:B------:R2:W-:Y:S10]  /*47d0*/  MUFU.EX2 R50, R5 ;  /* 0x0000000500327308 */ /* 0x0005f40000000800 */
[----:B------:R4:W-:Y:S01]  /*47e0*/  MUFU.EX2 R168, R6 ;  /* 0x0000000600a87308 */ /* 0x0009e20000000800 */
[----:B-1----:R-:W-:Y:S02]  /*47f0*/  MOV R2, R245 ;  /* 0x000000f500027202 */ /* 0x002fe40000000f00 */
[----:B------:R-:W-:Y:S02]  /*4800*/  @P0 FSEL R2, R245, -INF , !P2 ;  /* 0xff800000f5020808 */ /* 0x000fe40005000000 */
[----:B------:R-:W-:Y:S03]  /*4810*/  PLOP3.LUT P0, PT, PT, PT, UP0, 0x80, 0x0 ;  /* 0x000000000000781c */ /* 0x000fe60003f0f008 */
[----:B------:R-:W-:Y:S01]  /*4820*/  FFMA.FTZ R8, R2, UR10, -R8 ;  /* 0x0000000a02087c23 */ /* 0x000fe20008010808 */
[----:B--2---:R-:W-:Y:S01]  /*4830*/  IMAD.MOV.U32 R5, RZ, RZ, R248 ;  /* 0x000000ffff057224 */ /* 0x004fe200078e00f8 */
[----:B------:R-:W-:Y:S02]  /*4840*/  @P1 FSEL R5, R248, -INF , !P3 ;  /* 0xff800000f8051808 */ /* 0x000fe40005800000 */
[----:B------:R-:W-:Y:S01]  /*4850*/  MOV R2, R247 ;  /* 0x000000f700027202 */ /* 0x000fe20000000f00 */
[----:B------:R-:W-:Y:S01]  /*4860*/  MUFU.EX2 R49, R8 ;  /* 0x0000000800317308 */ /* 0x000fe20000000800 */
[----:B------:R-:W-:Y:S01]  /*4870*/  PLOP3.LUT P1, PT, PT, PT, UP0, 0x80, 0x0 ;  /* 0x000000000000781c */ /* 0x000fe20003f2f008 */
[--C-:B------:R-:W-:Y:S01]  /*4880*/  FFMA.FTZ R5, R5, UR10, -R4.reuse ;  /* 0x0000000a05057c23 */ /* 0x100fe20008010804 */
[----:B----4-:R-:W-:Y:S02]  /*4890*/  F2FP.F16.F32.PACK_AB R6, R43, R44 ;  /* 0x0000002c2b06723e */ /* 0x010fe400000000ff */
[----:B------:R-:W-:Y:S05]  /*48a0*/  @P0 FSEL R2, R247, -INF , !P2 ;  /* 0xff800000f7020808 */ /* 0x000fea0005000000 */
[----:B------:R1:W-:Y:S01]  /*48b0*/  MUFU.EX2 R38, R5 ;  /* 0x0000000500267308 */ /* 0x0003e20000000800 */
[----:B------:R-:W-:Y:S01]  /*48c0*/  IADD3 R142, P0, R141, UR14, RZ ;  /* 0x0000000e8d8e7c10 */ /* 0x000fe2000ff1e0ff */
[----:B------:R-:W-:Y:S01]  /*48d0*/  FFMA.FTZ R4, R2, UR10, -R4 ;  /* 0x0000000a02047c23 */ /* 0x000fe20008010804 */
[----:B------:R-:W-:Y:S02]  /*48e0*/  F2FP.F16.F32.PACK_AB R2, R55, R58 ;  /* 0x0000003a3702723e */ /* 0x000fe400000000ff */
[----:B------:R-:W-:Y:S05]  /*48f0*/  IADD3.X R143, R140, UR13, RZ, P0, !PT ;  /* 0x0000000d8c8f7c10 */ /* 0x000fea00087fe4ff */
[----:B------:R2:W3:Y:S01]  /*4900*/  MUFU.EX2 R37, R4 ;  /* 0x0000000400257308 */ /* 0x0004e20000000800 */
[----:B------:R4:W-:Y:S04]  /*4910*/  STS [R239+0x13000], R2 ;  /* 0x01300002ef007388 */ /* 0x0009e80000000800 */
[----:B------:R-:W3:Y:S01]  /*4920*/  LDG.E R141, desc[UR6][R142.64] ;  /* 0x000000068e8d7981 */ /* 0x000ee2000c1e1900 */
[----:B-1----:R-:W-:Y:S03]  /*4930*/  MOV R5, R148 ;  /* 0x0000009400057202 */ /* 0x002fe60000000f00 */
[----:B------:R-:W3:Y:S01]  /*4940*/  LDG.E R140, desc[UR6][R142.64+0x20] ;  /* 0x000020068e8c7981 */ /* 0x000ee2000c1e1900 */
[----:B------:R-:W-:Y:S02]  /*4950*/  @P1 FSEL R5, R148, -INF , !P2 ;  /* 0xff80000094051808 */ /* 0x000fe40005000000 */
[----:B------:R-:W-:Y:S03]  /*4960*/  PLOP3.LUT P1, PT, PT, PT, UP3, 0x80, 0x0 ;  /* 0x000000000000781c */ /* 0x000fe60003f2f038 */
[----:B------:R-:W-:Y:S01]  /*4970*/  FFMA.FTZ R0, R5, UR10, -R0 ;  /* 0x0000000a05007c23 */ /* 0x000fe20008010800 */
[----:B--2---:R-:W-:Y:S02]  /*4980*/  F2FP.F16.F32.PACK_AB R4, R45, R48 ;  /* 0x000000302d04723e */ /* 0x004fe400000000ff */
[----:B------:R-:W-:Y:S01]  /*4990*/  F2FP.F16.F32.PACK_AB R5, R171, R231 ;  /* 0x000000e7ab05723e */ /* 0x000fe200000000ff */
[----:B------:R3:W1:Y:S02]  /*49a0*/  MUFU.EX2 R163, R0 ;  /* 0x0000000000a37308 */ /* 0x0006640000000800 */
[----:B------:R2:W-:Y:S01]  /*49b0*/  STS [R239+0x13400], R4 ;  /* 0x01340004ef007388 */ /* 0x0005e20000000800 */
[----:B----4-:R-:W-:Y:S03]  /*49c0*/  F2FP.F16.F32.PACK_AB R2, R53, R54 ;  /* 0x000000363502723e */ /* 0x010fe600000000ff */
[----:B------:R4:W-:Y:S04]  /*49d0*/  STS [R238+0x13400], R6 ;  /* 0x01340006ee007388 */ /* 0x0009e80000000800 */
[----:B------:R1:W-:Y:S04]  /*49e0*/  STS [R238+0x13000], R2 ;  /* 0x01300002ee007388 */ /* 0x0003e80000000800 */
[----:B------:R1:W-:Y:S01]  /*49f0*/  STS [R239+0x14000], R5 ;  /* 0x01400005ef007388 */ /* 0x0003e20000000800 */
[----:B---3--:R-:W-:Y:S02]  /*4a00*/  F2FP.F16.F32.PACK_AB R0, R37, R38 ;  /* 0x000000262500723e */ /* 0x008fe400000000ff */
[----:B--2---:R-:W-:Y:S05]  /*4a10*/  F2FP.F16.F32.PACK_AB R4, R234, R235 ;  /* 0x000000ebea04723e */ /* 0x004fea00000000ff */
[----:B------:R2:W-:Y:S01]  /*4a20*/  STS [R239+0x14400], R4 ;  /* 0x01440004ef007388 */ /* 0x0005e20000000800 */
[----:B----4-:R-:W-:Y:S02]  /*4a30*/  F2FP.F16.F32.PACK_AB R6, R232, R233 ;  /* 0x000000e9e806723e */ /* 0x010fe400000000ff */
[----:B-1----:R-:W-:Y:S03]  /*4a40*/  F2FP.F16.F32.PACK_AB R2, R166, R167 ;  /* 0x000000a7a602723e */ /* 0x002fe600000000ff */
[----:B------:R1:W-:Y:S01]  /*4a50*/  STS [R238+0x14400], R6 ;  /* 0x01440006ee007388 */ /* 0x0003e20000000800 */
[----:B------:R-:W-:Y:S03]  /*4a60*/  F2FP.F16.F32.PACK_AB R5, R51, R52 ;  /* 0x000000343305723e */ /* 0x000fe600000000ff */
[----:B------:R3:W-:Y:S04]  /*4a70*/  STS [R238+0x14000], R2 ;  /* 0x01400002ee007388 */ /* 0x0007e80000000800 */
[----:B------:R4:W-:Y:S01]  /*4a80*/  STS [R237+0x13000], R5 ;  /* 0x01300005ed007388 */ /* 0x0009e20000000800 */
[----:B--2---:R-:W-:Y:S05]  /*4a90*/  F2FP.F16.F32.PACK_AB R4, R39, R42 ;  /* 0x0000002a2704723e */ /* 0x004fea00000000ff */
[----:B------:R2:W-:Y:S01]  /*4aa0*/  STS [R237+0x13400], R4 ;  /* 0x01340004ed007388 */ /* 0x0005e20000000800 */
[----:B-1----:R-:W-:Y:S03]  /*4ab0*/  F2FP.F16.F32.PACK_AB R6, R159, R162 ;  /* 0x000000a29f06723e */ /* 0x002fe600000000ff */
[----:B------:R1:W-:Y:S01]  /*4ac0*/  STS [R236+0x13400], R0 ;  /* 0x01340000ec007388 */ /* 0x0003e20000000800 */
[----:B---3--:R-:W-:Y:S02]  /*4ad0*/  F2FP.F16.F32.PACK_AB R2, R49, R50 ;  /* 0x000000323102723e */ /* 0x008fe400000000ff */
[----:B----4-:R-:W-:Y:S03]  /*4ae0*/  F2FP.F16.F32.PACK_AB R5, R169, R170 ;  /* 0x000000aaa905723e */ /* 0x010fe600000000ff */
[----:B------:R3:W-:Y:S04]  /*4af0*/  STS [R236+0x13000], R2 ;  /* 0x01300002ec007388 */ /* 0x0007e80000000800 */
[----:B------:R-:W-:Y:S04]  /*4b00*/  STS [R237+0x14000], R6 ;  /* 0x01400006ed007388 */ /* 0x000fe80000000800 */
[----:B------:R-:W-:Y:S01]  /*4b10*/  STS [R237+0x14400], R5 ;  /* 0x01440005ed007388 */ /* 0x000fe20000000800 */
[----:B--2---:R-:W-:Y:S02]  /*4b20*/  F2FP.F16.F32.PACK_AB R4, R157, R158 ;  /* 0x0000009e9d04723e */ /* 0x004fe400000000ff */
[----:B-1----:R-:W-:Y:S03]  /*4b30*/  LEA R0, R230, UR4, 0x1 ;  /* 0x00000004e6007c11 */ /* 0x002fe6000f8e08ff */
[----:B------:R-:W-:Y:S01]  /*4b40*/  STS [R236+0x14000], R4 ;  /* 0x01400004ec007388 */ /* 0x000fe20000000800 */
[----:B---3--:R-:W-:Y:S05]  /*4b50*/  F2FP.F16.F32.PACK_AB R2, R163, R168 ;  /* 0x000000a8a302723e */ /* 0x008fea00000000ff */
[----:B------:R1:W-:Y:S04]  /*4b60*/  STS [R236+0x14400], R2 ;  /* 0x01440002ec007388 */ /* 0x0003e80000000800 */
[----:B------:R-:W2:Y:S08]  /*4b70*/  LDSM.16.M88.4 R32, [R0+0x6000] ;  /* 0x006000000020783b */ /* 0x000eb00000000200 */
[----:B------:R-:W3:Y:S01]  /*4b80*/  LDSM.16.M88.4 R28, [R0+0x6800] ;  /* 0x00680000001c783b */ /* 0x000ee20000000200 */
[----:B-1----:R-:W-:Y:S07]  /*4b90*/  IADD3 R2, R0, R228, RZ ;  /* 0x000000e400027210 */ /* 0x002fee0007ffe0ff */
[----:B------:R-:W1:Y:S08]  /*4ba0*/  LDSM.16.M88.4 R132, [R2+0x6000] ;  /* 0x006000000284783b */ /* 0x000e700000000200 */
[----:B------:R-:W4:Y:S01]  /*4bb0*/  LDSM.16.M88.4 R136, [R2+0x6800] ;  /* 0x006800000288783b */ /* 0x000f220000000200 */
        /* <DEDUP_REMOVED lines=54> */
[C---:B------:R-:W-:Y:S01]  /*4f20*/  FADD.FTZ R4, -R141.reuse, R4 ;  /* 0x000000048d047221 */ /* 0x040fe20000010100 */
[-C--:B------:R-:W-:Y:S04]  /*4f30*/  HMMA.16816.F32 R20, R132, R216.reuse, R20 ;  /* 0x000000d88414723c */ /* 0x080fe80000001814 */
[----:B------:R-:W-:Y:S02]  /*4f40*/  FMUL.FTZ R156, R58, R4 ;  /* 0x000000043a9c7220 */ /* 0x000fe40000410000 */
[C---:B------:R-:W-:Y:S01]  /*4f50*/  HMMA.16816.F32 R24, R136.reuse, R216, R24 ;  /* 0x000000d88818723c */ /* 0x040fe20000001818 */
[----:B------:R2:W5:Y:S04]  /*4f60*/  LDL.LU R58, [R1+0xac] ;  /* 0x0000ac00013a7983 */ /* 0x0005680000300800 */
[----:B------:R-:W-:Y:S01]  /*4f70*/  FFMA.FTZ R4, -R56, R56, 1 ;  /* 0x3f80000038047423 */ /* 0x000fe20000010138 */
[-C--:B------:R-:W-:Y:S05]  /*4f80*/  HMMA.16816.F32 R28, R136, R218.reuse, R28 ;  /* 0x000000da881c723c */ /* 0x080fea000000181c */
[----:B------:R-:W-:Y:S01]  /*4f90*/  FMUL.FTZ R4, R4, UR5 ;  /* 0x0000000504047c20 */ /* 0x000fe20008410000 */
[----:B------:R-:W-:Y:S05]  /*4fa0*/  HMMA.16816.F32 R32, R132, R218, R32 ;  /* 0x000000da8420723c */ /* 0x000fea0000001820 */
[----:B------:R-:W-:Y:S01]  /*4fb0*/  FADD.FTZ R136, -R141, R5 ;  /* 0x000000058d887221 */ /* 0x000fe20000010100 */
[----:B------:R-:W-:Y:S01]  /*4fc0*/  FFMA.FTZ R5, -R57, R57, 1 ;  /* 0x3f80000039057423 */ /* 0x000fe20000010139 */
[----:B------:R-:W-:Y:S01]  /*4fd0*/  FADD.FTZ R16, -R141, R16 ;  /* 0x000000108d107221 */ /* 0x000fe20000010100 */
[----:B------:R2:W5:Y:S03]  /*4fe0*/  LDL.LU R57, [R1+0xa8] ;  /* 0x0000a80001397983 */ /* 0x0005660000300800 */
[----:B------:R-:W-:Y:S01]  /*4ff0*/  FMUL.FTZ R136, R55, R136 ;  /* 0x0000008837887220 */ /* 0x000fe20000410000 */
[----:B------:R2:W5:Y:S01]  /*5000*/  LDL.LU R56, [R1+0xa4] ;  /* 0x0000a40001387983 */ /* 0x0005620000300800 */
[----:B------:R-:W-:Y:S01]  /*5010*/  FMUL.FTZ R5, R5, UR5 ;  /* 0x0000000505057c20 */ /* 0x000fe20008410000 */
[----:B------:R-:W-:Y:S01]  /*5020*/  FMUL.FTZ R16, R54, R16 ;  /* 0x0000001036107220 */ /* 0x000fe20000410000 */
[----:B------:R-:W-:Y:S01]  /*5030*/  FMUL.FTZ R4, R136, R4 ;  /* 0x0000000488047220 */ /* 0x000fe20000410000 */
[----:B------:R2:W5:Y:S01]  /*5040*/  LDL.LU R55, [R1+0xa0] ;  /* 0x0000a00001377983 */ /* 0x0005620000300800 */
[----:B------:R-:W-:Y:S01]  /*5050*/  FMUL.FTZ R5, R156, R5 ;  /* 0x000000059c057220 */ /* 0x000fe20000410000 */
[C---:B------:R-:W-:Y:S01]  /*5060*/  FADD.FTZ R17, -R141.reuse, R17 ;  /* 0x000000118d117221 */ /* 0x040fe20000010100 */
[C---:B------:R-:W-:Y:S01]  /*5070*/  FADD.FTZ R133, -R141.reuse, R20 ;  /* 0x000000148d857221 */ /* 0x040fe20000010100 */
[----:B------:R2:W5:Y:S01]  /*5080*/  LDL.LU R54, [R1+0x9c] ;  /* 0x00009c0001367983 */ /* 0x0005620000300800 */
[----:B------:R-:W-:Y:S01]  /*5090*/  FADD.FTZ R21, -R141, R21 ;  /* 0x000000158d157221 */ /* 0x000fe20000010100 */
[----:B------:R-:W-:Y:S01]  /*50a0*/  F2FP.F16.F32.PACK_AB R4, R4, R5 ;  /* 0x000000050404723e */ /* 0x000fe200000000ff */
[----:B------:R-:W-:Y:S01]  /*50b0*/  FFMA.FTZ R5, -R251, R251, 1 ;  /* 0x3f800000fb057423 */ /* 0x000fe200000101fb */
[----:B------:R-:W-:Y:S01]  /*50c0*/  FMUL.FTZ R20, R53, R17 ;  /* 0x0000001135147220 */ /* 0x000fe20000410000 */
[----:B------:R-:W-:Y:S01]  /*50d0*/  FMUL.FTZ R133, R52, R133 ;  /* 0x0000008534857220 */ /* 0x000fe20000410000 */
[----:B------:R2:W5:Y:S01]  /*50e0*/  LDL.LU R53, [R1+0x98] ;  /* 0x0000980001357983 */ /* 0x0005620000300800 */
[----:B------:R-:W-:Y:S01]  /*50f0*/  FMUL.FTZ R5, R5, UR5 ;  /* 0x0000000505057c20 */ /* 0x000fe20008410000 */
[----:B------:R-:W-:Y:S01]  /*5100*/  FFMA.FTZ R17, -R252, R252, 1 ;  /* 0x3f800000fc117423 */ /* 0x000fe200000101fc */
[----:B------:R-:W-:Y:S01]  /*5110*/  FMUL.FTZ R134, R51, R21 ;  /* 0x0000001533867220 */ /* 0x000fe20000410000 */
[----:B------:R2:W5:Y:S01]  /*5120*/  LDL.LU R52, [R1+0x94] ;  /* 0x0000940001347983 */ /* 0x0005620000300800 */
[----:B------:R-:W-:Y:S01]  /*5130*/  FMUL.FTZ R5, R20, R5 ;  /* 0x0000000514057220 */ /* 0x000fe20000410000 */
[----:B------:R-:W-:Y:S01]  /*5140*/  FFMA.FTZ R21, -R250, R250, 1 ;  /* 0x3f800000fa157423 */ /* 0x000fe200000101fa */
[----:B------:R-:W-:Y:S01]  /*5150*/  FADD.FTZ R20, -R141, R32 ;  /* 0x000000208d147221 */ /* 0x000fe20000010100 */
[----:B------:R2:W5:Y:S01]  /*5160*/  LDL.LU R51, [R1+0x90] ;  /* 0x0000900001337983 */ /* 0x0005620000300800 */
[----:B------:R-:W-:Y:S01]  /*5170*/  FMUL.FTZ R17, R17, UR5 ;  /* 0x0000000511117c20 */ /* 0x000fe20008410000 */
[----:B------:R-:W-:Y:S01]  /*5180*/  FMUL.FTZ R21, R21, UR5 ;  /* 0x0000000515157c20 */ /* 0x000fe20008410000 */
[----:B------:R-:W-:Y:S01]  /*5190*/  FFMA.FTZ R132, -R249, R249, 1 ;  /* 0x3f800000f9847423 */ /* 0x000fe200000101f9 */
[----:B------:R-:W-:Y:S01]  /*51a0*/  FMUL.FTZ R20, R50, R20 ;  /* 0x0000001432147220 */ /* 0x000fe20000410000 */
[----:B------:R-:W-:Y:S01]  /*51b0*/  FMUL.FTZ R17, R16, R17 ;  /* 0x0000001110117220 */ /* 0x000fe20000410000 */
[----:B------:R2:W5:Y:S01]  /*51c0*/  LDL.LU R50, [R1+0x8c] ;  /* 0x00008c0001327983 */ /* 0x0005620000300800 */
[----:B------:R-:W-:Y:S01]  /*51d0*/  FADD.FTZ R33, -R141, R33 ;  /* 0x000000218d217221 */ /* 0x000fe20000010100 */
[----:B------:R-:W-:Y:S01]  /*51e0*/  FFMA.FTZ R16, -R244, R244, 1 ;  /* 0x3f800000f4107423 */ /* 0x000fe200000101f4 */
[----:B------:R-:W-:Y:S01]  /*51f0*/  FMUL.FTZ R21, R134, R21 ;  /* 0x0000001586157220 */ /* 0x000fe20000410000 */
[----:B------:R-:W-:Y:S01]  /*5200*/  FMUL.FTZ R132, R132, UR5 ;  /* 0x0000000584847c20 */ /* 0x000fe20008410000 */
[----:B------:R-:W-:Y:S01]  /*5210*/  FMUL.FTZ R134, R49, R33 ;  /* 0x0000002131867220 */ /* 0x000fe20000410000 */
[----:B------:R-:W-:Y:S01]  /*5220*/  FADD.FTZ R6, -R140, R6 ;  /* 0x000000068c067221 */ /* 0x000fe20000010100 */
[----:B------:R2:W5:Y:S01]  /*5230*/  LDL.LU R49, [R1+0x88] ;  /* 0x0000880001317983 */ /* 0x0005620000300800 */
[----:B------:R-:W-:Y:S01]  /*5240*/  FMUL.FTZ R16, R16, UR5 ;  /* 0x0000000510107c20 */ /* 0x000fe20008410000 */
[----:B------:R-:W-:Y:S01]  /*5250*/  FMUL.FTZ R132, R133, R132 ;  /* 0x0000008485847220 */ /* 0x000fe20000410000 */
[----:B------:R-:W-:Y:S01]  /*5260*/  FMUL.FTZ R133, R48, R6 ;  /* 0x0000000630857220 */ /* 0x000fe20000410000 */
[----:B------:R-:W-:Y:S01]  /*5270*/  FADD.FTZ R33, -R140, R7 ;  /* 0x000000078c217221 */ /* 0x000fe20000010100 */
[----:B------:R2:W5:Y:S01]  /*5280*/  LDL.LU R48, [R1+0x84] ;  /* 0x0000840001307983 */ /* 0x0005620000300800 */
[----:B------:R-:W-:Y:S01]  /*5290*/  FMUL.FTZ R16, R20, R16 ;  /* 0x0000001014107220 */ /* 0x000fe20000410000 */
[----:B------:R-:W-:Y:S01]  /*52a0*/  FFMA.FTZ R7, -R47, R47, 1 ;  /* 0x3f8000002f077423 */ /* 0x000fe2000001012f */
[----:B------:R-:W-:Y:S01]  /*52b0*/  FFMA.FTZ R32, -R46, R46, 1 ;  /* 0x3f8000002e207423 */ /* 0x000fe2000001012e */
[----:B------:R2:W5:Y:S01]  /*52c0*/  LDL.LU R47, [R1+0x80] ;  /* 0x00008000012f7983 */ /* 0x0005620000300800 */
[----:B------:R-:W-:Y:S01]  /*52d0*/  FFMA.FTZ R20, -R245, R245, 1 ;  /* 0x3f800000f5147423 */ /* 0x000fe200000101f5 */
[----:B------:R-:W-:Y:S01]  /*52e0*/  FMUL.FTZ R33, R45, R33 ;  /* 0x000000212d217220 */ /* 0x000fe20000410000 */
[----:B------:R-:W-:Y:S01]  /*52f0*/  FMUL.FTZ R7, R7, UR5 ;  /* 0x0000000507077c20 */ /* 0x000fe20008410000 */
[----:B------:R2:W5:Y:S01]  /*5300*/  LDL.LU R46, [R1+0x7c] ;  /* 0x00007c00012e7983 */ /* 0x0005620000300800 */
[----:B------:R-:W-:Y:S01]  /*5310*/  FMUL.FTZ R32, R32, UR5 ;  /* 0x0000000520207c20 */ /* 0x000fe20008410000 */
[----:B------:R-:W-:Y:S01]  /*5320*/  FMUL.FTZ R20, R20, UR5 ;  /* 0x0000000514147c20 */ /* 0x000fe20008410000 */
[----:B------:R-:W-:Y:S01]  /*5330*/  F2FP.F16.F32.PACK_AB R6, R5, R17 ;  /* 0x000000110506723e */ /* 0x000fe200000000ff */
[----:B------:R2:W5:Y:S01]  /*5340*/  LDL.LU R45, [R1+0x78] ;  /* 0x00007800012d7983 */ /* 0x0005620000300800 */
[----:B------:R-:W-:Y:S01]  /*5350*/  FMUL.FTZ R7, R133, R7 ;  /* 0x0000000785077220 */ /* 0x000fe20000410000 */
[----:B------:R-:W-:Y:S01]  /*5360*/  FMUL.FTZ R5, R33, R32 ;  /* 0x0000002021057220 */ /* 0x000fe20000410000 */
[----:B------:R-:W-:Y:S01]  /*5370*/  FMUL.FTZ R20, R134, R20 ;  /* 0x0000001486147220 */ /* 0x000fe20000410000 */
[C---:B------:R-:W-:Y:S01]  /*5380*/  FADD.FTZ R18, -R140.reuse, R18 ;  /* 0x000000128c127221 */ /* 0x040fe20000010100 */
[----:B------:R-:W-:Y:S01]  /*5390*/  FADD.FTZ R22, -R140, R22 ;  /* 0x000000168c167221 */ /* 0x000fe20000010100 */
[----:B------:R-:W-:Y:S01]  /*53a0*/  FFMA.FTZ R17, -R40, R40, 1 ;  /* 0x3f80000028117423 */ /* 0x000fe20000010128 */
[----:B------:R-:W-:Y:S01]  /*53b0*/  F2FP.F16.F32.PACK_AB R5, R5, R7 ;  /* 0x000000070505723e */ /* 0x000fe200000000ff */
[----:B------:R-:W-:Y:S01]  /*53c0*/  FMUL.FTZ R7, R44, R18 ;  /* 0x000000122c077220 */ /* 0x000fe20000410000 */
[----:B------:R-:W-:Y:S01]  /*53d0*/  F2FP.F16.F32.PACK_AB R20, R20, R16 ;  /* 0x000000101414723e */ /* 0x000fe200000000ff */
[----:B------:R2:W5:Y:S01]  /*53e0*/  LDL.LU R44, [R1+0x74] ;  /* 0x00007400012c7983 */ /* 0x0005620000300800 */
[----:B------:R-:W-:Y:S01]  /*53f0*/  FADD.FTZ R16, -R140, R19 ;  /* 0x000000138c107221 */ /* 0x000fe20000010100 */
[----:B------:R-:W-:Y:S01]  /*5400*/  FMUL.FTZ R33, R42, R22 ;  /* 0x000000162a217220 */ /* 0x000fe20000410000 */
[----:B------:R-:W-:Y:S01]  /*5410*/  FFMA.FTZ R18, -R41, R41, 1 ;  /* 0x3f80000029127423 */ /* 0x000fe20000010129 */
[----:B------:R-:W-:Y:S01]  /*5420*/  FADD.FTZ R23, -R140, R23 ;  /* 0x000000178c177221 */ /* 0x000fe20000010100 */
[----:B------:R-:W-:Y:S01]  /*5430*/  FMUL.FTZ R16, R43, R16 ;  /* 0x000000102b107220 */ /* 0x000fe20000410000 */
[----:B------:R-:W-:Y:S01]  /*5440*/  FFMA.FTZ R22, -R36, R36, 1 ;  /* 0x3f80000024167423 */ /* 0x000fe20000010124 */
[----:B------:R2:W5:Y:S01]  /*5450*/  LDL.LU R43, [R1+0x70] ;  /* 0x00007000012b7983 */ /* 0x0005620000300800 */
[----:B------:R-:W-:Y:S01]  /*5460*/  FFMA.FTZ R19, -R3, R3, 1 ;  /* 0x3f80000003137423 */ /* 0x000fe20000010103 */
[----:B------:R-:W-:Y:S01]  /*5470*/  F2FP.F16.F32.PACK_AB R21, R21, R132 ;  /* 0x000000841515723e */ /* 0x000fe200000000ff */
[----:B------:R-:W-:Y:S01]  /*5480*/  FMUL.FTZ R132, R39, R23 ;  /* 0x0000001727847220 */ /* 0x000fe20000410000 */
[----:B------:R2:W5:Y:S01]  /*5490*/  LDL.LU R42, [R1+0x6c] ;  /* 0x00006c00012a7983 */ /* 0x0005620000300800 */
[C---:B------:R-:W-:Y:S01]  /*54a0*/  FADD.FTZ R34, -R140.reuse, R34 ;  /* 0x000000228c227221 */ /* 0x040fe20000010100 */
[----:B------:R-:W-:Y:S01]  /*54b0*/  FADD.FTZ R35, -R140, R35 ;  /* 0x000000238c237221 */ /* 0x000fe20000010100 */
[----:B------:R-:W-:Y:S01]  /*54c0*/  FMUL.FTZ R18, R18, UR5 ;  /* 0x0000000512127c20 */ /* 0x000fe20008410000 */
[----:B------:R2:W5:Y:S01]  /*54d0*/  LDL.LU R41, [R1+0x68] ;  /* 0x0000680001297983 */ /* 0x0005620000300800 */
[----:B------:R-:W-:Y:S01]  /*54e0*/  FMUL.FTZ R17, R17, UR5 ;  /* 0x0000000511117c20 */ /* 0x000fe20008410000 */
[----:B------:R-:W-:Y:S01]  /*54f0*/  FFMA.FTZ R32, -R248, R248, 1 ;  /* 0x3f800000f8207423 */ /* 0x000fe200000101f8 */
[----:B------:R-:W-:Y:S01]  /*5500*/  FMUL.FTZ R18, R7, R18 ;  /* 0x0000001207127220 */ /* 0x000fe20000410000 */
[----:B------:R2:W5:Y:S01]  /*5510*/  LDL.LU R40, [R1+0x64] ;  /* 0x0000640001287983 */ /* 0x0005620000300800 */
[----:B------:R-:W-:Y:S01]  /*5520*/  FMUL.FTZ R7, R38, R34 ;  /* 0x0000002226077220 */ /* 0x000fe20000410000 */
[----:B------:R-:W-:Y:S01]  /*5530*/  FMUL.FTZ R17, R16, R17 ;  /* 0x0000001110117220 */ /* 0x000fe20000410000 */
[----:B------:R-:W-:Y:S01]  /*5540*/  FMUL.FTZ R16, R37, R35 ;  /* 0x0000002325107220 */ /* 0x000fe20000410000 */
[----:B------:R2:W5:Y:S01]  /*5550*/  LDL.LU R39, [R1+0x60] ;  /* 0x0000600001277983 */ /* 0x0005620000300800 */
[----:B------:R-:W-:Y:S01]  /*5560*/  FFMA.FTZ R23, -R247, R247, 1 ;  /* 0x3f800000f7177423 */ /* 0x000fe200000101f7 */
[----:B------:R-:W-:Y:S01]  /*5570*/  FMUL.FTZ R22, R22, UR5 ;  /* 0x0000000516167c20 */ /* 0x000fe20008410000 */
[----:B------:R-:W-:Y:S01]  /*5580*/  FMUL.FTZ R19, R19, UR5 ;  /* 0x0000000513137c20 */ /* 0x000fe20008410000 */
[----:B------:R2:W5:Y:S01]  /*5590*/  LDL.LU R38, [R1+0x5c] ;  /* 0x00005c0001267983 */ /* 0x0005620000300800 */
[----:B------:R-:W-:Y:S01]  /*55a0*/  FMUL.FTZ R32, R32, UR5 ;  /* 0x0000000520207c20 */ /* 0x000fe20008410000 */
[----:B------:R-:W-:Y:S01]  /*55b0*/  FMUL.FTZ R23, R23, UR5 ;  /* 0x0000000517177c20 */ /* 0x000fe20008410000 */
[----:B------:R-:W-:Y:S01]  /*55c0*/  FMUL.FTZ R22, R33, R22 ;  /* 0x0000001621167220 */ /* 0x000fe20000410000 */
[----:B------:R2:W5:Y:S01]  /*55d0*/  LDL.LU R37, [R1+0x58] ;  /* 0x0000580001257983 */ /* 0x0005620000300800 */
[----:B------:R-:W-:Y:S01]  /*55e0*/  FMUL.FTZ R19, R132, R19 ;  /* 0x0000001384137220 */ /* 0x000fe20000410000 */
[----:B------:R-:W-:Y:S01]  /*55f0*/  FMUL.FTZ R32, R7, R32 ;  /* 0x0000002007207220 */ /* 0x000fe20000410000 */
[----:B------:R-:W-:Y:S01]  /*5600*/  FMUL.FTZ R23, R16, R23 ;  /* 0x0000001710177220 */ /* 0x000fe20000410000 */
[----:B------:R2:W5:Y:S04]  /*5610*/  LDL.LU R36, [R1+0x54] ;  /* 0x0000540001247983 */ /* 0x0005680000300800 */
[----:B------:R2:W5:Y:S01]  /*5620*/  LDL.LU R3, [R1+0x50] ;  /* 0x0000500001037983 */ /* 0x0005620000300800 */
[----:B------:R-:W-:Y:S05]  /*5630*/  @!P1 BRA `(.L_x_289) ;  /* 0x0000000000489947 */ /* 0x000fea0003800000 */
        /* <DEDUP_REMOVED lines=18> */
.L_x_289:
[----:B------:R3:W-:Y:S01]  /*5760*/  STS [R239+0xf000], R4 ;  /* 0x00f00004ef007388 */ /* 0x0007e20000000800 */
[C---:B-----5:R-:W-:Y:S01]  /*5770*/  FADD.FTZ R8, -R2.reuse, R8 ;  /* 0x0000000802087221 */ /* 0x060fe20000010100 */
[C---:B------:R-:W-:Y:S01]  /*5780*/  FADD.FTZ R9, -R2.reuse, R9 ;  /* 0x0000000902097221 */ /* 0x040fe20000010100 */
[----:B------:R-:W-:Y:S01]  /*5790*/  FFMA.FTZ R7, -R153, R153, 1 ;  /* 0x3f80000099077423 */ /* 0x000fe20000010199 */
[----:B------:R4:W-:Y:S01]  /*57a0*/  STS [R239+0xf400], R5 ;  /* 0x00f40005ef007388 */ /* 0x0009e20000000800 */
[C---:B------:R-:W-:Y:S01]  /*57b0*/  FADD.FTZ R25, -R2.reuse, R25 ;  /* 0x0000001902197221 */ /* 0x040fe20000010100 */
[C---:B------:R-:W-:Y:S01]  /*57c0*/  FADD.FTZ R29, -R2.reuse, R29 ;  /* 0x0000001d021d7221 */ /* 0x040fe20000010100 */
[C---:B------:R-:W-:Y:S01]  /*57d0*/  FADD.FTZ R13, -R2.reuse, R13 ;  /* 0x0000000d020d7221 */ /* 0x040fe20000010100 */
[----:B------:R2:W-:Y:S01]  /*57e0*/  STS [R238+0xf000], R6 ;  /* 0x00f00006ee007388 */ /* 0x0005e20000000800 */
[C---:B------:R-:W-:Y:S01]  /*57f0*/  FADD.FTZ R24, -R2.reuse, R24 ;  /* 0x0000001802187221 */ /* 0x040fe20000010100 */
[C---:B------:R-:W-:Y:S01]  /*5800*/  FADD.FTZ R28, -R2.reuse, R28 ;  /* 0x0000001c021c7221 */ /* 0x040fe20000010100 */
[----:B------:R-:W-:Y:S01]  /*5810*/  FADD.FTZ R12, -R2, R12 ;  /* 0x0000000c020c7221 */ /* 0x000fe20000010100 */
[----:B------:R-:W-:Y:S01]  /*5820*/  FMUL.FTZ R9, R171, R9 ;  /* 0x00000009ab097220 */ /* 0x000fe20000410000 */
[----:B------:R-:W-:Y:S01]  /*5830*/  FMUL.FTZ R7, R7, UR5 ;  /* 0x0000000507077c20 */ /* 0x000fe20008410000 */
[----:B------:R-:W-:Y:S01]  /*5840*/  FFMA.FTZ R2, -R144, R144, 1 ;  /* 0x3f80000090027423 */ /* 0x000fe20000010190 */
[----:B------:R-:W-:Y:S01]  /*5850*/  FMUL.FTZ R29, R157, R29 ;  /* 0x0000001d9d1d7220 */ /* 0x000fe20000410000 */
[----:B------:R-:W-:Y:S01]  /*5860*/  FMUL.FTZ R13, R166, R13 ;  /* 0x0000000da60d7220 */ /* 0x000fe20000410000 */
[----:B------:R-:W-:Y:S01]  /*5870*/  FMUL.FTZ R9, R9, R7 ;  /* 0x0000000709097220 */ /* 0x000fe20000410000 */
[----:B------:R-:W-:Y:S01]  /*5880*/  FMUL.FTZ R2, R2, UR5 ;  /* 0x0000000502027c20 */ /* 0x000fe20008410000 */
[----:B------:R-:W-:Y:S01]  /*5890*/  FMUL.FTZ R12, R167, R12 ;  /* 0x0000000ca70c7220 */ /* 0x000fe20000410000 */
[----:B------:R-:W-:Y:S01]  /*58a0*/  FFMA.FTZ R7, -R147, R147, 1 ;  /* 0x3f80000093077423 */ /* 0x000fe20000010193 */
[----:B------:R-:W-:Y:S01]  /*58b0*/  FMUL.FTZ R24, R162, R24 ;  /* 0x00000018a2187220 */ /* 0x000fe20000410000 */
[C---:B------:R-:W-:Y:S01]  /*58c0*/  FADD.FTZ R10, -R0.reuse, R10 ;  /* 0x0000000a000a7221 */ /* 0x040fe20000010100 */
[----:B------:R-:W-:Y:S01]  /*58d0*/  FADD.FTZ R15, -R0, R15 ;  /* 0x0000000f000f7221 */ /* 0x000fe20000010100 */
[----:B------:R-:W-:Y:S01]  /*58e0*/  FMUL.FTZ R7, R7, UR5 ;  /* 0x0000000507077c20 */ /* 0x000fe20008410000 */
[----:B---3--:R-:W-:Y:S01]  /*58f0*/  F2FP.F16.F32.PACK_AB R4, R17, R18 ;  /* 0x000000121104723e */ /* 0x008fe200000000ff */
[----:B------:R-:W-:Y:S01]  /*5900*/  FMUL.FTZ R18, R231, R8 ;  /* 0x00000008e7127220 */ /* 0x000fe20000410000 */
[----:B------:R-:W-:Y:S01]  /*5910*/  FFMA.FTZ R8, -R155, R155, 1 ;  /* 0x3f8000009b087423 */ /* 0x000fe2000001019b */
[----:B------:R-:W-:Y:S01]  /*5920*/  FMUL.FTZ R24, R24, R7 ;  /* 0x0000000718187220 */ /* 0x000fe20000410000 */
[----:B----4-:R-:W-:Y:S01]  /*5930*/  FFMA.FTZ R5, -R150, R150, 1 ;  /* 0x3f80000096057423 */ /* 0x010fe20000010196 */
[----:B------:R3:W-:Y:S01]  /*5940*/  STS [R238+0xf400], R4 ;  /* 0x00f40004ee007388 */ /* 0x0007e20000000800 */
[----:B------:R-:W-:Y:S01]  /*5950*/  FMUL.FTZ R8, R8, UR5 ;  /* 0x0000000508087c20 */ /* 0x000fe20008410000 */
[----:B------:R-:W-:Y:S01]  /*5960*/  FMUL.FTZ R28, R158, R28 ;  /* 0x0000001c9e1c7220 */ /* 0x000fe20000410000 */
[----:B--2---:R-:W-:Y:S01]  /*5970*/  FFMA.FTZ R6, -R151, R151, 1 ;  /* 0x3f80000097067423 */ /* 0x004fe20000010197 */
[----:B------:R-:W-:Y:S01]  /*5980*/  FMUL.FTZ R5, R5, UR5 ;  /* 0x0000000505057c20 */ /* 0x000fe20008410000 */
[----:B------:R-:W-:Y:S01]  /*5990*/  FMUL.FTZ R18, R18, R8 ;  /* 0x0000000812127220 */ /* 0x000fe20000410000 */
[----:B------:R-:W-:Y:S01]  /*59a0*/  FMUL.FTZ R8, R29, R2 ;  /* 0x000000021d087220 */ /* 0x000fe20000410000 */
[----:B------:R-:W-:Y:S01]  /*59b0*/  FMUL.FTZ R6, R6, UR5 ;  /* 0x0000000506067c20 */ /* 0x000fe20008410000 */
[----:B------:R-:W-:Y:S01]  /*59c0*/  FMUL.FTZ R13, R13, R5 ;  /* 0x000000050d0d7220 */ /* 0x000fe20000410000 */
[----:B------:R-:W-:Y:S01]  /*59d0*/  FFMA.FTZ R5, -R145, R145, 1 ;  /* 0x3f80000091057423 */ /* 0x000fe20000010191 */
[----:B------:R-:W-:Y:S01]  /*59e0*/  F2FP.F16.F32.PACK_AB R2, R9, R18 ;  /* 0x000000120902723e */ /* 0x000fe200000000ff */
[----:B------:R-:W-:Y:S01]  /*59f0*/  FMUL.FTZ R12, R12, R6 ;  /* 0x000000060c0c7220 */ /* 0x000fe20000410000 */
[----:B------:R-:W-:Y:S01]  /*5a00*/  FMUL.FTZ R15, R232, R15 ;  /* 0x0000000fe80f7220 */ /* 0x000fe20000410000 */
[----:B------:R-:W-:Y:S01]  /*5a10*/  FMUL.FTZ R5, R5, UR5 ;  /* 0x0000000505057c20 */ /* 0x000fe20008410000 */
[----:B------:R-:W-:Y:S01]  /*5a20*/  FADD.FTZ R11, -R0, R11 ;  /* 0x0000000b000b7221 */ /* 0x000fe20000010100 */
[----:B------:R2:W-:Y:S01]  /*5a30*/  STS [R239+0x10000], R2 ;  /* 0x01000002ef007388 */ /* 0x0005e20000000800 */
[----:B------:R-:W-:Y:S01]  /*5a40*/  F2FP.F16.F32.PACK_AB R7, R13, R12 ;  /* 0x0000000c0d07723e */ /* 0x000fe200000000ff */
[----:B------:R-:W-:Y:S01]  /*5a50*/  FMUL.FTZ R12, R235, R10 ;  /* 0x0000000aeb0c7220 */ /* 0x000fe20000410000 */
[----:B------:R-:W-:Y:S01]  /*5a60*/  FFMA.FTZ R10, -R165, R165, 1 ;  /* 0x3f800000a50a7423 */ /* 0x000fe200000101a5 */
[----:B------:R-:W-:Y:S01]  /*5a70*/  FFMA.FTZ R9, -R164, R164, 1 ;  /* 0x3f800000a4097423 */ /* 0x000fe200000101a4 */
[----:B------:R-:W-:Y:S01]  /*5a80*/  FMUL.FTZ R28, R28, R5 ;  /* 0x000000051c1c7220 */ /* 0x000fe20000410000 */
[----:B------:R-:W-:Y:S01]  /*5a90*/  FMUL.FTZ R11, R234, R11 ;  /* 0x0000000bea0b7220 */ /* 0x000fe20000410000 */
[----:B------:R-:W-:Y:S01]  /*5aa0*/  FMUL.FTZ R10, R10, UR5 ;  /* 0x000000050a0a7c20 */ /* 0x000fe20008410000 */
[----:B------:R-:W-:Y:S01]  /*5ab0*/  FMUL.FTZ R9, R9, UR5 ;  /* 0x0000000509097c20 */ /* 0x000fe20008410000 */
[----:B------:R-:W-:Y:S01]  /*5ac0*/  FADD.FTZ R14, -R0, R14 ;  /* 0x0000000e000e7221 */ /* 0x000fe20000010100 */
[----:B---3--:R-:W-:Y:S01]  /*5ad0*/  FFMA.FTZ R4, -R160, R160, 1 ;  /* 0x3f800000a0047423 */ /* 0x008fe200000101a0 */
[----:B------:R-:W-:Y:S01]  /*5ae0*/  FFMA.FTZ R5, -R161, R161, 1 ;  /* 0x3f800000a1057423 */ /* 0x000fe200000101a1 */
[----:B------:R-:W-:Y:S01]  /*5af0*/  FADD.FTZ R30, -R0, R30 ;  /* 0x0000001e001e7221 */ /* 0x000fe20000010100 */
[----:B------:R-:W-:Y:S01]  /*5b00*/  FMUL.FTZ R12, R12, R10 ;  /* 0x0000000a0c0c7220 */ /* 0x000fe20000410000 */
[----:B------:R-:W-:Y:S01]  /*5b10*/  FMUL.FTZ R4, R4, UR5 ;  /* 0x0000000504047c20 */ /* 0x000fe20008410000 */
[----:B------:R-:W-:Y:S01]  /*5b20*/  FMUL.FTZ R11, R11, R9 ;  /* 0x000000090b0b7220 */ /* 0x000fe20000410000 */
[----:B------:R-:W-:Y:S01]  /*5b30*/  FMUL.FTZ R14, R233, R14 ;  /* 0x0000000ee90e7220 */ /* 0x000fe20000410000 */
[----:B------:R-:W-:Y:S01]  /*5b40*/  FMUL.FTZ R5, R5, UR5 ;  /* 0x0000000505057c20 */ /* 0x000fe20008410000 */
[----:B------:R-:W-:Y:S01]  /*5b50*/  FMUL.FTZ R15, R15, R4 ;  /* 0x000000040f0f7220 */ /* 0x000fe20000410000 */
[----:B------:R-:W-:Y:S01]  /*5b60*/  FFMA.FTZ R4, -R149, R149, 1 ;  /* 0x3f80000095047423 */ /* 0x000fe20000010195 */
[----:B------:R-:W-:Y:S01]  /*5b70*/  FMUL.FTZ R30, R168, R30 ;  /* 0x0000001ea81e7220 */ /* 0x000fe20000410000 */
[----:B------:R-:W-:Y:S01]  /*5b80*/  FMUL.FTZ R14, R14, R5 ;  /* 0x000000050e0e7220 */ /* 0x000fe20000410000 */
[----:B------:R-:W-:Y:S01]  /*5b90*/  FFMA.FTZ R9, -R154, R154, 1 ;  /* 0x3f8000009a097423 */ /* 0x000fe2000001019a */
[----:B------:R-:W-:Y:S01]  /*5ba0*/  FMUL.FTZ R4, R4, UR5 ;  /* 0x0000000504047c20 */ /* 0x000fe20008410000 */
[----:B------:R-:W-:Y:S01]  /*5bb0*/  FADD.FTZ R27, -R0, R27 ;  /* 0x0000001b001b7221 */ /* 0x000fe20000010100 */
[----:B------:R-:W-:Y:S01]  /*5bc0*/  FFMA.FTZ R5, -R152, R152, 1 ;  /* 0x3f80000098057423 */ /* 0x000fe20000010198 */
[----:B------:R-:W-:Y:S01]  /*5bd0*/  FFMA.FTZ R6, -R146, R146, 1 ;  /* 0x3f80000092067423 */ /* 0x000fe20000010192 */
[----:B------:R-:W-:Y:S01]  /*5be0*/  FMUL.FTZ R30, R30, R4 ;  /* 0x000000041e1e7220 */ /* 0x000fe20000410000 */
[----:B------:R-:W-:Y:S01]  /*5bf0*/  F2FP.F16.F32.PACK_AB R4, R11, R12 ;  /* 0x0000000c0b04723e */ /* 0x000fe200000000ff */
[C---:B------:R-:W-:Y:S01]  /*5c00*/  FADD.FTZ R26, -R0.reuse, R26 ;  /* 0x0000001a001a7221 */ /* 0x040fe20000010100 */
[----:B--2---:R-:W-:Y:S01]  /*5c10*/  F2FP.F16.F32.PACK_AB R2, R15, R14 ;  /* 0x0000000e0f02723e */ /* 0x004fe200000000ff */
[----:B------:R-:W-:Y:S01]  /*5c20*/  FADD.FTZ R31, -R0, R31 ;  /* 0x0000001f001f7221 */ /* 0x000fe20000010100 */
[----:B------:R-:W-:Y:S01]  /*5c30*/  FMUL.FTZ R10, R9, UR5 ;  /* 0x00000005090a7c20 */ /* 0x000fe20008410000 */
[----:B------:R-:W-:Y:S01]  /*5c40*/  STS [R239+0x10400], R4 ;  /* 0x01040004ef007388 */ /* 0x000fe20000000800 */
[----:B------:R-:W-:Y:S01]  /*5c50*/  FFMA.FTZ R0, -R148, R148, 1 ;  /* 0x3f80000094007423 */ /* 0x000fe20000010194 */
[----:B------:R-:W-:Y:S01]  /*5c60*/  FMUL.FTZ R25, R159, R25 ;  /* 0x000000199f197220 */ /* 0x000fe20000410000 */
[----:B------:R-:W-:Y:S01]  /*5c70*/  FMUL.FTZ R27, R169, R27 ;  /* 0x0000001ba91b7220 */ /* 0x000fe20000410000 */
[----:B------:R-:W-:Y:S01]  /*5c80*/  FMUL.FTZ R9, R5, UR5 ;  /* 0x0000000505097c20 */ /* 0x000fe20008410000 */
[----:B------:R-:W-:Y:S01]  /*5c90*/  FMUL.FTZ R6, R6, UR5 ;  /* 0x0000000506067c20 */ /* 0x000fe20008410000 */
[----:B------:R-:W-:Y:S01]  /*5ca0*/  FMUL.FTZ R26, R170, R26 ;  /* 0x0000001aaa1a7220 */ /* 0x000fe20000410000 */
[----:B------:R-:W-:Y:S01]  /*5cb0*/  F2FP.F16.F32.PACK_AB R17, R19, R22 ;  /* 0x000000161311723e */ /* 0x000fe200000000ff */
[----:B------:R-:W-:Y:S01]  /*5cc0*/  STS [R238+0x10000], R7 ;  /* 0x01000007ee007388 */ /* 0x000fe20000000800 */
[----:B------:R-:W-:Y:S01]  /*5cd0*/  FMUL.FTZ R5, R0, UR5 ;  /* 0x0000000500057c20 */ /* 0x000fe20008410000 */
[----:B------:R-:W-:Y:S01]  /*5ce0*/  FMUL.FTZ R6, R25, R6 ;  /* 0x0000000619067220 */ /* 0x000fe20000410000 */
[----:B------:R-:W-:Y:S01]  /*5cf0*/  FMUL.FTZ R31, R163, R31 ;  /* 0x0000001fa31f7220 */ /* 0x000fe20000410000 */
[----:B------:R-:W-:Y:S01]  /*5d00*/  STS [R238+0x10400], R2 ;  /* 0x01040002ee007388 */ /* 0x000fe20000000800 */
[----:B------:R-:W-:Y:S01]  /*5d10*/  FMUL.FTZ R26, R26, R10 ;  /* 0x0000000a1a1a7220 */ /* 0x000fe20000410000 */
[----:B------:R-:W-:Y:S01]  /*5d20*/  FMUL.FTZ R0, R27, R9 ;  /* 0x000000091b007220 */ /* 0x000fe20000410000 */
[----:B------:R-:W-:Y:S01]  /*5d30*/  F2FP.F16.F32.PACK_AB R16, R23, R32 ;  /* 0x000000201710723e */ /* 0x000fe200000000ff */
[----:B------:R-:W-:Y:S01]  /*5d40*/  STS [R237+0xf000], R21 ;  /* 0x00f00015ed007388 */ /* 0x000fe20000000800 */
[----:B------:R-:W-:Y:S01]  /*5d50*/  FMUL.FTZ R5, R31, R5 ;  /* 0x000000051f057220 */ /* 0x000fe20000410000 */
[----:B------:R-:W-:Y:S02]  /*5d60*/  F2FP.F16.F32.PACK_AB R6, R6, R24 ;  /* 0x000000180606723e */ /* 0x000fe400000000ff */
[----:B------:R-:W-:Y:S01]  /*5d70*/  STS [R237+0xf400], R17 ;  /* 0x00f40011ed007388 */ /* 0x000fe20000000800 */
[----:B------:R-:W-:Y:S02]  /*5d80*/  F2FP.F16.F32.PACK_AB R0, R0, R26 ;  /* 0x0000001a0000723e */ /* 0x000fe400000000ff */
[----:B------:R-:W-:Y:S01]  /*5d90*/  F2FP.F16.F32.PACK_AB R8, R8, R28 ;  /* 0x0000001c0808723e */ /* 0x000fe200000000ff */
[----:B------:R-:W-:Y:S01]  /*5da0*/  STS [R236+0xf000], R20 ;  /* 0x00f00014ec007388 */ /* 0x000fe20000000800 */
[----:B------:R-:W-:Y:S03]  /*5db0*/  F2FP.F16.F32.PACK_AB R5, R5, R30 ;  /* 0x0000001e0505723e */ /* 0x000fe600000000ff */
        /* <DEDUP_REMOVED lines=11> */
[----:B------:R-:W4:Y:S04]  /*5e70*/  LDL.LU R141, [R1] ;  /* 0x00000000018d7983 */ /* 0x000f280000300800 */
[----:B------:R-:W1:Y:S04]  /*5e80*/  LDSM.16.MT88.4 R20, [R0+0x8000] ;  /* 0x008000000014783b */ /* 0x000e680000004200 */
[----:B------:R-:W4:Y:S04]  /*5e90*/  LDL.LU R140, [R1+0x4] ;  /* 0x00000400018c7983 */ /* 0x000f280000300800 */
[----:B------:R-:W-:Y:S04]  /*5ea0*/  LDSM.16.MT88.4 R24, [R3+0x13800] ;  /* 0x013800000318783b */ /* 0x000fe80000004200 */
[----:B------:R-:W1:Y:S04]  /*5eb0*/  LDSM.16.MT88.4 R28, [R0+0x6400] ;  /* 0x00640000001c783b */ /* 0x000e680000004200 */
[----:B------:R-:W1:Y:S04]  /*5ec0*/  LDSM.16.MT88.4 R32, [R3+0x15800] ;  /* 0x015800000320783b */ /* 0x000e680000004200 */
[----:B------:R-:W1:Y:S01]  /*5ed0*/  LDSM.16.MT88.4 R132, [R0+0x7400] ;  /* 0x007400000084783b */ /* 0x000e620000004200 */
[-C--:B--2---:R-:W-:Y:S03]  /*5ee0*/  HMMA.16816.F32 R36, R4, R8.reuse, R36 ;  /* 0x000000080424723c */ /* 0x084fe60000001824 */
[----:B------:R2:W5:Y:S04]  /*5ef0*/  LDL R244, [R1+0x24] ;  /* 0x0000240001f47983 */ /* 0x0005680000100800 */
[----:B------:R-:W2:Y:S01]  /*5f00*/  LDSM.16.MT88.4 R136, [R0+0x8400] ;  /* 0x008400000088783b */ /* 0x000ea20000004200 */
        /* <DEDUP_REMOVED lines=15> */
[----:B------:R-:W3:Y:S01]  /*6000*/  LDSM.16.MT88.4 R20, [R0+0x8800] ;  /* 0x008800000014783b */ /* 0x000ee20000004200 */
        /* <DEDUP_REMOVED lines=10> */
[-C--:B--2---:R-:W-:Y:S06]  /*60b0*/  HMMA.16816.F32 R68, R24, R136.reuse, R68 ;  /* 0x000000881844723c */ /* 0x084fec0000001844 */
[C---:B------:R-:W-:Y:S06]  /*60c0*/  HMMA.16816.F32 R72, R32.reuse, R136, R72 ;  /* 0x000000882048723c */ /* 0x040fec0000001848 */
[-C--:B------:R-:W-:Y:S01]  /*60d0*/  HMMA.16816.F32 R76, R32, R138.reuse, R76 ;  /* 0x0000008a204c723c */ /* 0x080fe2000000184c */
[----:B------:R-:W2:Y:S05]  /*60e0*/  LDSM.16.MT88.4 R32, [R0+0x6c00] ;  /* 0x006c00000020783b */ /* 0x000eaa0000004200 */
        /* <DEDUP_REMOVED lines=12> */
[-C--:B---3--:R-:W-:Y:S06]  /*61b0*/  HMMA.16816.F32 R68, R4, R20.reuse, R68 ;  /* 0x000000140444723c */ /* 0x088fec0000001844 */
[C---:B------:R-:W-:Y:S06]  /*61c0*/  HMMA.16816.F32 R72, R12.reuse, R20, R72 ;  /* 0x000000140c48723c */ /* 0x040fec0000001848 */
[-C--:B------:R-:W-:Y:S06]  /*61d0*/  HMMA.16816.F32 R76, R12, R22.reuse, R76 ;  /* 0x000000160c4c723c */ /* 0x080fec000000184c */
[----:B------:R-:W-:Y:S06]  /*61e0*/  HMMA.16816.F32 R80, R4, R22, R80 ;  /* 0x000000160450723c */ /* 0x000fec0000001850 */
[-C--:B--2---:R-:W-:Y:S06]  /*61f0*/  HMMA.16816.F32 R36, R28, R32.reuse, R36 ;  /* 0x000000201c24723c */ /* 0x084fec0000001824 */
        /* <DEDUP_REMOVED lines=8> */
[C---:B------:R-:W-:Y:S05]  /*6280*/  HMMA.16816.F32 R72, R132.reuse, R136, R72 ;  /* 0x000000888448723c */ /* 0x040fea0000001848 */
[----:B------:R-:W-:Y:S01]  /*6290*/  MOV R161, R141 ;  /* 0x0000008d00a17202 */ /* 0x000fe20000000f00 */
[-C--:B------:R-:W-:Y:S05]  /*62a0*/  HMMA.16816.F32 R76, R132, R138.reuse, R76 ;  /* 0x0000008a844c723c */ /* 0x080fea000000184c */
[----:B------:R-:W-:Y:S01]  /*62b0*/  MOV R160, R140 ;  /* 0x0000008c00a07202 */ /* 0x000fe20000000f00 */
        /* <DEDUP_REMOVED lines=18> */
.L_x_290:
[----:B------:R-:W2:Y:S01]  /*63e0*/  LDL R168, [R1+0x30] ;  /* 0x0000300001a87983 */ /* 0x000ea20000100800 */
[----:B------:R-:W-:Y:S03]  /*63f0*/  ULOP3.LUT UR15, UR9, 0x1, URZ, 0xc0, !UPT ;  /* 0x00000001090f7892 */ /* 0x000fe6000f8ec03f */
[----:B------:R-:W3:Y:S01]  /*6400*/  LDL R167, [R1+0x34] ;  /* 0x0000340001a77983 */ /* 0x000ee20000100800 */
[----:B------:R-:W-:Y:S02]  /*6410*/  UISETP.NE.U32.AND UP1, UPT, UR15, 0x1, UPT ;  /* 0x000000010f00788c */ /* 0x000fe4000bf25070 */
[----:B------:R-:W-:Y:S01]  /*6420*/  UIADD3 UR15, UR9, -0x1, URZ ;  /* 0xffffffff090f7890 */ /* 0x000fe2000fffe03f */
[----:B------:R-:W-:Y:S04]  /*6430*/  LDSM.16.M88.4 R24, [R224] ;  /* 0x00000000e018783b */ /* 0x000fe80000000200 */
[----:B------:R-:W4:Y:S04]  /*6440*/  LDSM.16.MT88.4 R8, [R0+0x9000] ;  /* 0x009000000008783b */ /* 0x000f280000004200 */
[----:B------:R-:W3:Y:S04]  /*6450*/  LDL R162, [R1+0xc] ;  /* 0x00000c0001a27983 */ /* 0x000ee80000100800 */
[----:B------:R-:W3:Y:S04]  /*6460*/  LDL R163, [R1+0x8] ;  /* 0x0000080001a37983 */ /* 0x000ee80000100800 */
[----:B------:R-:W3:Y:S04]  /*6470*/  LDL R164, [R1+0x14] ;  /* 0x0000140001a47983 */ /* 0x000ee80000100800 */
[----:B------:R-:W1:Y:S04]  /*6480*/  LDSM.16.MT88.4 R16, [R0+0xb000] ;  /* 0x00b000000010783b */ /* 0x000e680000004200 */
[----:B------:R-:W3:Y:S04]  /*6490*/  LDL R165, [R1+0x10] ;  /* 0x0000100001a57983 */ /* 0x000ee80000100800 */
[----:B------:R-:W1:Y:S04]  /*64a0*/  LDSM.16.MT88.4 R28, [R0+0xd000] ;  /* 0x00d00000001c783b */ /* 0x000e680000004200 */
[----:B------:R-:W-:Y:S04]  /*64b0*/  LDSM.16.M88.4 R32, [R225] ;  /* 0x00000000e120783b */ /* 0x000fe80000000200 */
[----:B------:R-:W1:Y:S04]  /*64c0*/  LDSM.16.MT88.4 R132, [R0+0x9400] ;  /* 0x009400000084783b */ /* 0x000e680000004200 */
[----:B------:R-:W1:Y:S01]  /*64d0*/  LDSM.16.MT88.4 R136, [R0+0xb400] ;  /* 0x00b400000088783b */ /* 0x000e620000004200 */
[C---:B----4-:R-:W-:Y:S03]  /*64e0*/  HMMA.16816.F32 R4, R24.reuse, R8, RZ ;  /* 0x000000081804723c */ /* 0x050fe600000018ff */
[----:B------:R-:W4:Y:S04]  /*64f0*/  LDSM.16.MT88.4 R140, [R0+0xd400] ;  /* 0x00d40000008c783b */ /* 0x000f280000004200 */
[----:B------:R-:W-:Y:S01]  /*6500*/  LDSM.16.M88.4 R144, [R227] ;  /* 0x00000000e390783b */ /* 0x000fe20000000200 */
[C---:B------:R-:W-:Y:S03]  /*6510*/  HMMA.16816.F32 R8, R24.reuse, R10, RZ ;  /* 0x0000000a1808723c */ /* 0x040fe600000018ff */
[----:B------:R-:W4:Y:S04]  /*6520*/  LDSM.16.MT88.4 R148, [R0+0x9800] ;  /* 0x009800000094783b */ /* 0x000f280000004200 */
[----:B------:R-:W4:Y:S01]  /*6530*/  LDSM.16.MT88.4 R152, [R0+0xb800] ;  /* 0x00b800000098783b */ /* 0x000f220000004200 */
[C---:B-1----:R-:W-:Y:S03]  /*6540*/  HMMA.16816.F32 R12, R24.reuse, R16, RZ ;  /* 0x00000010180c723c */ /* 0x042fe600000018ff */
[----:B------:R-:W-:Y:S04]  /*6550*/  LDSM.16.MT88.4 R156, [R0+0xbc00] ;  /* 0x00bc0000009c783b */ /* 0x000fe80000004200 */
[----:B------:R-:W3:Y:S01]  /*6560*/  LDL R2, [R1+0x18] ;  /* 0x0000180001027983 */ /* 0x000ee20000100800 */
        /* <DEDUP_REMOVED lines=44> */
[C---:B------:R-:W-:Y:S06]  /*6830*/  HMMA.16816.F32 R4, R136.reuse, R144, R4 ;  /* 0x000000908804723c */ /* 0x040fec0000001804 */
[C---:B------:R-:W-:Y:S01]  /*6840*/  HMMA.16816.F32 R8, R136.reuse, R146, R8 ;  /* 0x000000928808723c */ /* 0x040fe20000001808 */
[----:B------:R-:W1:Y:S05]  /*6850*/  LDSM.16.MT88.4 R144, [R0+0xac00] ;  /* 0x00ac00000090783b */ /* 0x000e6a0000004200 */
[C---:B------:R-:W-:Y:S06]  /*6860*/  HMMA.16816.F32 R12, R136.reuse, R156, R12 ;  /* 0x0000009c880c723c */ /* 0x040fec000000180c */
        /* <DEDUP_REMOVED lines=12> */
[----:B------:R-:W-:Y:S06]  /*6930*/  HMMA.16816.F32 R24, R132, R30, R24 ;  /* 0x0000001e8418723c */ /* 0x000fec0000001818 */
[C---:B------:R-:W-:Y:S01]  /*6940*/  HMMA.16816.F32 R4, R140.reuse, R144, R4 ;  /* 0x000000908c04723c */ /* 0x040fe20000001804 */
[----:B------:R-:W-:Y:S04]  /*6950*/  IMAD.U32 R132, RZ, RZ, UR17 ;  /* 0x00000011ff847e24 */ /* 0x000fe8000f8e00ff */
[----:B--2---:R-:W-:Y:S01]  /*6960*/  @P1 IADD3 R30, P2, R168, UR12, RZ ;  /* 0x0000000ca81e1c10 */ /* 0x004fe2000ff5e0ff */
[C---:B------:R-:W-:Y:S01]  /*6970*/  HMMA.16816.F32 R8, R140.reuse, R146, R8 ;  /* 0x000000928c08723c */ /* 0x040fe20000001808 */
[----:B------:R-:W-:Y:S01]  /*6980*/  LDSM.16.MT88.4 R144, [R220+0x1c00] ;  /* 0x001c0000dc90783b */ /* 0x000fe20000004200 */
[----:B------:R-:W-:Y:S03]  /*6990*/  @UP3 UIADD3 UR12, UP2, UR12, -0x100, URZ ;  /* 0xffffff000c0c3890 */ /* 0x000fe6000ff5e03f */
[----:B---3--:R-:W-:Y:S01]  /*69a0*/  @P1 IADD3.X R31, R167, UR11, RZ, P2, !PT ;  /* 0x0000000ba71f1c10 */ /* 0x008fe200097fe4ff */
[C---:B------:R-:W-:Y:S01]  /*69b0*/  HMMA.16816.F32 R12, R140.reuse, R156, R12 ;  /* 0x0000009c8c0c723c */ /* 0x040fe2000000180c */
[----:B------:R-:W-:Y:S03]  /*69c0*/  @UP3 UIADD3.X UR11, UR11, -0x1, URZ, UP2, !UPT ;  /* 0xffffffff0b0b3890 */ /* 0x000fe600097fe43f */
[----:B------:R-:W2:Y:S02]  /*69d0*/  @P1 LDG.E R162, desc[UR6][R30.64+0xa0] ;  /* 0x0000a0061ea21981 */ /* 0x000ea4000c1e1900 */
[C---:B------:R-:W-:Y:S02]  /*69e0*/  HMMA.16816.F32 R16, R140.reuse, R158, R16 ;  /* 0x0000009e8c10723c */ /* 0x040fe40000001810 */
[----:B------:R-:W3:Y:S04]  /*69f0*/  @P1 LDG.E R163, desc[UR6][R30.64+0x80] ;  /* 0x000080061ea31981 */ /* 0x000ee8000c1e1900 */
[C---:B------:R-:W-:Y:S01]  /*6a00*/  HMMA.16816.F32 R20, R140.reuse, R32, R20 ;  /* 0x000000208c14723c */ /* 0x040fe20000001814 */
[----:B------:R-:W4:Y:S04]  /*6a10*/  @P1 LDG.E R164, desc[UR6][R30.64+0x20] ;  /* 0x000020061ea41981 */ /* 0x000f28000c1e1900 */
[----:B------:R1:W4:Y:S01]  /*6a20*/  @P1 LDG.E R165, desc[UR6][R30.64] ;  /* 0x000000061ea51981 */ /* 0x000322000c1e1900 */
[----:B------:R-:W-:Y:S03]  /*6a30*/  HMMA.16816.F32 R24, R140, R34, R24 ;  /* 0x000000228c18723c */ /* 0x000fe60000001818 */
[----:B------:R-:W-:Y:S04]  /*6a40*/  LDSM.16.MT88.4 R140, [R220+0x1800] ;  /* 0x00180000dc8c783b */ /* 0x000fe80000004200 */
[----:B------:R-:W-:Y:S04]  /*6a50*/  IMAD.U32 R34, RZ, RZ, UR34 ;  /* 0x00000022ff227e24 */ /* 0x000fe8000f8e00ff */
[----:B-1----:R-:W-:Y:S01]  /*6a60*/  IMAD.U32 R30, RZ, RZ, UR33 ;  /* 0x00000021ff1e7e24 */ /* 0x002fe2000f8e00ff */
[C---:B------:R-:W-:Y:S04]  /*6a70*/  LEA R166, P0, R2.reuse, R160, 0x2 ;  /* 0x000000a002a67211 */ /* 0x040fe800078010ff */
[----:B------:R-:W-:Y:S01]  /*6a80*/  LEA.HI.X.SX32 R28, R2, R161, 0x2, P0 ;  /* 0x000000a1021c7211 */ /* 0x000fe200000f16ff */
[----:B------:R-:W-:Y:S01]  /*6a90*/  STL [R1+0x4], R166 ;  /* 0x000004a601007387 */ /* 0x000fe20000100800 */
[----:B------:R-:W-:Y:S03]  /*6aa0*/  IMAD.U32 R2, RZ, RZ, UR16 ;  /* 0x00000010ff027e24 */ /* 0x000fe6000f8e00ff */
[----:B------:R1:W-:Y:S01]  /*6ab0*/  STL [R1], R28 ;  /* 0x0000001c01007387 */ /* 0x0003e20000100800 */
[----:B------:R-:W-:Y:S02]  /*6ac0*/  IMAD.MOV.U32 R29, RZ, RZ, R28 ;  /* 0x000000ffff1d7224 */ /* 0x000fe400078e001c */
[----:B-1----:R-:W-:Y:S05]  /*6ad0*/  IMAD.MOV.U32 R28, RZ, RZ, R166 ;  /* 0x000000ffff1c7224 */ /* 0x002fea00078e00a6 */
[-C--:B------:R-:W-:Y:S01]  /*6ae0*/  LEA R32, P0, R2, R28.reuse, 0x2 ;  /* 0x0000001c02207211 */ /* 0x080fe200078010ff */
[----:B------:R1:W-:Y:S01]  /*6af0*/  REDG.E.ADD.F32.FTZ.RN.STRONG.GPU desc[UR6][R28.64], R4 ;  /* 0x000000041c0079a6 */ /* 0x0003e2000c10f386 */
[-C--:B------:R-:W-:Y:S01]  /*6b00*/  LEA R34, P2, R34, R28.reuse, 0x2 ;  /* 0x0000001c22227211 */ /* 0x080fe200078410ff */
[----:B------:R-:W-:Y:S01]  /*6b10*/  IMAD.U32 R2, RZ, RZ, UR33 ;  /* 0x00000021ff027e24 */ /* 0x000fe2000f8e00ff */
[-C--:B------:R-:W-:Y:S01]  /*6b20*/  LEA.HI.X.SX32 R33, R0, R29.reuse, 0x2, P0 ;  /* 0x0000001d00217211 */ /* 0x080fe200000f16ff */
[----:B------:R-:W-:Y:S01]  /*6b30*/  IMAD.U32 R0, RZ, RZ, UR17 ;  /* 0x00000011ff007e24 */ /* 0x000fe2000f8e00ff */
[-C--:B------:R-:W-:Y:S03]  /*6b40*/  LEA R132, P0, R132, R28.reuse, 0x2 ;  /* 0x0000001c84847211 */ /* 0x080fe600078010ff */
[----:B------:R1:W-:Y:S01]  /*6b50*/  REDG.E.ADD.F32.FTZ.RN.STRONG.GPU desc[UR6][R32.64], R5 ;  /* 0x00000005200079a6 */ /* 0x0003e2000c10f386 */
[-C--:B------:R-:W-:Y:S01]  /*6b60*/  LEA.HI.X.SX32 R133, R0, R29.reuse, 0x2, P0 ;  /* 0x0000001d00857211 */ /* 0x080fe200000f16ff */
[----:B------:R-:W-:Y:S04]  /*6b70*/  IMAD.U32 R0, RZ, RZ, UR32 ;  /* 0x00000020ff007e24 */ /* 0x000fe8000f8e00ff */
[----:B------:R1:W-:Y:S04]  /*6b80*/  REDG.E.ADD.F32.FTZ.RN.STRONG.GPU desc[UR6][R132.64], R6 ;  /* 0x00000006840079a6 */ /* 0x0003e8000c10f386 */
[----:B------:R-:W-:Y:S01]  /*6b90*/  LDSM.16.MT88.4 R132, [R3+0x11800] ;  /* 0x011800000384783b */ /* 0x000fe20000004200 */
[----:B-1----:R-:W-:Y:S05]  /*6ba0*/  IMAD.U32 R4, RZ, RZ, UR32 ;  /* 0x00000020ff047e24 */ /* 0x002fea000f8e00ff */
[-C--:B------:R-:W-:Y:S01]  /*6bb0*/  LEA R4, P0, R4, R28.reuse, 0x2 ;  /* 0x0000001c04047211 */ /* 0x080fe200078010ff */
[----:B------:R-:W-:Y:S05]  /*6bc0*/  IMAD.U32 R5, RZ, RZ, UR34 ;  /* 0x00000022ff057e24 */ /* 0x000fea000f8e00ff */
[-C--:B------:R-:W-:Y:S01]  /*6bd0*/  LEA.HI.X.SX32 R35, R5, R29.reuse, 0x2, P2 ;  /* 0x0000001d05237211 */ /* 0x080fe200010f16ff */
[----:B------:R-:W-:Y:S01]  /*6be0*/  IMAD.U32 R6, RZ, RZ, UR25 ;  /* 0x00000019ff067e24 */ /* 0x000fe2000f8e00ff */
[-C--:B------:R-:W-:Y:S01]  /*6bf0*/  LEA.HI.X.SX32 R5, R0, R29.reuse, 0x2, P0 ;  /* 0x0000001d00057211 */ /* 0x080fe200000f16ff */
[----:B------:R-:W-:Y:S02]  /*6c00*/  IMAD.U32 R0, RZ, RZ, UR31 ;  /* 0x0000001fff007e24 */ /* 0x000fe4000f8e00ff */
[----:B------:R1:W-:Y:S02]  /*6c10*/  REDG.E.ADD.F32.FTZ.RN.STRONG.GPU desc[UR6][R34.64], R7 ;  /* 0x00000007220079a6 */ /* 0x0003e4000c10f386 */
[----:B-1----:R-:W-:Y:S02]  /*6c20*/  IMAD.U32 R7, RZ, RZ, UR25 ;  /* 0x00000019ff077e24 */ /* 0x002fe4000f8e00ff */
[----:B--2---:R-:W-:Y:S04]  /*6c30*/  @P1 STL [R1+0xc], R162 ;  /* 0x00000ca201001387 */ /* 0x004fe80000100800 */
[----:B---3--:R-:W-:Y:S04]  /*6c40*/  @P1 STL [R1+0x8], R163 ;  /* 0x000008a301001387 */ /* 0x008fe80000100800 */
[----:B----4-:R-:W-:Y:S04]  /*6c50*/  @P1 STL [R1+0x14], R164 ;  /* 0x000014a401001387 */ /* 0x010fe80000100800 */
[----:B------:R-:W-:Y:S01]  /*6c60*/  @P1 STL [R1+0x10], R165 ;  /* 0x000010a501001387 */ /* 0x000fe20000100800 */
[-C--:B------:R-:W-:Y:S04]  /*6c70*/  LEA R30, P1, R30, R28.reuse, 0x2 ;  /* 0x0000001c1e1e7211 */ /* 0x080fe800078210ff */
[-C--:B------:R-:W-:Y:S01]  /*6c80*/  LEA.HI.X.SX32 R31, R2, R29.reuse, 0x2, P1 ;  /* 0x0000001d021f7211 */ /* 0x080fe200008f16ff */
[----:B------:R-:W-:Y:S04]  /*6c90*/  IMAD.U32 R2, RZ, RZ, UR31 ;  /* 0x0000001fff027e24 */ /* 0x000fe8000f8e00ff */
[----:B------:R1:W-:Y:S04]  /*6ca0*/  REDG.E.ADD.F32.FTZ.RN.STRONG.GPU desc[UR6][R30.64], R8 ;  /* 0x000000081e0079a6 */ /* 0x0003e8000c10f386 */
[----:B------:R2:W-:Y:S01]  /*6cb0*/  REDG.E.ADD.F32.FTZ.RN.STRONG.GPU desc[UR6][R4.64], R9 ;  /* 0x00000009040079a6 */ /* 0x0005e2000c10f386 */
[----:B-1----:R-:W-:Y:S01]  /*6cc0*/  IMAD.U32 R8, RZ, RZ, UR30 ;  /* 0x0000001eff087e24 */ /* 0x002fe2000f8e00ff */
[-C--:B--2---:R-:W-:Y:S01]  /*6cd0*/  LEA R4, P1, R0, R28.reuse, 0x2 ;  /* 0x0000001c00047211 */ /* 0x084fe200078210ff */
        /* <DEDUP_REMOVED lines=313> */
.L_x_292:
        /* <DEDUP_REMOVED lines=20> */
.L_x_293:
[----:B------:R-:W2:Y:S01]  /*81b0*/  LDL.64 R4, [R1+0x40] ;  /* 0x0000400001047983 */ /* 0x000ea20000100a00 */
[----:B------:R-:W-:Y:S01]  /*81c0*/  USHF.R.S32.HI UR9, URZ, 0x1f, UR5 ;  /* 0x0000001f3f097899 */ /* 0x000fe20008011405 */
[----:B------:R-:W-:Y:S01]  /*81d0*/  IMAD.U32 R2, RZ, RZ, UR10 ;  /* 0x0000000aff027e24 */ /* 0x000fe2000f8e00ff */
[----:B------:R-:W-:Y:S01]  /*81e0*/  UIMAD UR8, UR36, -0x80, UR8 ;  /* 0xffffff80240878a4 */ /* 0x000fe2000f8e0208 */
[----:B------:R-:W-:Y:S01]  /*81f0*/  BAR.SYNC.DEFER_BLOCKING 0x0 ;  /* 0x0000000000007b1d */ /* 0x000fe20000010000 */
[----:B------:R-:W-:Y:S02]  /*8200*/  UIMAD UR15, UR9, UR10, URZ ;  /* 0x0000000a090f72a4 */ /* 0x000fe4000f8e023f */
[----:B------:R-:W-:Y:S02]  /*8210*/  USHF.R.S32.HI UR21, URZ, 0x1f, UR57 ;  /* 0x0000001f3f157899 */ /* 0x000fe40008011439 */
[----:B------:R-:W-:Y:S01]  /*8220*/  UIMAD UR15, UR5, UR11, UR15 ;  /* 0x0000000b050f72a4 */ /* 0x000fe2000f8e020f */
[----:B------:R-:W-:Y:S01]  /*8230*/  BSSY B0, `(.L_x_294) ;  /* 0x000002c000007945 */ /* 0x000fe20003800000 */
[----:B------:R-:W-:Y:S01]  /*8240*/  ULDC.64 UR16, c[0x0][0x468] ;  /* 0x00011a0000107ab9 */ /* 0x000fe20000000a00 */
[----:B------:R-:W1:Y:S01]  /*8250*/  S2R R26, SR_TID.X ;  /* 0x00000000001a7919 */ /* 0x000e620000002100 */
[----:B------:R-:W3:Y:S01]  /*8260*/  S2R R27, SR_TID.X ;  /* 0x00000000001b7919 */ /* 0x000ee20000002100 */
[----:B------:R4:W2:Y:S04]  /*8270*/  LDS.128 R36, [R0+0xa000] ;  /* 0x00a0000000247984 */ /* 0x0008a80000000c00 */
[----:B------:R4:W2:Y:S04]  /*8280*/  LDS.128 R32, [R0+0xc000] ;  /* 0x00c0000000207984 */ /* 0x0008a80000000c00 */
[----:B------:R4:W2:Y:S04]  /*8290*/  LDS.128 R28, [R0+0xe000] ;  /* 0x00e00000001c7984 */ /* 0x0008a80000000c00 */
[----:B------:R4:W2:Y:S04]  /*82a0*/  LDS.128 R48, [R0+0x10000] ;  /* 0x0100000000307984 */ /* 0x0008a80000000c00 */
[----:B------:R4:W2:Y:S01]  /*82b0*/  LDS.128 R44, [R0+0x12000] ;  /* 0x01200000002c7984 */ /* 0x0008a20000000c00 */
[----:B-1----:R-:W-:-:S03]  /*82c0*/  SHF.R.S32.HI R26, RZ, 0x1f, R26 ;  /* 0x0000001fff1a7819 */ /* 0x002fc6000001141a */
[----:B------:R4:W1:Y:S01]  /*82d0*/  LDS.128 R40, [R0+0x14000] ;  /* 0x0140000000287984 */ /* 0x0008620000000c00 */
[----:B---3--:R-:W-:-:S04]  /*82e0*/  LEA.HI R26, R26, R27, RZ, 0x2 ;  /* 0x0000001b1a1a7211 */ /* 0x008fc800078f10ff */
[----:B------:R-:W-:-:S04]  /*82f0*/  SHF.R.S32.HI R26, RZ, 0x2, R26 ;  /* 0x00000002ff1a7819 */ /* 0x000fc8000001141a */
[C---:B------:R-:W-:Y:S01]  /*8300*/  ISETP.GE.AND P2, PT, R26.reuse, UR8, PT ;  /* 0x000000081a007c0c */ /* 0x040fe2000bf46270 */
[----:B------:R-:W-:Y:S01]  /*8310*/  VIADD R8, R26, 0x40 ;  /* 0x000000401a087836 */ /* 0x000fe20000000000 */
[----:B------:R-:W-:-:S04]  /*8320*/  SHF.R.S32.HI R25, RZ, 0x1f, R26 ;  /* 0x0000001fff197819 */ /* 0x000fc8000001141a */
[----:B------:R-:W-:Y:S02]  /*8330*/  ISETP.GE.AND P1, PT, R8, UR8, PT ;  /* 0x0000000808007c0c */ /* 0x000fe4000bf26270 */
        /* <DEDUP_REMOVED lines=9> */
[----:B------:R-:W-:-:S04]  /*83d0*/  IMAD.WIDE.U32 R8, R2, UR57, R4 ;  /* 0x0000003902087c25 */ /* 0x000fc8000f8e0004 */
[----:B------:R-:W-:Y:S01]  /*83e0*/  VIADD R24, R9, UR17 ;  /* 0x0000001109187c36 */ /* 0x000fe20008000000 */
[----:B-1--4-:R-:W-:Y:S06]  /*83f0*/  @P2 BRA `(.L_x_295) ;  /* 0x00000000003c2947 */ /* 0x012fec0003800000 */
        /* <DEDUP_REMOVED lines=15> */
.L_x_295:
[----:B------:R-:W-:Y:S05]  /*84f0*/  BSYNC B0 ;  /* 0x0000000000007941 */ /* 0x000fea0003800000 */
.L_x_294:
        /* <DEDUP_REMOVED lines=16> */
.L_x_297:
[----:B------:R-:W-:Y:S05]  /*8600*/  BSYNC B0 ;  /* 0x0000000000007941 */ /* 0x000fea0003800000 */
.L_x_296:
[----:B------:R-:W-:Y:S01]  /*8610*/  IMAD.U32 R2, RZ, RZ, UR12 ;  /* 0x0000000cff027e24 */ /* 0x000fe2000f8e00ff */
[----:B------:R-:W-:Y:S01]  /*8620*/  UIMAD UR9, UR9, UR12, URZ ;  /* 0x0000000c090972a4 */ /* 0x000fe2000f8e023f */
[----:B-1----:R-:W1:Y:S01]  /*8630*/  LDS.128 R20, [R0+0xf000] ;  /* 0x00f0000000147984 */ /* 0x002e620000000c00 */
[----:B------:R-:W-:Y:S01]  /*8640*/  USHF.R.S32.HI UR10, URZ, 0x1f, UR57 ;  /* 0x0000001f3f0a7899 */ /* 0x000fe20008011439 */
[----:B------:R-:W-:Y:S01]  /*8650*/  IMAD.WIDE.U32 R6, R2, UR5, R6 ;  /* 0x0000000502067c25 */ /* 0x000fe2000f8e0006 */
[----:B------:R-:W-:Y:S01]  /*8660*/  UIMAD UR5, UR5, UR13, UR9 ;  /* 0x0000000d050572a4 */ /* 0x000fe2000f8e0209 */
[----:B------:R-:W3:Y:S01]  /*8670*/  LDS.128 R16, [R0+0x11000] ;  /* 0x0110000000107984 */ /* 0x000ee20000000c00 */
[----:B------:R-:W-:Y:S01]  /*8680*/  BSSY B0, `(.L_x_298) ;  /* 0x0000018000007945 */ /* 0x000fe20003800000 */
[----:B------:R-:W-:Y:S01]  /*8690*/  ULDC.64 UR8, c[0x0][0x470] ;  /* 0x00011c0000087ab9 */ /* 0x000fe20000000a00 */
[----:B------:R-:W-:Y:S01]  /*86a0*/  IADD3 R6, P0, R6, UR14, RZ ;  /* 0x0000000e06067c10 */ /* 0x000fe2000ff1e0ff */
[----:B------:R4:W1:Y:S02]  /*86b0*/  LDS.128 R12, [R0+0x13000] ;  /* 0x01300000000c7984 */ /* 0x0008640000000c00 */
        /* <DEDUP_REMOVED lines=20> */
.L_x_299:
[----:B------:R-:W-:Y:S05]  /*8800*/  BSYNC B0 ;  /* 0x0000000000007941 */ /* 0x000fea0003800000 */
.L_x_298:
        /* <DEDUP_REMOVED lines=15> */
.L_x_288:
        /* <DEDUP_REMOVED lines=23> */
.L_x_301:
        /* <DEDUP_REMOVED lines=21> */
.L_x_302:
[----:B------:R-:W2:Y:S01]  /*8bc0*/  LDL.64 R14, [R1+0x40] ;  /* 0x00004000010e7983 */ /* 0x000ea20000100a00 */
[----:B------:R-:W-:Y:S01]  /*8bd0*/  UIMAD UR5, UR19, UR10, URZ ;  /* 0x0000000a130572a4 */ /* 0x000fe2000f8e023f */
[----:B------:R-:W-:Y:S01]  /*8be0*/  IMAD.U32 R4, RZ, RZ, UR10 ;  /* 0x0000000aff047e24 */ /* 0x000fe2000f8e00ff */
[----:B------:R-:W-:Y:S01]  /*8bf0*/  UIMAD UR8, UR36, -0x80, UR8 ;  /* 0xffffff80240878a4 */ /* 0x000fe2000f8e0208 */
[----:B------:R-:W1:Y:S01]  /*8c00*/  S2R R11, SR_TID.X ;  /* 0x00000000000b7919 */ /* 0x000e620000002100 */
[----:B------:R-:W-:Y:S01]  /*8c10*/  UIMAD UR5, UR18, UR11, UR5 ;  /* 0x0000000b120572a4 */ /* 0x000fe2000f8e0205 */
[----:B------:R-:W-:Y:S01]  /*8c20*/  BSSY B0, `(.L_x_303) ;  /* 0x0000021000007945 */ /* 0x000fe20003800000 */
[----:B------:R-:W-:Y:S01]  /*8c30*/  USHF.R.S32.HI UR21, URZ, 0x1f, UR57 ;  /* 0x0000001f3f157899 */ /* 0x000fe20008011439 */
[----:B------:R-:W3:Y:S01]  /*8c40*/  S2R R12, SR_TID.X ;  /* 0x00000000000c7919 */ /* 0x000ee20000002100 */
[----:B------:R-:W-:Y:S02]  /*8c50*/  ULDC.64 UR14, c[0x0][0x468] ;  /* 0x00011a00000e7ab9 */ /* 0x000fe40000000a00 */
[----:B------:R-:W-:Y:S01]  /*8c60*/  IMAD.U32 R0, RZ, RZ, UR5 ;  /* 0x00000005ff007e24 */ /* 0x000fe2000f8e00ff */
[----:B------:R-:W-:-:S04]  /*8c70*/  UIMAD UR5, UR21, UR14, URZ ;  /* 0x0000000e150572a4 */ /* 0x000fc8000f8e023f */
[----:B------:R-:W-:Y:S01]  /*8c80*/  UIMAD UR15, UR57, UR15, UR5 ;  /* 0x0000000f390f72a4 */ /* 0x000fe2000f8e0205 */
[----:B-1----:R-:W-:-:S04]  /*8c90*/  SHF.R.S32.HI R11, RZ, 0x1f, R11 ;  /* 0x0000001fff0b7819 */ /* 0x002fc8000001140b */
[----:B---3--:R-:W-:-:S04]  /*8ca0*/  LEA.HI R11, R11, R12, RZ, 0x2 ;  /* 0x0000000c0b0b7211 */ /* 0x008fc800078f10ff */
[----:B------:R-:W-:-:S04]  /*8cb0*/  SHF.R.S32.HI R11, RZ, 0x2, R11 ;  /* 0x00000002ff0b7819 */ /* 0x000fc8000001140b */
[C---:B------:R-:W-:Y:S01]  /*8cc0*/  ISETP.GE.AND P2, PT, R11.reuse, UR8, PT ;  /* 0x000000080b007c0c */ /* 0x040fe2000bf46270 */
[----:B------:R-:W-:Y:S01]  /*8cd0*/  VIADD R2, R11, 0x40 ;  /* 0x000000400b027836 */ /* 0x000fe20000000000 */
[----:B------:R-:W-:-:S04]  /*8ce0*/  SHF.R.S32.HI R10, RZ, 0x1f, R11 ;  /* 0x0000001fff0a7819 */ /* 0x000fc8000001140b */
[----:B------:R-:W-:Y:S01]  /*8cf0*/  ISETP.GE.AND P1, PT, R2, UR8, PT ;  /* 0x0000000802007c0c */ /* 0x000fe2000bf26270 */
[----:B--2---:R-:W-:-:S03]  /*8d00*/  IMAD.WIDE.U32 R4, R4, UR18, R14 ;  /* 0x0000001204047c25 */ /* 0x004fc6000f8e000e */
[----:B------:R-:W-:-:S04]  /*8d10*/  IADD3 R6, P0, R4, UR9, RZ ;  /* 0x0000000904067c10 */ /* 0x000fc8000ff1e0ff */
[----:B------:R-:W-:Y:S01]  /*8d20*/  IADD3.X R7, R5, UR20, R0, P0, !PT ;  /* 0x0000001405077c10 */ /* 0x000fe200087fe400 */
[----:B------:R-:W-:-:S04]  /*8d30*/  IMAD.U32 R0, RZ, RZ, UR14 ;  /* 0x0000000eff007e24 */ /* 0x000fc8000f8e00ff */
        /* <DEDUP_REMOVED lines=15> */
.L_x_304:
[----:B------:R-:W-:Y:S05]  /*8e30*/  BSYNC B0 ;  /* 0x0000000000007941 */ /* 0x000fea0003800000 */
.L_x_303:
        /* <DEDUP_REMOVED lines=15> */
.L_x_306:
[----:B------:R-:W-:Y:S05]  /*8f30*/  BSYNC B0 ;  /* 0x0000000000007941 */ /* 0x000fea0003800000 */
.L_x_305:
        /* <DEDUP_REMOVED lines=28> */
.L_x_308:
[----:B------:R-:W-:Y:S05]  /*9100*/  BSYNC B0 ;  /* 0x0000000000007941 */ /* 0x000fea0003800000 */
.L_x_307:
        /* <DEDUP_REMOVED lines=14> */
.L_x_300:
[----:B------:R-:W-:Y:S05]  /*91f0*/  BSYNC B1 ;  /* 0x0000000000017941 */ /* 0x000fea0003800000 */
.L_x_283:
        /* <DEDUP_REMOVED lines=8> */
.L_x_309:
[----:B------:R-:W-:Y:S05]  /*9280*/  EXIT ;  /* 0x000000000000794d */ /* 0x000fea0003800000 */
.L_x_311:
        /* <DEDUP_REMOVED lines=15> */
.L_x_1287:


//--------------------- .text._ZN5flash44flash_bwd_dq_dk_dv_loop_seqk_parallel_kernelI23Flash_bwd_kernel_traitsILi96ELi64ELi128ELi8ELi2ELi4ELi4ELb1ELb0EN7cutlass6half_tE19Flash_kernel_traitsILi96ELi64ELi128ELi8ES3_EELb1ELb0ELb0ELb0ELb0ELb0ELb0EEEvNS_16Flash_bwd_paramsE --------------------------
	.section	.text._ZN5flash44flash_bwd_dq_dk_dv_loop_seqk_parallel_kernelI23Flash_bwd_kernel_traitsILi96ELi64ELi128ELi8ELi2ELi4ELi4ELb1ELb0EN7cutlass6half_tE19Flash_kernel_traitsILi96ELi64ELi128ELi8ES3_EELb1ELb0ELb0ELb0ELb0ELb0ELb0EEEvNS_16Flash_bwd_paramsE,"ax",@progbits
	.align	128
        .global         _ZN5flash44flash_bwd_dq_dk_dv_loop_seqk_parallel_kernelI23Flash_bwd_kernel_traitsILi96ELi64ELi128ELi8ELi2ELi4ELi4ELb1ELb0EN7cutlass6half_tE19Flash_kernel_traitsILi96ELi64ELi128ELi8ES3_EELb1ELb0ELb0ELb0ELb0ELb0ELb0EEEvNS_16Flash_bwd_paramsE
        .type           _ZN5flash44flash_bwd_dq_dk_dv_loop_seqk_parallel_kernelI23Flash_bwd_kernel_traitsILi96ELi64ELi128ELi8ELi2ELi4ELi4ELb1ELb0EN7cutlass6half_tE19Flash_kernel_traitsILi96ELi64ELi128ELi8ES3_EELb1ELb0ELb0ELb0ELb0ELb0ELb0EEEvNS_16Flash_bwd_paramsE,@function
        .size           _ZN5flash44flash_bwd_dq_dk_dv_loop_seqk_parallel_kernelI23Flash_bwd_kernel_traitsILi96ELi64ELi128ELi8ELi2ELi4ELi4ELb1ELb0EN7cutlass6half_tE19Flash_kernel_traitsILi96ELi64ELi128ELi8ES3_EELb1ELb0ELb0ELb0ELb0ELb0ELb0EEEvNS_16Flash_bwd_paramsE,(.L_x_1288 - _ZN5flash44flash_bwd_dq_dk_dv_loop_seqk_parallel_kernelI23Flash_bwd_kernel_traitsILi96ELi64ELi128ELi8ELi2ELi4ELi4ELb1ELb0EN7cutlass6half_tE19Flash_kernel_traitsILi96ELi64ELi128ELi8ES3_EELb1ELb0ELb0ELb0ELb0ELb0ELb0EEEvNS_16Flash_bwd_paramsE)
        .other          _ZN5flash44flash_bwd_dq_dk_dv_loop_seqk_parallel_kernelI23Flash_bwd_kernel_traitsILi96ELi64ELi128ELi8ELi2ELi4ELi4ELb1ELb0EN7cutlass6half_tE19Flash_kernel_traitsILi96ELi64ELi128ELi8ES3_EELb1ELb0ELb0ELb0ELb0ELb0ELb0EEEvNS_16Flash_bwd_paramsE,@"STO_CUDA_ENTRY STV_DEFAULT"
_ZN5flash44flash_bwd_dq_dk_dv_loop_seqk_parallel_kernelI23Flash_bwd_kernel_traitsILi96ELi64ELi128ELi8ELi2ELi4ELi4ELb1ELb0EN7cutlass6half_tE19Flash_kernel_traitsILi96ELi64ELi128ELi8ES3_EELb1ELb0ELb0ELb0ELb0ELb0ELb0EEEvNS_16Flash_bwd_paramsE:
.text._ZN5flash44flash_bwd_dq_dk_dv_loop_seqk_parallel_kernelI23Flash_bwd_kernel_traitsILi96ELi64ELi128ELi8ELi2ELi4ELi4ELb1ELb0EN7cutlass6half_tE19Flash_kernel_traitsILi96ELi64ELi128ELi8ES3_EELb1ELb0ELb0ELb0ELb0ELb0ELb0EEEvNS_16Flash_bwd_paramsE:
        /* <DEDUP_REMOVED lines=17> */
[----:B------:R-:W-:Y:S01]  /*0110*/  UMOV UR61, 0xffffd000 ;  /* 0xffffd000003d7882 */ /* 0x000fe20000000000 */
[----:B------:R-:W-:-:S04]  /*0120*/  IMAD.MOV.U32 R237, RZ, RZ, -0x10 ;  /* 0xfffffff0ffed7424 */ /* 0x000fc800078e00ff */
[----:B------:R-:W3:Y:S08]  /*0130*/  S2UR UR59, SR_CTAID.Z ;  /* 0x00000000003b79c3 */ /* 0x000ef00000002700 */
[----:B------:R-:W4:Y:S01]  /*0140*/  S2UR UR50, SR_CTAID.Y ;  /* 0x00000000003279c3 */ /* 0x000f220000002600 */
[----:B--2---:R-:W-:-:S04]  /*0150*/  ULEA UR4, UR4, UR5, 0x18 ;  /* 0x0000000504047291 */ /* 0x004fc8000f8ec03f */
[----:B------:R-:W-:Y:S01]  /*0160*/  UIADD3 UR5, UR4, 0xf000, URZ ;  /* 0x0000f00004057890 */ /* 0x000fe2000fffe03f */
        /* <DEDUP_REMOVED lines=9> */
[----:B------:R-:W-:Y:S01]  /*0200*/  LOP3.LUT R12, R5, 0xfffffffc, RZ, 0xc0, !PT ;  /* 0xfffffffc050c7812 */ /* 0x000fe200078ec0ff */
[----:B------:R-:W-:Y:S01]  /*0210*/  IMAD.IADD R10, R4, 0x1, -R6 ;  /* 0x00000001040a7824 */ /* 0x000fe200078e0a06 */
[----:B------:R-:W-:Y:S01]  /*0220*/  LOP3.LUT R11, R8, 0xfffffff0, RZ, 0xc0, !PT ;  /* 0xfffffff0080b7812 */ /* 0x000fe200078ec0ff */
[----:B------:R-:W-:Y:S01]  /*0230*/  IMAD.IADD R14, R4, 0x1, -R7 ;  /* 0x00000001040e7824 */ /* 0x000fe200078e0a07 */
[-C--:B------:R-:W-:Y:S01]  /*0240*/  LEA.HI R13, R0, R4.reuse, RZ, 0x6 ;  /* 0x00000004000d7211 */ /* 0x080fe200078f30ff */
[----:B------:R-:W-:Y:S01]  /*0250*/  IMAD.IADD R19, R4, 0x1, -R12 ;  /* 0x0000000104137824 */ /* 0x000fe200078e0a0c */
[----:B------:R-:W-:Y:S01]  /*0260*/  LEA.HI R16, R0, R4, RZ, 0x7 ;  /* 0x0000000400107211 */ /* 0x000fe200078f38ff */
[----:B------:R-:W-:Y:S01]  /*0270*/  IMAD.IADD R7, R4, 0x1, -R11 ;  /* 0x0000000104077824 */ /* 0x000fe200078e0a0b */
[----:B------:R-:W-:Y:S01]  /*0280*/  SHF.R.S32.HI R9, RZ, 0x2, R5 ;  /* 0x00000002ff097819 */ /* 0x000fe20000011405 */
[----:B------:R-:W-:Y:S01]  /*0290*/  IMAD.SHL.U32 R248, R19, 0x8, RZ ;  /* 0x0000000813f87824 */ /* 0x000fe200078e00ff */
[----:B------:R-:W-:-:S02]  /*02a0*/  SHF.R.S32.HI R0, RZ, 0x5, R2 ;  /* 0x00000005ff007819 */ /* 0x000fc40000011402 */
[----:B------:R-:W-:Y:S02]  /*02b0*/  SHF.R.S32.HI R3, RZ, 0x1f, R2 ;  /* 0x0000001fff037819 */ /* 0x000fe40000011402 */
[----:B------:R-:W-:Y:S02]  /*02c0*/  LEA.HI R6, R5, R9, RZ, 0x1 ;  /* 0x0000000905067211 */ /* 0x000fe400078f08ff */
[-C--:B------:R-:W-:Y:S02]  /*02d0*/  LEA.HI R4, R2, R0.reuse, RZ, 0x1 ;  /* 0x0000000002047211 */ /* 0x080fe400078f08ff */
[----:B------:R-:W-:Y:S02]  /*02e0*/  LEA.HI R2, R3, R0, RZ, 0x2 ;  /* 0x0000000003027211 */ /* 0x000fe400078f10ff */
[----:B------:R-:W-:Y:S02]  /*02f0*/  LOP3.LUT R3, R6, 0x7fffffe, RZ, 0xc0, !PT ;  /* 0x07fffffe06037812 */ /* 0x000fe400078ec0ff */
[----:B------:R-:W-:-:S02]  /*0300*/  SHF.R.S32.HI R11, RZ, 0x3, R17 ;  /* 0x00000003ff0b7819 */ /* 0x000fc40000011411 */
[----:B------:R-:W-:Y:S01]  /*0310*/  LOP3.LUT R2, R2, 0xfffffffc, RZ, 0xc0, !PT ;  /* 0xfffffffc02027812 */ /* 0x000fe200078ec0ff */
[----:B------:R-:W-:Y:S01]  /*0320*/  IMAD.IADD R3, R9, 0x1, -R3 ;  /* 0x0000000109037824 */ /* 0x000fe200078e0a03 */
[----:B------:R-:W-:Y:S01]  /*0330*/  LOP3.LUT R6, R4, 0xfffffffe, RZ, 0xc0, !PT ;  /* 0xfffffffe04067812 */ /* 0x000fe200078ec0ff */
[----:B------:R-:W-:Y:S01]  /*0340*/  IMAD.SHL.U32 R4, R11, 0x40, RZ ;  /* 0x000000400b047824 */ /* 0x000fe200078e00ff */
[----:B------:R-:W-:Y:S01]  /*0350*/  SHF.R.S32.HI R21, RZ, 0x6, R13 ;  /* 0x00000006ff157819 */ /* 0x000fe2000001140d */
[C---:B------:R-:W-:Y:S01]  /*0360*/  IMAD.IADD R15, R0.reuse, 0x1, -R2 ;  /* 0x00000001000f7824 */ /* 0x040fe200078e0a02 */
[----:B------:R-:W-:Y:S01]  /*0370*/  SHF.R.S32.HI R2, RZ, 0x1f, R5 ;  /* 0x0000001fff027819 */ /* 0x000fe20000011405 */
[C---:B------:R-:W-:Y:S01]  /*0380*/  IMAD.IADD R23, R0.reuse, 0x1, -R6 ;  /* 0x0000000100177824 */ /* 0x040fe200078e0a06 */
[----:B------:R-:W-:Y:S01]  /*0390*/  SHF.R.S32.HI R5, RZ, 0x4, R8 ;  /* 0x00000004ff057819 */ /* 0x000fe20000011408 */
[----:B------:R-:W-:Y:S01]  /*03a0*/  IMAD R12, R0, 0x8, R3 ;  /* 0x00000008000c7824 */ /* 0x000fe200078e0203 */
[----:B------:R-:W-:-:S02]  /*03b0*/  LOP3.LUT R0, R4, 0xc0, RZ, 0xc0, !PT ;  /* 0x000000c004007812 */ /* 0x000fc400078ec0ff */
[----:B------:R-:W-:Y:S01]  /*03c0*/  LEA.HI R3, R8, R5, RZ, 0x1 ;  /* 0x0000000508037211 */ /* 0x000fe200078f08ff */
[----:B------:R-:W-:Y:S01]  /*03d0*/  STL [R1+0x30], R23 ;  /* 0x0000301701007387 */ /* 0x000fe20000100800 */
[----:B------:R-:W-:Y:S02]  /*03e0*/  SHF.R.U32.HI R6, RZ, 0x3, R0 ;  /* 0x00000003ff067819 */ /* 0x000fe40000011600 */
[----:B------:R-:W-:Y:S02]  /*03f0*/  LOP3.LUT R4, R0, 0x18, R248, 0xf8, !PT ;  /* 0x0000001800047812 */ /* 0x000fe400078ef8f8 */
[----:B------:R-:W-:Y:S02]  /*0400*/  LEA.HI R2, R2, R9, RZ, 0x3 ;  /* 0x0000000902027211 */ /* 0x000fe400078f18ff */
[----:B------:R-:W-:Y:S02]  /*0410*/  LOP3.LUT R0, R3, 0xfffffffe, RZ, 0xc0, !PT ;  /* 0xfffffffe03007812 */ /* 0x000fe400078ec0ff */
[----:B------:R-:W-:-:S02]  /*0420*/  LOP3.LUT R3, R4, R6, RZ, 0x3c, !PT ;  /* 0x0000000604037212 */ /* 0x000fc400078e3cff */
[----:B------:R-:W-:Y:S01]  /*0430*/  LOP3.LUT R2, R2, 0xfffffff8, RZ, 0xc0, !PT ;  /* 0xfffffff802027812 */ /* 0x000fe200078ec0ff */
[----:B------:R-:W-:Y:S01]  /*0440*/  IMAD.IADD R11, R5, 0x1, -R0 ;  /* 0x00000001050b7824 */ /* 0x000fe200078e0a00 */
[----:B------:R-:W-:Y:S01]  /*0450*/  LEA.HI R0, R7, R7, RZ, 0x1 ;  /* 0x0000000707007211 */ /* 0x000fe200078f08ff */
[----:B------:R-:W-:Y:S01]  /*0460*/  IMAD.U32 R3, R12, 0x20, R3 ;  /* 0x000000200c037824 */ /* 0x000fe200078e0003 */
[----:B------:R-:W-:Y:S01]  /*0470*/  LEA.HI R6, R14, R14, RZ, 0x1 ;  /* 0x0000000e0e067211 */ /* 0x000fe200078f08ff */
[----:B------:R-:W-:Y:S01]  /*0480*/  IMAD.IADD R2, R9, 0x1, -R2 ;  /* 0x0000000109027824 */ /* 0x000fe200078e0a02 */
[----:B------:R-:W-:Y:S02]  /*0490*/  SHF.R.S32.HI R9, RZ, 0x1f, R7 ;  /* 0x0000001fff097819 */ /* 0x000fe40000011407 */
[----:B------:R1:W-:Y:S01]  /*04a0*/  STL [R1+0x1c], R3 ;  /* 0x00001c0301007387 */ /* 0x0003e20000100800 */
[--C-:B------:R-:W-:Y:S02]  /*04b0*/  SHF.R.S32.HI R5, RZ, 0x1, R0.reuse ;  /* 0x00000001ff057819 */ /* 0x100fe40000011400 */
[----:B------:R-:W-:Y:S01]  /*04c0*/  SHF.R.S32.HI R4, RZ, 0x1f, R0 ;  /* 0x0000001fff047819 */ /* 0x000fe20000011400 */
[----:B------:R2:W-:Y:S01]  /*04d0*/  STL [R1+0x2c], R21 ;  /* 0x00002c1501007387 */ /* 0x0005e20000100800 */
[----:B------:R-:W-:-:S02]  /*04e0*/  SHF.R.S32.HI R8, RZ, 0x1f, R10 ;  /* 0x0000001fff087819 */ /* 0x000fc4000001140a */
[----:B------:R-:W-:Y:S02]  /*04f0*/  LEA.HI R9, R9, R7, RZ, 0x3 ;  /* 0x0000000709097211 */ /* 0x000fe400078f18ff */
[----:B------:R-:W-:Y:S02]  /*0500*/  LEA.HI R4, R4, R5, RZ, 0x2 ;  /* 0x0000000504047211 */ /* 0x000fe400078f10ff */
[----:B------:R-:W-:Y:S02]  /*0510*/  LEA.HI R22, R8, R10, RZ, 0x2 ;  /* 0x0000000a08167211 */ /* 0x000fe400078f10ff */
[----:B------:R-:W-:Y:S02]  /*0520*/  LOP3.LUT R4, R4, 0xfffffffc, RZ, 0xc0, !PT ;  /* 0xfffffffc04047812 */ /* 0x000fe400078ec0ff */
[----:B------:R-:W-:Y:S02]  /*0530*/  LOP3.LUT R0, R0, 0x7fffffe, RZ, 0xc0, !PT ;  /* 0x07fffffe00007812 */ /* 0x000fe400078ec0ff */
[C---:B------:R-:W-:Y:S01]  /*0540*/  LOP3.LUT R8, R2.reuse, 0x1, RZ, 0xc0, !PT ;  /* 0x0000000102087812 */ /* 0x040fe200078ec0ff */
[----:B------:R-:W-:Y:S01]  /*0550*/  IMAD.IADD R18, R5, 0x1, -R4 ;  /* 0x0000000105127824 */ /* 0x000fe200078e0a04 */
[----:B------:R-:W-:Y:S01]  /*0560*/  LOP3.LUT P2, RZ, R2, 0x2, RZ, 0xc0, !PT ;  /* 0x0000000202ff7812 */ /* 0x000fe2000784c0ff */
[----:B------:R-:W-:Y:S01]  /*0570*/  IMAD.SHL.U32 R4, R14, 0x40, RZ ;  /* 0x000000400e047824 */ /* 0x000fe200078e00ff */
[----:B------:R-:W-:Y:S01]  /*0580*/  ISETP.NE.U32.AND P3, PT, R8, 0x1, PT ;  /* 0x000000010800780c */ /* 0x000fe20003f65070 */
[----:B------:R-:W-:Y:S01]  /*0590*/  IMAD.IADD R20, R7, 0x1, -R0 ;  /* 0x0000000107147824 */ /* 0x000fe200078e0a00 */
[----:B------:R-:W-:Y:S01]  /*05a0*/  SHF.R.S32.HI R12, RZ, 0x7, R16 ;  /* 0x00000007ff0c7819 */ /* 0x000fe20000011410 */
[----:B------:R-:W-:Y:S01]  /*05b0*/  IMAD.SHL.U32 R8, R19, 0x2, RZ ;  /* 0x0000000213087824 */ /* 0x000fe200078e00ff */
[----:B-1----:R-:W-:Y:S01]  /*05c0*/  LOP3.LUT R3, R6, 0x7fffffe, RZ, 0xc0, !PT ;  /* 0x07fffffe06037812 */ /* 0x002fe200078ec0ff */
[----:B------:R-:W-:Y:S01]  /*05d0*/  IMAD R0, R21, 0x4, R11 ;  /* 0x0000000415007824 */ /* 0x000fe200078e020b */
[----:B------:R-:W-:Y:S01]  /*05e0*/  SEL R237, R237, 0x10, !P3 ;  /* 0x00000010eded7807 */ /* 0x000fe20005800000 */
[----:B------:R-:W-:Y:S01]  /*05f0*/  IMAD.SHL.U32 R16, R21, 0x20, RZ ;  /* 0x0000002015107824 */ /* 0x000fe200078e00ff */
[----:B------:R-:W-:Y:S01]  /*0600*/  LOP3.LUT P0, RZ, R18, 0x2, RZ, 0xc0, !PT ;  /* 0x0000000212ff7812 */ /* 0x000fe2000780c0ff */
[----:B------:R-:W-:Y:S01]  /*0610*/  IMAD.IADD R10, R14, 0x1, -R3 ;  /* 0x000000010e0a7824 */ /* 0x000fe200078e0a03 */
[----:B------:R-:W-:-:S02]  /*0620*/  LOP3.LUT R3, R9, 0xfffffff8, RZ, 0xc0, !PT ;  /* 0xfffffff809037812 */ /* 0x000fc400078ec0ff */
[----:B------:R-:W-:Y:S01]  /*0630*/  LEA.HI R14, R2, R2, RZ, 0x1 ;  /* 0x00000002020e7211 */ /* 0x000fe200078f08ff */
[----:B------:R-:W-:Y:S02]  /*0640*/  IMAD R0, R0, 0x8, R10 ;  /* 0x0000000800007824 */ /* 0x000fe400078e020a */
[----:B------:R-:W-:Y:S01]  /*0650*/  IMAD.IADD R13, R7, 0x1, -R3 ;  /* 0x00000001070d7824 */ /* 0x000fe200078e0a03 */
[----:B------:R-:W-:Y:S01]  /*0660*/  SHF.R.S32.HI R3, RZ, 0x1, R6 ;  /* 0x00000001ff037819 */ /* 0x000fe20000011406 */
[----:B------:R-:W-:Y:S01]  /*0670*/  IMAD.SHL.U32 R6, R15, 0x10, RZ ;  /* 0x000000100f067824 */ /* 0x000fe200078e00ff */
[----:B------:R-:W-:Y:S02]  /*0680*/  LOP3.LUT R7, R4, 0x1c0, RZ, 0xc0, !PT ;  /* 0x000001c004077812 */ /* 0x000fe400078ec0ff */
[C---:B------:R-:W-:Y:S01]  /*0690*/  LOP3.LUT P4, RZ, R3.reuse, 0x2, RZ, 0xc0, !PT ;  /* 0x0000000203ff7812 */ /* 0x040fe2000788c0ff */
[----:B------:R-:W-:Y:S01]  /*06a0*/  IMAD.SHL.U32 R5, R3, 0x40, RZ ;  /* 0x0000004003057824 */ /* 0x000fe200078e00ff */
[----:B------:R-:W-:-:S02]  /*06b0*/  LOP3.LUT R3, R14, 0x3fffffe, RZ, 0xc0, !PT ;  /* 0x03fffffe0e037812 */ /* 0x000fc400078ec0ff */
[----:B------:R-:W-:Y:S02]  /*06c0*/  SHF.R.S32.HI R4, RZ, 0x3, R9 ;  /* 0x00000003ff047819 */ /* 0x000fe40000011409 */
[----:B------:R-:W-:Y:S01]  /*06d0*/  LOP3.LUT P6, RZ, R13, 0x4, RZ, 0xc0, !PT ;  /* 0x000000040dff7812 */ /* 0x000fe200078cc0ff */
[C---:B------:R-:W-:Y:S01]  /*06e0*/  IMAD.IADD R19, R2.reuse, 0x1, -R3 ;  /* 0x0000000102137824 */ /* 0x040fe200078e0a03 */
[----:B------:R-:W-:Y:S01]  /*06f0*/  LOP3.LUT R3, R5, 0xc0, RZ, 0xc0, !PT ;  /* 0x000000c005037812 */ /* 0x000fe200078ec0ff */
[----:B------:R-:W-:Y:S01]  /*0700*/  IMAD.SHL.U32 R2, R2, 0x40, RZ ;  /* 0x0000004002027824 */ /* 0x000fe200078e00ff */
[----:B------:R-:W-:Y:S01]  /*0710*/  LOP3.LUT R5, R7, 0x30, R6, 0xf8, !PT ;  /* 0x0000003007057812 */ /* 0x000fe200078ef806 */
[----:B--2---:R-:W-:Y:S01]  /*0720*/  IMAD R21, R4, 0x8, R20 ;  /* 0x0000000804157824 */ /* 0x004fe200078e0214 */
[--C-:B------:R-:W-:Y:S01]  /*0730*/  LOP3.LUT R9, R3, 0x8, R17.reuse, 0xf8, !PT ;  /* 0x0000000803097812 */ /* 0x100fe200078ef811 */
[C---:B------:R-:W-:Y:S01]  /*0740*/  IMAD R20, R15.reuse, 0x2, R4 ;  /* 0x000000020f147824 */ /* 0x040fe200078e0204 */
[----:B------:R-:W-:Y:S01]  /*0750*/  LOP3.LUT R2, R2, 0x1c0, RZ, 0xc0, !PT ;  /* 0x000001c002027812 */ /* 0x000fe200078ec0ff */
[----:B------:R-:W-:Y:S01]  /*0760*/  IMAD R15, R15, 0x200, R8 ;  /* 0x000002000f0f7824 */ /* 0x000fe200078e0208 */
[----:B------:R-:W-:-:S02]  /*0770*/  LOP3.LUT R10, R5, 0x8, R17, 0xf8, !PT ;  /* 0x00000008050a7812 */ /* 0x000fc400078ef811 */
[----:B------:R-:W-:Y:S01]  /*0780*/  SHF.R.U32.HI R5, RZ, 0x3, R3 ;  /* 0x00000003ff057819 */ /* 0x000fe20000011603 */
[----:B------:R-:W-:Y:S01]  /*0790*/  IMAD R3, R12, 0x1000, R8 ;  /* 0x000010000c037824 */ /* 0x000fe200078e0208 */
[----:B------:R-:W-:Y:S01]  /*07a0*/  LOP3.LUT R6, R2, 0x20, R16, 0xf8, !PT ;  /* 0x0000002002067812 */ /* 0x000fe200078ef810 */
[----:B------:R-:W-:Y:S01]  /*07b0*/  IMAD.SHL.U32 R8, R11, 0x10, RZ ;  /* 0x000000100b087824 */ /* 0x000fe200078e00ff */
[----:B------:R-:W-:Y:S01]  /*07c0*/  SHF.R.U32.HI R4, RZ, 0x3, R2 ;  /* 0x00000003ff047819 */ /* 0x000fe20000011602 */
[----:B------:R-:W-:Y:S01]  /*07d0*/  IMAD R3, R23, 0x400, R3 ;  /* 0x0000040017037824 */ /* 0x000fe200078e0203 */
[----:B------:R-:W-:Y:S01]  /*07e0*/  LOP3.LUT R2, R9, R5, RZ, 0x3c, !PT ;  /* 0x0000000509027212 */ /* 0x000fe200078e3cff */
[----:B------:R-:W-:Y:S01]  /*07f0*/  IMAD R15, R19, 0x20, R15 ;  /* 0x00000020130f7824 */ /* 0x000fe200078e020f */
[----:B------:R-:W-:Y:S02]  /*0800*/  SHF.R.U32.HI R7, RZ, 0x3, R7 ;  /* 0x00000003ff077819 */ /* 0x000fe40000011607 */
[----:B------:R-:W-:Y:S01]  /*0810*/  LOP3.LUT R4, R6, R4, RZ, 0x3c, !PT ;  /* 0x0000000406047212 */ /* 0x000fe200078e3cff */
[----:B------:R-:W-:Y:S01]  /*0820*/  IMAD.U32 R230, R0, 0x20, R2 ;  /* 0x0000002000e67824 */ /* 0x000fe200078e0002 */
[----:B------:R-:W-:Y:S01]  /*0830*/  LOP3.LUT R7, R10, R7, RZ, 0x3c, !PT ;  /* 0x000000070a077212 */ /* 0x000fe200078e3cff */
[----:B------:R-:W-:Y:S01]  /*0840*/  IMAD.SHL.U32 R0, R12, 0x8, RZ ;  /* 0x000000080c007824 */ /* 0x000fe200078e00ff */
[----:B------:R-:W-:Y:S01]  /*0850*/  LOP3.LUT P5, RZ, R13, 0x2, RZ, 0xc0, !PT ;  /* 0x000000020dff7812 */ /* 0x000fe200078ac0ff */
[C---:B------:R-:W-:Y:S01]  /*0860*/  IMAD.SHL.U32 R2, R11.reuse, 0x8, RZ ;  /* 0x000000080b027824 */ /* 0x040fe200078e00ff */
[----:B------:R-:W-:Y:S01]  /*0870*/  LEA R223, R230, UR5, 0x1 ;  /* 0x00000005e6df7c11 */ /* 0x000fe2000f8e08ff */
[----:B------:R-:W-:Y:S01]  /*0880*/  IMAD.IADD R238, R4, 0x1, R3 ;  /* 0x0000000104ee7824 */ /* 0x000fe200078e0203 */
[----:B------:R-:W-:Y:S01]  /*0890*/  LOP3.LUT R5, R0, 0x8, RZ, 0xc0, !PT ;  /* 0x0000000800057812 */ /* 0x000fe200078ec0ff */
[----:B------:R-:W-:Y:S01]  /*08a0*/  IMAD R4, R11, 0x200, R7 ;  /* 0x000002000b047824 */ /* 0x000fe200078e0207 */
[----:B------:R-:W-:Y:S01]  /*08b0*/  SHF.R.S32.HI R0, RZ, 0x1, R14 ;  /* 0x00000001ff007819 */ /* 0x000fe2000001140e */
[----:B------:R-:W-:Y:S01]  /*08c0*/  IMAD.SHL.U32 R3, R18, 0x40, RZ ;  /* 0x0000004012037824 */ /* 0x000fe200078e00ff */
[----:B------:R-:W-:Y:S01]  /*08d0*/  LOP3.LUT R7, R2, 0x8, RZ, 0xc0, !PT ;  /* 0x0000000802077812 */ /* 0x000fe200078ec0ff */
[----:B------:R-:W-:Y:S01]  /*08e0*/  IMAD.SHL.U32 R2, R13, 0x40, RZ ;  /* 0x000000400d027824 */ /* 0x000fe200078e00ff */
[C---:B------:R-:W-:Y:S01]  /*08f0*/  LOP3.LUT P1, RZ, R0.reuse, 0x2, RZ, 0xc0, !PT ;  /* 0x0000000200ff7812 */ /* 0x040fe2000782c0ff */
[----:B------:R-:W-:Y:S01]  /*0900*/  IMAD.SHL.U32 R0, R0, 0x40, RZ ;  /* 0x0000004000007824 */ /* 0x000fe200078e00ff */
[----:B------:R-:W-:-:S02]  /*0910*/  LOP3.LUT R3, R3, 0xc0, RZ, 0xc0, !PT ;  /* 0x000000c003037812 */ /* 0x000fc400078ec0ff */
[----:B------:R-:W-:Y:S02]  /*0920*/  LOP3.LUT R2, R2, 0x1c0, RZ, 0xc0, !PT ;  /* 0x000001c002027812 */ /* 0x000fe400078ec0ff */
[----:B------:R-:W-:Y:S02]  /*0930*/  LOP3.LUT R0, R0, 0xc0, RZ, 0xc0, !PT ;  /* 0x000000c000007812 */ /* 0x000fe400078ec0ff */
[----:B------:R-:W-:Y:S02]  /*0940*/  SHF.R.U32.HI R224, RZ, 0x3, R2 ;  /* 0x00000003ffe07819 */ /* 0x000fe40000011602 */
[----:B------:R-:W-:Y:S02]  /*0950*/  SHF.R.U32.HI R6, RZ, 0x3, R0 ;  /* 0x00000003ff067819 */ /* 0x000fe40000011600 */
[----:B------:R-:W-:Y:S02]  /*0960*/  LOP3.LUT R8, R5, 0x10, R8, 0xf8, !PT ;  /* 0x0000001005087812 */ /* 0x000fe400078ef808 */
[----:B------:R-:W-:Y:S01]  /*0970*/  LOP3.LUT R6, R6, R0, R5, 0x1e, !PT ;  /* 0x0000000006067212 */ /* 0x000fe200078e1e05 */
[----:B------:R-:W-:Y:S01]  /*0980*/  VIADD R5, R248, 0x20 ;  /* 0x00000020f8057836 */ /* 0x000fe20000000000 */
[----:B------:R-:W-:-:S02]  /*0990*/  SHF.R.U32.HI R0, RZ, 0x3, R3 ;  /* 0x00000003ff007819 */ /* 0x000fc40000011603 */
[--C-:B------:R-:W-:Y:S01]  /*09a0*/  LOP3.LUT R224, R224, R2, R7.reuse, 0x1e, !PT ;  /* 0x00000002e0e07212 */ /* 0x100fe200078e1e07 */
[----:B------:R-:W-:Y:S01]  /*09b0*/  IMAD.SHL.U32 R2, R21, 0x20, RZ ;  /* 0x0000002015027824 */ /* 0x000fe200078e00ff */
[----:B------:R-:W-:Y:S01]  /*09c0*/  LOP3.LUT R7, R0, R3, R7, 0x1e, !PT ;  /* 0x0000000300077212 */ /* 0x000fe200078e1e07 */
[----:B------:R-:W-:Y:S01]  /*09d0*/  IMAD.IADD R6, R6, 0x1, R15 ;  /* 0x0000000106067824 */ /* 0x000fe200078e020f */
[----:B------:R-:W-:Y:S01]  /*09e0*/  LOP3.LUT R3, R0, R8, R3, 0x1e, !PT ;  /* 0x0000000800037212 */ /* 0x000fe200078e1e03 */
[----:B------:R-:W-:Y:S01]  /*09f0*/  IMAD R231, R23, 0x200, R2 ;  /* 0x0000020017e77824 */ /* 0x000fe200078e0202 */
[----:B------:R-:W-:Y:S01]  /*0a00*/  SEL R0, R228, 0xffffffe0, !P4 ;  /* 0xffffffe0e4007807 */ /* 0x000fe20006000000 */
[----:B------:R1:W-:Y:S01]  /*0a10*/  STL [R1+0x8], R5 ;  /* 0x0000080501007387 */ /* 0x0003e20000100800 */
[----:B------:R-:W-:Y:S01]  /*0a20*/  IMAD.U32 R224, R20, 0x200, R224 ;  /* 0x0000020014e07824 */ /* 0x000fe200078e00e0 */
[----:B------:R-:W-:Y:S01]  /*0a30*/  LEA R238, R238, UR4, 0x1 ;  /* 0x00000004eeee7c11 */ /* 0x000fe2000f8e08ff */
[----:B------:R-:W-:Y:S01]  /*0a40*/  IMAD.IADD R229, R2, 0x1, R3 ;  /* 0x0000000102e57824 */ /* 0x000fe200078e0203 */
[----:B------:R-:W-:Y:S01]  /*0a50*/  SEL R225, R228, 0xffffffe0, !P5 ;  /* 0xffffffe0e4e17807 */ /* 0x000fe20006800000 */
[----:B------:R-:W-:Y:S01]  /*0a60*/  IMAD.IADD R223, R223, 0x1, R0 ;  /* 0x00000001dfdf7824 */ /* 0x000fe200078e0200 */
[----:B------:R-:W-:Y:S01]  /*0a70*/  LEA R224, R224, UR5, 0x1 ;  /* 0x00000005e0e07c11 */ /* 0x000fe2000f8e08ff */
[----:B------:R-:W-:Y:S01]  /*0a80*/  IMAD.U32 R0, RZ, RZ, UR6 ;  /* 0x00000006ff007e24 */ /* 0x000fe2000f8e00ff */
[----:B------:R-:W-:Y:S01]  /*0a90*/  USHF.R.S32.HI UR6, URZ, 0x1f, UR50 ;  /* 0x0000001f3f067899 */ /* 0x000fe20008011432 */
[----:B------:R-:W-:Y:S01]  /*0aa0*/  IMAD.U32 R0, RZ, RZ, UR7 ;  /* 0x00000007ff007e24 */ /* 0x000fe2000f8e00ff */
[----:B------:R-:W-:Y:S01]  /*0ab0*/  USHF.R.S32.HI UR7, URZ, 0x1f, UR59 ;  /* 0x0000001f3f077899 */ /* 0x000fe2000801143b */
[----:B------:R-:W-:Y:S01]  /*0ac0*/  VIADD R239, R238, 0x20 ;  /* 0x00000020eeef7836 */ /* 0x000fe20000000000 */
[----:B------:R-:W-:Y:S01]  /*0ad0*/  SEL R228, R228, 0xffffffe0, !P0 ;  /* 0xffffffe0e4e47807 */ /* 0x000fe20004000000 */
[----:B------:R-:W-:-:S02]  /*0ae0*/  @P2 VIADD R239, R238, 0xffffffe0 ;  /* 0xffffffe0eeef2836 */ /* 0x000fc40000000000 */
[----:B------:R-:W-:Y:S02]  /*0af0*/  IMAD.U32 R2, RZ, RZ, UR6 ;  /* 0x00000006ff027e24 */ /* 0x000fe4000f8e00ff */
[----:B------:R-:W-:Y:S01]  /*0b00*/  IMAD.U32 R0, RZ, RZ, UR7 ;  /* 0x00000007ff007e24 */ /* 0x000fe2000f8e00ff */
[----:B------:R-:W-:Y:S01]  /*0b10*/  SHF.R.S32.HI R0, RZ, 0x2, R22 ;  /* 0x00000002ff007819 */ /* 0x000fe20000011416 */
[----:B------:R-:W-:Y:S01]  /*0b20*/  IMAD.U32 R3, RZ, RZ, UR6 ;  /* 0x00000006ff037e24 */ /* 0x000fe2000f8e00ff */
[----:B------:R-:W-:Y:S01]  /*0b30*/  UIADD3 UR6, UR4, 0x9000, URZ ;  /* 0x0000900004067890 */ /* 0x000fe2000fffe03f */
[----:B------:R-:W-:Y:S02]  /*0b40*/  VIADD R3, R248, 0x40 ;  /* 0x00000040f8037836 */ /* 0x000fe40000000000 */
[----:B------:R-:W-:Y:S02]  /*0b50*/  IMAD R0, R23, 0x10, R0 ;  /* 0x0000001017007824 */ /* 0x000fe400078e0200 */
[----:B------:R-:W-:Y:S01]  /*0b60*/  IMAD.MOV.U32 R2, RZ, RZ, 0x40 ;  /* 0x00000040ff027424 */ /* 0x000fe200078e00ff */
[----:B-1----:R-:W-:Y:S01]  /*0b70*/  LEA R5, R6, UR6, 0x1 ;  /* 0x0000000606057c11 */ /* 0x002fe2000f8e08ff */
[----:B------:R1:W-:Y:S01]  /*0b80*/  STL [R1+0xc], R3 ;  /* 0x00000c0301007387 */ /* 0x0003e20000100800 */
[----:B------:R-:W-:-:S02]  /*0b90*/  IMAD.IADD R225, R224, 0x1, R225 ;  /* 0x00000001e0e17824 */ /* 0x000fc400078e02e1 */
[----:B------:R-:W-:Y:S01]  /*0ba0*/  IMAD.IADD R240, R238, 0x1, R237 ;  /* 0x00000001eef07824 */ /* 0x000fe200078e02ed */
[----:B------:R2:W-:Y:S01]  /*0bb0*/  STL [R1+0x4], R0 ;  /* 0x0000040001007387 */ /* 0x0005e20000100800 */
[----:B------:R-:W-:Y:S02]  /*0bc0*/  IMAD.IADD R237, R237, 0x1, R239 ;  /* 0x00000001eded7824 */ /* 0x000fe400078e02ef */
[----:B------:R-:W-:Y:S01]  /*0bd0*/  IMAD.IADD R231, R231, 0x1, R7 ;  /* 0x00000001e7e77824 */ /* 0x000fe200078e0207 */
[----:B------:R3:W-:Y:S01]  /*0be0*/  STL [R1+0x20], R5 ;  /* 0x0000200501007387 */ /* 0x0007e20000100800 */
[----:B------:R-:W-:Y:S01]  /*0bf0*/  IMAD.U32 R7, RZ, RZ, UR7 ;  /* 0x00000007ff077e24 */ /* 0x000fe2000f8e00ff */
[----:B------:R-:W-:Y:S01]  /*0c00*/  ULDC.64 UR6, c[0x0][0x208] ;  /* 0x0000820000067ab9 */ /* 0x000fe20000000a00 */
[----:B-1----:R-:W-:Y:S02]  /*0c10*/  LEA R3, R4, UR4, 0x1 ;  /* 0x0000000404037c11 */ /* 0x002fe4000f8e08ff */
[----:B--2---:R-:W-:Y:S01]  /*0c20*/  SEL R0, R2, 0xffffffc0, !P6 ;  /* 0xffffffc002007807 */ /* 0x004fe20007000000 */
[----:B------:R-:W-:-:S02]  /*0c30*/  VIADD R2, R5, 0x20 ;  /* 0x0000002005027836 */ /* 0x000fc40000000000 */
[----:B------:R-:W-:Y:S02]  /*0c40*/  @P1 VIADD R2, R5, 0xffffffe0 ;  /* 0xffffffe005021836 */ /* 0x000fe40000000000 */
[--C-:B------:R-:W-:Y:S02]  /*0c50*/  IMAD.IADD R227, R224, 0x1, R0.reuse ;  /* 0x00000001e0e37824 */ /* 0x100fe400078e0200 */
[----:B------:R-:W-:Y:S01]  /*0c60*/  IMAD.IADD R226, R225, 0x1, R0 ;  /* 0x00000001e1e27824 */ /* 0x000fe200078e0200 */
[----:B------:R3:W-:Y:S06]  /*0c70*/  STL [R1+0x24], R2 ;  /* 0x0000240201007387 */ /* 0x0007ec0000100800 */
.L_x_353:
        /* <DEDUP_REMOVED lines=16> */
[----:B-12---:R-:W-:Y:S01]  /*0d80*/  IMAD.U32 R4, RZ, RZ, UR8 ;  /* 0x00000008ff047e24 */ /* 0x006fe2000f8e00ff */
[----:B------:R-:W-:Y:S01]  /*0d90*/  UISETP.NE.U32.AND UP0, UPT, UR12, URZ, UPT ;  /* 0x0000003f0c00728c */ /* 0x000fe2000bf05070 */
[----:B------:R-:W-:Y:S01]  /*0da0*/  IMAD.U32 R6, RZ, RZ, UR10 ;  /* 0x0000000aff067e24 */ /* 0x000fe2000f8e00ff */
[----:B------:R-:W-:-:S02]  /*0db0*/  @UP4 UIADD3.X UR11, UR5, UR11, URZ, UP1, !UPT ;  /* 0x0000000b050b4290 */ /* 0x000fc40008ffe43f */
[----:B------:R-:W-:Y:S01]  /*0dc0*/  UIADD3.X UR14, UR5, UR13, URZ, UP2, !UPT ;  /* 0x0000000d050e7290 */ /* 0x000fe200097fe43f */
[----:B---3--:R-:W-:Y:S01]  /*0dd0*/  IMAD.U32 R5, RZ, RZ, UR9 ;  /* 0x00000009ff057e24 */ /* 0x008fe2000f8e00ff */
        /* <DEDUP_REMOVED lines=45> */
.L_x_312:
        /* <DEDUP_REMOVED lines=9> */
[----:B------:R-:W-:Y:S02]  /*1140*/  UISETP.NE.AND UP0, UPT, UR42, -0x1, UPT ;  /* 0xffffffff2a00788c */ /* 0x000fe4000bf05270 */
[----:B------:R-:W-:Y:S01]  /*1150*/  UISETP.NE.AND UP1, UPT, UR16, -0x1, UPT ;  /* 0xffffffff1000788c */ /* 0x000fe2000bf25270 */
[----:B------:R-:W-:Y:S02]  /*1160*/  ULDC.64 UR8, c[0x0][0x228] ;  /* 0x00008a0000087ab9 */ /* 0x000fe40000000a00 */
[----:B------:R-:W2:Y:S01]  /*1170*/  S2UR UR12, SR_CTAID.X ;  /* 0x00000000000c79c3 */ /* 0x000ea20000002500 */
[----:B------:R-:W-:Y:S02]  /*1180*/  UIMAD.WIDE.U32 UR18, UR50, UR8, URZ ;  /* 0x00000008321272a5 */ /* 0x000fe4000f8e003f */
[----:B------:R-:W-:-:S02]  /*1190*/  UIMAD UR8, UR58, UR8, URZ ;  /* 0x000000083a0872a4 */ /* 0x000fc4000f8e023f */
[----:B------:R-:W-:Y:S01]  /*11a0*/  UIADD3 UR14, UR31, 0x3f, URZ ;  /* 0x0000003f1f0e7890 */ /* 0x000fe2000fffe03f */
[----:B------:R-:W-:Y:S01]  /*11b0*/  ULDC.64 UR48, c[0x0][0x240] ;  /* 0x0000900000307ab9 */ /* 0x000fe20000000a00 */
[----:B------:R-:W-:Y:S01]  /*11c0*/  ULDC UR60, c[0x0][0x2d4] ;  /* 0x0000b500003c7ab9 */ /* 0x000fe20000000800 */
[----:B------:R-:W-:Y:S01]  /*11d0*/  USHF.L.U64.HI UR15, UR50, 0x7, UR58 ;  /* 0x00000007320f7899 */ /* 0x000fe2000801023a */
[----:B------:R-:W-:Y:S01]  /*11e0*/  ULDC.U8 UR25, c[0x0][0x480] ;  /* 0x0001200000197ab9 */ /* 0x000fe20000000000 */
[----:B------:R-:W-:Y:S01]  /*11f0*/  ULDC.U8 UR24, c[0x0][0x3d8] ;  /* 0x0000f60000187ab9 */ /* 0x000fe20000000000 */
[----:B------:R-:W-:Y:S02]  /*1200*/  USHF.R.S32.HI UR20, URZ, 0x1f, UR14 ;  /* 0x0000001f3f147899 */ /* 0x000fe4000801140e */
[----:B------:R-:W-:Y:S01]  /*1210*/  @UP0 UIADD3 UR17, UR41, UR42, URZ ;  /* 0x0000002a29110290 */ /* 0x000fe2000fffe03f */
[----:B-1----:R-:W-:Y:S01]  /*1220*/  IABS R6, R7 ;  /* 0x0000000700067213 */ /* 0x002fe20000000000 */
[----:B------:R-:W-:Y:S01]  /*1230*/  UIMAD UR22, UR50, UR9, UR8 ;  /* 0x00000009321672a4 */ /* 0x000fe2000f8e0208 */
[----:B------:R-:W-:Y:S01]  /*1240*/  ISETP.NE.AND P3, PT, R7, RZ, PT ;  /* 0x000000ff0700720c */ /* 0x000fe20003f65270 */
[----:B------:R-:W-:Y:S01]  /*1250*/  USHF.R.S32.HI UR30, URZ, 0x1f, UR60 ;  /* 0x0000001f3f1e7899 */ /* 0x000fe2000801143c */
[----:B------:R-:W1:Y:S01]  /*1260*/  I2F.RP R4, R6 ;  /* 0x0000000600047306 */ /* 0x000e620000209400 */
[----:B------:R-:W-:-:S02]  /*1270*/  UISETP.NE.AND UP4, UPT, UR25, URZ, UPT ;  /* 0x0000003f1900728c */ /* 0x000fc4000bf85270 */
[----:B------:R-:W-:Y:S02]  /*1280*/  UISETP.NE.AND UP3, UPT, UR24, URZ, UPT ;  /* 0x0000003f1800728c */ /* 0x000fe4000bf65270 */
[----:B--2---:R-:W-:Y:S01]  /*1290*/  UIMAD.WIDE.U32 UR26, UR12, UR10, URZ ;  /* 0x0000000a0c1a72a5 */ /* 0x004fe2000f8e003f */
[----:B------:R-:W-:Y:S01]  /*12a0*/  @!UP1 ULDC.64 UR8, c[0x0][0x418] ;  /* 0x0001060000089ab9 */ /* 0x000fe20000000a00 */
[----:B------:R-:W-:Y:S02]  /*12b0*/  @UP0 ULDC.64 UR24, c[0x0][0x248] ;  /* 0x0000920000180ab9 */ /* 0x000fe40000000a00 */
[----:B------:R-:W-:Y:S02]  /*12c0*/  UIMAD UR37, UR12, UR11, UR27 ;  /* 0x0000000b0c2572a4 */ /* 0x000fe4000f8e021b */
[----:B------:R-:W-:Y:S01]  /*12d0*/  USHF.L.U32 UR12, UR50, 0x7, URZ ;  /* 0x00000007320c7899 */ /* 0x000fe2000800063f */
[----:B------:R-:W-:Y:S01]  /*12e0*/  @UP1 ULDC.64 UR10, c[0x0][0x420] ;  /* 0x00010800000a1ab9 */ /* 0x000fe20000000a00 */
[----:B------:R-:W-:Y:S01]  /*12f0*/  USEL UR34, UR15, URZ, UP2 ;  /* 0x0000003f0f227287 */ /* 0x000fe20009000000 */
[----:B-1----:R-:W1:Y:S01]  /*1300*/  MUFU.RCP R4, R4 ;  /* 0x0000000400047308 */ /* 0x002e620000001000 */
[----:B------:R-:W-:-:S02]  /*1310*/  USEL UR29, UR12, URZ, UP2 ;  /* 0x0000003f0c1d7287 */ /* 0x000fc40009000000 */
[----:B------:R-:W-:Y:S02]  /*1320*/  UIMAD.WIDE.U32 UR12, UR16, UR48, URZ ;  /* 0x00000030100c72a5 */ /* 0x000fe4000f8e003f */
[----:B------:R-:W-:Y:S02]  /*1330*/  @UP1 UIMAD.WIDE.U32 UR46, UR16, UR10, URZ ;  /* 0x0000000a102e12a5 */ /* 0x000fe4000f8e003f */
[----:B------:R-:W-:Y:S02]  /*1340*/  ULEA.HI UR20, UR20, UR14, URZ, 0x6 ;  /* 0x0000000e14147291 */ /* 0x000fe4000f8f303f */
[----:B------:R-:W-:Y:S02]  /*1350*/  USEL UR57, UR18, UR12, !UP1 ;  /* 0x0000000c12397287 */ /* 0x000fe4000c800000 */
[----:B------:R-:W-:Y:S02]  /*1360*/  @!UP1 UIMAD UR10, UR58, UR8, URZ ;  /* 0x000000083a0a92a4 */ /* 0x000fe4000f8e023f */
[----:B------:R-:W-:-:S02]  /*1370*/  @UP0 UIMAD.WIDE.U32 UR14, UR17, UR24, URZ ;  /* 0x00000018110e02a5 */ /* 0x000fc4000f8e003f */
[----:B------:R-:W-:Y:S01]  /*1380*/  @UP0 UIMAD UR18, UR17, UR25, URZ ;  /* 0x00000019111202a4 */ /* 0x000fe2000f8e023f */
[----:B-1----:R-:W-:Y:S01]  /*1390*/  VIADD R4, R4, 0xffffffe ;  /* 0x0ffffffe04047836 */ /* 0x002fe20000000000 */
[----:B------:R-:W-:Y:S01]  /*13a0*/  UIMAD UR17, UR30, UR50, URZ ;  /* 0x000000321e1172a4 */ /* 0x000fe2000f8e023f */
[----:B------:R-:W-:Y:S02]  /*13b0*/  ULDC UR35, c[0x0][0x2dc] ;  /* 0x0000b70000237ab9 */ /* 0x000fe40000000800 */
[----:B------:R-:W1:Y:S01]  /*13c0*/  F2I.FTZ.U32.TRUNC.NTZ R5, R4 ;  /* 0x0000000400057305 */ /* 0x000e62000021f000 */
[----:B------:R-:W-:Y:S01]  /*13d0*/  ULDC UR44, c[0x0][0x270] ;  /* 0x00009c00002c7ab9 */ /* 0x000fe20000000800 */
[----:B------:R-:W-:Y:S02]  /*13e0*/  @UP1 UIMAD UR38, UR16, UR11, UR47 ;  /* 0x0000000b102612a4 */ /* 0x000fe4000f8e022f */
[----:B------:R-:W-:Y:S02]  /*13f0*/  @!UP1 UIMAD.WIDE.U32 UR32, UR50, UR8, URZ ;  /* 0x00000008322092a5 */ /* 0x000fe4000f8e003f */
[----:B------:R-:W-:-:S02]  /*1400*/  @!UP1 UIMAD UR28, UR50, UR9, UR10 ;  /* 0x00000009321c92a4 */ /* 0x000fc4000f8e020a */
[----:B------:R-:W-:Y:S02]  /*1410*/  UIMAD UR21, UR16, UR49, URZ ;  /* 0x00000031101572a4 */ /* 0x000fe4000f8e023f */
[----:B------:R-:W-:Y:S02]  /*1420*/  UIMAD.WIDE UR8, UR35, UR44, URZ ;  /* 0x0000002c230872a5 */ /* 0x000fe4000f8e023f */
[----:B------:R-:W-:Y:S02]  /*1430*/  UIMAD.WIDE.U32 UR10, UR50, UR60, URZ ;  /* 0x0000003c320a72a5 */ /* 0x000fe4000f8e003f */
[----:B------:R-:W-:Y:S01]  /*1440*/  UIMAD UR17, UR58, UR60, UR17 ;  /* 0x0000003c3a1172a4 */ /* 0x000fe2000f8e0211 */
[----:B-1----:R-:W-:Y:S01]  /*1450*/  IMAD.MOV R0, RZ, RZ, -R5 ;  /* 0x000000ffff007224 */ /* 0x002fe200078e0a05 */
[----:B------:R-:W-:Y:S01]  /*1460*/  UIMAD UR51, UR59, UR35, URZ ;  /* 0x000000233b3372a4 */ /* 0x000fe2000f8e023f */
[----:B------:R-:W-:Y:S01]  /*1470*/  IMAD.MOV.U32 R4, RZ, RZ, RZ ;  /* 0x000000ffff047224 */ /* 0x000fe200078e00ff */
[----:B------:R-:W-:Y:S01]  /*1480*/  UIADD3 UR22, UR19, UR22, URZ ;  /* 0x0000001613167290 */ /* 0x000fe2000fffe03f */
[----:B------:R-:W-:Y:S01]  /*1490*/  IMAD R0, R0, R6, RZ ;  /* 0x0000000600007224 */ /* 0x000fe200078e02ff */
[----:B------:R-:W-:-:S02]  /*14a0*/  @UP1 UIADD3 UR22, UR13, UR21, URZ ;  /* 0x000000150d161290 */ /* 0x000fc4000fffe03f */
[----:B------:R-:W-:Y:S01]  /*14b0*/  @UP0 UIADD3 UR35, UR15, UR18, URZ ;  /* 0x000000120f230290 */ /* 0x000fe2000fffe03f */
[----:B------:R-:W-:Y:S01]  /*14c0*/  IMAD.HI.U32 R0, R5, R0, R4 ;  /* 0x0000000005007227 */ /* 0x000fe200078e0004 */
[----:B------:R-:W-:Y:S01]  /*14d0*/  @UP0 UMOV UR30, UR14 ;  /* 0x0000000e001e0c82 */ /* 0x000fe20008000000 */
[----:B------:R-:W-:Y:S02]  /*14e0*/  UIMAD.WIDE.U32 UR12, UR8, UR10, URZ ;  /* 0x0000000a080c72a5 */ /* 0x000fe4000f8e003f */
[----:B------:R-:W-:Y:S02]  /*14f0*/  UIMAD UR15, UR9, UR10, URZ ;  /* 0x0000000a090f72a4 */ /* 0x000fe4000f8e023f */
[----:B------:R-:W-:Y:S01]  /*1500*/  IMAD.HI.U32 R0, R0, R2, RZ ;  /* 0x0000000200007227 */ /* 0x000fe200078e00ff */
[----:B------:R-:W-:Y:S02]  /*1510*/  UIADD3 UR14, UR11, UR17, URZ ;  /* 0x000000110b0e7290 */ /* 0x000fe4000fffe03f */
[----:B------:R-:W-:-:S02]  /*1520*/  UIMAD.WIDE.U32 UR10, UR8, UR16, URZ ;  /* 0x00000010080a72a5 */ /* 0x000fc4000f8e003f */
[----:B------:R-:W-:Y:S01]  /*1530*/  IADD3 R4, -R0, RZ, RZ ;  /* 0x000000ff00047210 */ /* 0x000fe20007ffe1ff */
[----:B------:R-:W-:Y:S01]  /*1540*/  ULDC UR40, c[0x0][0x2c4] ;  /* 0x0000b10000287ab9 */ /* 0x000fe20000000800 */
[----:B------:R-:W-:Y:S02]  /*1550*/  UIMAD UR14, UR8, UR14, UR15 ;  /* 0x0000000e080e72a4 */ /* 0x000fe4000f8e020f */
[----:B------:R-:W-:Y:S01]  /*1560*/  @UP3 UIMAD UR15, UR50, UR40, URZ ;  /* 0x00000028320f32a4 */ /* 0x000fe2000f8e023f */
[C---:B------:R-:W-:Y:S01]  /*1570*/  IMAD R2, R6.reuse, R4, R2 ;  /* 0x0000000406027224 */ /* 0x040fe200078e0202 */
[----:B------:R-:W-:Y:S02]  /*1580*/  USEL UR56, UR12, UR10, !UP1 ;  /* 0x0000000a0c387287 */ /* 0x000fe4000c800000 */
[----:B------:R-:W-:Y:S02]  /*1590*/  ULOP3.LUT UR12, UR20, 0xffffffc0, URZ, 0xc0, !UPT ;  /* 0xffffffc0140c7892 */ /* 0x000fe4000f8ec03f */
[----:B------:R-:W-:Y:S01]  /*15a0*/  ISETP.GT.U32.AND P1, PT, R6, R2, PT ;  /* 0x000000020600720c */ /* 0x000fe20003f24070 */
[----:B------:R-:W-:-:S02]  /*15b0*/  UIADD3 UR43, UR13, UR14, URZ ;  /* 0x0000000e0d2b7290 */ /* 0x000fc4000fffe03f */
[----:B------:R-:W-:Y:S02]  /*15c0*/  @UP3 USEL UR10, UR15, UR16, !UP1 ;  /* 0x000000100f0a3287 */ /* 0x000fe4000c800000 */
[----:B------:R-:W-:Y:S01]  /*15d0*/  UIADD3 UR13, UR12, -0x40, URZ ;  /* 0xffffffc00c0d7890 */ /* 0x000fe2000fffe03f */
[----:B------:R-:W-:Y:S01]  /*15e0*/  @UP3 ULDC UR17, c[0x0][0x2e4] ;  /* 0x0000b90000113ab9 */ /* 0x000fe20000000800 */
[----:B------:R-:W-:Y:S02]  /*15f0*/  @!UP3 UIMAD UR14, UR50, UR44, UR59 ;  /* 0x0000002c320eb2a4 */ /* 0x000fe4000f8e023b */
[----:B------:R-:W-:Y:S02]  /*1600*/  @UP3 UIMAD UR19, UR59, UR17, UR10 ;  /* 0x000000113b1332a4 */ /* 0x000fe4000f8e020a */
[----:B------:R-:W-:Y:S02]  /*1610*/  USHF.R.S32.HI UR18, URZ, 0x1f, UR13 ;  /* 0x0000001f3f127899 */ /* 0x000fe4000801140d */
[----:B------:R-:W-:Y:S01]  /*1620*/  @!P1 IMAD.IADD R2, R2, 0x1, -R6 ;  /* 0x0000000102029824 */ /* 0x000fe200078e0a06 */
[----:B------:R-:W-:Y:S01]  /*1630*/  UIADD3 UR10, UP2, UR13, UR29, URZ ;  /* 0x0000001d0d0a7290 */ /* 0x000fe2000ff5e03f */
[----:B------:R-:W-:Y:S01]  /*1640*/  @!P1 VIADD R0, R0, 0x1 ;  /* 0x0000000100009836 */ /* 0x000fe20000000000 */
[----:B------:R-:W-:Y:S01]  /*1650*/  UIMAD UR12, UR9, UR16, URZ ;  /* 0x00000010090c72a4 */ /* 0x000fe2000f8e023f */
[----:B------:R-:W-:Y:S01]  /*1660*/  PLOP3.LUT P1, PT, PT, PT, UP0, 0x80, 0x0 ;  /* 0x000000000000781c */ /* 0x000fe20003f2f008 */
[----:B------:R-:W-:Y:S01]  /*1670*/  UIADD3.X UR17, UR18, UR34, URZ, UP2, !UPT ;  /* 0x0000002212117290 */ /* 0x000fe200097fe43f */
[----:B------:R-:W-:Y:S01]  /*1680*/  ISETP.GE.U32.AND P0, PT, R2, R6, PT ;  /* 0x000000060200720c */ /* 0x000fe20003f06070 */
[----:B------:R-:W-:Y:S01]  /*1690*/  UIMAD UR9, UR9, UR10, URZ ;  /* 0x0000000a090972a4 */ /* 0x000fe2000f8e023f */
[----:B------:R-:W-:Y:S01]  /*16a0*/  LOP3.LUT R2, R7, UR59, RZ, 0x3c, !PT ;  /* 0x0000003b07027c12 */ /* 0x000fe2000f8e3cff */
[----:B------:R-:W-:-:S02]  /*16b0*/  @UP0 UIADD3 UR27, UR41, UR42, URZ ;  /* 0x0000002a291b0290 */ /* 0x000fc4000fffe03f */
[----:B------:R-:W-:Y:S01]  /*16c0*/  @!UP3 UIMAD UR19, UR14, UR40, URZ ;  /* 0x000000280e13b2a4 */ /* 0x000fe2000f8e023f */
[----:B------:R-:W-:Y:S01]  /*16d0*/  ISETP.GE.AND P2, PT, R2, RZ, PT ;  /* 0x000000ff0200720c */ /* 0x000fe20003f46270 */
[----:B------:R-:W-:Y:S01]  /*16e0*/  UIMAD.WIDE.U32 UR44, UR8, UR10, URZ ;  /* 0x0000000a082c72a5 */ /* 0x000fe2000f8e003f */
[----:B------:R-:W-:Y:S01]  /*16f0*/  @UP0 ULDC.64 UR14, c[0x0][0x250] ;  /* 0x00009400000e0ab9 */ /* 0x000fe20000000a00 */
[----:B------:R-:W-:Y:S02]  /*1700*/  UIMAD UR10, UR8, UR17, UR9 ;  /* 0x00000011080a72a4 */ /* 0x000fe4000f8e0209 */
[----:B------:R-:W-:Y:S02]  /*1710*/  @UP0 UIMAD.WIDE.U32 UR8, UR27, UR14, URZ ;  /* 0x0000000e1b0802a5 */ /* 0x000fe4000f8e003f */
[----:B------:R-:W-:Y:S01]  /*1720*/  @P0 IADD3 R0, R0, 0x1, RZ ;  /* 0x0000000100000810 */ /* 0x000fe20007ffe0ff */
[----:B------:R-:W-:Y:S01]  /*1730*/  @UP1 UIADD3 UR43, UR11, UR12, URZ ;  /* 0x0000000c0b2b1290 */ /* 0x000fe2000fffe03f */
[----:B------:R-:W-:Y:S01]  /*1740*/  PLOP3.LUT P0, PT, PT, PT, UP3, 0x80, 0x0 ;  /* 0x000000000000781c */ /* 0x000fe20003f0f038 */
[----:B------:R-:W-:-:S02]  /*1750*/  @UP0 UIMAD UR11, UR27, UR15, URZ ;  /* 0x0000000f1b0b02a4 */ /* 0x000fc4000f8e023f */
[----:B------:R-:W-:Y:S01]  /*1760*/  IMAD.MOV.U32 R14, RZ, RZ, R0 ;  /* 0x000000ffff0e7224 */ /* 0x000fe200078e0000 */
[----:B------:R-:W-:Y:S02]  /*1770*/  USEL UR53, UR37, URZ, UP4 ;  /* 0x0000003f25357287 */ /* 0x000fe4000a000000 */
[----:B------:R-:W-:Y:S02]  /*1780*/  USHF.R.S32.HI UR36, URZ, 0x1f, UR23 ;  /* 0x0000001f3f247899 */ /* 0x000fe40008011417 */
[----:B------:R-:W-:Y:S01]  /*1790*/  @!UP1 UIADD3 UR38, UR33, UR28, URZ ;  /* 0x0000001c21269290 */ /* 0x000fe2000fffe03f */
[----:B------:R-:W-:Y:S01]  /*17a0*/  @!P2 IADD3 R14, -R14, RZ, RZ ;  /* 0x000000ff0e0ea210 */ /* 0x000fe20007ffe1ff */
[----:B------:R-:W-:Y:S01]  /*17b0*/  USHF.R.S32.HI UR55, URZ, 0x1f, UR51 ;  /* 0x0000001f3f377899 */ /* 0x000fe20008011433 */
[----:B------:R-:W-:Y:S01]  /*17c0*/  @!P3 LOP3.LUT R14, RZ, R7, RZ, 0x33, !PT ;  /* 0x00000007ff0eb212 */ /* 0x000fe200078e33ff */
[----:B------:R-:W-:Y:S02]  /*17d0*/  USEL UR54, UR26, URZ, UP4 ;  /* 0x0000003f1a367287 */ /* 0x000fe4000a000000 */
[----:B------:R-:W-:-:S02]  /*17e0*/  @UP0 UIADD3 UR40, UR9, UR11, URZ ;  /* 0x0000000b09280290 */ /* 0x000fc4000fffe03f */
        /* <DEDUP_REMOVED lines=15> */
.L_x_314:
        /* <DEDUP_REMOVED lines=13> */
.L_x_315:
        /* <DEDUP_REMOVED lines=11> */
.L_x_316:
[----:B------:R-:W-:Y:S02]  /*1a60*/  ULDC UR9, c[0x0][0x270] ;  /* 0x00009c0000097ab9 */ /* 0x000fe40000000800 */
[----:B------:R-:W-:-:S04]  /*1a70*/  UIMAD UR10, UR50, UR9, UR59 ;  /* 0x00000009320a72a4 */ /* 0x000fc8000f8e023b */
[----:B------:R-:W-:-:S12]  /*1a80*/  UIMAD UR10, UR10, UR60, URZ ;  /* 0x0000003c0a0a72a4 */ /* 0x000fd8000f8e023f */
.L_x_317:
[----:B------:R-:W1:Y:S01]  /*1a90*/  S2R R18, SR_TID.X ;  /* 0x0000000000127919 */ /* 0x000e620000002100 */
[----:B------:R-:W-:Y:S01]  /*1aa0*/  SHF.R.S32.HI R249, RZ, 0x1f, R248 ;  /* 0x0000001ffff97819 */ /* 0x000fe200000114f8 */
[----:B------:R-:W-:Y:S01]  /*1ab0*/  UIADD3 UR17, UR13, UR10, URZ ;  /* 0x0000000a0d117290 */ /* 0x000fe2000fffe03f */
[----:B------:R-:W-:Y:S01]  /*1ac0*/  IADD3 R4, P0, R248, UR8, RZ ;  /* 0x00000008f8047c10 */ /* 0x000fe2000ff1e0ff */
[----:B------:R-:W-:Y:S01]  /*1ad0*/  ULDC.64 UR8, c[0x0][0x420] ;  /* 0x0001080000087ab9 */ /* 0x000fe20000000a00 */
[----:B------:R-:W-:Y:S01]  /*1ae0*/  USHF.R.S32.HI UR58, URZ, 0x1f, UR59 ;  /* 0x0000001f3f3a7899 */ /* 0x000fe2000801143b */
[----:B------:R-:W-:Y:S01]  /*1af0*/  IMAD.U32 R0, RZ, RZ, UR8 ;  /* 0x00000008ff007e24 */ /* 0x000fe2000f8e00ff */
[----:B------:R-:W-:Y:S01]  /*1b00*/  IADD3.X R5, R249, UR38, RZ, P0, !PT ;  /* 0x00000026f9057c10 */ /* 0x000fe200087fe4ff */
[----:B------:R-:W-:Y:S01]  /*1b10*/  UIMAD UR11, UR18, UR8, URZ ;  /* 0x00000008120b72a4 */ /* 0x000fe2000f8e023f */
[----:B------:R-:W-:Y:S01]  /*1b20*/  BSSY B1, `(.L_x_313) ;  /* 0x00008ab000017945 */ /* 0x000fe20003800000 */
[----:B------:R-:W-:Y:S01]  /*1b30*/  ULDC UR12, c[0x0][0x2dc] ;  /* 0x0000b700000c7ab9 */ /* 0x000fe20000000800 */
[----:B------:R-:W-:Y:S01]  /*1b40*/  ULDC UR16, c[0x0][0x270] ;  /* 0x00009c0000107ab9 */ /* 0x000fe20000000800 */
[----:B------:R-:W-:Y:S01]  /*1b50*/  IMAD.WIDE.U32 R4, R0, UR13, R4 ;  /* 0x0000000d00047c25 */ /* 0x000fe2000f8e0004 */
[----:B------:R-:W-:-:S02]  /*1b60*/  UIMAD UR11, UR13, UR9, UR11 ;  /* 0x000000090d0b72a4 */ /* 0x000fc4000f8e020b */
[----:B------:R-:W-:Y:S01]  /*1b70*/  UIMAD UR34, UR12, UR16, URZ ;  /* 0x000000100c2272a4 */ /* 0x000fe2000f8e023f */
[----:B------:R-:W-:Y:S01]  /*1b80*/  ULDC.64 UR26, c[0x0][0x478] ;  /* 0x00011e00001a7ab9 */ /* 0x000fe20000000a00 */
[----:B------:R-:W-:Y:S02]  /*1b90*/  ULEA.HI.SX32 UR38, UR20, 0xffffffff, 0x1a ;  /* 0xffffffff14267891 */ /* 0x000fe4000f8fd23f */
[----:B------:R-:W-:Y:S01]  /*1ba0*/  VIADD R5, R5, UR11 ;  /* 0x0000000b05057c36 */ /* 0x000fe20008000000 */
[----:B------:R-:W-:Y:S01]  /*1bb0*/  ULDC.64 UR10, c[0x0][0x428] ;  /* 0x00010a00000a7ab9 */ /* 0x000fe20000000a00 */
[----:B------:R-:W-:Y:S01]  /*1bc0*/  UIADD3 UR19, UR13, UR19, URZ ;  /* 0x000000130d137290 */ /* 0x000fe2000fffe03f */
[----:B------:R-:W-:Y:S01]  /*1bd0*/  IMAD.U32 R8, RZ, RZ, UR10 ;  /* 0x0000000aff087e24 */ /* 0x000fe2000f8e00ff */
[----:B------:R-:W-:Y:S02]  /*1be0*/  UIMAD UR12, UR58, UR10, URZ ;  /* 0x0000000a3a0c72a4 */ /* 0x000fe4000f8e023f */
[----:B------:R-:W-:Y:S01]  /*1bf0*/  UIMAD.WIDE UR20, UR17, 0x4, UR26 ;  /* 0x00000004111478a5 */ /* 0x000fe2000f8e021a */
[----:B------:R-:W-:Y:S01]  /*1c00*/  IMAD.WIDE.U32 R4, R8, UR59, R4 ;  /* 0x0000003b08047c25 */ /* 0x000fe2000f8e0004 */
[----:B------:R-:W-:-:S02]  /*1c10*/  UIMAD UR16, UR59, UR11, UR12 ;  /* 0x0000000b3b1072a4 */ /* 0x000fc4000f8e020c */
[----:B------:R-:W-:Y:S01]  /*1c20*/  UISETP.GE.AND UP2, UPT, UR31, 0x1, UPT ;  /* 0x000000011f00788c */ /* 0x000fe2000bf46270 */
[----:B------:R-:W-:Y:S01]  /*1c30*/  ULDC.64 UR10, c[0x0][0x258] ;  /* 0x00009600000a7ab9 */ /* 0x000fe20000000a00 */
[----:B-1----:R-:W-:Y:S01]  /*1c40*/  SHF.R.S32.HI R10, RZ, 0x1f, R18 ;  /* 0x0000001fff0a7819 */ /* 0x002fe20000011412 */
[----:B------:R-:W-:Y:S01]  /*1c50*/  UIMAD UR12, UR58, UR10, URZ ;  /* 0x0000000a3a0c72a4 */ /* 0x000fe2000f8e023f */
[----:B------:R-:W-:Y:S01]  /*1c60*/  VIADD R5, R5, UR16 ;  /* 0x0000001005057c36 */ /* 0x000fe20008000000 */
[----:B------:R-:W-:Y:S01]  /*1c70*/  ULDC.64 UR32, c[0x0][0x210] ;  /* 0x0000840000207ab9 */ /* 0x000fe20000000a00 */
[----:B------:R-:W-:Y:S01]  /*1c80*/  LEA.HI R2, R10, R18, RZ, 0x2 ;  /* 0x000000120a027211 */ /* 0x000fe200078f10ff */
[----:B------:R-:W-:Y:S01]  /*1c90*/  ULDC.64 UR28, c[0x0][0x3e0] ;  /* 0x0000f800001c7ab9 */ /* 0x000fe20000000a00 */
[----:B------:R-:W-:Y:S01]  /*1ca0*/  ULDC.64 UR26, c[0x0][0x400] ;  /* 0x00010000001a7ab9 */ /* 0x000fe20000000a00 */
[----:B------:R-:W-:Y:S01]  /*1cb0*/  ULDC.64 UR46, c[0x0][0x2b0] ;  /* 0x0000ac00002e7ab9 */ /* 0x000fe20000000a00 */
[----:B------:R-:W-:-:S04]  /*1cc0*/  SHF.R.S32.HI R2, RZ, 0x2, R2 ;  /* 0x00000002ff027819 */ /* 0x000fc80000011402 */
[----:B------:R-:W-:Y:S01]  /*1cd0*/  SHF.R.S32.HI R19, RZ, 0x1f, R2 ;  /* 0x0000001fff137819 */ /* 0x000fe20000011402 */
[C---:B------:R-:W-:Y:S01]  /*1ce0*/  IMAD.WIDE.U32 R4, R2.reuse, UR8, R4 ;  /* 0x0000000802047c25 */ /* 0x040fe2000f8e0004 */
[----:B------:R-:W-:-:S04]  /*1cf0*/  IADD3 R0, P0, R2, UR13, RZ ;  /* 0x0000000d02007c10 */ /* 0x000fc8000ff1e0ff */
[----:B------:R-:W-:Y:S01]  /*1d00*/  IADD3.X R6, R19, UR18, RZ, P0, !PT ;  /* 0x0000001213067c10 */ /* 0x000fe200087fe4ff */
[----:B------:R-:W-:Y:S01]  /*1d10*/  UIMAD UR18, UR59, UR11, UR12 ;  /* 0x0000000b3b1272a4 */ /* 0x000fe2000f8e020c */
[----:B------:R-:W-:-:S03]  /*1d20*/  LEA R244, P2, R4, UR28, 0x1 ;  /* 0x0000001c04f47c11 */ /* 0x000fc6000f8408ff */
[----:B------:R-:W-:Y:S02]  /*1d30*/  IMAD R9, R6, UR48, RZ ;  /* 0x0000003006097c24 */ /* 0x000fe4000f8e02ff */
[----:B------:R-:W-:-:S04]  /*1d40*/  IMAD.WIDE.U32 R6, R0, UR48, R248 ;  /* 0x0000003000067c25 */ /* 0x000fc8000f8e00f8 */
[----:B------:R-:W-:Y:S01]  /*1d50*/  IMAD R0, R0, UR49, R9 ;  /* 0x0000003100007c24 */ /* 0x000fe2000f8e0209 */
[----:B------:R-:W-:Y:S01]  /*1d60*/  IADD3 R6, P0, R6, UR57, RZ ;  /* 0x0000003906067c10 */ /* 0x000fe2000ff1e0ff */
[----:B------:R-:W-:-:S03]  /*1d70*/  IMAD R9, R19, UR8, RZ ;  /* 0x0000000813097c24 */ /* 0x000fc6000f8e02ff */
[----:B------:R-:W-:Y:S01]  /*1d80*/  IADD3.X R7, R7, UR22, R0, P0, !PT ;  /* 0x0000001607077c10 */ /* 0x000fe200087fe400 */
[----:B------:R-:W-:Y:S01]  /*1d90*/  USHF.L.U32 UR22, UR34, 0x6, URZ ;  /* 0x0000000622167899 */ /* 0x000fe2000800063f */
[----:B------:R-:W-:Y:S01]  /*1da0*/  LEA.HI R0, R10, R18, RZ, 0x5 ;  /* 0x000000120a007211 */ /* 0x000fe200078f28ff */
[----:B------:R-:W-:Y:S01]  /*1db0*/  IMAD R9, R2, UR9, R9 ;  /* 0x0000000902097c24 */ /* 0x000fe2000f8e0209 */
[----:B------:R-:W-:Y:S01]  /*1dc0*/  PLOP3.LUT P0, PT, PT, PT, UP2, 0x80, 0x0 ;  /* 0x000000000000781c */ /* 0x000fe20003f0f028 */
[----:B------:R-:W-:Y:S01]  /*1dd0*/  UIADD3 UR17, UP1, UP0, UR44, UR22, UR51 ;  /* 0x000000162c117290 */ /* 0x000fe2000f83e033 */
[----:B------:R-:W-:Y:S01]  /*1de0*/  LOP3.LUT R8, R0, 0xffffffe0, RZ, 0xc0, !PT ;  /* 0xffffffe000087812 */ /* 0x000fe200078ec0ff */
[----:B------:R-:W-:Y:S01]  /*1df0*/  USHF.R.S32.HI UR13, URZ, 0x1f, UR22 ;  /* 0x0000001f3f0d7899 */ /* 0x000fe20008011416 */
[----:B------:R-:W-:-:S03]  /*1e00*/  IMAD.IADD R5, R5, 0x1, R9 ;  /* 0x0000000105057824 */ /* 0x000fc600078e0209 */
[----:B------:R-:W-:Y:S01]  /*1e10*/  IMAD.IADD R18, R18, 0x1, -R8 ;  /* 0x0000000112127824 */ /* 0x000fe200078e0a08 */
[----:B------:R-:W-:Y:S01]  /*1e20*/  SHF.R.S32.HI R8, RZ, 0x5, R0 ;  /* 0x00000005ff087819 */ /* 0x000fe20000011400 */
[----:B------:R-:W-:Y:S01]  /*1e30*/  UIADD3.X UR11, UR52, UR13, UR55, UP1, UP0 ;  /* 0x0000000d340b7290 */ /* 0x000fe20008fe0437 */
[----:B------:R-:W-:Y:S01]  /*1e40*/  IMAD.U32 R0, RZ, RZ, UR10 ;  /* 0x0000000aff007e24 */ /* 0x000fe2000f8e00ff */
[----:B------:R-:W-:Y:S01]  /*1e50*/  UIADD3 UR12, UP1, UP0, UR54, UR17, UR56 ;  /* 0x00000011360c7290 */ /* 0x000fe2000f83e038 */
[----:B------:R-:W-:Y:S01]  /*1e60*/  LEA.HI.X R241, R4, UR29, R5, 0x1, P2 ;  /* 0x0000001d04f17c11 */ /* 0x000fe200090f0c05 */
[----:B------:R-:W-:Y:S01]  /*1e70*/  IMAD R8, R8, UR34, R18 ;  /* 0x0000002208087c24 */ /* 0x000fe2000f8e0212 */
[----:B------:R-:W-:Y:S01]  /*1e80*/  UIMAD.WIDE UR16, UR19, 0x4, UR46 ;  /* 0x00000004131078a5 */ /* 0x000fe2000f8e022e */
[----:B------:R-:W-:Y:S01]  /*1e90*/  IMAD.WIDE.U32 R6, R0, UR59, R6 ;  /* 0x0000003b00067c25 */ /* 0x000fe2000f8e0006 */
[----:B------:R-:W-:Y:S02]  /*1ea0*/  UIADD3.X UR10, UR53, UR11, UR43, UP1, UP0 ;  /* 0x0000000b350a7290 */ /* 0x000fe40008fe042b */
[----:B------:R-:W-:Y:S01]  /*1eb0*/  IADD3 R0, P1, R8, UR12, RZ ;  /* 0x0000000c08007c10 */ /* 0x000fe2000ff3e0ff */
[----:B------:R-:W-:Y:S01]  /*1ec0*/  VIADD R7, R7, UR18 ;  /* 0x0000001207077c36 */ /* 0x000fe20008000000 */
[----:B------:R-:W-:-:S02]  /*1ed0*/  LEA R243, P3, R6, UR32, 0x1 ;  /* 0x0000002006f37c11 */ /* 0x000fc4000f8608ff */
[----:B------:R-:W-:Y:S02]  /*1ee0*/  LEA.HI.X.SX32 R8, R8, UR10, 0x1, P1 ;  /* 0x0000000a08087c11 */ /* 0x000fe400088f0eff */
[----:B------:R-:W-:Y:S02]  /*1ef0*/  LEA R246, P1, R0, UR26, 0x2 ;  /* 0x0000001a00f67c11 */ /* 0x000fe4000f8210ff */
[----:B------:R-:W-:Y:S02]  /*1f00*/  LEA.HI.X R242, R6, UR33, R7, 0x1, P3 ;  /* 0x0000002106f27c11 */ /* 0x000fe400098f0c07 */
[----:B------:R-:W-:Y:S01]  /*1f10*/  LEA.HI.X R245, R0, UR27, R8, 0x2, P1 ;  /* 0x0000001b00f57c11 */ /* 0x000fe200088f1408 */
[----:B------:R-:W-:Y:S08]  /*1f20*/  @!P0 BRA `(.L_x_318) ;  /* 0x0000007c00348947 */ /* 0x000ff00003800000 */
        /* <DEDUP_REMOVED lines=12> */
[----:B------:R-:W-:Y:S01]  /*1ff0*/  UMOV UR8, UR38 ;  /* 0x0000002600087c82 */ /* 0x000fe20008000000 */
[----:B------:R-:W-:Y:S01]  /*2000*/  IADD3 R6, P0, R4, UR37, RZ ;  /* 0x0000002504067c10 */ /* 0x000fe2000ff1e0ff */
[----:B------:R-:W-:Y:S01]  /*2010*/  ULEA.HI UR11, UR8, UR8, URZ, 0x1 ;  /* 0x00000008080b7291 */ /* 0x000fe2000f8f083f */
[----:B------:R-:W-:Y:S01]  /*2020*/  ISETP.GE.AND P1, PT, R2, UR10, PT ;  /* 0x0000000a02007c0c */ /* 0x000fe2000bf26270 */
[----:B------:R-:W-:Y:S01]  /*2030*/  UIMAD UR9, UR8, -0x40, UR31 ;  /* 0xffffffc0080978a4 */ /* 0x000fe2000f8e021f */
[----:B------:R-:W-:Y:S01]  /*2040*/  IADD3.X R7, R5, UR40, R0, P0, !PT ;  /* 0x0000002805077c10 */ /* 0x000fe200087fe400 */
[----:B------:R-:W-:Y:S01]  /*2050*/  IMAD R0, R15, UR12, RZ ;  /* 0x0000000c0f007c24 */ /* 0x000fe2000f8e02ff */
[----:B------:R-:W-:Y:S01]  /*2060*/  PLOP3.LUT P0, PT, PT, PT, UP4, 0x80, 0x0 ;  /* 0x000000000000781c */ /* 0x000fe20003f0f048 */
[----:B------:R-:W-:Y:S01]  /*2070*/  ULOP3.LUT UR11, UR11, 0xfffffffe, URZ, 0xc0, !UPT ;  /* 0xfffffffe0b0b7892 */ /* 0x000fe2000f8ec03f */
[----:B------:R-:W-:Y:S01]  /*2080*/  BSSY B0, `(.L_x_319) ;  /* 0x0000036000007945 */ /* 0x000fe20003800000 */
[----:B------:R-:W-:-:S10]  /*2090*/  IMAD R4, R14, UR13, R0 ;  /* 0x0000000d0e047c24 */ /* 0x000fd4000f8e0200 */
[----:B------:R-:W-:Y:S01]  /*20a0*/  @P0 BAR.SYNC.DEFER_BLOCKING 0x0 ;  /* 0x0000000000000b1d */ /* 0x000fe20000010000 */
[----:B------:R-:W-:Y:S01]  /*20b0*/  UIADD3 UR11, UR8, -UR11, URZ ;  /* 0x8000000b080b7290 */ /* 0x000fe2000fffe03f */
[----:B------:R-:W-:Y:S01]  /*20c0*/  IMAD.WIDE.U32 R6, R14, UR12, R6 ;  /* 0x0000000c0e067c25 */ /* 0x000fe2000f8e0006 */
[----:B------:R-:W-:Y:S02]  /*20d0*/  ISETP.GE.AND P6, PT, R2, UR9, PT ;  /* 0x0000000902007c0c */ /* 0x000fe4000bfc6270 */
[----:B------:R-:W-:Y:S01]  /*20e0*/  UISETP.NE.AND UP0, UPT, UR11, 0x1, UPT ;  /* 0x000000010b00788c */ /* 0x000fe2000bf05270 */
        /* <DEDUP_REMOVED lines=47> */
.L_x_320:
[----:B------:R-:W-:Y:S05]  /*23e0*/  BSYNC B0 ;  /* 0x0000000000007941 */ /* 0x000fea0003800000 */
.L_x_319:
[----:B------:R3:W-:Y:S01]  /*23f0*/  @P4 STS.128 [R0+0x10000], RZ ;  /* 0x010000ff00004388 */ /* 0x0007e20000000c00 */
[----:B------:R-:W-:Y:S03]  /*2400*/  BSSY B0, `(.L_x_321) ;  /* 0x000002b000007945 */ /* 0x000fe60003800000 */
[----:B------:R3:W-:Y:S04]  /*2410*/  @P4 STS.128 [R0+0x12000], RZ ;  /* 0x012000ff00004388 */ /* 0x0007e80000000c00 */
[----:B------:R3:W-:Y:S01]  /*2420*/  @P4 STS.128 [R0+0x14000], RZ ;  /* 0x014000ff00004388 */ /* 0x0007e20000000c00 */
[----:B------:R-:W-:Y:S05]  /*2430*/  @P4 BRA `(.L_x_322) ;  /* 0x00000000009c4947 */ /* 0x000fea0003800000 */
[----:B------:R-:W5:Y:S01]  /*2440*/  LDL R4, [R1+0x8] ;  /* 0x0000080001047983 */ /* 0x000f620000100800 */
[----:B------:R-:W-:-:S03]  /*2450*/  ULDC UR10, c[0x0][0x2d0] ;  /* 0x0000b400000a7ab9 */ /* 0x000fc60000000800 */
[----:B----4-:R-:W4:Y:S01]  /*2460*/  LDL R11, [R1+0xc] ;  /* 0x00000c00010b7983 */ /* 0x010f220000100800 */
[----:B------:R-:W-:Y:S01]  /*2470*/  ISETP.GE.AND P5, PT, R248, UR10, PT ;  /* 0x0000000af8007c0c */ /* 0x000fe2000bfa6270 */
[----:B------:R-:W-:Y:S01]  /*2480*/  IMAD.MOV.U32 R5, RZ, RZ, R13 ;  /* 0x000000ffff057224 */ /* 0x000fe200078e000d */
[----:B------:R-:W-:-:S11]  /*2490*/  IADD3 R7, P0, R2, 0x40, RZ ;  /* 0x0000004002077810 */ /* 0x000fd60007f1e0ff */
[----:B--2---:R-:W2:Y:S01]  /*24a0*/  @!P5 LDC.64 R8, c[0x0][0x220] ;  /* 0x00008800ff08db82 */ /* 0x004ea20000000a00 */
[----:B------:R1:W-:Y:S01]  /*24b0*/  @P5 STS.128 [R0+0x10000], RZ ;  /* 0x010000ff00005388 */ /* 0x0003e20000000c00 */
[----:B-----5:R-:W-:Y:S01]  /*24c0*/  ISETP.GE.AND P3, PT, R4, UR10, PT ;  /* 0x0000000a04007c0c */ /* 0x020fe2000bf66270 */
[----:B------:R-:W-:Y:S01]  /*24d0*/  IMAD.X R4, RZ, RZ, R19, P0 ;  /* 0x000000ffff047224 */ /* 0x000fe200000e0613 */
[----:B----4-:R-:W-:-:S03]  /*24e0*/  ISETP.GE.AND P0, PT, R11, UR10, PT ;  /* 0x0000000a0b007c0c */ /* 0x010fc6000bf06270 */
[----:B------:R-:W-:Y:S02]  /*24f0*/  IMAD R10, R4, UR14, RZ ;  /* 0x0000000e040a7c24 */ /* 0x000fe4000f8e02ff */
[----:B------:R-:W-:Y:S02]  /*2500*/  IMAD.MOV.U32 R4, RZ, RZ, R6 ;  /* 0x000000ffff047224 */ /* 0x000fe400078e0006 */
[C---:B------:R-:W-:Y:S02]  /*2510*/  IMAD R10, R7.reuse, UR15, R10 ;  /* 0x0000000f070a7c24 */ /* 0x040fe4000f8e020a */
[----:B------:R-:W-:Y:S02]  /*2520*/  IMAD.WIDE.U32 R4, R7, UR14, R4 ;  /* 0x0000000e07047c25 */ /* 0x000fe4000f8e0004 */
[----:B------:R-:W4:Y:S02]  /*2530*/  @!P3 LDC.64 R16, c[0x0][0x220] ;  /* 0x00008800ff10bb82 */ /* 0x000f240000000a00 */
[----:B------:R-:W-:Y:S01]  /*2540*/  IMAD.IADD R10, R5, 0x1, R10 ;  /* 0x00000001050a7824 */ /* 0x000fe200078e020a */
[----:B--2---:R-:W-:-:S04]  /*2550*/  @!P5 LEA R8, P2, R4, R8, 0x1 ;  /* 0x000000080408d211 */ /* 0x004fc800078408ff */
[----:B------:R-:W-:-:S05]  /*2560*/  @!P5 LEA.HI.X R9, R4, R9, R10, 0x1, P2 ;  /* 0x000000090409d211 */ /* 0x000fca00010f0c0a */
[----:B------:R-:W-:Y:S01]  /*2570*/  @!PT LDS RZ, [RZ] ;  /* 0x00000000fffff984 */ /* 0x000fe20000000800 */
[----:B------:R-:W-:Y:S01]  /*2580*/  @!PT LDS RZ, [RZ] ;  /* 0x00000000fffff984 */ /* 0x000fe20000000800 */
[----:B------:R-:W-:Y:S01]  /*2590*/  @!PT LDS RZ, [RZ] ;  /* 0x00000000fffff984 */ /* 0x000fe20000000800 */
[----:B------:R1:W-:Y:S04]  /*25a0*/  @!P5 LDGSTS.E.BYPASS.LTC128B.128 [R0+0x10000], desc[UR6][R8.64] ;  /* 0x100000000800dfae */ /* 0x0003e8000b901d46 */
[----:B------:R1:W-:Y:S01]  /*25b0*/  @P3 STS.128 [R0+0x12000], RZ ;  /* 0x012000ff00003388 */ /* 0x0003e20000000c00 */
[----:B----4-:R-:W-:-:S04]  /*25c0*/  @!P3 LEA R6, P2, R4, R16, 0x1 ;  /* 0x000000100406b211 */ /* 0x010fc800078408ff */
        /* <DEDUP_REMOVED lines=14> */
.L_x_322:
[----:B------:R-:W-:Y:S05]  /*26b0*/  BSYNC B0 ;  /* 0x0000000000007941 */ /* 0x000fea0003800000 */
.L_x_321:
        /* <DEDUP_REMOVED lines=11> */
[----:B-1----:R-:W5:Y:S01]  /*2770*/  LDL R6, [R1+0x8] ;  /* 0x0000080001067983 */ /* 0x002f620000100800 */
[----:B------:R-:W-:-:S03]  /*2780*/  ULDC UR10, c[0x0][0x2d0] ;  /* 0x0000b400000a7ab9 */ /* 0x000fc60000000800 */
[----:B------:R-:W2:Y:S01]  /*2790*/  LDL R5, [R1+0xc] ;  /* 0x00000c0001057983 */ /* 0x000ea20000100800 */
[----:B------:R-:W-:-:S13]  /*27a0*/  ISETP.GE.AND P5, PT, R248, UR10, PT ;  /* 0x0000000af8007c0c */ /* 0x000fda000bfa6270 */
[----:B------:R-:W-:Y:S01]  /*27b0*/  @!P5 IMAD.MOV.U32 R7, RZ, RZ, R241 ;  /* 0x000000ffff07d224 */ /* 0x000fe200078e00f1 */
[----:B------:R1:W-:Y:S04]  /*27c0*/  @P5 STS [R0+0x6000], RZ ;  /* 0x006000ff00005388 */ /* 0x0003e80000000800 */
[----:B------:R1:W-:Y:S04]  /*27d0*/  @P5 STS [R0+0x6004], RZ ;  /* 0x006004ff00005388 */ /* 0x0003e80000000800 */
[----:B------:R1:W-:Y:S01]  /*27e0*/  @P5 STS.64 [R0+0x6008], RZ ;  /* 0x006008ff00005388 */ /* 0x0003e20000000a00 */
[----:B-----5:R-:W-:Y:S01]  /*27f0*/  ISETP.GE.AND P3, PT, R6, UR10, PT ;  /* 0x0000000a06007c0c */ /* 0x020fe2000bf66270 */
[----:B------:R-:W-:Y:S01]  /*2800*/  @!P5 IMAD.MOV.U32 R6, RZ, RZ, R244 ;  /* 0x000000ffff06d224 */ /* 0x000fe200078e00f4 */
[----:B--2---:R-:W-:-:S04]  /*2810*/  ISETP.GE.AND P2, PT, R5, UR10, PT ;  /* 0x0000000a05007c0c */ /* 0x004fc8000bf46270 */
        /* <DEDUP_REMOVED lines=19> */
.L_x_324:
[----:B------:R-:W-:Y:S05]  /*2950*/  BSYNC B0 ;  /* 0x0000000000007941 */ /* 0x000fea0003800000 */
.L_x_323:
        /* <DEDUP_REMOVED lines=16> */
.L_x_326:
[----:B-1----:R-:W5:Y:S01]  /*2a60*/  LDL R5, [R1+0x8] ;  /* 0x0000080001057983 */ /* 0x002f620000100800 */
[----:B------:R-:W-:-:S03]  /*2a70*/  ULDC UR10, c[0x0][0x2d0] ;  /* 0x0000b400000a7ab9 */ /* 0x000fc60000000800 */
[----:B------:R-:W2:Y:S01]  /*2a80*/  LDL R4, [R1+0xc] ;  /* 0x00000c0001047983 */ /* 0x000ea20000100800 */
[----:B------:R-:W-:-:S13]  /*2a90*/  ISETP.GE.AND P5, PT, R248, UR10, PT ;  /* 0x0000000af8007c0c */ /* 0x000fda000bfa6270 */
[----:B------:R-:W-:Y:S01]  /*2aa0*/  @!P5 IMAD.MOV.U32 R6, RZ, RZ, R243 ;  /* 0x000000ffff06d224 */ /* 0x000fe200078e00f3 */
        /* <DEDUP_REMOVED lines=32> */
.L_x_327:
[----:B------:R-:W-:Y:S05]  /*2cb0*/  BSYNC B0 ;  /* 0x0000000000007941 */ /* 0x000fea0003800000 */
.L_x_325:
[----:B------:R-:W2:Y:S01]  /*2cc0*/  LDL R17, [R1+0x4] ;  /* 0x0000040001117983 */ /* 0x000ea20000100800 */
[----:B-1----:R-:W-:Y:S01]  /*2cd0*/  IMAD.U32 R4, RZ, RZ, UR24 ;  /* 0x00000018ff047e24 */ /* 0x002fe2000f8e00ff */
[----:B------:R-:W-:Y:S01]  /*2ce0*/  UIMAD UR10, UR36, UR24, URZ ;  /* 0x00000018240a72a4 */ /* 0x000fe2000f8e023f */
[----:B------:R-:W-:Y:S01]  /*2cf0*/  BSSY B0, `(.L_x_328) ;  /* 0x0000041000007945 */ /* 0x000fe20003800000 */
[----:B------:R1:W-:Y:S01]  /*2d00*/  @P1 STS [R0+0x9000], RZ ;  /* 0x009000ff00001388 */ /* 0x0003e20000000800 */
[----:B------:R-:W-:Y:S01]  /*2d10*/  IMAD.WIDE.U32 R4, R4, UR23, R248 ;  /* 0x0000001704047c25 */ /* 0x000fe2000f8e00f8 */
[----:B------:R-:W-:Y:S02]  /*2d20*/  UIMAD UR10, UR23, UR25, UR10 ;  /* 0x00000019170a72a4 */ /* 0x000fe4000f8e020a */
[----:B------:R1:W-:Y:S01]  /*2d30*/  @P1 STS [R0+0x9004], RZ ;  /* 0x009004ff00001388 */ /* 0x0003e20000000800 */
[----:B------:R-:W-:-:S03]  /*2d40*/  IADD3 R6, P2, R4, UR30, RZ ;  /* 0x0000001e04067c10 */ /* 0x000fc6000ff5e0ff */
        /* <DEDUP_REMOVED lines=10> */
[C---:B--2-4-:R-:W-:Y:S01]  /*2df0*/  VIADD R8, R17.reuse, 0x8 ;  /* 0x0000000811087836 */ /* 0x054fe20000000000 */
        /* <DEDUP_REMOVED lines=48> */
.L_x_329:
[----:B------:R-:W-:Y:S05]  /*3100*/  BSYNC B0 ;  /* 0x0000000000007941 */ /* 0x000fea0003800000 */
.L_x_328:
[----:B------:R4:W-:Y:S01]  /*3110*/  @P4 STS.128 [R0+0xa000], RZ ;  /* 0x00a000ff00004388 */ /* 0x0009e20000000c00 */
[----:B------:R-:W-:Y:S03]  /*3120*/  BSSY B0, `(.L_x_330) ;  /* 0x000002a000007945 */ /* 0x000fe60003800000 */
[----:B------:R4:W-:Y:S04]  /*3130*/  @P4 STS.128 [R0+0xc000], RZ ;  /* 0x00c000ff00004388 */ /* 0x0009e80000000c00 */
[----:B------:R4:W-:Y:S01]  /*3140*/  @P4 STS.128 [R0+0xe000], RZ ;  /* 0x00e000ff00004388 */ /* 0x0009e20000000c00 */
[----:B------:R-:W-:Y:S05]  /*3150*/  @P4 BRA `(.L_x_331) ;  /* 0x0000000000984947 */ /* 0x000fea0003800000 */
[----:B-12---:R-:W2:Y:S01]  /*3160*/  LDL R8, [R1+0x8] ;  /* 0x0000080001087983 */ /* 0x006ea20000100800 */
[----:B------:R-:W-:-:S03]  /*3170*/  ULDC UR9, c[0x0][0x2d0] ;  /* 0x0000b40000097ab9 */ /* 0x000fc60000000800 */
[----:B------:R-:W5:Y:S01]  /*3180*/  LDL R12, [R1+0xc] ;  /* 0x00000c00010c7983 */ /* 0x000f620000100800 */
[----:B------:R-:W-:Y:S01]  /*3190*/  ISETP.GE.AND P4, PT, R248, UR9, PT ;  /* 0x00000009f8007c0c */ /* 0x000fe2000bf86270 */
[----:B------:R-:W-:Y:S01]  /*31a0*/  IMAD.MOV.U32 R5, RZ, RZ, R13 ;  /* 0x000000ffff057224 */ /* 0x000fe200078e000d */
[----:B------:R-:W-:-:S05]  /*31b0*/  IADD3 R2, P1, R2, 0x40, RZ ;  /* 0x0000004002027810 */ /* 0x000fca0007f3e0ff */
[----:B------:R-:W-:-:S04]  /*31c0*/  IMAD.X R4, RZ, RZ, R19, P1 ;  /* 0x000000ffff047224 */ /* 0x000fc800008e0613 */
[----:B------:R-:W-:Y:S02]  /*31d0*/  IMAD R7, R4, UR24, RZ ;  /* 0x0000001804077c24 */ /* 0x000fe4000f8e02ff */
[----:B------:R-:W1:Y:S01]  /*31e0*/  @!P4 LDC.64 R10, c[0x0][0x218] ;  /* 0x00008600ff0acb82 */ /* 0x000e620000000a00 */
[----:B------:R-:W-:Y:S01]  /*31f0*/  IMAD.MOV.U32 R4, RZ, RZ, R6 ;  /* 0x000000ffff047224 */ /* 0x000fe200078e0006 */
[----:B------:R1:W-:Y:S03]  /*3200*/  @P4 STS.128 [R0+0xa000], RZ ;  /* 0x00a000ff00004388 */ /* 0x0003e60000000c00 */
[----:B------:R-:W-:-:S04]  /*3210*/  IMAD.WIDE.U32 R4, R2, UR24, R4 ;  /* 0x0000001802047c25 */ /* 0x000fc8000f8e0004 */
        /* <DEDUP_REMOVED lines=8> */
[----:B--2---:R-:W-:Y:S02]  /*32a0*/  ISETP.GE.AND P3, PT, R8, UR9, PT ;  /* 0x0000000908007c0c */ /* 0x004fe4000bf66270 */
[----:B-----5:R-:W-:-:S11]  /*32b0*/  ISETP.GE.AND P2, PT, R12, UR9, PT ;  /* 0x000000090c007c0c */ /* 0x020fd6000bf46270 */
[----:B------:R-:W2:Y:S01]  /*32c0*/  @!P3 LDC.64 R8, c[0x0][0x218] ;  /* 0x00008600ff08bb82 */ /* 0x000ea20000000a00 */
[----:B------:R1:W-:Y:S07]  /*32d0*/  @P3 STS.128 [R0+0xc000], RZ ;  /* 0x00c000ff00003388 */ /* 0x0003ee0000000c00 */
[----:B------:R-:W5:Y:S01]  /*32e0*/  @!P2 LDC.64 R6, c[0x0][0x218] ;  /* 0x00008600ff06ab82 */ /* 0x000f620000000a00 */
[----:B--2---:R-:W-:-:S04]  /*32f0*/  @!P3 LEA R8, P1, R4, R8, 0x1 ;  /* 0x000000080408b211 */ /* 0x004fc800078208ff */
[C---:B------:R-:W-:Y:S02]  /*3300*/  @!P3 LEA.HI.X R9, R4.reuse, R9, R2, 0x1, P1 ;  /* 0x000000090409b211 */ /* 0x040fe400008f0c02 */
[----:B-----5:R-:W-:-:S03]  /*3310*/  @!P2 LEA R6, P1, R4, R6, 0x1 ;  /* 0x000000060406a211 */ /* 0x020fc600078208ff */
[----:B------:R-:W-:Y:S01]  /*3320*/  @!PT LDS RZ, [RZ] ;  /* 0x00000000fffff984 */ /* 0x000fe20000000800 */
[----:B------:R-:W-:Y:S01]  /*3330*/  @!PT LDS RZ, [RZ] ;  /* 0x00000000fffff984 */ /* 0x000fe20000000800 */
[----:B------:R-:W-:Y:S01]  /*3340*/  @!PT LDS RZ, [RZ] ;  /* 0x00000000fffff984 */ /* 0x000fe20000000800 */
[----:B------:R1:W-:Y:S01]  /*3350*/  @!P3 LDGSTS.E.BYPASS.LTC128B.128 [R0+0xc000], desc[UR6][R8.64+0x40] ;  /* 0x0c0000400800bfae */ /* 0x0003e2000b901d46 */
[----:B------:R-:W-:-:S03]  /*3360*/  @!P2 LEA.HI.X R7, R4, R7, R2, 0x1, P1 ;  /* 0x000000070407a211 */ /* 0x000fc600008f0c02 */
[----:B------:R1:W-:Y:S04]  /*3370*/  @P2 STS.128 [R0+0xe000], RZ ;  /* 0x00e000ff00002388 */ /* 0x0003e80000000c00 */
[----:B------:R-:W-:Y:S01]  /*3380*/  @!PT LDS RZ, [RZ] ;  /* 0x00000000fffff984 */ /* 0x000fe20000000800 */
[----:B------:R-:W-:Y:S01]  /*3390*/  @!PT LDS RZ, [RZ] ;  /* 0x00000000fffff984 */ /* 0x000fe20000000800 */
[----:B------:R-:W-:Y:S01]  /*33a0*/  @!PT LDS RZ, [RZ] ;  /* 0x00000000fffff984 */ /* 0x000fe20000000800 */
[----:B------:R1:W-:Y:S02]  /*33b0*/  @!P2 LDGSTS.E.BYPASS.LTC128B.128 [R0+0xe000], desc[UR6][R6.64+0x80] ;  /* 0x0e0000800600afae */ /* 0x0003e4000b901d46 */
.L_x_331:
[----:B------:R-:W-:Y:S05]  /*33c0*/  BSYNC B0 ;  /* 0x0000000000007941 */ /* 0x000fea0003800000 */
.L_x_330:
[----:B------:R-:W0:Y:S01]  /*33d0*/  LDGDEPBAR ;  /* 0x00000000000079af */ /* 0x000e220000000000 */
[----:B------:R-:W-:Y:S01]  /*33e0*/  ISETP.NE.AND P2, PT, R15, RZ, PT ;  /* 0x000000ff0f00720c */ /* 0x000fe20003f45270 */
[----:B------:R-:W-:Y:S01]  /*33f0*/  IMAD.MOV.U32 R4, RZ, RZ, 0x4 ;  /* 0x00000004ff047424 */ /* 0x000fe200078e00ff */
[----:B------:R-:W-:Y:S01]  /*3400*/  ISETP.NE.AND P1, PT, R16, RZ, PT ;  /* 0x000000ff1000720c */ /* 0x000fe20003f25270 */
[----:B-1----:R-:W-:Y:S01]  /*3410*/  IMAD.MOV.U32 R6, RZ, RZ, 0x4 ;  /* 0x00000004ff067424 */ /* 0x002fe200078e00ff */
[----:B--2---:R-:W1:Y:S01]  /*3420*/  LDC.64 R8, c[0x0][0x3b8] ;  /* 0x0000ee00ff087b82 */ /* 0x004e620000000a00 */
[----:B------:R-:W-:Y:S02]  /*3430*/  IMAD.MOV.U32 R251, RZ, RZ, 0x7f800000 ;  /* 0x7f800000fffb7424 */ /* 0x000fe400078e00ff */
[----:B------:R-:W-:Y:S02]  /*3440*/  IMAD.MOV.U32 R252, RZ, RZ, 0x7f800000 ;  /* 0x7f800000fffc7424 */ /* 0x000fe400078e00ff */
[----:B---34-:R-:W-:-:S02]  /*3450*/  IMAD.MOV.U32 R0, RZ, RZ, 0x7f800000 ;  /* 0x7f800000ff007424 */ /* 0x018fc400078e00ff */
[----:B------:R-:W-:Y:S01]  /*3460*/  IMAD.MOV.U32 R250, RZ, RZ, 0x7f800000 ;  /* 0x7f800000fffa7424 */ /* 0x000fe200078e00ff */
[----:B------:R-:W2:Y:S01]  /*3470*/  S2R R2, SR_TID.X ;  /* 0x0000000000027919 */ /* 0x000ea20000002100 */
[----:B------:R-:W-:Y:S01]  /*3480*/  IMAD.WIDE R4, R17, R4, UR16 ;  /* 0x0000001011047e25 */ /* 0x000fe2000f8e0204 */
[----:B------:R-:W-:Y:S01]  /*3490*/  ULDC UR9, c[0x0][0x270] ;  /* 0x00009c0000097ab9 */ /* 0x000fe20000000800 */
[----:B------:R-:W-:Y:S01]  /*34a0*/  ULDC UR40, c[0x0][0x2d0] ;  /* 0x0000b40000287ab9 */ /* 0x000fe20000000800 */
[----:B------:R-:W3:Y:S01]  /*34b0*/  S2R R10, SR_TID.X ;  /* 0x00000000000a7919 */ /* 0x000ee20000002100 */
[----:B------:R-:W-:Y:S01]  /*34c0*/  @!P5 IMAD.WIDE R6, R14, R6, UR16 ;  /* 0x000000100e06de25 */ /* 0x000fe2000f8e0206 */
[----:B------:R-:W-:Y:S01]  /*34d0*/  LEA R208, R230, UR4, 0x1 ;  /* 0x00000004e6d07c11 */ /* 0x000fe2000f8e08ff */
[----:B------:R-:W-:Y:S01]  /*34e0*/  USHF.L.U32 UR21, UR34, 0x4, URZ ;  /* 0x0000000422157899 */ /* 0x000fe2000800063f */
[----:B------:R-:W5:Y:S01]  /*34f0*/  @!P2 LDG.E R252, desc[UR6][R4.64] ;  /* 0x0000000604fca981 */ /* 0x000f62000c1e1900 */
[----:B------:R-:W-:Y:S01]  /*3500*/  USHF.L.U32 UR20, UR34, 0x3, URZ ;  /* 0x0000000322147899 */ /* 0x000fe2000800063f */
[----:B------:R-:W-:-:S04]  /*3510*/  DEPBAR.LE SB0, 0x1 ;  /* 0x000080400000791a */ /* 0x000fc80000000000 */
[----:B------:R-:W4:Y:S01]  /*3520*/  @!P1 LDG.E R0, desc[UR6][R4.64+0x20] ;  /* 0x0000200604009981 */ /* 0x000f22000c1e1900 */
[----:B------:R-:W-:Y:S02]  /*3530*/  VIADD R221, R231, 0x1800 ;  /* 0x00001800e7dd7836 */ /* 0x000fe40000000000 */
[----:B------:R-:W-:Y:S01]  /*3540*/  VIADD R220, R229, 0x1800 ;  /* 0x00001800e5dc7836 */ /* 0x000fe20000000000 */
[----:B------:R4:W5:Y:S01]  /*3550*/  @!P6 LDG.E R250, desc[UR6][R4.64+0x80] ;  /* 0x0000800604fae981 */ /* 0x000962000c1e1900 */
[----:B------:R-:W-:Y:S01]  /*3560*/  UIADD3 UR12, UR23, 0x80, URZ ;  /* 0x00000080170c7890 */ /* 0x000fe2000fffe03f */
[----:B------:R-:W-:Y:S01]  /*3570*/  IMAD.MOV.U32 R247, RZ, RZ, R236 ;  /* 0x000000fffff77224 */ /* 0x000fe200078e00ec */
[----:B------:R-:W-:Y:S01]  /*3580*/  CS2R R126, SRZ ;  /* 0x00000000007e7805 */ /* 0x000fe2000001ff00 */
[----:B------:R1:W5:Y:S01]  /*3590*/  @!P5 LDG.E R251, desc[UR6][R6.64] ;  /* 0x0000000606fbd981 */ /* 0x000362000c1e1900 */
[----:B------:R-:W-:Y:S01]  /*35a0*/  IMAD.SHL.U32 R222, R231, 0x2, RZ ;  /* 0x00000002e7de7824 */ /* 0x000fe200078e00ff */
[----:B------:R-:W-:-:S02]  /*35b0*/  CS2R R124, SRZ ;  /* 0x00000000007c7805 */ /* 0x000fc4000001ff00 */
[----:B------:R-:W-:Y:S01]  /*35c0*/  CS2R R130, SRZ ;  /* 0x0000000000827805 */ /* 0x000fe2000001ff00 */
[----:B------:R-:W-:Y:S01]  /*35d0*/  BAR.SYNC.DEFER_BLOCKING 0x0 ;  /* 0x0000000000007b1d */ /* 0x000fe20000010000 */
        /* <DEDUP_REMOVED lines=22> */
[----:B------:R-:W-:Y:S01]  /*3740*/  CS2R R76, SRZ ;  /* 0x00000000004c7805 */ /* 0x000fe2000001ff00 */
[----:B-1----:R-:W4:Y:S01]  /*3750*/  LDG.E.64 R4, desc[UR6][R8.64+0x8] ;  /* 0x0000080608047981 */ /* 0x002f22000c1e1b00 */
[----:B------:R-:W-:-:S02]  /*3760*/  CS2R R82, SRZ ;  /* 0x0000000000527805 */ /* 0x000fc4000001ff00 */
[----:B------:R-:W-:Y:S02]  /*3770*/  CS2R R80, SRZ ;  /* 0x0000000000507805 */ /* 0x000fe4000001ff00 */
[----:B------:R-:W-:Y:S01]  /*3780*/  CS2R R74, SRZ ;  /* 0x00000000004a7805 */ /* 0x000fe2000001ff00 */
[----:B------:R-:W4:Y:S01]  /*3790*/  LDG.E.64 R6, desc[UR6][R8.64] ;  /* 0x0000000608067981 */ /* 0x000f22000c1e1b00 */
[----:B------:R-:W-:Y:S01]  /*37a0*/  UIMAD UR9, UR50, UR9, UR59 ;  /* 0x00000009320972a4 */ /* 0x000fe2000f8e023b */
[----:B--2---:R-:W-:Y:S01]  /*37b0*/  SHF.R.S32.HI R2, RZ, 0x1f, R2 ;  /* 0x0000001fff027819 */ /* 0x004fe20000011402 */
[----:B------:R-:W-:Y:S01]  /*37c0*/  UIADD3 UR26, UR21, 0x40, URZ ;  /* 0x00000040151a7890 */ /* 0x000fe2000fffe03f */
[----:B------:R-:W1:Y:S01]  /*37d0*/  LDSM.16.M88.4 R172, [R208+0xf000] ;  /* 0x00f00000d0ac783b */ /* 0x000e620000000200 */
[----:B------:R-:W-:Y:S01]  /*37e0*/  USHF.L.U32 UR9, UR9, 0x5, URZ ;  /* 0x0000000509097899 */ /* 0x000fe2000800063f */
[----:B---3--:R-:W-:Y:S01]  /*37f0*/  LEA.HI R2, R2, R10, RZ, 0x6 ;  /* 0x0000000a02027211 */ /* 0x008fe200078f30ff */
[----:B------:R-:W-:Y:S01]  /*3800*/  UIADD3 UR25, UR20, UR26, URZ ;  /* 0x0000001a14197290 */ /* 0x000fe2000fffe03f */
[----:B------:R-:W2:Y:S01]  /*3810*/  LDSM.16.M88.4 R176, [R208+0xf400] ;  /* 0x00f40000d0b0783b */ /* 0x000ea20000000200 */
[----:B------:R-:W-:Y:S01]  /*3820*/  USHF.R.S32.HI UR11, URZ, 0x1f, UR9 ;  /* 0x0000001f3f0b7899 */ /* 0x000fe20008011409 */
[----:B------:R-:W-:Y:S01]  /*3830*/  SHF.R.S32.HI R2, RZ, 0x6, R2 ;  /* 0x00000006ff027819 */ /* 0x000fe20000011402 */
[----:B------:R-:W-:Y:S01]  /*3840*/  UIADD3 UR29, UR21, 0x20, URZ ;  /* 0x00000020151d7890 */ /* 0x000fe2000fffe03f */
[----:B------:R-:W3:Y:S01]  /*3850*/  LDSM.16.M88.4 R188, [R208+0x11000] ;  /* 0x01100000d0bc783b */ /* 0x000ee20000000200 */
[----:B------:R-:W-:Y:S01]  /*3860*/  UIADD3 UR24, UR20, UR25, URZ ;  /* 0x0000001914187290 */ /* 0x000fe2000fffe03f */
[----:B------:R-:W-:Y:S01]  /*3870*/  SEL R221, R221, R231, !P0 ;  /* 0x000000e7dddd7207 */ /* 0x000fe20004000000 */
[----:B------:R-:W-:Y:S01]  /*3880*/  UIADD3 UR28, UR20, UR29, URZ ;  /* 0x0000001d141c7290 */ /* 0x000fe2000fffe03f */
[----:B------:R-:W1:Y:S01]  /*3890*/  LDSM.16.M88.4 R192, [R208+0x11400] ;  /* 0x01140000d0c0783b */ /* 0x000e620000000200 */
[----:B------:R-:W-:Y:S01]  /*38a0*/  UIADD3 UR23, UR20, UR24, URZ ;  /* 0x0000001814177290 */ /* 0x000fe2000fffe03f */
[----:B------:R-:W-:Y:S01]  /*38b0*/  SEL R220, R220, R229, !P0 ;  /* 0x000000e5dcdc7207 */ /* 0x000fe20004000000 */
[----:B------:R-:W-:Y:S01]  /*38c0*/  UIADD3 UR27, UR20, UR28, URZ ;  /* 0x0000001c141b7290 */ /* 0x000fe2000fffe03f */
        /* <DEDUP_REMOVED lines=8> */
[----:B------:R-:W1:Y:S01]  /*3950*/  LDSM.16.M88.4 R180, [R223] ;  /* 0x00000000dfb4783b */ /* 0x000e620000000200 */
        /* <DEDUP_REMOVED lines=17> */
[----:B------:R-:W-:Y:S01]  /*3a70*/  LEA R221, R221, UR4, 0x1 ;  /* 0x00000004dddd7c11 */ /* 0x000fe2000f8e08ff */
[----:B------:R-:W-:Y:S01]  /*3a80*/  UIMAD UR38, UR34, 0x18, URZ ;  /* 0x00000018222678a4 */ /* 0x000fe2000f8e023f */
[----:B------:R-:W1:Y:S01]  /*3a90*/  LDSM.16.M88.4 R216, [R223+0x4400] ;  /* 0x00440000dfd8783b */ /* 0x000e620000000200 */
[----:B------:R-:W-:Y:S01]  /*3aa0*/  LEA R220, R220, UR4, 0x1 ;  /* 0x00000004dcdc7c11 */ /* 0x000fe2000f8e08ff */
[----:B------:R-:W-:Y:S02]  /*3ab0*/  USHF.L.U32 UR37, UR34, 0x5, URZ ;  /* 0x0000000522257899 */ /* 0x000fe4000800063f */
[----:B------:R-:W-:Y:S02]  /*3ac0*/  UIMAD UR36, UR34, 0x28, URZ ;  /* 0x00000028222478a4 */ /* 0x000fe4000f8e023f */
[----:B------:R-:W-:Y:S02]  /*3ad0*/  UIMAD UR35, UR34, 0x30, URZ ;  /* 0x00000030222378a4 */ /* 0x000fe4000f8e023f */
[----:B------:R-:W-:-:S02]  /*3ae0*/  UIMAD UR34, UR34, 0x38, URZ ;  /* 0x00000038222278a4 */ /* 0x000fc4000f8e023f */
[----:B------:R-:W-:Y:S02]  /*3af0*/  UIADD3 UR33, UR20, UR27, URZ ;  /* 0x0000001b14217290 */ /* 0x000fe4000fffe03f */
[----:B------:R-:W-:Y:S01]  /*3b00*/  UISETP.GE.AND UP0, UPT, UR12, UR5, UPT ;  /* 0x000000050c00728c */ /* 0x000fe2000bf06270 */
[----:B------:R-:W-:Y:S01]  /*3b10*/  ULDC.U8 UR14, c[0x0][0x388] ;  /* 0x0000e200000e7ab9 */ /* 0x000fe20000000000 */
[----:B------:R-:W-:Y:S01]  /*3b20*/  ULDC UR13, c[0x0][0x2ec] ;  /* 0x0000bb00000d7ab9 */ /* 0x000fe20000000800 */
[----:B----4-:R4:W-:Y:S02]  /*3b30*/  STL [R1], R0 ;  /* 0x0000000001007387 */ /* 0x0109e40000100800 */
[--C-:B----4-:R-:W-:Y:S02]  /*3b40*/  SHF.R.S32.HI R0, RZ, 0x1f, R18.reuse ;  /* 0x0000001fff007819 */ /* 0x110fe40000011412 */
[----:B------:R-:W-:Y:S01]  /*3b50*/  IADD3 R18, P2, P1, R4, UR9, R18 ;  /* 0x0000000904127c10 */ /* 0x000fe2000f95e012 */
[----:B------:R-:W-:Y:S01]  /*3b60*/  IMAD R4, RZ, RZ, -UR22 ;  /* 0x80000016ff047e24 */ /* 0x000fe2000f8e02ff */
[----:B------:R-:W-:-:S02]  /*3b70*/  UIADD3 UR22, UR20, UR23, URZ ;  /* 0x0000001714167290 */ /* 0x000fc4000fffe03f */
[----:B------:R-:W-:Y:S01]  /*3b80*/  IADD3.X R0, R5, UR11, R0, P2, P1 ;  /* 0x0000000b05007c10 */ /* 0x000fe200097e2400 */
[----:B------:R-:W-:Y:S01]  /*3b90*/  UIADD3 UR11, UR21, 0x20, URZ ;  /* 0x00000020150b7890 */ /* 0x000fe2000fffe03f */
[----:B------:R-:W-:Y:S01]  /*3ba0*/  R2UR UR9, R7 ;  /* 0x00000000070972ca */ /* 0x000fe200000e0000 */
[----:B------:R-:W-:Y:S01]  /*3bb0*/  UIADD3 UR31, UR20, UR22, URZ ;  /* 0x00000016141f7290 */ /* 0x000fe2000fffe03f */
[----:B------:R-:W-:Y:S01]  /*3bc0*/  R2UR UR10, R6 ;  /* 0x00000000060a72ca */ /* 0x000fe200000e0000 */
[----:B------:R4:W-:Y:S01]  /*3bd0*/  STL [R1+0x28], R0 ;  /* 0x0000280001007387 */ /* 0x0009e20000100800 */
[----:B------:R-:W-:-:S03]  /*3be0*/  UIADD3 UR11, UR20, UR11, URZ ;  /* 0x0000000b140b7290 */ /* 0x000fc6000fffe03f */
[----:B------:R2:W-:Y:S01]  /*3bf0*/  STL [R1+0x18], R4 ;  /* 0x0000180401007387 */ /* 0x0005e20000100800 */
[----:B------:R-:W-:-:S04]  /*3c00*/  UIADD3 UR11, UR20, UR11, URZ ;  /* 0x0000000b140b7290 */ /* 0x000fc8000fffe03f */
[----:B------:R-:W-:-:S04]  /*3c10*/  UIADD3 UR11, UR20, UR11, URZ ;  /* 0x0000000b140b7290 */ /* 0x000fc8000fffe03f */
[----:B------:R-:W-:-:S04]  /*3c20*/  UIADD3 UR30, UR20, UR11, URZ ;  /* 0x0000000b141e7290 */ /* 0x000fc8000fffe03f */
[----:B------:R-:W-:Y:S01]  /*3c30*/  UIADD3 UR32, UR20, UR30, URZ ;  /* 0x0000001e14207290 */ /* 0x000fe2000fffe03f */
[----:B----4-:R-:W-:Y:S02]  /*3c40*/  IMAD.SHL.U32 R0, R2, 0x20, RZ ;  /* 0x0000002002007824 */ /* 0x010fe400078e00ff */
[----:B--2---:R-:W-:-:S03]  /*3c50*/  IMAD.WIDE.U32 R4, R18, -0x2daee0ad, RZ ;  /* 0xd2511f5312047825 */ /* 0x004fc600078e00ff */
[----:B------:R2:W-:Y:S04]  /*3c60*/  STL [R1+0x34], R0 ;  /* 0x0000340001007387 */ /* 0x0005e80000100800 */
[----:B-1-3--:R2:W-:Y:S02]  /*3c70*/  STL.64 [R1+0x10], R4 ;  /* 0x0000100401007387 */ /* 0x00a5e40000100a00 */
.L_x_334:
[----:B------:R-:W0:Y:S01]  /*3c80*/  LDGDEPBAR ;  /* 0x00000000000079af */ /* 0x000e220000000000 */
[----:B--2---:R-:W-:Y:S01]  /*3c90*/  LEA R0, R230, UR4, 0x1 ;  /* 0x00000004e6007c11 */ /* 0x004fe2000f8e08ff */
[----:B------:R-:W-:Y:S01]  /*3ca0*/  IMAD.IADD R2, R228, 0x1, R221 ;  /* 0x00000001e4027824 */ /* 0x000fe200078e02dd */
[----:B------:R-:W-:Y:S05]  /*3cb0*/  PLOP3.LUT P0, PT, PT, PT, UP0, 0x80, 0x0 ;  /* 0x000000000000781c */ /* 0x000fea0003f0f008 */
[----:B------:R-:W2:Y:S01]  /*3cc0*/  LDL.64 R232, [R1+0x10] ;  /* 0x0000100001e87983 */ /* 0x000ea20000100a00 */
[----:B------:R-:W-:Y:S01]  /*3cd0*/  PLOP3.LUT P2, PT, PT, PT, UP0, 0x80, 0x0 ;  /* 0x000000000000781c */ /* 0x000fe20003f4f008 */
[----:B------:R-:W-:Y:S01]  /*3ce0*/  UIADD3 UR11, UR10, -0x61c88647, URZ ;  /* 0x9e3779b90a0b7890 */ /* 0x000fe2000fffe03f */
[----:B------:R-:W-:Y:S01]  /*3cf0*/  PLOP3.LUT P1, PT, PT, PT, UP0, 0x80, 0x0 ;  /* 0x000000000000781c */ /* 0x000fe20003f2f008 */
[----:B------:R-:W-:Y:S01]  /*3d00*/  UIADD3 UR12, UR10, 0x3c6ef372, URZ ;  /* 0x3c6ef3720a0c7890 */ /* 0x000fe2000fffe03f */
[----:B------:R-:W-:Y:S01]  /*3d10*/  PLOP3.LUT P4, PT, PT, PT, UP0, 0x80, 0x0 ;  /* 0x000000000000781c */ /* 0x000fe20003f8f008 */
[----:B------:R-:W3:Y:S01]  /*3d20*/  LDL R235, [R1+0x34] ;  /* 0x0000340001eb7983 */ /* 0x000ee20000100800 */
[----:B------:R-:W-:Y:S01]  /*3d30*/  PLOP3.LUT P5, PT, PT, PT, UP0, 0x80, 0x0 ;  /* 0x000000000000781c */ /* 0x000fe20003faf008 */
[----:B------:R-:W-:Y:S01]  /*3d40*/  UIADD3 UR15, UR9, -0x126145ec, URZ ;  /* 0xed9eba14090f7890 */ /* 0x000fe2000fffe03f */
        /* <DEDUP_REMOVED lines=24> */
[----:B------:R-:W-:Y:S03]  /*3ed0*/  LDSM.16.M88.4 R164, [R223+-0x4000] ;  /* 0xffc00000dfa4783b */ /* 0x000fe60000000200 */
        /* <DEDUP_REMOVED lines=13> */
[----:B------:R-:W1:Y:S03]  /*3fb0*/  LDSM.16.M88.4 R136, [R223+-0x3c00] ;  /* 0xffc40000df88783b */ /* 0x000e660000000200 */
        /* <DEDUP_REMOVED lines=11> */
[----:B------:R1:W2:Y:S03]  /*4070*/  LDSM.16.M88.4 R132, [R0+0xd400] ;  /* 0x00d400000084783b */ /* 0x0002a60000000200 */
[-C--:B-1----:R-:W-:Y:S05]  /*4080*/  HMMA.16816.F32 R4, R140, R164.reuse, R4 ;  /* 0x000000a48c04723c */ /* 0x082fea0000001804 */
[----:B------:R-:W1:Y:S01]  /*4090*/  LDSM.16.M88.4 R152, [R2+0x2000] ;  /* 0x002000000298783b */ /* 0x000e620000000200 */
[C---:B------:R-:W-:Y:S06]  /*40a0*/  HMMA.16816.F32 R8, R168.reuse, R164, R8 ;  /* 0x000000a4a808723c */ /* 0x040fec0000001808 */
[-C--:B------:R-:W-:Y:S01]  /*40b0*/  HMMA.16816.F32 R12, R168, R166.reuse, R12 ;  /* 0x000000a6a80c723c */ /* 0x080fe2000000180c */
[----:B------:R-:W3:Y:S01]  /*40c0*/  LDL R165, [R1+0x30] ;  /* 0x0000300001a57983 */ /* 0x000ee20000100800 */
[----:B------:R-:W1:Y:S01]  /*40d0*/  @P0 S2R R164, SR_TID.X ;  /* 0x0000000000a40919 */ /* 0x000e620000002100 */
[----:B------:R-:W-:Y:S03]  /*40e0*/  PLOP3.LUT P0, PT, PT, PT, UP0, 0x80, 0x0 ;  /* 0x000000000000781c */ /* 0x000fe60003f0f008 */
[C---:B------:R-:W-:Y:S01]  /*40f0*/  HMMA.16816.F32 R16, R140.reuse, R166, R16 ;  /* 0x000000a68c10723c */ /* 0x040fe20000001810 */
[----:B------:R-:W-:Y:S01]  /*4100*/  IMAD.U32 R0, RZ, RZ, UR39 ;  /* 0x00000027ff007e24 */ /* 0x000fe2000f8e00ff */
[----:B------:R-:W3:Y:S04]  /*4110*/  LDL R167, [R1+0x2c] ;  /* 0x00002c0001a77983 */ /* 0x000ee80000100800 */
[-C--:B------:R-:W-:Y:S06]  /*4120*/  HMMA.16816.F32 R20, R140, R136.reuse, R20 ;  /* 0x000000888c14723c */ /* 0x080fec0000001814 */
[C---:B------:R-:W-:Y:S06]  /*4130*/  HMMA.16816.F32 R24, R168.reuse, R136, R24 ;  /* 0x00000088a818723c */ /* 0x040fec0000001818 */
[-C--:B------:R-:W-:Y:S06]  /*4140*/  HMMA.16816.F32 R28, R168, R138.reuse, R28 ;  /* 0x0000008aa81c723c */ /* 0x080fec000000181c */
[----:B------:R-:W-:Y:S01]  /*4150*/  HMMA.16816.F32 R32, R140, R138, R32 ;  /* 0x0000008a8c20723c */ /* 0x000fe20000001820 */
[----:B------:R1:W4:Y:S05]  /*4160*/  LDSM.16.M88.4 R136, [R2+0x2800] ;  /* 0x002800000288783b */ /* 0x00032a0000000200 */
[-C--:B------:R-:W-:Y:S01]  /*4170*/  HMMA.16816.F32 R4, R144, R148.reuse, R4 ;  /* 0x000000949004723c */ /* 0x080fe20000001804 */
[----:B------:R-:W-:Y:S05]  /*4180*/  IMAD.U32 R140, RZ, RZ, UR39 ;  /* 0x00000027ff8c7e24 */ /* 0x000fea000f8e00ff */
[C---:B------:R-:W-:Y:S06]  /*4190*/  HMMA.16816.F32 R8, R156.reuse, R148, R8 ;  /* 0x000000949c08723c */ /* 0x040fec0000001808 */
[-C--:B------:R-:W-:Y:S06]  /*41a0*/  HMMA.16816.F32 R12, R156, R150.reuse, R12 ;  /* 0x000000969c0c723c */ /* 0x080fec000000180c */
[C---:B------:R-:W-:Y:S01]  /*41b0*/  HMMA.16816.F32 R16, R144.reuse, R150, R16 ;  /* 0x000000969010723c */ /* 0x040fe20000001810 */
[----:B-1----:R-:W-:Y:S05]  /*41c0*/  IMAD.U32 R2, RZ, RZ, UR8 ;  /* 0x00000008ff027e24 */ /* 0x002fea000f8e00ff */
[-C--:B--2---:R-:W-:Y:S06]  /*41d0*/  HMMA.16816.F32 R20, R144, R132.reuse, R20 ;  /* 0x000000849014723c */ /* 0x084fec0000001814 */
[C---:B------:R-:W-:Y:S06]  /*41e0*/  HMMA.16816.F32 R24, R156.reuse, R132, R24 ;  /* 0x000000849c18723c */ /* 0x040fec0000001818 */
[-C--:B------:R-:W-:Y:S05]  /*41f0*/  HMMA.16816.F32 R28, R156, R134.reuse, R28 ;  /* 0x000000869c1c723c */ /* 0x080fea000000181c */
[----:B------:R-:W-:Y:S01]  /*4200*/  @P2 IMAD.SHL.U32 R132, R164, 0x2, RZ ;  /* 0x00000002a4842824 */ /* 0x000fe200078e00ff */
[----:B------:R-:W-:Y:S01]  /*4210*/  PLOP3.LUT P2, PT, PT, PT, UP0, 0x80, 0x0 ;  /* 0x000000000000781c */ /* 0x000fe20003f4f008 */
[----:B------:R-:W2:Y:S01]  /*4220*/  LDL R164, [R1] ;  /* 0x0000000001a47983 */ /* 0x000ea20000100800 */
[----:B------:R-:W-:Y:S06]  /*4230*/  HMMA.16816.F32 R32, R144, R134, R32 ;  /* 0x000000869020723c */ /* 0x000fec0000001820 */
[-C--:B------:R-:W-:Y:S05]  /*4240*/  HMMA.16816.F32 R4, R152, R160.reuse, R4 ;  /* 0x000000a09804723c */ /* 0x080fea0000001804 */
[----:B----4-:R-:W-:Y:S01]  /*4250*/  LOP3.LUT R134, R234, UR10, RZ, 0x3c, !PT ;  /* 0x0000000aea867c12 */ /* 0x010fe2000f8e3cff */
[C---:B------:R-:W-:Y:S06]  /*4260*/  HMMA.16816.F32 R8, R136.reuse, R160, R8 ;  /* 0x000000a08808723c */ /* 0x040fec0000001808 */
[-C--:B------:R-:W-:Y:S06]  /*4270*/  HMMA.16816.F32 R12, R136, R162.reuse, R12 ;  /* 0x000000a2880c723c */ /* 0x080fec000000180c */
[C---:B------:R-:W-:Y:S05]  /*4280*/  HMMA.16816.F32 R16, R152.reuse, R162, R16 ;  /* 0x000000a29810723c */ /* 0x040fea0000001810 */
[----:B---3--:R-:W-:Y:S02]  /*4290*/  IMAD R2, R2, 0x4, R165 ;  /* 0x0000000402027824 */ /* 0x008fe400078e02a5 */
[----:B------:R-:W-:Y:S05]  /*42a0*/  IMAD R0, R0, 0x4, R167 ;  /* 0x0000000400007824 */ /* 0x000fea00078e02a7 */
[----:B------:R-:W-:Y:S02]  /*42b0*/  LOP3.LUT R135, R233, UR9, R0, 0x96, !PT ;  /* 0x00000009e9877c12 */ /* 0x000fe4000f8e9600 */
[----:B------:R-:W-:Y:S01]  /*42c0*/  @P1 LOP3.LUT R0, R235, 0x6, R132, 0xf8, !PT ;  /* 0x00000006eb001812 */ /* 0x000fe200078ef884 */
[----:B------:R-:W-:Y:S01]  /*42d0*/  IMAD.WIDE.U32 R132, R2, -0x326172a9, RZ ;  /* 0xcd9e8d5702847825 */ /* 0x000fe200078e00ff */
[----:B------:R-:W-:Y:S03]  /*42e0*/  PLOP3.LUT P1, PT, PT, PT, UP0, 0x80, 0x0 ;  /* 0x000000000000781c */ /* 0x000fe60003f2f008 */
[----:B------:R-:W-:Y:S01]  /*42f0*/  @P0 IMAD R0, R140, 0x80, R0 ;  /* 0x000000808c000824 */ /* 0x000fe200078e0200 */
[----:B------:R-:W-:Y:S01]  /*4300*/  PLOP3.LUT P0, PT, PT, PT, UP0, 0x80, 0x0 ;  /* 0x000000000000781c */ /* 0x000fe20003f0f008 */
[----:B------:R-:W-:Y:S01]  /*4310*/  IMAD.WIDE.U32 R146, R135, -0x326172a9, RZ ;  /* 0xcd9e8d5787927825 */ /* 0x000fe200078e00ff */
[-C--:B------:R-:W-:Y:S02]  /*4320*/  LOP3.LUT R140, R133, R134.reuse, RZ, 0x3c, !PT ;  /* 0x00000086858c7212 */ /* 0x080fe400078e3cff */
[----:B------:R-:W-:Y:S01]  /*4330*/  @P4 ISETP.GE.AND P4, PT, R0, UR5, PT ;  /* 0x0000000500004c0c */ /* 0x000fe2000bf86270 */
[----:B------:R-:W-:Y:S01]  /*4340*/  VIADD R2, R2, 0x2 ;  /* 0x0000000202027836 */ /* 0x000fe20000000000 */
[----:B------:R-:W-:Y:S02]  /*4350*/  LOP3.LUT R144, R147, UR11, R132, 0x96, !PT ;  /* 0x0000000b93907c12 */ /* 0x000fe4000f8e9684 */
[----:B------:R-:W-:Y:S01]  /*4360*/  @P6 FSEL R4, R4, -INF , !P4 ;  /* 0xff80000004046808 */ /* 0x000fe20006000000 */
[----:B------:R-:W-:Y:S01]  /*4370*/  IMAD.WIDE.U32 R132, R2, -0x326172a9, RZ ;  /* 0xcd9e8d5702847825 */ /* 0x000fe200078e00ff */
[----:B------:R-:W-:Y:S02]  /*4380*/  PLOP3.LUT P6, PT, PT, PT, UP0, 0x80, 0x0 ;  /* 0x000000000000781c */ /* 0x000fe40003fcf008 */
[----:B------:R-:W-:Y:S01]  /*4390*/  @P1 FSEL R8, R8, -INF , !P4 ;  /* 0xff80000008081808 */ /* 0x000fe20006000000 */
[----:B------:R-:W-:Y:S01]  /*43a0*/  IMAD.WIDE.U32 R144, R144, -0x2daee0ad, RZ ;  /* 0xd2511f5390907825 */ /* 0x000fe200078e00ff */
[----:B------:R-:W-:Y:S02]  /*43b0*/  @P0 FSEL R6, R6, -INF , !P4 ;  /* 0xff80000006060808 */ /* 0x000fe40006000000 */
[----:B------:R-:W-:Y:S01]  /*43c0*/  LOP3.LUT R135, R133, R134, RZ, 0x3c, !PT ;  /* 0x0000008685877212 */ /* 0x000fe200078e3cff */
[----:B------:R-:W-:Y:S01]  /*43d0*/  @P5 VIADD R134, R0, 0x1 ;  /* 0x0000000100865836 */ /* 0x000fe20000000000 */
[----:B------:R-:W-:Y:S02]  /*43e0*/  PLOP3.LUT P0, PT, PT, PT, UP0, 0x80, 0x0 ;  /* 0x000000000000781c */ /* 0x000fe40003f0f008 */
[----:B------:R-:W-:Y:S02]  /*43f0*/  PLOP3.LUT P5, PT, PT, PT, UP0, 0x80, 0x0 ;  /* 0x000000000000781c */ /* 0x000fe40003faf008 */
[----:B------:R-:W-:Y:S01]  /*4400*/  LOP3.LUT R142, R147, UR11, R132, 0x96, !PT ;  /* 0x0000000b938e7c12 */ /* 0x000fe2000f8e9684 */
[----:B------:R-:W-:Y:S01]  /*4410*/  UIADD3 UR11, UR9, 0x76cf5d0a, URZ ;  /* 0x76cf5d0a090b7890 */ /* 0x000fe2000fffe03f */
[----:B------:R-:W-:Y:S01]  /*4420*/  LOP3.LUT R147, R146, UR12, RZ, 0x3c, !PT ;  /* 0x0000000c92937c12 */ /* 0x000fe2000f8e3cff */
[----:B------:R-:W-:Y:S01]  /*4430*/  UIADD3 UR12, UR9, -0x4498517b, URZ ;  /* 0xbb67ae85090c7890 */ /* 0x000fe2000fffe03f */
[----:B------:R-:W-:Y:S01]  /*4440*/  @P2 ISETP.GE.AND P2, PT, R134, UR5, PT ;  /* 0x0000000586002c0c */ /* 0x000fe2000bf46270 */
[----:B------:R-:W-:Y:S01]  /*4450*/  IMAD.WIDE.U32 R142, R142, -0x2daee0ad, RZ ;  /* 0xd2511f538e8e7825 */ /* 0x000fe200078e00ff */
[----:B------:R-:W-:Y:S02]  /*4460*/  @P3 FSEL R10, R10, -INF , !P4 ;  /* 0xff8000000a0a3808 */ /* 0x000fe40006000000 */
[----:B------:R-:W-:Y:S01]  /*4470*/  PLOP3.LUT P1, PT, PT, PT, UP0, 0x80, 0x0 ;  /* 0x000000000000781c */ /* 0x000fe20003f2f008 */
[----:B------:R-:W-:Y:S01]  /*4480*/  IMAD.WIDE.U32 R132, R140, -0x2daee0ad, RZ ;  /* 0xd2511f538c847825 */ /* 0x000fe200078e00ff */
[----:B------:R-:W-:Y:S02]  /*4490*/  PLOP3.LUT P3, PT, PT, PT, UP0, 0x80, 0x0 ;  /* 0x000000000000781c */ /* 0x000fe40003f6f008 */
[----:B------:R-:W-:Y:S01]  /*44a0*/  @P0 FSEL R9, R9, -INF , !P2 ;  /* 0xff80000009090808 */ /* 0x000fe20005000000 */
[----:B-----5:R-:W-:Y:S01]  /*44b0*/  FMUL.FTZ R140, R252, 1.4426950216293334961 ;  /* 0x3fb8aa3bfc8c7820 */ /* 0x020fe20000410000 */
[----:B------:R-:W-:Y:S02]  /*44c0*/  PLOP3.LUT P0, PT, PT, PT, UP0, 0x80, 0x0 ;  /* 0x000000000000781c */ /* 0x000fe40003f0f008 */
[----:B------:R-:W-:Y:S02]  /*44d0*/  @P5 FSEL R5, R5, -INF , !P2 ;  /* 0xff80000005055808 */ /* 0x000fe40005000000 */
[----:B------:R-:W-:Y:S01]  /*44e0*/  LOP3.LUT R2, R232, UR12, RZ, 0x3c, !PT ;  /* 0x0000000ce8027c12 */ /* 0x000fe2000f8e3cff */
[----:B------:R-:W-:Y:S01]  /*44f0*/  UIADD3 UR12, UR10, -0x255992d5, URZ ;  /* 0xdaa66d2b0a0c7890 */ /* 0x000fe2000fffe03f */
[----:B------:R-:W-:Y:S02]  /*4500*/  PLOP3.LUT P4, PT, PT, PT, UP0, 0x80, 0x0 ;  /* 0x000000000000781c */ /* 0x000fe40003f8f008 */
[----:B------:R-:W-:Y:S01]  /*4510*/  PLOP3.LUT P5, PT, PT, PT, UP0, 0x80, 0x0 ;  /* 0x000000000000781c */ /* 0x000fe20003faf008 */
[----:B------:R-:W-:Y:S01]  /*4520*/  @P3 VIADD R141, R0, 0x8 ;  /* 0x00000008008d3836 */ /* 0x000fe20000000000 */
[----:B------:R-:W-:Y:S02]  /*4530*/  @P6 FSEL R7, R7, -INF , !P2 ;  /* 0xff80000007076808 */ /* 0x000fe40005000000 */
[----:B------:R-:W-:Y:S02]  /*4540*/  PLOP3.LUT P6, PT, PT, PT, UP0, 0x80, 0x0 ;  /* 0x000000000000781c */ /* 0x000fe40003fcf008 */
[----:B------:R-:W-:Y:S02]  /*4550*/  LOP3.LUT R146, R2, R133, RZ, 0x3c, !PT ;  /* 0x0000008502927212 */ /* 0x000fe400078e3cff */
[----:B------:R-:W-:Y:S01]  /*4560*/  LOP3.LUT R150, R145, UR11, R132, 0x96, !PT ;  /* 0x0000000b91967c12 */ /* 0x000fe2000f8e9684 */
[----:B------:R-:W-:Y:S01]  /*4570*/  IMAD.WIDE.U32 R132, R135, -0x2daee0ad, RZ ;  /* 0xd2511f5387847825 */ /* 0x000fe200078e00ff */
[----:B------:R-:W-:Y:S02]  /*4580*/  @P1 FSEL R11, R11, -INF , !P2 ;  /* 0xff8000000b0b1808 */ /* 0x000fe40005000000 */
[----:B------:R-:W-:Y:S01]  /*4590*/  PLOP3.LUT P2, PT, PT, PT, UP0, 0x80, 0x0 ;  /* 0x000000000000781c */ /* 0x000fe20003f4f008 */
[C---:B------:R-:W-:Y:S01]  /*45a0*/  @P4 VIADD R135, R0.reuse, 0x9 ;  /* 0x0000000900874836 */ /* 0x040fe20000000000 */
[----:B------:R-:W-:Y:S01]  /*45b0*/  PLOP3.LUT P1, PT, PT, PT, UP0, 0x80, 0x0 ;  /* 0x000000000000781c */ /* 0x000fe20003f2f008 */
[----:B------:R-:W-:Y:S01]  /*45c0*/  @P5 VIADD R134, R0, 0x10 ;  /* 0x0000001000865836 */ /* 0x000fe20000000000 */
[----:B------:R-:W-:Y:S01]  /*45d0*/  PLOP3.LUT P3, PT, PT, PT, UP0, 0x80, 0x0 ;  /* 0x000000000000781c */ /* 0x000fe20003f6f008 */
[----:B------:R-:W-:Y:S01]  /*45e0*/  IMAD.WIDE.U32 R150, R150, -0x326172a9, RZ ;  /* 0xcd9e8d5796967825 */ /* 0x000fe200078e00ff */
[----:B------:R-:W-:Y:S01]  /*45f0*/  LOP3.LUT R148, R143, UR11, R132, 0x96, !PT ;  /* 0x0000000b8f947c12 */ /* 0x000fe2000f8e9684 */
[----:B------:R-:W-:Y:S01]  /*4600*/  UIADD3 UR11, UR9, 0x32370b8f, URZ ;  /* 0x32370b8f090b7890 */ /* 0x000fe2000fffe03f */
[----:B------:R-:W-:Y:S01]  /*4610*/  LOP3.LUT R133, R2, R133, RZ, 0x3c, !PT ;  /* 0x0000008502857212 */ /* 0x000fe200078e3cff */
[----:B------:R-:W-:Y:S01]  /*4620*/  @P0 VIADD R132, R0, 0x18 ;  /* 0x0000001800840836 */ /* 0x000fe20000000000 */
[----:B------:R-:W-:Y:S01]  /*4630*/  FSETP.NEU.FTZ.AND P0, PT, R252, -INF , PT ;  /* 0xff800000fc00780b */ /* 0x000fe20003f1d000 */
[----:B------:R-:W-:Y:S01]  /*4640*/  @P6 VIADD R2, R0, 0x11 ;  /* 0x0000001100026836 */ /* 0x000fe20000000000 */
[----:B------:R-:W-:Y:S01]  /*4650*/  PLOP3.LUT P4, PT, PT, PT, UP0, 0x80, 0x0 ;  /* 0x000000000000781c */ /* 0x000fe20003f8f008 */
[----:B------:R-:W-:Y:S01]  /*4660*/  IMAD.WIDE.U32 R148, R148, -0x326172a9, RZ ;  /* 0xcd9e8d5794947825 */ /* 0x000fe200078e00ff */
[----:B------:R-:W-:Y:S02]  /*4670*/  @P2 ISETP.GE.AND P2, PT, R141, UR5, PT ;  /* 0x000000058d002c0c */ /* 0x000fe4000bf46270 */
[----:B------:R-:W-:Y:S02]  /*4680*/  PLOP3.LUT P5, PT, PT, PT, UP0, 0x80, 0x0 ;  /* 0x000000000000781c */ /* 0x000fe40003faf008 */
[----:B------:R-:W-:Y:S02]  /*4690*/  PLOP3.LUT P6, PT, PT, PT, UP0, 0x80, 0x0 ;  /* 0x000000000000781c */ /* 0x000fe40003fcf008 */
[----:B------:R-:W-:Y:S02]  /*46a0*/  FSEL R140, R140, RZ, P0 ;  /* 0x000000ff8c8c7208 */ /* 0x000fe40000000000 */
[----:B------:R-:W-:Y:S02]  /*46b0*/  PLOP3.LUT P0, PT, PT, PT, UP0, 0x80, 0x0 ;  /* 0x000000000000781c */ /* 0x000fe40003f0f008 */
[----:B------:R-:W-:Y:S01]  /*46c0*/  @P1 ISETP.GE.AND P1, PT, R135, UR5, PT ;  /* 0x0000000587001c0c */ /* 0x000fe2000bf26270 */
[----:B------:R-:W-:Y:S01]  /*46d0*/  FFMA.FTZ R170, R4, UR13, -R140 ;  /* 0x0000000d04aa7c23 */ /* 0x000fe2000801088c */
[----:B------:R-:W-:Y:S01]  /*46e0*/  @P3 ISETP.GE.AND P3, PT, R134, UR5, PT ;  /* 0x0000000586003c0c */ /* 0x000fe2000bf66270 */
[----:B------:R-:W-:Y:S01]  /*46f0*/  IMAD.WIDE.U32 R134, R146, -0x326172a9, RZ ;  /* 0xcd9e8d5792867825 */ /* 0x000fe200078e00ff */
[----:B------:R-:W-:Y:S02]  /*4700*/  @P4 ISETP.GE.AND P4, PT, R2, UR5, PT ;  /* 0x0000000502004c0c */ /* 0x000fe4000bf86270 */
[----:B------:R-:W-:Y:S01]  /*4710*/  @P5 ISETP.GE.AND P5, PT, R132, UR5, PT ;  /* 0x0000000584005c0c */ /* 0x000fe2000bfa6270 */
[----:B------:R-:W-:Y:S01]  /*4720*/  @P6 VIADD R2, R0, 0x19 ;  /* 0x0000001900026836 */ /* 0x000fe20000000000 */
[----:B------:R-:W-:Y:S01]  /*4730*/  LOP3.LUT R0, R147, R135, RZ, 0x3c, !PT ;  /* 0x0000008793007212 */ /* 0x000fe200078e3cff */
[----:B------:R-:W-:Y:S01]  /*4740*/  IMAD.WIDE.U32 R132, R133, -0x326172a9, RZ ;  /* 0xcd9e8d5785847825 */ /* 0x000fe200078e00ff */
[----:B------:R-:W-:Y:S01]  /*4750*/  LOP3.LUT R158, R151, UR12, R134, 0x96, !PT ;  /* 0x0000000c979e7c12 */ /* 0x000fe2000f8e9686 */
[----:B------:R-:W-:Y:S01]  /*4760*/  MUFU.EX2 R170, R170 ;  /* 0x000000aa00aa7308 */ /* 0x000fe20000000800 */
[----:B------:R-:W-:Y:S01]  /*4770*/  @P0 FSEL R12, R12, -INF , !P2 ;  /* 0xff8000000c0c0808 */ /* 0x000fe20005000000 */
[----:B------:R-:W-:Y:S01]  /*4780*/  FFMA.FTZ R5, R5, UR13, -R140 ;  /* 0x0000000d05057c23 */ /* 0x000fe2000801088c */
[----:B------:R-:W-:Y:S01]  /*4790*/  PLOP3.LUT P0, PT, PT, PT, UP0, 0x80, 0x0 ;  /* 0x000000000000781c */ /* 0x000fe20003f0f008 */
[----:B------:R-:W-:Y:S01]  /*47a0*/  IMAD.WIDE.U32 R158, R158, -0x2daee0ad, RZ ;  /* 0xd2511f539e9e7825 */ /* 0x000fe200078e00ff */
[----:B------:R-:W-:Y:S02]  /*47b0*/  PLOP3.LUT P6, PT, PT, PT, UP0, 0x80, 0x0 ;  /* 0x000000000000781c */ /* 0x000fe40003fcf008 */
[----:B------:R-:W-:Y:S03]  /*47c0*/  LOP3.LUT R146, R147, R133, RZ, 0x3c, !PT ;  /* 0x0000008593927212 */ /* 0x000fe600078e3cff */
[----:B------:R-:W-:Y:S01]  /*47d0*/  MUFU.EX2 R169, R5 ;  /* 0x0000000500a97308 */ /* 0x000fe20000000800 */
[----:B------:R-:W-:Y:S01]  /*47e0*/  LOP3.LUT R156, R149, UR12, R132, 0x96, !PT ;  /* 0x0000000c959c7c12 */ /* 0x000fe2000f8e9684 */
[----:B------:R-:W-:Y:S04]  /*47f0*/  IMAD.WIDE.U32 R132, R0, -0x2daee0ad, RZ ;  /* 0xd2511f5300847825 */ /* 0x000fe800078e00ff */
[----:B--2---:R-:W-:Y:S01]  /*4800*/  FMUL.FTZ R0, R164, 1.4426950216293334961 ;  /* 0x3fb8aa3ba4007820 */ /* 0x004fe20000410000 */
[----:B------:R-:W-:Y:S01]  /*4810*/  UIADD3 UR12, UR10, 0x78dde6e4, URZ ;  /* 0x78dde6e40a0c7890 */ /* 0x000fe2000fffe03f */
[----:B------:R-:W-:Y:S01]  /*4820*/  IMAD.WIDE.U32 R146, R146, -0x2daee0ad, RZ ;  /* 0xd2511f5392927825 */ /* 0x000fe200078e00ff */
[----:B------:R-:W-:Y:S02]  /*4830*/  LOP3.LUT R143, R133, UR11, R144, 0x96, !PT ;  /* 0x0000000b858f7c12 */ /* 0x000fe4000f8e9690 */
[----:B------:R-:W-:Y:S01]  /*4840*/  LOP3.LUT R160, R159, UR15, R132, 0x96, !PT ;  /* 0x0000000f9fa07c12 */ /* 0x000fe2000f8e9684 */
[----:B------:R-:W-:Y:S01]  /*4850*/  IMAD.WIDE.U32 R156, R156, -0x2daee0ad, RZ ;  /* 0xd2511f539c9c7825 */ /* 0x000fe200078e00ff */
[----:B------:R-:W-:Y:S01]  /*4860*/  LOP3.LUT R144, R147, UR11, R142, 0x96, !PT ;  /* 0x0000000b93907c12 */ /* 0x000fe2000f8e968e */
[----:B------:R-:W1:Y:S01]  /*4870*/  LDSM.16.M88.4 R132, [R223+-0x1c00] ;  /* 0xffe40000df84783b */ /* 0x000e620000000200 */
[----:B------:R-:W-:Y:S01]  /*4880*/  @P0 FSEL R16, R16, -INF , !P2 ;  /* 0xff80000010100808 */ /* 0x000fe20005000000 */
[----:B------:R-:W-:Y:S01]  /*4890*/  IMAD.WIDE.U32 R142, R143, -0x326172a9, RZ ;  /* 0xcd9e8d578f8e7825 */ /* 0x000fe200078e00ff */
[----:B------:R-:W-:Y:S01]  /*48a0*/  PLOP3.LUT P0, PT, PT, PT, UP0, 0x80, 0x0 ;  /* 0x000000000000781c */ /* 0x000fe20003f0f008 */
[----:B------:R-:W-:Y:S01]  /*48b0*/  UIADD3 UR11, UR10, 0x1715609d, URZ ;  /* 0x1715609d0a0b7890 */ /* 0x000fe2000fffe03f */
[----:B------:R-:W-:Y:S01]  /*48c0*/  @P6 FSEL R14, R14, -INF , !P2 ;  /* 0xff8000000e0e6808 */ /* 0x000fe20005000000 */
[----:B------:R-:W-:Y:S01]  /*48d0*/  FFMA.FTZ R16, R16, UR13, -R140 ;  /* 0x0000000d10107c23 */ /* 0x000fe2000801088c */
[----:B------:R-:W-:Y:S01]  /*48e0*/  LOP3.LUT R150, R143, UR12, R150, 0x96, !PT ;  /* 0x0000000c8f967c12 */ /* 0x000fe2000f8e9696 */
[----:B------:R-:W-:Y:S01]  /*48f0*/  IMAD.WIDE.U32 R144, R144, -0x326172a9, RZ ;  /* 0xcd9e8d5790907825 */ /* 0x000fe200078e00ff */
[----:B------:R-:W-:Y:S01]  /*4900*/  PLOP3.LUT P6, PT, PT, PT, UP0, 0x80, 0x0 ;  /* 0x000000000000781c */ /* 0x000fe20003fcf008 */
[----:B------:R-:W-:Y:S01]  /*4910*/  MUFU.EX2 R163, R16 ;  /* 0x0000001000a37308 */ /* 0x000fe20000000800 */
[----:B------:R-:W-:Y:S01]  /*4920*/  LOP3.LUT R149, R157, UR15, R146, 0x96, !PT ;  /* 0x0000000f9d957c12 */ /* 0x000fe2000f8e9692 */
[----:B------:R-:W-:Y:S01]  /*4930*/  IMAD.WIDE.U32 R160, R160, -0x326172a9, RZ ;  /* 0xcd9e8d57a0a07825 */ /* 0x000fe200078e00ff */
[----:B------:R-:W-:Y:S01]  /*4940*/  LOP3.LUT R146, R145, UR12, R148, 0x96, !PT ;  /* 0x0000000c91927c12 */ /* 0x000fe2000f8e9694 */
[----:B------:R-:W-:Y:S02]  /*4950*/  UIADD3 UR12, UR9, -0x56f99767, URZ ;  /* 0xa9066899090c7890 */ /* 0x000fe4000fffe03f */
[----:B------:R-:W-:Y:S01]  /*4960*/  @P0 FSEL R18, R18, -INF , !P2 ;  /* 0xff80000012120808 */ /* 0x000fe20005000000 */
[----:B------:R-:W-:Y:S01]  /*4970*/  IMAD.WIDE.U32 R148, R149, -0x326172a9, RZ ;  /* 0xcd9e8d5795947825 */ /* 0x000fe200078e00ff */
[----:B------:R-:W-:Y:S02]  /*4980*/  LOP3.LUT R143, R161, UR11, R142, 0x96, !PT ;  /* 0x0000000ba18f7c12 */ /* 0x000fe4000f8e968e */
[----:B------:R-:W-:Y:S01]  /*4990*/  FSETP.NEU.FTZ.AND P2, PT, R164, -INF , PT ;  /* 0xff800000a400780b */ /* 0x000fe20003f5d000 */
[----:B------:R-:W-:Y:S01]  /*49a0*/  IMAD.WIDE.U32 R146, R146, -0x2daee0ad, RZ ;  /* 0xd2511f5392927825 */ /* 0x000fe200078e00ff */
[----:B------:R-:W-:Y:S02]  /*49b0*/  @P6 ISETP.GE.AND P6, PT, R2, UR5, PT ;  /* 0x0000000502006c0c */ /* 0x000fe4000bfc6270 */
[C---:B------:R-:W-:Y:S01]  /*49c0*/  FSETP.NEU.FTZ.AND P0, PT, R250.reuse, -INF , PT ;  /* 0xff800000fa00780b */ /* 0x040fe20003f1d000 */
[----:B------:R-:W-:Y:S01]  /*49d0*/  FMUL.FTZ R2, R250, 1.4426950216293334961 ;  /* 0x3fb8aa3bfa027820 */ /* 0x000fe20000410000 */
[----:B------:R-:W-:Y:S01]  /*49e0*/  FSEL R4, R0, RZ, P2 ;  /* 0x000000ff00047208 */ /* 0x000fe20001000000 */
[C---:B------:R-:W-:Y:S01]  /*49f0*/  FMUL.FTZ R0, R251.reuse, 1.4426950216293334961 ;  /* 0x3fb8aa3bfb007820 */ /* 0x040fe20000410000 */
[----:B------:R-:W-:Y:S02]  /*4a00*/  PLOP3.LUT P2, PT, PT, PT, UP0, 0x80, 0x0 ;  /* 0x000000000000781c */ /* 0x000fe40003f4f008 */
[----:B------:R-:W-:Y:S01]  /*4a10*/  FSEL R2, R2, RZ, P0 ;  /* 0x000000ff02027208 */ /* 0x000fe20000000000 */
[--C-:B------:R-:W-:Y:S01]  /*4a20*/  FFMA.FTZ R6, R6, UR13, -R4.reuse ;  /* 0x0000000d06067c23 */ /* 0x100fe20008010804 */
[----:B------:R-:W-:Y:S01]  /*4a30*/  FSETP.NEU.FTZ.AND P0, PT, R251, -INF , PT ;  /* 0xff800000fb00780b */ /* 0x000fe20003f1d000 */
[----:B------:R-:W-:Y:S01]  /*4a40*/  FFMA.FTZ R233, R7, UR13, -R4 ;  /* 0x0000000d07e97c23 */ /* 0x000fe20008010804 */
[----:B------:R-:W-:Y:S01]  /*4a50*/  LOP3.LUT R142, R149, UR11, R144, 0x96, !PT ;  /* 0x0000000b958e7c12 */ /* 0x000fe2000f8e9690 */
[--C-:B------:R-:W-:Y:S01]  /*4a60*/  FFMA.FTZ R8, R8, UR13, -R2.reuse ;  /* 0x0000000d08087c23 */ /* 0x100fe20008010802 */
[----:B------:R-:W-:Y:S01]  /*4a70*/  FSEL R0, R0, RZ, P0 ;  /* 0x000000ff00007208 */ /* 0x000fe20000000000 */
[--C-:B------:R-:W-:Y:S01]  /*4a80*/  FFMA.FTZ R12, R12, UR13, -R2.reuse ;  /* 0x0000000d0c0c7c23 */ /* 0x100fe20008010802 */
[----:B------:R-:W-:Y:S01]  /*4a90*/  PLOP3.LUT P0, PT, PT, PT, UP0, 0x80, 0x0 ;  /* 0x000000000000781c */ /* 0x000fe20003f0f008 */
[----:B------:R-:W-:Y:S01]  /*4aa0*/  FFMA.FTZ R9, R9, UR13, -R2 ;  /* 0x0000000d09097c23 */ /* 0x000fe20008010802 */
[----:B------:R-:W-:Y:S01]  /*4ab0*/  LOP3.LUT R156, R147, UR12, R156, 0x96, !PT ;  /* 0x0000000c939c7c12 */ /* 0x000fe2000f8e969c */
[-C--:B-1----:R-:W-:Y:S01]  /*4ac0*/  HMMA.16816.F32 R20, R152, R132.reuse, R20 ;  /* 0x000000849814723c */ /* 0x082fe20000001814 */
[----:B------:R-:W-:Y:S01]  /*4ad0*/  UIADD3 UR11, UR9, 0x646e171e, URZ ;  /* 0x646e171e090b7890 */ /* 0x000fe2000fffe03f */
[----:B------:R1:W-:Y:S01]  /*4ae0*/  MUFU.EX2 R234, R6 ;  /* 0x0000000600ea7308 */ /* 0x0003e20000000800 */
[----:B------:R-:W-:Y:S01]  /*4af0*/  @P2 FSEL R13, R13, -INF , !P1 ;  /* 0xff8000000d0d2808 */ /* 0x000fe20004800000 */
[--C-:B------:R-:W-:Y:S01]  /*4b00*/  FFMA.FTZ R10, R10, UR13, -R0.reuse ;  /* 0x0000000d0a0a7c23 */ /* 0x100fe20008010800 */
[----:B------:R-:W-:Y:S01]  /*4b10*/  PLOP3.LUT P2, PT, PT, PT, UP0, 0x80, 0x0 ;  /* 0x000000000000781c */ /* 0x000fe20003f4f008 */
[C---:B------:R-:W-:Y:S06]  /*4b20*/  HMMA.16816.F32 R24, R136.reuse, R132, R24 ;  /* 0x000000848818723c */ /* 0x040fec0000001818 */
[----:B------:R2:W-:Y:S01]  /*4b30*/  MUFU.EX2 R232, R8 ;  /* 0x0000000800e87308 */ /* 0x0005e20000000800 */
[----:B------:R-:W-:Y:S01]  /*4b40*/  @P0 FSEL R15, R15, -INF , !P1 ;  /* 0xff8000000f0f0808 */ /* 0x000fe20004800000 */
[-C--:B------:R-:W-:Y:S01]  /*4b50*/  HMMA.16816.F32 R28, R136, R134.reuse, R28 ;  /* 0x00000086881c723c */ /* 0x080fe2000000181c */
[----:B------:R-:W-:Y:S02]  /*4b60*/  PLOP3.LUT P0, PT, PT, PT, UP0, 0x80, 0x0 ;  /* 0x000000000000781c */ /* 0x000fe40003f0f008 */
[----:B------:R-:W-:Y:S01]  /*4b70*/  FFMA.FTZ R11, R11, UR13, -R0 ;  /* 0x0000000d0b0b7c23 */ /* 0x000fe20008010800 */
[----:B------:R-:W-:Y:S02]  /*4b80*/  @P2 FSEL R17, R17, -INF , !P1 ;  /* 0xff80000011112808 */ /* 0x000fe40004800000 */
[----:B------:R-:W-:Y:S01]  /*4b90*/  HMMA.16816.F32 R32, R152, R134, R32 ;  /* 0x000000869820723c */ /* 0x000fe20000001820 */
[----:B------:R-:W-:Y:S01]  /*4ba0*/  PLOP3.LUT P2, PT, PT, PT, UP0, 0x80, 0x0 ;  /* 0x000000000000781c */ /* 0x000fe20003f4f008 */
[----:B------:R3:W-:Y:S03]  /*4bb0*/  MUFU.EX2 R235, R10 ;  /* 0x0000000a00eb7308 */ /* 0x0007e60000000800 */
[----:B-1----:R-:W-:Y:S06]  /*4bc0*/  IMAD.WIDE.U32 R6, R143, -0x2daee0ad, RZ ;  /* 0xd2511f538f067825 */ /* 0x002fec00078e00ff */
[----:B------:R-:W-:Y:S01]  /*4bd0*/  FFMA.FTZ R13, R13, UR13, -R2 ;  /* 0x0000000d0d0d7c23 */ /* 0x000fe20008010802 */
[----:B------:R-:W-:Y:S01]  /*4be0*/  @P0 FSEL R19, R19, -INF , !P1 ;  /* 0xff80000013130808 */ /* 0x000fe20004800000 */
[--C-:B------:R-:W-:Y:S01]  /*4bf0*/  FFMA.FTZ R14, R14, UR13, -R0.reuse ;  /* 0x0000000d0e0e7c23 */ /* 0x100fe20008010800 */
[----:B------:R-:W-:Y:S01]  /*4c00*/  PLOP3.LUT P0, PT, PT, PT, UP0, 0x80, 0x0 ;  /* 0x000000000000781c */ /* 0x000fe20003f0f008 */
[----:B------:R1:W-:Y:S01]  /*4c10*/  MUFU.EX2 R168, R11 ;  /* 0x0000000b00a87308 */ /* 0x0003e20000000800 */
[----:B------:R-:W-:Y:S01]  /*4c20*/  PLOP3.LUT P1, PT, PT, PT, UP0, 0x80, 0x0 ;  /* 0x000000000000781c */ /* 0x000fe20003f2f008 */
[----:B------:R-:W-:Y:S01]  /*4c30*/  IMAD.WIDE.U32 R142, R142, -0x2daee0ad, RZ ;  /* 0xd2511f538e8e7825 */ /* 0x000fe200078e00ff */
[----:B------:R-:W-:Y:S02]  /*4c40*/  LOP3.LUT R132, R6, 0xff, RZ, 0xc0, !PT ;  /* 0x000000ff06847812 */ /* 0x000fe400078ec0ff */
[----:B------:R-:W-:Y:S01]  /*4c50*/  @P2 FSEL R20, R20, -INF , !P3 ;  /* 0xff80000014142808 */ /* 0x000fe20005800000 */
[----:B------:R-:W-:Y:S01]  /*4c60*/  FFMA.FTZ R15, R15, UR13, -R0 ;  /* 0x0000000d0f0f7c23 */ /* 0x000fe20008010800 */
[----:B------:R-:W-:Y:S01]  /*4c70*/  LOP3.LUT R141, R143, UR11, R146, 0x96, !PT ;  /* 0x0000000b8f8d7c12 */ /* 0x000fe2000f8e9692 */
[----:B------:R-:W-:Y:S01]  /*4c80*/  FFMA.FTZ R17, R17, UR13, -R140 ;  /* 0x0000000d11117c23 */ /* 0x000fe2000801088c */
[----:B------:R-:W-:Y:S01]  /*4c90*/  PLOP3.LUT P2, PT, PT, PT, UP0, 0x80, 0x0 ;  /* 0x000000000000781c */ /* 0x000fe20003f4f008 */
[----:B------:R-:W-:Y:S01]  /*4ca0*/  FFMA.FTZ R18, R18, UR13, -R4 ;  /* 0x0000000d12127c23 */ /* 0x000fe20008010804 */
[----:B------:R-:W-:Y:S01]  /*4cb0*/  SHF.R.U32.HI R5, RZ, 0x18, R6 ;  /* 0x00000018ff057819 */ /* 0x000fe20000011606 */
[----:B------:R-:W-:Y:S01]  /*4cc0*/  FFMA.FTZ R19, R19, UR13, -R4 ;  /* 0x0000000d13137c23 */ /* 0x000fe20008010804 */
[----:B------:R-:W-:Y:S01]  /*4cd0*/  @P0 FSEL R22, R22, -INF , !P3 ;  /* 0xff80000016160808 */ /* 0x000fe20005800000 */
[----:B------:R-:W-:Y:S01]  /*4ce0*/  FFMA.FTZ R20, R20, UR13, -R140 ;  /* 0x0000000d14147c23 */ /* 0x000fe2000801088c */
[----:B------:R-:W-:Y:S01]  /*4cf0*/  PLOP3.LUT P0, PT, PT, PT, UP0, 0x80, 0x0 ;  /* 0x000000000000781c */ /* 0x000fe20003f0f008 */
[----:B------:R4:W-:Y:S01]  /*4d00*/  MUFU.EX2 R167, R12 ;  /* 0x0000000c00a77308 */ /* 0x0009e20000000800 */
[----:B------:R-:W-:Y:S01]  /*4d10*/  @P1 FSEL R24, R24, -INF , !P3 ;  /* 0xff80000018181808 */ /* 0x000fe20005800000 */
[----:B------:R-:W-:Y:S01]  /*4d20*/  FFMA.FTZ R22, R22, UR13, -R4 ;  /* 0x0000000d16167c23 */ /* 0x000fe20008010804 */
[----:B------:R-:W-:Y:S01]  /*4d30*/  PLOP3.LUT P1, PT, PT, PT, UP0, 0x80, 0x0 ;  /* 0x000000000000781c */ /* 0x000fe20003f2f008 */
[----:B------:R-:W-:Y:S01]  /*4d40*/  IMAD.WIDE.U32 R144, R150, -0x2daee0ad, RZ ;  /* 0xd2511f5396907825 */ /* 0x000fe200078e00ff */
[----:B------:R-:W-:Y:S02]  /*4d50*/  SHF.R.U32.HI R147, RZ, 0x10, R6 ;  /* 0x00000010ff937819 */ /* 0x000fe40000011606 */
[----:B------:R-:W-:Y:S01]  /*4d60*/  @P2 FSEL R26, R26, -INF , !P3 ;  /* 0xff8000001a1a2808 */ /* 0x000fe20005800000 */
[----:B------:R-:W-:Y:S01]  /*4d70*/  FFMA.FTZ R24, R24, UR13, -R2 ;  /* 0x0000000d18187c23 */ /* 0x000fe20008010802 */
[----:B------:R-:W-:Y:S01]  /*4d80*/  PLOP3.LUT P2, PT, PT, PT, UP0, 0x80, 0x0 ;  /* 0x000000000000781c */ /* 0x000fe20003f4f008 */
[----:B------:R4:W-:Y:S01]  /*4d90*/  MUFU.EX2 R165, R13 ;  /* 0x0000000d00a57308 */ /* 0x0009e20000000800 */
[----:B------:R-:W-:Y:S01]  /*4da0*/  LOP3.LUT R158, R145, UR12, R158, 0x96, !PT ;  /* 0x0000000c919e7c12 */ /* 0x000fe2000f8e969e */
[----:B------:R-:W-:Y:S01]  /*4db0*/  FFMA.FTZ R26, R26, UR13, -R0 ;  /* 0x0000000d1a1a7c23 */ /* 0x000fe20008010800 */
[----:B------:R-:W-:Y:S02]  /*4dc0*/  @P0 FSEL R21, R21, -INF , !P4 ;  /* 0xff80000015150808 */ /* 0x000fe40006000000 */
[----:B------:R-:W-:Y:S02]  /*4dd0*/  PLOP3.LUT P0, PT, PT, PT, UP0, 0x80, 0x0 ;  /* 0x000000000000781c */ /* 0x000fe40003f0f008 */
[----:B------:R-:W-:Y:S01]  /*4de0*/  @P1 FSEL R23, R23, -INF , !P4 ;  /* 0xff80000017171808 */ /* 0x000fe20006000000 */
[----:B------:R-:W-:Y:S01]  /*4df0*/  FFMA.FTZ R21, R21, UR13, -R140 ;  /* 0x0000000d15157c23 */ /* 0x000fe2000801088c */
[----:B------:R-:W-:Y:S01]  /*4e00*/  PLOP3.LUT P1, PT, PT, PT, UP0, 0x80, 0x0 ;  /* 0x000000000000781c */ /* 0x000fe20003f2f008 */
[----:B------:R4:W-:Y:S01]  /*4e10*/  MUFU.EX2 R171, R9 ;  /* 0x0000000900ab7308 */ /* 0x0009e20000000800 */
[----:B------:R-:W-:Y:S01]  /*4e20*/  PLOP3.LUT P3, PT, PT, PT, UP0, 0x80, 0x0 ;  /* 0x000000000000781c */ /* 0x000fe20003f6f008 */
[----:B------:R-:W-:Y:S01]  /*4e30*/  FFMA.FTZ R23, R23, UR13, -R4 ;  /* 0x0000000d17177c23 */ /* 0x000fe20008010804 */
[----:B------:R-:W-:Y:S02]  /*4e40*/  @P2 FSEL R25, R25, -INF , !P4 ;  /* 0xff80000019192808 */ /* 0x000fe40006000000 */
[----:B------:R-:W-:Y:S02]  /*4e50*/  PLOP3.LUT P2, PT, PT, PT, UP0, 0x80, 0x0 ;  /* 0x000000000000781c */ /* 0x000fe40003f4f008 */
[----:B------:R-:W-:Y:S01]  /*4e60*/  LOP3.LUT R144, R7, UR11, R144, 0x96, !PT ;  /* 0x0000000b07907c12 */ /* 0x000fe2000f8e9690 */
[----:B------:R-:W-:Y:S01]  /*4e70*/  UIADD3 UR11, UR10, -0x4ab325aa, URZ ;  /* 0xb54cda560a0b7890 */ /* 0x000fe2000fffe03f */
[----:B------:R-:W-:Y:S01]  /*4e80*/  @P0 FSEL R28, R28, -INF , !P5 ;  /* 0xff8000001c1c0808 */ /* 0x000fe20006800000 */
[----:B------:R-:W4:Y:S01]  /*4e90*/  MUFU.EX2 R233, R233 ;  /* 0x000000e900e97308 */ /* 0x000f220000000800 */
[----:B------:R-:W-:Y:S01]  /*4ea0*/  PLOP3.LUT P0, PT, PT, PT, UP0, 0x80, 0x0 ;  /* 0x000000000000781c */ /* 0x000fe20003f0f008 */
[--C-:B------:R-:W-:Y:S01]  /*4eb0*/  FFMA.FTZ R25, R25, UR13, -R2.reuse ;  /* 0x0000000d19197c23 */ /* 0x100fe20008010802 */
[----:B------:R-:W-:Y:S01]  /*4ec0*/  @P1 FSEL R30, R30, -INF , !P5 ;  /* 0xff8000001e1e1808 */ /* 0x000fe20006800000 */
[----:B------:R-:W-:Y:S01]  /*4ed0*/  FFMA.FTZ R28, R28, UR13, -R2 ;  /* 0x0000000d1c1c7c23 */ /* 0x000fe20008010802 */
[----:B------:R-:W-:Y:S02]  /*4ee0*/  PLOP3.LUT P1, PT, PT, PT, UP0, 0x80, 0x0 ;  /* 0x000000000000781c */ /* 0x000fe40003f2f008 */
[----:B------:R-:W-:Y:S01]  /*4ef0*/  LOP3.LUT R145, R6, 0xffff, RZ, 0xc0, !PT ;  /* 0x0000ffff06917812 */ /* 0x000fe200078ec0ff */
[----:B------:R-:W-:Y:S01]  /*4f00*/  IMAD.WIDE.U32 R6, R158, -0x326172a9, RZ ;  /* 0xcd9e8d579e067825 */ /* 0x000fe200078e00ff */
[----:B------:R-:W-:Y:S01]  /*4f10*/  @P2 FSEL R32, R32, -INF , !P5 ;  /* 0xff80000020202808 */ /* 0x000fe20006800000 */
[----:B------:R-:W4:Y:S01]  /*4f20*/  MUFU.EX2 R166, R14 ;  /* 0x0000000e00a67308 */ /* 0x000f220000000800 */
[----:B------:R-:W-:Y:S01]  /*4f30*/  PLOP3.LUT P2, PT, PT, PT, UP0, 0x80, 0x0 ;  /* 0x000000000000781c */ /* 0x000fe20003f4f008 */
[----:B------:R-:W-:Y:S01]  /*4f40*/  FFMA.FTZ R30, R30, UR13, -R0 ;  /* 0x0000000d1e1e7c23 */ /* 0x000fe20008010800 */
[----:B------:R-:W-:Y:S01]  /*4f50*/  LOP3.LUT R133, R6, 0xffff, RZ, 0xc0, !PT ;  /* 0x0000ffff06857812 */ /* 0x000fe200078ec0ff */
[----:B------:R-:W-:Y:S01]  /*4f60*/  FFMA.FTZ R32, R32, UR13, -R140 ;  /* 0x0000000d20207c23 */ /* 0x000fe2000801088c */
[----:B------:R-:W-:Y:S02]  /*4f70*/  LOP3.LUT R135, R6, 0xff, RZ, 0xc0, !PT ;  /* 0x000000ff06877812 */ /* 0x000fe400078ec0ff */
[--C-:B------:R-:W-:Y:S03]  /*4f80*/  SHF.R.U32.HI R136, RZ, 0x18, R6.reuse ;  /* 0x00000018ff887819 */ /* 0x100fe60000011606 */
[----:B------:R-:W4:Y:S01]  /*4f90*/  MUFU.EX2 R164, R15 ;  /* 0x0000000f00a47308 */ /* 0x000f220000000800 */
[----:B------:R-:W-:Y:S02]  /*4fa0*/  SHF.R.U32.HI R134, RZ, 0x10, R6 ;  /* 0x00000010ff867819 */ /* 0x000fe40000011606 */
[----:B--2---:R-:W-:Y:S01]  /*4fb0*/  LOP3.LUT R8, R7, UR11, R160, 0x96, !PT ;  /* 0x0000000b07087c12 */ /* 0x004fe2000f8e96a0 */
[----:B------:R-:W-:Y:S01]  /*4fc0*/  IMAD.WIDE.U32 R6, R156, -0x326172a9, RZ ;  /* 0xcd9e8d579c067825 */ /* 0x000fe200078e00ff */
[----:B------:R-:W-:Y:S02]  /*4fd0*/  @P3 FSEL R27, R27, -INF , !P4 ;  /* 0xff8000001b1b3808 */ /* 0x000fe40006000000 */
[----:B------:R-:W-:Y:S03]  /*4fe0*/  @P0 FSEL R34, R34, -INF , !P5 ;  /* 0xff80000022220808 */ /* 0x000fe60006800000 */
[----:B------:R-:W2:Y:S01]  /*4ff0*/  MUFU.EX2 R158, R17 ;  /* 0x00000011009e7308 */ /* 0x000ea20000000800 */
[----:B------:R-:W-:Y:S01]  /*5000*/  @P1 FSEL R29, R29, -INF , !P6 ;  /* 0xff8000001d1d1808 */ /* 0x000fe20007000000 */
[----:B------:R-:W-:Y:S01]  /*5010*/  FFMA.FTZ R27, R27, UR13, -R0 ;  /* 0x0000000d1b1b7c23 */ /* 0x000fe20008010800 */
[----:B------:R-:W-:Y:S01]  /*5020*/  PLOP3.LUT P0, PT, PT, PT, UP0, 0x80, 0x0 ;  /* 0x000000000000781c */ /* 0x000fe20003f0f008 */
[----:B------:R-:W-:Y:S01]  /*5030*/  FFMA.FTZ R34, R34, UR13, -R4 ;  /* 0x0000000d22227c23 */ /* 0x000fe20008010804 */
[----:B------:R-:W-:Y:S01]  /*5040*/  ISETP.LE.U32.AND P3, PT, R5, UR14, PT ;  /* 0x0000000e05007c0c */ /* 0x000fe2000bf63070 */
[----:B------:R-:W-:Y:S01]  /*5050*/  FFMA.FTZ R2, R29, UR13, -R2 ;  /* 0x0000000d1d027c23 */ /* 0x000fe20008010802 */
[----:B------:R-:W-:Y:S03]  /*5060*/  LOP3.LUT R5, R7, UR11, R148, 0x96, !PT ;  /* 0x0000000b07057c12 */ /* 0x000fe6000f8e9694 */
[----:B------:R-:W-:Y:S01]  /*5070*/  MUFU.EX2 R162, R18 ;  /* 0x0000001200a27308 */ /* 0x000fe20000000800 */
[----:B------:R-:W-:Y:S02]  /*5080*/  PLOP3.LUT P1, PT, PT, PT, UP0, 0x80, 0x0 ;  /* 0x000000000000781c */ /* 0x000fe40003f2f008 */
[C---:B---3--:R-:W-:Y:S02]  /*5090*/  LOP3.LUT R10, R6.reuse, 0xffff, RZ, 0xc0, !PT ;  /* 0x0000ffff060a7812 */ /* 0x048fe400078ec0ff */
[----:B-1----:R-:W-:Y:S02]  /*50a0*/  LOP3.LUT R11, R6, 0xff, RZ, 0xc0, !PT ;  /* 0x000000ff060b7812 */ /* 0x002fe400078ec0ff */
[--C-:B----4-:R-:W-:Y:S03]  /*50b0*/  SHF.R.U32.HI R12, RZ, 0x10, R6.reuse ;  /* 0x00000010ff0c7819 */ /* 0x110fe60000011606 */
[----:B------:R-:W1:Y:S01]  /*50c0*/  MUFU.EX2 R161, R19 ;  /* 0x0000001300a17308 */ /* 0x000e620000000800 */
[----:B------:R-:W-:Y:S02]  /*50d0*/  SHF.R.U32.HI R13, RZ, 0x18, R6 ;  /* 0x00000018ff0d7819 */ /* 0x000fe40000011606 */
[C---:B------:R-:W-:Y:S02]  /*50e0*/  LOP3.LUT R9, R8.reuse, 0xff, RZ, 0xc0, !PT ;  /* 0x000000ff08097812 */ /* 0x040fe400078ec0ff */
[--C-:B------:R-:W-:Y:S02]  /*50f0*/  SHF.R.U32.HI R6, RZ, 0x18, R8.reuse ;  /* 0x00000018ff067819 */ /* 0x100fe40000011608 */
[----:B------:R-:W-:Y:S03]  /*5100*/  SHF.R.U32.HI R7, RZ, 0x10, R8 ;  /* 0x00000010ff077819 */ /* 0x000fe60000011608 */
[----:B------:R-:W-:Y:S01]  /*5110*/  MUFU.EX2 R150, R2 ;  /* 0x0000000200967308 */ /* 0x000fe20000000800 */
[----:B------:R-:W-:Y:S02]  /*5120*/  LOP3.LUT R8, R8, 0xffff, RZ, 0xc0, !PT ;  /* 0x0000ffff08087812 */ /* 0x000fe400078ec0ff */
[----:B------:R-:W-:Y:S02]  /*5130*/  @P2 FSEL R31, R31, -INF , !P6 ;  /* 0xff8000001f1f2808 */ /* 0x000fe40007000000 */
[----:B------:R-:W-:Y:S02]  /*5140*/  ISETP.LE.U32.AND P2, PT, R6, UR14, PT ;  /* 0x0000000e06007c0c */ /* 0x000fe4000bf43070 */
[----:B------:R-:W-:Y:S03]  /*5150*/  SHF.R.U32.HI R6, RZ, 0x8, R8 ;  /* 0x00000008ff067819 */ /* 0x000fe60000011608 */
[----:B------:R-:W-:Y:S01]  /*5160*/  MUFU.EX2 R151, R21 ;  /* 0x0000001500977308 */ /* 0x000fe20000000800 */
[----:B------:R-:W-:Y:S01]  /*5170*/  LOP3.LUT R7, R7, 0xff, RZ, 0xc0, !PT ;  /* 0x000000ff07077812 */ /* 0x000fe200078ec0ff */
[----:B------:R-:W-:Y:S01]  /*5180*/  FFMA.FTZ R0, R31, UR13, -R0 ;  /* 0x0000000d1f007c23 */ /* 0x000fe20008010800 */
[----:B------:R-:W-:Y:S02]  /*5190*/  LOP3.LUT R6, R6, 0xffff, RZ, 0xc0, !PT ;  /* 0x0000ffff06067812 */ /* 0x000fe400078ec0ff */
[----:B------:R-:W-:Y:S02]  /*51a0*/  @P0 FSEL R33, R33, -INF , !P6 ;  /* 0xff80000021210808 */ /* 0x000fe40007000000 */
[----:B------:R-:W-:Y:S03]  /*51b0*/  @P1 FSEL R35, R35, -INF , !P6 ;  /* 0xff80000023231808 */ /* 0x000fe60007000000 */
[----:B------:R-:W-:Y:S01]  /*51c0*/  MUFU.EX2 R155, R22 ;  /* 0x00000016009b7308 */ /* 0x000fe20000000800 */
[----:B------:R-:W-:Y:S01]  /*51d0*/  ISETP.LE.U32.AND P0, PT, R7, UR14, PT ;  /* 0x0000000e07007c0c */ /* 0x000fe2000bf03070 */
[----:B------:R-:W-:Y:S01]  /*51e0*/  @!P2 FADD.FTZ R233, -R233, -RZ ;  /* 0x800000ffe9e9a221 */ /* 0x000fe20000010100 */
[----:B------:R-:W-:Y:S01]  /*51f0*/  ISETP.LE.U32.AND P6, PT, R6, UR14, PT ;  /* 0x0000000e06007c0c */ /* 0x000fe2000bfc3070 */
[----:B------:R-:W-:Y:S01]  /*5200*/  FFMA.FTZ R140, R33, UR13, -R140 ;  /* 0x0000000d218c7c23 */ /* 0x000fe2000801088c */
[----:B------:R-:W-:Y:S01]  /*5210*/  LOP3.LUT R7, R5, 0xff, RZ, 0xc0, !PT ;  /* 0x000000ff05077812 */ /* 0x000fe200078ec0ff */
[----:B------:R-:W-:Y:S01]  /*5220*/  FFMA.FTZ R4, R35, UR13, -R4 ;  /* 0x0000000d23047c23 */ /* 0x000fe20008010804 */
[----:B------:R-:W-:Y:S03]  /*5230*/  LOP3.LUT R6, R5, 0xffff, RZ, 0xc0, !PT ;  /* 0x0000ffff05067812 */ /* 0x000fe600078ec0ff */
[----:B------:R-:W-:Y:S01]  /*5240*/  MUFU.EX2 R157, R25 ;  /* 0x00000019009d7308 */ /* 0x000fe20000000800 */
[----:B------:R-:W-:Y:S02]  /*5250*/  ISETP.LE.U32.AND P1, PT, R7, UR14, PT ;  /* 0x0000000e07007c0c */ /* 0x000fe4000bf23070 */
[--C-:B------:R-:W-:Y:S02]  /*5260*/  SHF.R.U32.HI R8, RZ, 0x10, R5.reuse ;  /* 0x00000010ff087819 */ /* 0x100fe40000011605 */
[----:B------:R-:W-:Y:S01]  /*5270*/  SHF.R.U32.HI R7, RZ, 0x18, R5 ;  /* 0x00000018ff077819 */ /* 0x000fe20000011605 */
[----:B------:R-:W-:Y:S01]  /*5280*/  @!P0 FADD.FTZ R234, -R234, -RZ ;  /* 0x800000ffeaea8221 */ /* 0x000fe20000010100 */
[----:B------:R-:W-:Y:S01]  /*5290*/  ISETP.LE.U32.AND P5, PT, R9, UR14, PT ;  /* 0x0000000e09007c0c */ /* 0x000fe2000bfa3070 */
[----:B------:R-:W-:Y:S01]  /*52a0*/  @!P6 FADD.FTZ R169, -R169, -RZ ;  /* 0x800000ffa9a9e221 */ /* 0x000fe20000010100 */
[----:B------:R-:W-:Y:S01]  /*52b0*/  SHF.R.U32.HI R5, RZ, 0x8, R6 ;  /* 0x00000008ff057819 */ /* 0x000fe20000011606 */
[----:B------:R-:W-:Y:S01]  /*52c0*/  MUFU.EX2 R160, R26 ;  /* 0x0000001a00a07308 */ /* 0x000fe20000000800 */
[----:B------:R-:W-:Y:S02]  /*52d0*/  LOP3.LUT R6, R8, 0xff, RZ, 0xc0, !PT ;  /* 0x000000ff08067812 */ /* 0x000fe400078ec0ff */
[----:B------:R-:W-:Y:S01]  /*52e0*/  LOP3.LUT R5, R5, 0xffff, RZ, 0xc0, !PT ;  /* 0x0000ffff05057812 */ /* 0x000fe200078ec0ff */
[----:B------:R-:W-:Y:S01]  /*52f0*/  @!P1 FADD.FTZ R232, -R232, -RZ ;  /* 0x800000ffe8e89221 */ /* 0x000fe20000010100 */
[----:B------:R-:W-:Y:S02]  /*5300*/  ISETP.LE.U32.AND P0, PT, R6, UR14, PT ;  /* 0x0000000e06007c0c */ /* 0x000fe4000bf03070 */
[----:B------:R-:W-:Y:S03]  /*5310*/  ISETP.LE.U32.AND P6, PT, R5, UR14, PT ;  /* 0x0000000e05007c0c */ /* 0x000fe6000bfc3070 */
[----:B------:R-:W3:Y:S01]  /*5320*/  MUFU.EX2 R152, R20 ;  /* 0x0000001400987308 */ /* 0x000ee20000000800 */
[----:B------:R-:W-:Y:S01]  /*5330*/  ISETP.LE.U32.AND P2, PT, R11, UR14, PT ;  /* 0x0000000e0b007c0c */ /* 0x000fe2000bf43070 */
[----:B------:R-:W-:Y:S01]  /*5340*/  @!P5 FADD.FTZ R170, -R170, -RZ ;  /* 0x800000ffaaaad221 */ /* 0x000fe20000010100 */
[----:B------:R-:W-:Y:S02]  /*5350*/  ISETP.LE.U32.AND P5, PT, R7, UR14, PT ;  /* 0x0000000e07007c0c */ /* 0x000fe4000bfa3070 */
[----:B------:R-:W-:Y:S02]  /*5360*/  LOP3.LUT R6, R12, 0xff, RZ, 0xc0, !PT ;  /* 0x000000ff0c067812 */ /* 0x000fe400078ec0ff */
[----:B------:R-:W-:Y:S03]  /*5370*/  SHF.R.U32.HI R5, RZ, 0x8, R10 ;  /* 0x00000008ff057819 */ /* 0x000fe6000001160a */
[----:B------:R-:W-:Y:S01]  /*5380*/  MUFU.EX2 R148, R32 ;  /* 0x0000002000947308 */ /* 0x000fe20000000800 */
[----:B------:R-:W-:Y:S01]  /*5390*/  SHF.R.U32.HI R7, RZ, 0x10, R141 ;  /* 0x00000010ff077819 */ /* 0x000fe2000001168d */
[----:B------:R-:W-:Y:S01]  /*53a0*/  @!P0 FADD.FTZ R235, -R235, -RZ ;  /* 0x800000ffebeb8221 */ /* 0x000fe20000010100 */
[----:B------:R-:W-:Y:S01]  /*53b0*/  LOP3.LUT R5, R5, 0xffff, RZ, 0xc0, !PT ;  /* 0x0000ffff05057812 */ /* 0x000fe200078ec0ff */
[----:B------:R-:W-:Y:S01]  /*53c0*/  @!P6 FADD.FTZ R171, -R171, -RZ ;  /* 0x800000ffababe221 */ /* 0x000fe20000010100 */
[----:B------:R-:W-:Y:S01]  /*53d0*/  ISETP.LE.U32.AND P6, PT, R6, UR14, PT ;  /* 0x0000000e06007c0c */ /* 0x000fe2000bfc3070 */
[----:B------:R-:W-:Y:S01]  /*53e0*/  @!P2 FADD.FTZ R167, -R167, -RZ ;  /* 0x800000ffa7a7a221 */ /* 0x000fe20000010100 */
[----:B------:R-:W-:Y:S01]  /*53f0*/  ISETP.LE.U32.AND P1, PT, R5, UR14, PT ;  /* 0x0000000e05007c0c */ /* 0x000fe2000bf23070 */
[----:B------:R-:W-:Y:S01]  /*5400*/  @!P5 FADD.FTZ R168, -R168, -RZ ;  /* 0x800000ffa8a8d221 */ /* 0x000fe20000010100 */
[----:B------:R-:W-:Y:S01]  /*5410*/  SHF.R.U32.HI R5, RZ, 0x8, R133 ;  /* 0x00000008ff057819 */ /* 0x000fe20000011685 */
[----:B------:R4:W-:Y:S01]  /*5420*/  MUFU.EX2 R146, R140 ;  /* 0x0000008c00927308 */ /* 0x0009e20000000800 */
[----:B------:R-:W-:Y:S02]  /*5430*/  ISETP.LE.U32.AND P5, PT, R13, UR14, PT ;  /* 0x0000000e0d007c0c */ /* 0x000fe4000bfa3070 */
[----:B------:R-:W-:Y:S02]  /*5440*/  ISETP.LE.U32.AND P2, PT, R135, UR14, PT ;  /* 0x0000000e87007c0c */ /* 0x000fe4000bf43070 */
[----:B------:R-:W-:Y:S02]  /*5450*/  LOP3.LUT R5, R5, 0xffff, RZ, 0xc0, !PT ;  /* 0x0000ffff05057812 */ /* 0x000fe400078ec0ff */
[----:B------:R-:W-:Y:S01]  /*5460*/  LOP3.LUT R6, R134, 0xff, RZ, 0xc0, !PT ;  /* 0x000000ff86067812 */ /* 0x000fe200078ec0ff */
[----:B------:R-:W-:Y:S01]  /*5470*/  @!P6 FADD.FTZ R166, -R166, -RZ ;  /* 0x800000ffa6a6e221 */ /* 0x000fe20000010100 */
[----:B------:R-:W-:Y:S01]  /*5480*/  ISETP.LE.U32.AND P6, PT, R5, UR14, PT ;  /* 0x0000000e05007c0c */ /* 0x000fe2000bfc3070 */
[----:B------:R-:W-:Y:S01]  /*5490*/  @!P1 FADD.FTZ R165, -R165, -RZ ;  /* 0x800000ffa5a59221 */ /* 0x000fe20000010100 */
[----:B------:R-:W-:Y:S01]  /*54a0*/  LOP3.LUT R5, R144, 0xff, RZ, 0xc0, !PT ;  /* 0x000000ff90057812 */ /* 0x000fe200078ec0ff */
[----:B------:R-:W3:Y:S01]  /*54b0*/  MUFU.EX2 R154, R23 ;  /* 0x00000017009a7308 */ /* 0x000ee20000000800 */
[----:B------:R-:W-:Y:S01]  /*54c0*/  ISETP.LE.U32.AND P1, PT, R136, UR14, PT ;  /* 0x0000000e88007c0c */ /* 0x000fe2000bf23070 */
[----:B------:R-:W-:Y:S01]  /*54d0*/  @!P5 FADD.FTZ R164, -R164, -RZ ;  /* 0x800000ffa4a4d221 */ /* 0x000fe20000010100 */
[----:B------:R-:W-:Y:S01]  /*54e0*/  ISETP.LE.U32.AND P5, PT, R6, UR14, PT ;  /* 0x0000000e06007c0c */ /* 0x000fe2000bfa3070 */
[----:B------:R-:W-:Y:S01]  /*54f0*/  @!P2 FADD.FTZ R163, -R163, -RZ ;  /* 0x800000ffa3a3a221 */ /* 0x000fe20000010100 */
[----:B------:R-:W-:Y:S01]  /*5500*/  LOP3.LUT R6, R144, 0xffff, RZ, 0xc0, !PT ;  /* 0x0000ffff90067812 */ /* 0x000fe200078ec0ff */
[----:B----4-:R-:W-:Y:S01]  /*5510*/  IMAD.U32 R140, RZ, RZ, UR19 ;  /* 0x00000013ff8c7e24 */ /* 0x010fe2000f8e00ff */
[----:B------:R-:W-:Y:S03]  /*5520*/  ISETP.LE.U32.AND P2, PT, R5, UR14, PT ;  /* 0x0000000e05007c0c */ /* 0x000fe6000bf43070 */
[----:B------:R-:W-:Y:S01]  /*5530*/  MUFU.EX2 R159, R24 ;  /* 0x00000018009f7308 */ /* 0x000fe20000000800 */
[----:B------:R-:W-:Y:S01]  /*5540*/  SHF.R.U32.HI R5, RZ, 0x18, R144 ;  /* 0x00000018ff057819 */ /* 0x000fe20000011690 */
[----:B--2---:R-:W-:Y:S01]  /*5550*/  @!P6 FADD.FTZ R158, -R158, -RZ ;  /* 0x800000ff9e9ee221 */ /* 0x004fe20000010100 */
[----:B------:R-:W-:Y:S02]  /*5560*/  SHF.R.U32.HI R6, RZ, 0x8, R6 ;  /* 0x00000008ff067819 */ /* 0x000fe40000011606 */
[----:B------:R-:W-:Y:S01]  /*5570*/  SHF.R.U32.HI R144, RZ, 0x10, R144 ;  /* 0x00000010ff907819 */ /* 0x000fe20000011690 */
[----:B-1----:R-:W-:Y:S01]  /*5580*/  @!P1 FADD.FTZ R161, -R161, -RZ ;  /* 0x800000ffa1a19221 */ /* 0x002fe20000010100 */
[----:B------:R-:W-:Y:S01]  /*5590*/  ISETP.LE.U32.AND P6, PT, R5, UR14, PT ;  /* 0x0000000e05007c0c */ /* 0x000fe2000bfc3070 */
[----:B------:R-:W-:Y:S01]  /*55a0*/  @!P5 FADD.FTZ R162, -R162, -RZ ;  /* 0x800000ffa2a2d221 */ /* 0x000fe20000010100 */
[----:B------:R-:W-:Y:S01]  /*55b0*/  LOP3.LUT R5, R6, 0xffff, RZ, 0xc0, !PT ;  /* 0x0000ffff06057812 */ /* 0x000fe200078ec0ff */
[----:B------:R-:W-:Y:S01]  /*55c0*/  MUFU.EX2 R156, R27 ;  /* 0x0000001b009c7308 */ /* 0x000fe20000000800 */
[----:B------:R-:W-:Y:S01]  /*55d0*/  LOP3.LUT R6, R144, 0xff, RZ, 0xc0, !PT ;  /* 0x000000ff90067812 */ /* 0x000fe200078ec0ff */
[----:B---3--:R-:W-:Y:S01]  /*55e0*/  @!P2 FADD.FTZ R152, -R152, -RZ ;  /* 0x800000ff9898a221 */ /* 0x008fe20000010100 */
[----:B------:R-:W-:Y:S02]  /*55f0*/  ISETP.LE.U32.AND P5, PT, R5, UR14, PT ;  /* 0x0000000e05007c0c */ /* 0x000fe4000bfa3070 */
[----:B------:R-:W-:Y:S02]  /*5600*/  ISETP.LE.U32.AND P1, PT, R6, UR14, PT ;  /* 0x0000000e06007c0c */ /* 0x000fe4000bf23070 */
[----:B------:R-:W-:Y:S03]  /*5610*/  LOP3.LUT R5, R141, 0xffff, RZ, 0xc0, !PT ;  /* 0x0000ffff8d057812 */ /* 0x000fe600078ec0ff */
[----:B------:R-:W-:Y:S01]  /*5620*/  MUFU.EX2 R144, R0 ;  /* 0x0000000000907308 */ /* 0x000fe20000000800 */
[----:B------:R-:W-:Y:S01]  /*5630*/  LOP3.LUT R2, R7, 0xff, RZ, 0xc0, !PT ;  /* 0x000000ff07027812 */ /* 0x000fe200078ec0ff */
[----:B------:R-:W-:Y:S01]  /*5640*/  @!P6 FADD.FTZ R154, -R154, -RZ ;  /* 0x800000ff9a9ae221 */ /* 0x000fe20000010100 */
[----:B------:R-:W-:Y:S02]  /*5650*/  SHF.R.U32.HI R5, RZ, 0x8, R5 ;  /* 0x00000008ff057819 */ /* 0x000fe40000011605 */
[----:B------:R-:W-:Y:S02]  /*5660*/  ISETP.LE.U32.AND P4, PT, R132, UR14, PT ;  /* 0x0000000e84007c0c */ /* 0x000fe4000bf83070 */
[----:B------:R-:W-:Y:S01]  /*5670*/  LOP3.LUT R5, R5, 0xffff, RZ, 0xc0, !PT ;  /* 0x0000ffff05057812 */ /* 0x000fe200078ec0ff */
[----:B------:R-:W-:Y:S01]  /*5680*/  @!P5 FADD.FTZ R151, -R151, -RZ ;  /* 0x800000ff9797d221 */ /* 0x000fe20000010100 */
[----:B------:R-:W-:Y:S01]  /*5690*/  LOP3.LUT R137, R142, 0xff, RZ, 0xc0, !PT ;  /* 0x000000ff8e897812 */ /* 0x000fe200078ec0ff */
[----:B------:R-:W-:Y:S01]  /*56a0*/  @!P1 FADD.FTZ R155, -R155, -RZ ;  /* 0x800000ff9b9b9221 */ /* 0x000fe20000010100 */
[----:B------:R-:W-:Y:S01]  /*56b0*/  ISETP.LE.U32.AND P5, PT, R5, UR14, PT ;  /* 0x0000000e05007c0c */ /* 0x000fe2000bfa3070 */
[----:B------:R-:W-:Y:S01]  /*56c0*/  MUFU.EX2 R153, R28 ;  /* 0x0000001c00997308 */ /* 0x000fe20000000800 */
[----:B------:R-:W-:Y:S02]  /*56d0*/  ISETP.LE.U32.AND P1, PT, R2, UR14, PT ;  /* 0x0000000e02007c0c */ /* 0x000fe4000bf23070 */
[----:B------:R-:W-:Y:S02]  /*56e0*/  SHF.R.U32.HI R2, RZ, 0x8, R145 ;  /* 0x00000008ff027819 */ /* 0x000fe40000011691 */
[--C-:B------:R-:W-:Y:S01]  /*56f0*/  SHF.R.U32.HI R138, RZ, 0x18, R142.reuse ;  /* 0x00000018ff8a7819 */ /* 0x100fe2000001168e */
[----:B------:R-:W-:Y:S01]  /*5700*/  @!P4 FADD.FTZ R148, -R148, -RZ ;  /* 0x800000ff9494c221 */ /* 0x000fe20000010100 */
[----:B------:R-:W-:Y:S03]  /*5710*/  SHF.R.U32.HI R139, RZ, 0x10, R142 ;  /* 0x00000010ff8b7819 */ /* 0x000fe6000001168e */
[----:B------:R-:W1:Y:S01]  /*5720*/  MUFU.EX2 R145, R4 ;  /* 0x0000000400917308 */ /* 0x000e620000000800 */
[----:B------:R-:W-:Y:S02]  /*5730*/  LOP3.LUT R5, R147, 0xff, RZ, 0xc0, !PT ;  /* 0x000000ff93057812 */ /* 0x000fe400078ec0ff */
[----:B------:R-:W-:Y:S01]  /*5740*/  LOP3.LUT R2, R2, 0xffff, RZ, 0xc0, !PT ;  /* 0x0000ffff02027812 */ /* 0x000fe200078ec0ff */
[----:B------:R-:W-:Y:S01]  /*5750*/  @!P5 FADD.FTZ R157, -R157, -RZ ;  /* 0x800000ff9d9dd221 */ /* 0x000fe20000010100 */
[----:B------:R-:W-:Y:S01]  /*5760*/  LOP3.LUT R142, R142, 0xffff, RZ, 0xc0, !PT ;  /* 0x0000ffff8e8e7812 */ /* 0x000fe200078ec0ff */
[----:B------:R-:W-:Y:S01]  /*5770*/  @!P1 FADD.FTZ R160, -R160, -RZ ;  /* 0x800000ffa0a09221 */ /* 0x000fe20000010100 */
[----:B------:R-:W-:Y:S03]  /*5780*/  ISETP.LE.U32.AND P1, PT, R5, UR14, PT ;  /* 0x0000000e05007c0c */ /* 0x000fe6000bf23070 */
[----:B------:R-:W2:Y:S01]  /*5790*/  MUFU.EX2 R147, R34 ;  /* 0x0000002200937308 */ /* 0x000ea20000000800 */
[----:B------:R-:W-:Y:S02]  /*57a0*/  LOP3.LUT R6, R141, 0xff, RZ, 0xc0, !PT ;  /* 0x000000ff8d067812 */ /* 0x000fe400078ec0ff */
[----:B------:R-:W-:Y:S02]  /*57b0*/  ISETP.LE.U32.AND P5, PT, R2, UR14, PT ;  /* 0x0000000e02007c0c */ /* 0x000fe4000bfa3070 */
[----:B------:R-:W-:Y:S02]  /*57c0*/  LOP3.LUT R5, R139, 0xff, RZ, 0xc0, !PT ;  /* 0x000000ff8b057812 */ /* 0x000fe400078ec0ff */
[----:B------:R-:W-:Y:S03]  /*57d0*/  SHF.R.U32.HI R2, RZ, 0x8, R142 ;  /* 0x00000008ff027819 */ /* 0x000fe6000001168e */
[----:B------:R-:W3:Y:S01]  /*57e0*/  MUFU.EX2 R149, R30 ;  /* 0x0000001e00957308 */ /* 0x000ee20000000800 */
[----:B------:R-:W-:Y:S01]  /*57f0*/  ISETP.LE.U32.AND P2, PT, R6, UR14, PT ;  /* 0x0000000e06007c0c */ /* 0x000fe2000bf43070 */
[----:B-1----:R-:W-:Y:S01]  /*5800*/  @!P3 FADD.FTZ R145, -R145, -RZ ;  /* 0x800000ff9191b221 */ /* 0x002fe20000010100 */
[----:B------:R-:W-:Y:S02]  /*5810*/  LOP3.LUT R6, R2, 0xffff, RZ, 0xc0, !PT ;  /* 0x0000ffff02067812 */ /* 0x000fe400078ec0ff */
[----:B------:R-:W-:Y:S02]  /*5820*/  ISETP.LE.U32.AND P4, PT, R5, UR14, PT ;  /* 0x0000000e05007c0c */ /* 0x000fe4000bf83070 */
[----:B------:R-:W-:Y:S01]  /*5830*/  F2FP.RELU.F16.F32.PACK_AB R2, R233, R234 ;  /* 0x000000eae902723e */ /* 0x000fe200000008ff */
[----:B------:R-:W-:Y:S01]  /*5840*/  @!P5 FADD.FTZ R146, -R146, -RZ ;  /* 0x800000ff9292d221 */ /* 0x000fe20000010100 */
[----:B------:R-:W-:Y:S01]  /*5850*/  F2FP.RELU.F16.F32.PACK_AB R5, R169, R170 ;  /* 0x000000aaa905723e */ /* 0x000fe200000008ff */
[----:B--2---:R-:W-:Y:S01]  /*5860*/  @!P1 FADD.FTZ R147, -R147, -RZ ;  /* 0x800000ff93939221 */ /* 0x004fe20000010100 */
[----:B------:R-:W-:Y:S01]  /*5870*/  ISETP.LE.U32.AND P5, PT, R6, UR14, PT ;  /* 0x0000000e06007c0c */ /* 0x000fe2000bfa3070 */
[----:B------:R1:W-:Y:S01]  /*5880*/  STS [R238+0x13400], R2 ;  /* 0x01340002ee007388 */ /* 0x0003e20000000800 */
[----:B------:R-:W-:Y:S01]  /*5890*/  F2FP.RELU.F16.F32.PACK_AB R6, R171, R232 ;  /* 0x000000e8ab06723e */ /* 0x000fe200000008ff */
[----:B------:R-:W-:Y:S01]  /*58a0*/  @!P2 FADD.FTZ R159, -R159, -RZ ;  /* 0x800000ff9f9fa221 */ /* 0x000fe20000010100 */
[----:B------:R-:W-:Y:S01]  /*58b0*/  F2FP.RELU.F16.F32.PACK_AB R4, R168, R235 ;  /* 0x000000eba804723e */ /* 0x000fe200000008ff */
[----:B------:R2:W-:Y:S01]  /*58c0*/  STS [R238+0x13000], R5 ;  /* 0x01300005ee007388 */ /* 0x0005e20000000800 */
[----:B------:R-:W-:Y:S01]  /*58d0*/  SHF.R.U32.HI R141, RZ, 0x18, R141 ;  /* 0x00000018ff8d7819 */ /* 0x000fe2000001168d */
[----:B---3--:R-:W-:Y:S01]  /*58e0*/  @!P4 FADD.FTZ R149, -R149, -RZ ;  /* 0x800000ff9595c221 */ /* 0x008fe20000010100 */
[----:B------:R-:W-:Y:S02]  /*58f0*/  ISETP.LE.U32.AND P0, PT, R137, UR14, PT ;  /* 0x0000000e89007c0c */ /* 0x000fe4000bf03070 */
[----:B------:R-:W-:Y:S01]  /*5900*/  ISETP.LE.U32.AND P2, PT, R141, UR14, PT ;  /* 0x0000000e8d007c0c */ /* 0x000fe2000bf43070 */
[----:B------:R-:W-:Y:S01]  /*5910*/  IMAD.U32 R141, RZ, RZ, UR18 ;  /* 0x00000012ff8d7e24 */ /* 0x000fe2000f8e00ff */
[----:B------:R-:W-:Y:S01]  /*5920*/  F2FP.RELU.F16.F32.PACK_AB R0, R146, R148 ;  /* 0x000000949200723e */ /* 0x000fe200000008ff */
[----:B------:R-:W-:Y:S01]  /*5930*/  @!P5 FADD.FTZ R150, -R150, -RZ ;  /* 0x800000ff9696d221 */ /* 0x000fe20000010100 */
[----:B------:R-:W-:Y:S02]  /*5940*/  ISETP.LE.U32.AND P6, PT, R138, UR14, PT ;  /* 0x0000000e8a007c0c */ /* 0x000fe4000bfc3070 */
[----:B------:R-:W-:Y:S02]  /*5950*/  FSETP.GE.FTZ.AND P4, PT, R163, RZ, PT ;  /* 0x000000ffa300720b */ /* 0x000fe40003f96000 */
[----:B------:R-:W-:Y:S02]  /*5960*/  FSETP.GE.FTZ.AND P1, PT, R151, RZ, PT ;  /* 0x000000ff9700720b */ /* 0x000fe40003f36000 */
[----:B------:R-:W-:Y:S01]  /*5970*/  FSETP.GE.FTZ.AND P3, PT, R158, RZ, PT ;  /* 0x000000ff9e00720b */ /* 0x000fe20003f76000 */
[----:B------:R-:W-:Y:S02]  /*5980*/  @!P0 FADD.FTZ R153, -R153, -RZ ;  /* 0x800000ff99998221 */ /* 0x000fe40000010100 */
[----:B------:R-:W-:Y:S01]  /*5990*/  @!P2 FADD.FTZ R156, -R156, -RZ ;  /* 0x800000ff9c9ca221 */ /* 0x000fe20000010100 */
[----:B------:R-:W-:Y:S02]  /*59a0*/  FSETP.GE.FTZ.AND P2, PT, R152, RZ, PT ;  /* 0x000000ff9800720b */ /* 0x000fe40003f56000 */
[----:B-1----:R-:W-:Y:S01]  /*59b0*/  F2FP.RELU.F16.F32.PACK_AB R2, R161, R162 ;  /* 0x000000a2a102723e */ /* 0x002fe200000008ff */
[----:B------:R-:W-:Y:S01]  /*59c0*/  @!P6 FADD.FTZ R144, -R144, -RZ ;  /* 0x800000ff9090e221 */ /* 0x000fe20000010100 */
[----:B--2---:R-:W-:Y:S03]  /*59d0*/  F2FP.RELU.F16.F32.PACK_AB R5, R158, R163 ;  /* 0x000000a39e05723e */ /* 0x004fe600000008ff */
[----:B------:R1:W-:Y:S04]  /*59e0*/  STS [R240+0x13400], R2 ;  /* 0x01340002f0007388 */ /* 0x0003e80000000800 */
[----:B------:R2:W-:Y:S04]  /*59f0*/  STS [R240+0x13000], R5 ;  /* 0x01300005f0007388 */ /* 0x0005e80000000800 */
[----:B------:R3:W-:Y:S04]  /*5a00*/  STS [R238+0x14000], R6 ;  /* 0x01400006ee007388 */ /* 0x0007e80000000800 */
[----:B------:R4:W-:Y:S01]  /*5a10*/  STS [R238+0x14400], R4 ;  /* 0x01440004ee007388 */ /* 0x0009e20000000800 */
[----:B-1----:R-:W-:Y:S02]  /*5a20*/  F2FP.RELU.F16.F32.PACK_AB R2, R154, R155 ;  /* 0x0000009b9a02723e */ /* 0x002fe400000008ff */
[----:B--2---:R-:W-:Y:S02]  /*5a30*/  F2FP.RELU.F16.F32.PACK_AB R5, R164, R166 ;  /* 0x000000a6a405723e */ /* 0x004fe400000008ff */
[----:B---3--:R-:W-:Y:S03]  /*5a40*/  F2FP.RELU.F16.F32.PACK_AB R6, R165, R167 ;  /* 0x000000a7a506723e */ /* 0x008fe600000008ff */
[----:B------:R1:W-:Y:S01]  /*5a50*/  STS [R240+0x14400], R5 ;  /* 0x01440005f0007388 */ /* 0x0003e20000000800 */
[----:B----4-:R-:W-:Y:S03]  /*5a60*/  F2FP.RELU.F16.F32.PACK_AB R4, R151, R152 ;  /* 0x000000989704723e */ /* 0x010fe600000008ff */
[----:B------:R2:W-:Y:S04]  /*5a70*/  STS [R240+0x14000], R6 ;  /* 0x01400006f0007388 */ /* 0x0005e80000000800 */
[----:B------:R3:W-:Y:S04]  /*5a80*/  STS [R239+0x13000], R4 ;  /* 0x01300004ef007388 */ /* 0x0007e80000000800 */
[----:B------:R4:W-:Y:S04]  /*5a90*/  STS [R239+0x13400], R2 ;  /* 0x01340002ef007388 */ /* 0x0009e80000000800 */
[----:B------:R4:W-:Y:S01]  /*5aa0*/  STS [R237+0x13000], R0 ;  /* 0x01300000ed007388 */ /* 0x0009e20000000800 */
[----:B-1----:R-:W-:Y:S02]  /*5ab0*/  F2FP.RELU.F16.F32.PACK_AB R5, R156, R160 ;  /* 0x000000a09c05723e */ /* 0x002fe400000008ff */
[----:B--2---:R-:W-:Y:S02]  /*5ac0*/  F2FP.RELU.F16.F32.PACK_AB R6, R157, R159 ;  /* 0x0000009f9d06723e */ /* 0x004fe400000008ff */
[----:B---3--:R-:W-:Y:S02]  /*5ad0*/  F2FP.RELU.F16.F32.PACK_AB R4, R145, R147 ;  /* 0x000000939104723e */ /* 0x008fe400000008ff */
[----:B----4-:R-:W-:Y:S03]  /*5ae0*/  F2FP.RELU.F16.F32.PACK_AB R2, R150, R153 ;  /* 0x000000999602723e */ /* 0x010fe600000008ff */
[----:B------:R-:W-:Y:S01]  /*5af0*/  STS [R237+0x13400], R4 ;  /* 0x01340004ed007388 */ /* 0x000fe20000000800 */
[----:B------:R-:W-:Y:S03]  /*5b00*/  F2FP.RELU.F16.F32.PACK_AB R0, R144, R149 ;  /* 0x000000959000723e */ /* 0x000fe600000008ff */
[----:B------:R-:W-:Y:S04]  /*5b10*/  STS [R239+0x14000], R6 ;  /* 0x01400006ef007388 */ /* 0x000fe80000000800 */
[----:B------:R-:W-:Y:S04]  /*5b20*/  STS [R239+0x14400], R5 ;  /* 0x01440005ef007388 */ /* 0x000fe80000000800 */
[----:B------:R1:W-:Y:S04]  /*5b30*/  STS [R237+0x14000], R2 ;  /* 0x01400002ed007388 */ /* 0x0003e80000000800 */
[----:B------:R2:W-:Y:S04]  /*5b40*/  STS [R237+0x14400], R0 ;  /* 0x01440000ed007388 */ /* 0x0005e80000000800 */
[----:B------:R-:W3:Y:S08]  /*5b50*/  LDSM.16.M88.4 R32, [R222+UR4+0x6000] ;  /* 0x00600004de20783b */ /* 0x000ef00008000200 */
[----:B------:R-:W4:Y:S08]  /*5b60*/  LDSM.16.M88.4 R28, [R222+UR4+0x6800] ;  /* 0x00680004de1c783b */ /* 0x000f300008000200 */
[----:B-1----:R-:W4:Y:S01]  /*5b70*/  LDL R2, [R1+0x4] ;  /* 0x0000040001027983 */ /* 0x002f220000100800 */
[----:B--2---:R-:W-:Y:S05]  /*5b80*/  IMAD.U32 R0, RZ, RZ, UR4 ;  /* 0x00000004ff007e24 */ /* 0x004fea000f8e00ff */
[----:B------:R-:W-:Y:S05]  /*5b90*/  IADD3 R0, R222, 0x6000, R0 ;  /* 0x00006000de007810 */ /* 0x000fea0007ffe000 */
[----:B------:R-:W-:Y:S05]  /*5ba0*/  IMAD.IADD R0, R0, 0x1, R228 ;  /* 0x0000000100007824 */ /* 0x000fea00078e02e4 */
[----:B------:R-:W1:Y:S01]  /*5bb0*/  LDSM.16.M88.4 R132, [R0] ;  /* 0x000000000084783b */ /* 0x000e620000000200 */
[-C--:B---3--:R-:W-:Y:S07]  /*5bc0*/  HMMA.16816.F32 R4, R32, R172.reuse, RZ ;  /* 0x000000ac2004723c */ /* 0x088fee00000018ff */
[----:B------:R-:W2:Y:S01]  /*5bd0*/  LDSM.16.M88.4 R136, [R0+0x800] ;  /* 0x000800000088783b */ /* 0x000ea20000000200 */
[C---:B----4-:R-:W-:Y:S06]  /*5be0*/  HMMA.16816.F32 R8, R28.reuse, R172, RZ ;  /* 0x000000ac1c08723c */ /* 0x050fec00000018ff */
        /* <DEDUP_REMOVED lines=35> */
[----:B------:R-:W2:Y:S02]  /*5e20*/  LDSM.16.M88.4 R132, [R222+UR4+0x8800] ;  /* 0x00880004de84783b */ /* 0x000ea40008000200 */
[C---:B------:R-:W-:Y:S06]  /*5e30*/  LEA R142, P0, R2.reuse, R140, 0x2 ;  /* 0x0000008c028e7211 */ /* 0x040fec00078010ff */
[----:B------:R-:W-:Y:S02]  /*5e40*/  LEA.HI.X.SX32 R143, R2, R141, 0x2, P0 ;  /* 0x0000008d028f7211 */ /* 0x000fe400000f16ff */
[----:B------:R-:W-:Y:S01]  /*5e50*/  FSETP.GE.FTZ.AND P0, PT, R170, RZ, PT ;  /* 0x000000ffaa00720b */ /* 0x000fe20003f16000 */
[-C--:B-1----:R-:W-:Y:S02]  /*5e60*/  HMMA.16816.F32 R4, R136, R204.reuse, R4 ;  /* 0x000000cc8804723c */ /* 0x082fe40000001804 */
[----:B------:R-:W3:Y:S04]  /*5e70*/  LDG.E R140, desc[UR6][R142.64] ;  /* 0x000000068e8c7981 */ /* 0x000ee8000c1e1900 */
        /* <DEDUP_REMOVED lines=15> */
[-C--:B------:R-:W-:Y:S06]  /*5f70*/  HMMA.16816.F32 R28, R136, R218.reuse, R28 ;  /* 0x000000da881c723c */ /* 0x080fec000000181c */
[----:B------:R-:W-:Y:S05]  /*5f80*/  HMMA.16816.F32 R32, R132, R218, R32 ;  /* 0x000000da8420723c */ /* 0x000fea0000001820 */
[C---:B---3--:R-:W-:Y:S01]  /*5f90*/  FADD.FTZ R2, -R140.reuse, R4 ;  /* 0x000000048c027221 */ /* 0x048fe20000010100 */
[C---:B------:R-:W-:Y:S01]  /*5fa0*/  FADD.FTZ R0, -R140.reuse, R5 ;  /* 0x000000058c007221 */ /* 0x040fe20000010100 */
[----:B------:R-:W2:Y:S01]  /*5fb0*/  LDG.E R4, desc[UR6][R142.64+0x20] ;  /* 0x000020068e047981 */ /* 0x000ea2000c1e1900 */
[C---:B------:R-:W-:Y:S03]  /*5fc0*/  FADD.FTZ R16, -R140.reuse, R16 ;  /* 0x000000108c107221 */ /* 0x040fe60000010100 */
[----:B------:R-:W-:Y:S01]  /*5fd0*/  FADD.FTZ R21, -R140, R21 ;  /* 0x000000158c157221 */ /* 0x000fe20000010100 */
[-C--:B------:R-:W-:Y:S01]  /*5fe0*/  FSEL R2, R2, R140.reuse, P0 ;  /* 0x0000008c02027208 */ /* 0x080fe20000000000 */
[C---:B------:R-:W-:Y:S01]  /*5ff0*/  FADD.FTZ R17, -R140.reuse, R17 ;  /* 0x000000118c117221 */ /* 0x040fe20000010100 */
[----:B------:R-:W-:Y:S01]  /*6000*/  FSETP.GE.FTZ.AND P0, PT, R169, RZ, PT ;  /* 0x000000ffa900720b */ /* 0x000fe20003f16000 */
[----:B------:R-:W-:Y:S01]  /*6010*/  FADD.FTZ R5, -R140, R20 ;  /* 0x000000148c057221 */ /* 0x000fe20000010100 */
[----:B------:R-:W-:Y:S01]  /*6020*/  FSEL R16, R16, R140, P4 ;  /* 0x0000008c10107208 */ /* 0x000fe20002000000 */
[----:B------:R-:W-:Y:S01]  /*6030*/  FMUL.FTZ R170, R170, R2 ;  /* 0x00000002aaaa7220 */ /* 0x000fe20000410000 */
[----:B------:R-:W-:Y:S01]  /*6040*/  FSEL R0, R0, R140, P0 ;  /* 0x0000008c00007208 */ /* 0x000fe20000000000 */
[----:B------:R1:W5:Y:S01]  /*6050*/  LDG.E R2, desc[UR6][R142.64+0x80] ;  /* 0x000080068e027981 */ /* 0x000362000c1e1900 */
[----:B------:R-:W-:Y:S01]  /*6060*/  FSETP.GE.FTZ.AND P0, PT, R146, RZ, PT ;  /* 0x000000ff9200720b */ /* 0x000fe20003f16000 */
[----:B------:R-:W-:Y:S01]  /*6070*/  FMUL.FTZ R163, R163, R16 ;  /* 0x00000010a3a37220 */ /* 0x000fe20000410000 */
[----:B------:R-:W-:Y:S01]  /*6080*/  FSEL R21, R21, R140, P1 ;  /* 0x0000008c15157208 */ /* 0x000fe20000800000 */
[----:B------:R-:W-:Y:S01]  /*6090*/  FMUL.FTZ R169, R169, R0 ;  /* 0x00000000a9a97220 */ /* 0x000fe20000410000 */
[----:B------:R-:W-:Y:S01]  /*60a0*/  FSETP.GE.FTZ.AND P1, PT, R148, RZ, PT ;  /* 0x000000ff9400720b */ /* 0x000fe20003f36000 */
[----:B------:R1:W5:Y:S01]  /*60b0*/  LDG.E R0, desc[UR6][R142.64+0xa0] ;  /* 0x0000a0068e007981 */ /* 0x000362000c1e1900 */
[----:B------:R-:W-:Y:S01]  /*60c0*/  FSEL R17, R17, R140, P3 ;  /* 0x0000008c11117208 */ /* 0x000fe20001800000 */
[----:B------:R-:W-:Y:S01]  /*60d0*/  FADD.FTZ R32, -R140, R32 ;  /* 0x000000208c207221 */ /* 0x000fe20000010100 */
[----:B------:R-:W-:Y:S01]  /*60e0*/  F2FP.F16.F32.PACK_AB R16, R169, R170 ;  /* 0x000000aaa910723e */ /* 0x000fe200000000ff */
[----:B------:R-:W-:Y:S01]  /*60f0*/  FMUL.FTZ R21, R151, R21 ;  /* 0x0000001597157220 */ /* 0x000fe20000410000 */
[-C--:B------:R-:W-:Y:S01]  /*6100*/  FSEL R5, R5, R140.reuse, P2 ;  /* 0x0000008c05057208 */ /* 0x080fe20001000000 */
[----:B------:R1:W5:Y:S01]  /*6110*/  LDL R170, [R1+0x8] ;  /* 0x0000080001aa7983 */ /* 0x0003620000100800 */
[----:B------:R-:W-:Y:S01]  /*6120*/  FSEL R32, R32, R140, P1 ;  /* 0x0000008c20207208 */ /* 0x000fe20000800000 */
[----:B------:R-:W-:Y:S01]  /*6130*/  @P0 FADD.FTZ R140, -R140, R33 ;  /* 0x000000218c8c0221 */ /* 0x000fe20000010100 */
[----:B------:R-:W-:Y:S01]  /*6140*/  PLOP3.LUT P0, PT, PT, PT, UP3, 0x80, 0x0 ;  /* 0x000000000000781c */ /* 0x000fe20003f0f038 */
[----:B------:R1:W5:Y:S01]  /*6150*/  LDL R169, [R1+0xc] ;  /* 0x00000c0001a97983 */ /* 0x0003620000100800 */
[----:B------:R-:W-:Y:S01]  /*6160*/  FSETP.GE.FTZ.AND P2, PT, R234, RZ, PT ;  /* 0x000000ffea00720b */ /* 0x000fe20003f56000 */
[----:B------:R-:W-:Y:S01]  /*6170*/  FMUL.FTZ R17, R158, R17 ;  /* 0x000000119e117220 */ /* 0x000fe20000410000 */
[----:B------:R-:W-:Y:S01]  /*6180*/  FSETP.GE.FTZ.AND P1, PT, R233, RZ, PT ;  /* 0x000000ffe900720b */ /* 0x000fe20003f36000 */
[----:B------:R-:W-:Y:S01]  /*6190*/  FMUL.FTZ R152, R152, R5 ;  /* 0x0000000598987220 */ /* 0x000fe20000410000 */
[----:B------:R-:W-:Y:S01]  /*61a0*/  FMUL.FTZ R148, R148, R32 ;  /* 0x0000002094947220 */ /* 0x000fe20000410000 */
[----:B------:R-:W-:Y:S01]  /*61b0*/  FMUL.FTZ R140, R146, R140 ;  /* 0x0000008c928c7220 */ /* 0x000fe20000410000 */
[----:B------:R-:W-:Y:S02]  /*61c0*/  F2FP.F16.F32.PACK_AB R17, R17, R163 ;  /* 0x000000a31111723e */ /* 0x000fe400000000ff */
[----:B------:R-:W-:Y:S01]  /*61d0*/  F2FP.F16.F32.PACK_AB R21, R21, R152 ;  /* 0x000000981515723e */ /* 0x000fe200000000ff */
[C---:B--2---:R-:W-:Y:S01]  /*61e0*/  FADD.FTZ R6, -R4.reuse, R6 ;  /* 0x0000000604067221 */ /* 0x044fe20000010100 */
[----:B------:R-:W-:Y:S04]  /*61f0*/  FADD.FTZ R7, -R4, R7 ;  /* 0x0000000704077221 */ /* 0x000fe80000010100 */
[-C--:B------:R-:W-:Y:S02]  /*6200*/  FSEL R132, R6, R4.reuse, P2 ;  /* 0x0000000406847208 */ /* 0x080fe40001000000 */
[----:B------:R-:W-:Y:S01]  /*6210*/  FSEL R33, R7, R4, P1 ;  /* 0x0000000407217208 */ /* 0x000fe20000800000 */
        /* <DEDUP_REMOVED lines=18> */
[----:B------:R-:W-:Y:S04]  /*6340*/  SHF.R.S32.HI R6, RZ, 0x1f, R5 ;  /* 0x0000001fff067819 */ /* 0x000fe80000011405 */
[----:B------:R-:W-:Y:S02]  /*6350*/  LEA.HI.X R242, R5, R242, R6, 0x1, P4 ;  /* 0x000000f205f27211 */ /* 0x000fe400020f0c06 */
[----:B------:R-:W-:Y:S02]  /*6360*/  IADD3 R5, R247, UR11, RZ ;  /* 0x0000000bf7057c10 */ /* 0x000fe4000fffe0ff */
[----:B------:R-:W-:Y:S01]  /*6370*/  @!P3 MOV R6, R243 ;  /* 0x000000f30006b202 */ /* 0x000fe20000000f00 */
[----:B------:R-:W-:Y:S01]  /*6380*/  @!P3 IMAD.MOV.U32 R7, RZ, RZ, R242 ;  /* 0x000000ffff07b224 */ /* 0x000fe200078e00f2 */
[----:B------:R-:W-:Y:S04]  /*6390*/  MOV R247, R5 ;  /* 0x0000000500f77202 */ /* 0x000fe80000000f00 */
[----:B------:R-:W-:Y:S01]  /*63a0*/  @!PT LDS RZ, [RZ] ;  /* 0x00000000fffff984 */ /* 0x000fe20000000800 */
[----:B------:R-:W-:Y:S01]  /*63b0*/  @!PT LDS RZ, [RZ] ;  /* 0x00000000fffff984 */ /* 0x000fe20000000800 */
[----:B------:R-:W-:Y:S01]  /*63c0*/  @!PT LDS RZ, [RZ] ;  /* 0x00000000fffff984 */ /* 0x000fe20000000800 */
[----:B------:R1:W-:Y:S04]  /*63d0*/  @!P3 LDGSTS.E.BYPASS.LTC128B.128 [R5], desc[UR6][R6.64] ;  /* 0x000000000605bfae */ /* 0x0003e8000b901d46 */
[----:B------:R2:W-:Y:S04]  /*63e0*/  @P2 STS [R236+0x1000], RZ ;  /* 0x001000ffec002388 */ /* 0x0005e80000000800 */
[----:B------:R2:W-:Y:S04]  /*63f0*/  @P2 STS [R236+0x1004], RZ ;  /* 0x001004ffec002388 */ /* 0x0005e80000000800 */
[----:B------:R2:W-:Y:S04]  /*6400*/  @P2 STS [R236+0x1008], RZ ;  /* 0x001008ffec002388 */ /* 0x0005e80000000800 */
[----:B------:R2:W-:Y:S01]  /*6410*/  @P2 STS [R236+0x100c], RZ ;  /* 0x00100cffec002388 */ /* 0x0005e20000000800 */
[--C-:B-1----:R-:W-:Y:S01]  /*6420*/  @!P2 IMAD.MOV.U32 R6, RZ, RZ, R243.reuse ;  /* 0x000000ffff06a224 */ /* 0x102fe200078e00f3 */
[-C--:B------:R-:W-:Y:S05]  /*6430*/  @!P2 MOV R7, R242.reuse ;  /* 0x000000f20007a202 */ /* 0x080fea0000000f00 */
        /* <DEDUP_REMOVED lines=8> */
[----:B-1----:R-:W-:Y:S01]  /*64c0*/  @!P1 IMAD.MOV.U32 R6, RZ, RZ, R243 ;  /* 0x000000ffff069224 */ /* 0x002fe200078e00f3 */
[----:B------:R-:W-:Y:S05]  /*64d0*/  @!P1 MOV R7, R242 ;  /* 0x000000f200079202 */ /* 0x000fea0000000f00 */
[----:B------:R-:W-:Y:S01]  /*64e0*/  @!PT LDS RZ, [RZ] ;  /* 0x00000000fffff984 */ /* 0x000fe20000000800 */
[----:B------:R-:W-:Y:S01]  /*64f0*/  @!PT LDS RZ, [RZ] ;  /* 0x00000000fffff984 */ /* 0x000fe20000000800 */
[----:B------:R-:W-:Y:S01]  /*6500*/  @!PT LDS RZ, [RZ] ;  /* 0x00000000fffff984 */ /* 0x000fe20000000800 */
[----:B------:R2:W-:Y:S04]  /*6510*/  @!P1 LDGSTS.E.BYPASS.LTC128B.128 [R32+0x2000], desc[UR6][R6.64+0x80] ;  /* 0x0200008006209fae */ /* 0x0005e8000b901d46 */
[----:B------:R-:W0:Y:S02]  /*6520*/  LDGDEPBAR ;  /* 0x00000000000079af */ /* 0x000e240000000000 */
.L_x_332:
[----:B------:R1:W-:Y:S01]  /*6530*/  STS [R238+0xf000], R16 ;  /* 0x00f00010ee007388 */ /* 0x0003e20000000800 */
[----:B--2---:R-:W-:Y:S01]  /*6540*/  FADD.FTZ R6, -R4, R19 ;  /* 0x0000001304067221 */ /* 0x004fe20000010100 */
[----:B------:R-:W-:Y:S01]  /*6550*/  FSETP.GE.FTZ.AND P4, PT, R161, RZ, PT ;  /* 0x000000ffa100720b */ /* 0x000fe20003f96000 */
[----:B------:R-:W-:Y:S01]  /*6560*/  FMUL.FTZ R132, R234, R132 ;  /* 0x00000084ea847220 */ /* 0x000fe20000410000 */
[----:B------:R-:W-:Y:S01]  /*6570*/  FMUL.FTZ R33, R233, R33 ;  /* 0x00000021e9217220 */ /* 0x000fe20000410000 */
        /* <DEDUP_REMOVED lines=14> */
[----:B------:R-:W-:Y:S01]  /*6660*/  FMUL.FTZ R162, R162, R5 ;  /* 0x00000005a2a27220 */ /* 0x000fe20000410000 */
[----:B------:R-:W-:Y:S01]  /*6670*/  FSEL R5, R22, R4, P3 ;  /* 0x0000000416057208 */ /* 0x000fe20001800000 */
[----:B------:R-:W-:Y:S01]  /*6680*/  FADD.FTZ R11, -R0, R11 ;  /* 0x0000000b000b7221 */ /* 0x000fe20000010100 */
[----:B------:R-:W-:Y:S01]  /*6690*/  FSETP.GE.FTZ.AND P3, PT, R232, RZ, PT ;  /* 0x000000ffe800720b */ /* 0x000fe20003f76000 */
[----:B------:R-:W-:Y:S01]  /*66a0*/  STS [R240+0xf000], R17 ;  /* 0x00f00011f0007388 */ /* 0x000fe20000000800 */
[----:B------:R-:W-:Y:S01]  /*66b0*/  FSETP.GE.FTZ.AND P4, PT, R159, RZ, PT ;  /* 0x000000ff9f00720b */ /* 0x000fe20003f96000 */
[----:B------:R-:W-:Y:S01]  /*66c0*/  FMUL.FTZ R155, R155, R5 ;  /* 0x000000059b9b7220 */ /* 0x000fe20000410000 */
[----:B-1----:R-:W-:Y:S01]  /*66d0*/  FADD.FTZ R16, -R4, R23 ;  /* 0x0000001704107221 */ /* 0x002fe20000010100 */
[----:B------:R-:W-:Y:S01]  /*66e0*/  F2FP.F16.F32.PACK_AB R5, R161, R162 ;  /* 0x000000a2a105723e */ /* 0x000fe200000000ff */
[----:B------:R-:W-:Y:S01]  /*66f0*/  FADD.FTZ R26, -R0, R26 ;  /* 0x0000001a001a7221 */ /* 0x000fe20000010100 */
[----:B------:R-:W-:Y:S01]  /*6700*/  FSETP.GE.FTZ.AND P5, PT, R164, RZ, PT ;  /* 0x000000ffa400720b */ /* 0x000fe20003fb6000 */
[----:B------:R-:W-:Y:S01]  /*6710*/  FADD.FTZ R30, -R0, R30 ;  /* 0x0000001e001e7221 */ /* 0x000fe20000010100 */
[----:B------:R-:W-:Y:S01]  /*6720*/  FSEL R16, R16, R4, P2 ;  /* 0x0000000410107208 */ /* 0x000fe20001000000 */
[----:B------:R1:W-:Y:S01]  /*6730*/  STS [R240+0xf400], R5 ;  /* 0x00f40005f0007388 */ /* 0x0003e20000000800 */
[----:B------:R-:W-:Y:S01]  /*6740*/  FSETP.GE.FTZ.AND P2, PT, R147, RZ, PT ;  /* 0x000000ff9300720b */ /* 0x000fe20003f56000 */
[----:B------:R-:W-:Y:S01]  /*6750*/  IMAD.MOV.U32 R161, RZ, RZ, R245 ;  /* 0x000000ffffa17224 */ /* 0x000fe200078e00f5 */
[----:B------:R-:W-:Y:S01]  /*6760*/  F2FP.F16.F32.PACK_AB R20, R140, R148 ;  /* 0x000000948c14723e */ /* 0x000fe200000000ff */
[----:B------:R-:W-:Y:S01]  /*6770*/  FMUL.FTZ R16, R154, R16 ;  /* 0x000000109a107220 */ /* 0x000fe20000410000 */
[----:B------:R-:W-:Y:S01]  /*6780*/  FSEL R7, R7, R4, P2 ;  /* 0x0000000407077208 */ /* 0x000fe20001000000 */
[----:B------:R-:W-:Y:S01]  /*6790*/  @P1 FADD.FTZ R4, -R4, R35 ;  /* 0x0000002304041221 */ /* 0x000fe20000010100 */
[----:B------:R-:W-:Y:S01]  /*67a0*/  FSETP.GE.FTZ.AND P1, PT, R167, RZ, PT ;  /* 0x000000ffa700720b */ /* 0x000fe20003f36000 */
[----:B------:R3:W5:Y:S01]  /*67b0*/  LDL R163, [R1+0x1c] ;  /* 0x00001c0001a37983 */ /* 0x0007620000100800 */
[----:B------:R-:W-:Y:S01]  /*67c0*/  FSETP.GE.FTZ.AND P2, PT, R171, RZ, PT ;  /* 0x000000ffab00720b */ /* 0x000fe20003f56000 */
[----:B------:R-:W-:Y:S01]  /*67d0*/  FMUL.FTZ R145, R145, R4 ;  /* 0x0000000491917220 */ /* 0x000fe20000410000 */
[C---:B------:R-:W-:Y:S01]  /*67e0*/  FADD.FTZ R4, -R2.reuse, R12 ;  /* 0x0000000c02047221 */ /* 0x040fe20000010100 */
[C---:B--2---:R-:W-:Y:S01]  /*67f0*/  FADD.FTZ R6, -R2.reuse, R9 ;  /* 0x0000000902067221 */ /* 0x044fe20000010100 */
[----:B------:R-:W-:Y:S01]  /*6800*/  FMUL.FTZ R147, R147, R7 ;  /* 0x0000000793937220 */ /* 0x000fe20000410000 */
[----:B------:R-:W-:Y:S01]  /*6810*/  FADD.FTZ R7, -R2, R8 ;  /* 0x0000000802077221 */ /* 0x000fe20000010100 */
[----:B------:R-:W-:Y:S02]  /*6820*/  F2FP.F16.F32.PACK_AB R16, R16, R155 ;  /* 0x0000009b1010723e */ /* 0x000fe400000000ff */
[-C--:B------:R-:W-:Y:S02]  /*6830*/  FSEL R4, R4, R2.reuse, P1 ;  /* 0x0000000204047208 */ /* 0x080fe40000800000 */
[----:B------:R-:W-:Y:S02]  /*6840*/  FSEL R6, R6, R2, P2 ;  /* 0x0000000206067208 */ /* 0x000fe40001000000 */
[----:B------:R-:W-:Y:S01]  /*6850*/  FSETP.GE.FTZ.AND P2, PT, R165, RZ, PT ;  /* 0x000000ffa500720b */ /* 0x000fe20003f56000 */
[----:B------:R-:W-:Y:S01]  /*6860*/  FMUL.FTZ R167, R167, R4 ;  /* 0x00000004a7a77220 */ /* 0x000fe20000410000 */
[----:B------:R-:W-:Y:S01]  /*6870*/  FSETP.GE.FTZ.AND P1, PT, R150, RZ, PT ;  /* 0x000000ff9600720b */ /* 0x000fe20003f36000 */
[C---:B------:R-:W-:Y:S01]  /*6880*/  FADD.FTZ R4, -R2.reuse, R28 ;  /* 0x0000001c02047221 */ /* 0x040fe20000010100 */
[----:B------:R-:W-:Y:S01]  /*6890*/  FSEL R7, R7, R2, P3 ;  /* 0x0000000207077208 */ /* 0x000fe20001800000 */
[----:B-1----:R-:W-:Y:S01]  /*68a0*/  FMUL.FTZ R5, R171, R6 ;  /* 0x00000006ab057220 */ /* 0x002fe20000410000 */
[-C--:B------:R-:W-:Y:S01]  /*68b0*/  FSEL R13, R13, R2.reuse, P2 ;  /* 0x000000020d0d7208 */ /* 0x080fe20001000000 */
[----:B------:R-:W-:Y:S01]  /*68c0*/  FADD.FTZ R6, -R2, R25 ;  /* 0x0000001902067221 */ /* 0x000fe20000010100 */
[----:B------:R-:W-:Y:S01]  /*68d0*/  FSETP.GE.FTZ.AND P2, PT, R153, RZ, PT ;  /* 0x000000ff9900720b */ /* 0x000fe20003f56000 */
[----:B------:R-:W-:Y:S01]  /*68e0*/  FMUL.FTZ R232, R232, R7 ;  /* 0x00000007e8e87220 */ /* 0x000fe20000410000 */
[----:B------:R-:W-:Y:S01]  /*68f0*/  FADD.FTZ R7, -R2, R24 ;  /* 0x0000001802077221 */ /* 0x000fe20000010100 */
[----:B------:R-:W-:Y:S01]  /*6900*/  FSETP.GE.FTZ.AND P3, PT, R157, RZ, PT ;  /* 0x000000ff9d00720b */ /* 0x000fe20003f76000 */
[----:B------:R-:W-:Y:S01]  /*6910*/  FMUL.FTZ R13, R165, R13 ;  /* 0x0000000da50d7220 */ /* 0x000fe20000410000 */
[-C--:B------:R-:W-:Y:S02]  /*6920*/  FSEL R4, R4, R2.reuse, P2 ;  /* 0x0000000204047208 */ /* 0x080fe40001000000 */
[----:B------:R-:W-:Y:S02]  /*6930*/  FSETP.GE.FTZ.AND P2, PT, R235, RZ, PT ;  /* 0x000000ffeb00720b */ /* 0x000fe40003f56000 */
[----:B------:R-:W-:Y:S01]  /*6940*/  FSEL R7, R7, R2, P4 ;  /* 0x0000000207077208 */ /* 0x000fe20002000000 */
[----:B------:R-:W-:Y:S01]  /*6950*/  FMUL.FTZ R153, R153, R4 ;  /* 0x0000000499997220 */ /* 0x000fe20000410000 */
[----:B------:R-:W-:Y:S01]  /*6960*/  FSEL R6, R6, R2, P3 ;  /* 0x0000000206067208 */ /* 0x000fe20001800000 */
[----:B------:R-:W-:Y:S01]  /*6970*/  @P1 FADD.FTZ R2, -R2, R29 ;  /* 0x0000001d02021221 */ /* 0x000fe20000010100 */
[----:B------:R-:W-:Y:S01]  /*6980*/  FSEL R4, R10, R0, P2 ;  /* 0x000000000a047208 */ /* 0x000fe20001000000 */
[----:B------:R-:W-:Y:S01]  /*6990*/  FADD.FTZ R10, -R0, R15 ;  /* 0x0000000f000a7221 */ /* 0x000fe20000010100 */
[----:B------:R-:W-:Y:S01]  /*69a0*/  FSETP.GE.FTZ.AND P1, PT, R168, RZ, PT ;  /* 0x000000ffa800720b */ /* 0x000fe20003f36000 */
[----:B------:R-:W-:Y:S01]  /*69b0*/  FMUL.FTZ R8, R150, R2 ;  /* 0x0000000296087220 */ /* 0x000fe20000410000 */
[----:B------:R-:W-:Y:S01]  /*69c0*/  FADD.FTZ R2, -R0, R14 ;  /* 0x0000000e00027221 */ /* 0x000fe20000010100 */
[----:B------:R-:W-:Y:S01]  /*69d0*/  FMUL.FTZ R12, R235, R4 ;  /* 0x00000004eb0c7220 */ /* 0x000fe20000410000 */
[----:B------:R-:W-:Y:S01]  /*69e0*/  FSETP.GE.FTZ.AND P2, PT, R166, RZ, PT ;  /* 0x000000ffa600720b */ /* 0x000fe20003f56000 */
[----:B------:R-:W-:Y:S01]  /*69f0*/  FADD.FTZ R4, -R0, R27 ;  /* 0x0000001b00047221 */ /* 0x000fe20000010100 */
[----:B------:R-:W-:Y:S01]  /*6a00*/  F2FP.F16.F32.PACK_AB R5, R5, R232 ;  /* 0x000000e80505723e */ /* 0x000fe200000000ff */
[----:B------:R-:W-:Y:S01]  /*6a10*/  FMUL.FTZ R159, R159, R7 ;  /* 0x000000079f9f7220 */ /* 0x000fe20000410000 */
[----:B------:R-:W-:Y:S01]  /*6a20*/  FSEL R11, R11, R0, P1 ;  /* 0x000000000b0b7208 */ /* 0x000fe20000800000 */
[----:B------:R-:W-:Y:S01]  /*6a30*/  FMUL.FTZ R6, R157, R6 ;  /* 0x000000069d067220 */ /* 0x000fe20000410000 */
[----:B------:R-:W-:Y:S01]  /*6a40*/  FSETP.GE.FTZ.AND P3, PT, R156, RZ, PT ;  /* 0x000000ff9c00720b */ /* 0x000fe20003f76000 */
[----:B------:R1:W-:Y:S01]  /*6a50*/  STS [R238+0x10000], R5 ;  /* 0x01000005ee007388 */ /* 0x0003e20000000800 */
[-C--:B------:R-:W-:Y:S01]  /*6a60*/  FSEL R2, R2, R0.reuse, P2 ;  /* 0x0000000002027208 */ /* 0x080fe20001000000 */
[----:B------:R-:W-:Y:S01]  /*6a70*/  FMUL.FTZ R11, R168, R11 ;  /* 0x0000000ba80b7220 */ /* 0x000fe20000410000 */
[----:B------:R-:W-:Y:S02]  /*6a80*/  FSEL R10, R10, R0, P5 ;  /* 0x000000000a0a7208 */ /* 0x000fe40002800000 */
[----:B------:R-:W-:Y:S01]  /*6a90*/  FSETP.GE.FTZ.AND P4, PT, R160, RZ, PT ;  /* 0x000000ffa000720b */ /* 0x000fe20003f96000 */
[----:B------:R-:W-:Y:S01]  /*6aa0*/  FMUL.FTZ R166, R166, R2 ;  /* 0x00000002a6a67220 */ /* 0x000fe20000410000 */
[----:B------:R-:W-:Y:S01]  /*6ab0*/  FSEL R4, R4, R0, P3 ;  /* 0x0000000004047208 */ /* 0x000fe20001800000 */
[----:B------:R-:W-:Y:S01]  /*6ac0*/  FMUL.FTZ R164, R164, R10 ;  /* 0x0000000aa4a47220 */ /* 0x000fe20000410000 */
[----:B------:R-:W-:Y:S02]  /*6ad0*/  FSEL R2, R26, R0, P4 ;  /* 0x000000001a027208 */ /* 0x000fe40002000000 */
        /* <DEDUP_REMOVED lines=18> */
[----:B------:R-:W-:Y:S01]  /*6c00*/  F2FP.F16.F32.PACK_AB R0, R156, R160 ;  /* 0x000000a09c00723e */ /* 0x000fe200000000ff */
[----:B------:R-:W-:Y:S03]  /*6c10*/  IMAD.MOV.U32 R160, RZ, RZ, R246 ;  /* 0x000000ffffa07224 */ /* 0x000fe600078e00f6 */
[----:B------:R-:W-:Y:S01]  /*6c20*/  STS [R239+0xf400], R16 ;  /* 0x00f40010ef007388 */ /* 0x000fe20000000800 */
[----:B-1----:R-:W-:Y:S04]  /*6c30*/  F2FP.F16.F32.PACK_AB R5, R144, R149 ;  /* 0x000000959005723e */ /* 0x002fe800000000ff */
[----:B------:R-:W-:Y:S05]  /*6c40*/  STS [R237+0xf000], R20 ;  /* 0x00f00014ed007388 */ /* 0x000fea0000000800 */
[----:B------:R-:W-:Y:S05]  /*6c50*/  STS [R237+0xf400], R9 ;  /* 0x00f40009ed007388 */ /* 0x000fea0000000800 */
[----:B------:R-:W-:Y:S05]  /*6c60*/  STS [R239+0x10000], R6 ;  /* 0x01000006ef007388 */ /* 0x000fea0000000800 */
[----:B------:R1:W-:Y:S05]  /*6c70*/  STS [R239+0x10400], R0 ;  /* 0x01040000ef007388 */ /* 0x0003ea0000000800 */
[----:B------:R-:W-:Y:S05]  /*6c80*/  STS [R237+0x10000], R8 ;  /* 0x01000008ed007388 */ /* 0x000fea0000000800 */
[----:B------:R-:W-:Y:S01]  /*6c90*/  STS [R237+0x10400], R5 ;  /* 0x01040005ed007388 */ /* 0x000fe20000000800 */
[----:B------:R-:W-:Y:S01]  /*6ca0*/  BAR.SYNC.DEFER_BLOCKING 0x0 ;  /* 0x0000000000007b1d */ /* 0x000fe20000010000 */
[----:B-1----:R-:W-:Y:S05]  /*6cb0*/  LEA R0, R229, UR4, 0x1 ;  /* 0x00000004e5007c11 */ /* 0x002fea000f8e08ff */
[----:B------:R-:W-:Y:S05]  /*6cc0*/  LDSM.16.MT88.4 R4, [R3+0x13000] ;  /* 0x013000000304783b */ /* 0x000fea0000004200 */
[----:B------:R-:W1:Y:S05]  /*6cd0*/  LDSM.16.MT88.4 R8, [R0+0x6000] ;  /* 0x006000000008783b */ /* 0x000e6a0000004200 */
[----:B------:R-:W2:Y:S05]  /*6ce0*/  LDSM.16.MT88.4 R12, [R3+0x15000] ;  /* 0x01500000030c783b */ /* 0x000eaa0000004200 */
[----:B------:R-:W4:Y:S05]  /*6cf0*/  LDSM.16.MT88.4 R16, [R0+0x7000] ;  /* 0x007000000010783b */ /* 0x000f2a0000004200 */
[----:B------:R-:W3:Y:S05]  /*6d00*/  LDSM.16.MT88.4 R20, [R0+0x8000] ;  /* 0x008000000014783b */ /* 0x000eea0000004200 */
[----:B------:R-:W-:Y:S05]  /*6d10*/  LDSM.16.MT88.4 R24, [R3+0x13800] ;  /* 0x013800000318783b */ /* 0x000fea0000004200 */
[----:B------:R-:W3:Y:S05]  /*6d20*/  LDSM.16.MT88.4 R28, [R0+0x6400] ;  /* 0x00640000001c783b */ /* 0x000eea0000004200 */
[----:B------:R-:W3:Y:S05]  /*6d30*/  LDSM.16.MT88.4 R32, [R3+0x15800] ;  /* 0x015800000320783b */ /* 0x000eea0000004200 */
[----:B------:R-:W3:Y:S01]  /*6d40*/  LDSM.16.MT88.4 R132, [R0+0x7400] ;  /* 0x007400000084783b */ /* 0x000ee20000004200 */
[-C--:B-1----:R-:W-:Y:S04]  /*6d50*/  HMMA.16816.F32 R36, R4, R8.reuse, R36 ;  /* 0x000000080424723c */ /* 0x082fe80000001824 */
[----:B------:R-:W1:Y:S02]  /*6d60*/  LDSM.16.MT88.4 R136, [R0+0x8400] ;  /* 0x008400000088783b */ /* 0x000e640000004200 */
[C---:B--2---:R-:W-:Y:S06]  /*6d70*/  HMMA.16816.F32 R40, R12.reuse, R8, R40 ;  /* 0x000000080c28723c */ /* 0x044fec0000001828 */
        /* <DEDUP_REMOVED lines=13> */
[----:B------:R-:W2:Y:S05]  /*6e50*/  LDSM.16.MT88.4 R4, [R3+0x14000] ;  /* 0x014000000304783b */ /* 0x000eaa0000004200 */
[-C--:B------:R-:W-:Y:S01]  /*6e60*/  HMMA.16816.F32 R36, R24, R28.reuse, R36 ;  /* 0x0000001c1824723c */ /* 0x080fe20000001824 */
[----:B------:R-:W3:Y:S05]  /*6e70*/  LDSM.16.MT88.4 R20, [R0+0x8800] ;  /* 0x008800000014783b */ /* 0x000eea0000004200 */
        /* <DEDUP_REMOVED lines=9> */
[-C--:B-1----:R-:W-:Y:S06]  /*6f10*/  HMMA.16816.F32 R68, R24, R136.reuse, R68 ;  /* 0x000000881844723c */ /* 0x082fec0000001844 */
[C---:B------:R-:W-:Y:S06]  /*6f20*/  HMMA.16816.F32 R72, R32.reuse, R136, R72 ;  /* 0x000000882048723c */ /* 0x040fec0000001848 */
[-C--:B------:R-:W-:Y:S01]  /*6f30*/  HMMA.16816.F32 R76, R32, R138.reuse, R76 ;  /* 0x0000008a204c723c */ /* 0x080fe2000000184c */
[----:B------:R-:W1:Y:S05]  /*6f40*/  LDSM.16.MT88.4 R32, [R0+0x6c00] ;  /* 0x006c00000020783b */ /* 0x000e6a0000004200 */
[----:B------:R-:W-:Y:S01]  /*6f50*/  HMMA.16816.F32 R80, R24, R138, R80 ;  /* 0x0000008a1850723c */ /* 0x000fe20000001850 */
[----:B------:R-:W4:Y:S05]  /*6f60*/  LDSM.16.MT88.4 R24, [R0+0x7c00] ;  /* 0x007c00000018783b */ /* 0x000f2a0000004200 */
[-C--:B--2---:R-:W-:Y:S01]  /*6f70*/  HMMA.16816.F32 R36, R4, R8.reuse, R36 ;  /* 0x000000080424723c */ /* 0x084fe20000001824 */
[----:B------:R-:W2:Y:S05]  /*6f80*/  LDSM.16.MT88.4 R136, [R0+0x8c00] ;  /* 0x008c00000088783b */ /* 0x000eaa0000004200 */
        /* <DEDUP_REMOVED lines=16> */
[-C--:B----4-:R-:W-:Y:S06]  /*7090*/  HMMA.16816.F32 R52, R28, R24.reuse, R52 ;  /* 0x000000181c34723c */ /* 0x090fec0000001834 */
        /* <DEDUP_REMOVED lines=43> */
.L_x_333:
[----:B------:R-:W3:Y:S01]  /*7350*/  LDL R162, [R1+0x4] ;  /* 0x0000040001a27983 */ /* 0x000ee20000100800 */
[----:B------:R-:W-:Y:S02]  /*7360*/  ULOP3.LUT UR11, UR8, 0x1, URZ, 0xc0, !UPT ;  /* 0x00000001080b7892 */ /* 0x000fe4000f8ec03f */
[----:B------:R-:W-:Y:S01]  /*7370*/  @UP3 UIADD3 UR12, UP2, UR16, -0x100, URZ ;  /* 0xffffff00100c3890 */ /* 0x000fe2000ff5e03f */
[----:B------:R-:W-:Y:S01]  /*7380*/  LDSM.16.M88.4 R24, [R224] ;  /* 0x00000000e018783b */ /* 0x000fe20000000200 */
[----:B------:R-:W-:Y:S02]  /*7390*/  UISETP.NE.U32.AND UP1, UPT, UR11, 0x1, UPT ;  /* 0x000000010b00788c */ /* 0x000fe4000bf25070 */
[----:B------:R-:W-:Y:S01]  /*73a0*/  UIADD3 UR15, UR8, -0x1, URZ ;  /* 0xffffffff080f7890 */ /* 0x000fe2000fffe03f */
[----:B--2---:R-:W1:Y:S01]  /*73b0*/  LDSM.16.MT88.4 R8, [R0+0x9000] ;  /* 0x009000000008783b */ /* 0x004e620000004200 */
[----:B------:R-:W-:Y:S03]  /*73c0*/  @UP3 UIADD3.X UR11, UR17, -0x1, URZ, UP2, !UPT ;  /* 0xffffffff110b3890 */ /* 0x000fe600097fe43f */
[----:B------:R-:W2:Y:S04]  /*73d0*/  LDL R2, [R1] ;  /* 0x0000000001027983 */ /* 0x000ea80000100800 */
[----:B------:R-:W4:Y:S04]  /*73e0*/  LDSM.16.MT88.4 R16, [R0+0xb000] ;  /* 0x00b000000010783b */ /* 0x000f280000004200 */
[----:B------:R-:W4:Y:S04]  /*73f0*/  LDSM.16.MT88.4 R28, [R0+0xd000] ;  /* 0x00d00000001c783b */ /* 0x000f280000004200 */
[----:B------:R-:W-:Y:S04]  /*7400*/  LDSM.16.M88.4 R32, [R225] ;  /* 0x00000000e120783b */ /* 0x000fe80000000200 */
[----:B------:R-:W4:Y:S04]  /*7410*/  LDSM.16.MT88.4 R132, [R0+0x9400] ;  /* 0x009400000084783b */ /* 0x000f280000004200 */
[----:B------:R-:W4:Y:S04]  /*7420*/  LDSM.16.MT88.4 R136, [R0+0xb400] ;  /* 0x00b400000088783b */ /* 0x000f280000004200 */
[----:B------:R-:W4:Y:S04]  /*7430*/  LDSM.16.MT88.4 R140, [R0+0xd400] ;  /* 0x00d40000008c783b */ /* 0x000f280000004200 */
[----:B------:R-:W-:Y:S04]  /*7440*/  LDSM.16.M88.4 R144, [R227] ;  /* 0x00000000e390783b */ /* 0x000fe80000000200 */
[----:B------:R-:W4:Y:S01]  /*7450*/  LDSM.16.MT88.4 R148, [R0+0x9800] ;  /* 0x009800000094783b */ /* 0x000f220000004200 */
[C---:B-1----:R-:W-:Y:S03]  /*7460*/  HMMA.16816.F32 R4, R24.reuse, R8, RZ ;  /* 0x000000081804723c */ /* 0x042fe600000018ff */
[----:B------:R-:W1:Y:S04]  /*7470*/  LDSM.16.MT88.4 R152, [R0+0xb800] ;  /* 0x00b800000098783b */ /* 0x000e680000004200 */
[----:B------:R-:W-:Y:S01]  /*7480*/  LDSM.16.MT88.4 R156, [R0+0x9c00] ;  /* 0x009c0000009c783b */ /* 0x000fe20000004200 */
[C---:B------:R-:W-:Y:S03]  /*7490*/  HMMA.16816.F32 R8, R24.reuse, R10, RZ ;  /* 0x0000000a1808723c */ /* 0x040fe600000018ff */
[----:B------:R-:W2:Y:S03]  /*74a0*/  LDL R164, [R1+0x18] ;  /* 0x0000180001a47983 */ /* 0x000ea60000100800 */
[C---:B----4-:R-:W-:Y:S06]  /*74b0*/  HMMA.16816.F32 R12, R24.reuse, R16, RZ ;  /* 0x00000010180c723c */ /* 0x050fec00000018ff */
[C---:B------:R-:W-:Y:S06]  /*74c0*/  HMMA.16816.F32 R16, R24.reuse, R18, RZ ;  /* 0x000000121810723c */ /* 0x040fec00000018ff */
[C---:B------:R-:W-:Y:S06]  /*74d0*/  HMMA.16816.F32 R20, R24.reuse, R28, RZ ;  /* 0x0000001c1814723c */ /* 0x040fec00000018ff */
[----:B------:R-:W-:Y:S01]  /*74e0*/  HMMA.16816.F32 R24, R24, R30, RZ ;  /* 0x0000001e1818723c */ /* 0x000fe200000018ff */
[----:B------:R-:W4:Y:S05]  /*74f0*/  LDSM.16.MT88.4 R28, [R0+0xd800] ;  /* 0x00d80000001c783b */ /* 0x000f2a0000004200 */
[C---:B------:R-:W-:Y:S06]  /*7500*/  HMMA.16816.F32 R4, R32.reuse, R132, R4 ;  /* 0x000000842004723c */ /* 0x040fec0000001804 */
[C---:B------:R-:W-:Y:S01]  /*7510*/  HMMA.16816.F32 R8, R32.reuse, R134, R8 ;  /* 0x000000862008723c */ /* 0x040fe20000001808 */
[----:B------:R-:W4:Y:S05]  /*7520*/  LDSM.16.M88.4 R132, [R226] ;  /* 0x00000000e284783b */ /* 0x000f2a0000000200 */
[C---:B------:R-:W-:Y:S06]  /*7530*/  HMMA.16816.F32 R12, R32.reuse, R136, R12 ;  /* 0x00000088200c723c */ /* 0x040fec000000180c */
[C---:B------:R-:W-:Y:S01]  /*7540*/  HMMA.16816.F32 R16, R32.reuse, R138, R16 ;  /* 0x0000008a2010723c */ /* 0x040fe20000001810 */
[----:B------:R-:W4:Y:S05]  /*7550*/  LDSM.16.MT88.4 R136, [R0+0xbc00] ;  /* 0x00bc00000088783b */ /* 0x000f2a0000004200 */
        /* <DEDUP_REMOVED lines=39> */
[----:B------:R-:W3:Y:S05]  /*77d0*/  LDSM.16.MT88.4 R136, [R0+0xcc00] ;  /* 0x00cc00000088783b */ /* 0x000eea0000004200 */
[C---:B------:R-:W-:Y:S06]  /*77e0*/  HMMA.16816.F32 R20, R144.reuse, R32, R20 ;  /* 0x000000209014723c */ /* 0x040fec0000001814 */
[----:B------:R-:W-:Y:S01]  /*77f0*/  HMMA.16816.F32 R24, R144, R34, R24 ;  /* 0x000000229018723c */ /* 0x000fe20000001818 */
[----:B------:R4:W2:Y:S04]  /*7800*/  LDSM.16.MT88.4 R32, [R0+0xec00] ;  /* 0x00ec00000020783b */ /* 0x0008a80000004200 */
[----:B------:R-:W-:Y:S01]  /*7810*/  LDSM.16.MT88.4 R144, [R220+0x1c00] ;  /* 0x001c0000dc90783b */ /* 0x000fe20000004200 */
[C---:B------:R-:W-:Y:S06]  /*7820*/  HMMA.16816.F32 R4, R132.reuse, R148, R4 ;  /* 0x000000948404723c */ /* 0x040fec0000001804 */
[C---:B------:R-:W-:Y:S06]  /*7830*/  HMMA.16816.F32 R8, R132.reuse, R150, R8 ;  /* 0x000000968408723c */ /* 0x040fec0000001808 */
[C---:B-1----:R-:W-:Y:S06]  /*7840*/  HMMA.16816.F32 R12, R132.reuse, R152, R12 ;  /* 0x00000098840c723c */ /* 0x042fec000000180c */
[C---:B------:R-:W-:Y:S01]  /*7850*/  HMMA.16816.F32 R16, R132.reuse, R154, R16 ;  /* 0x0000009a8410723c */ /* 0x040fe20000001810 */
[----:B----4-:R-:W-:Y:S05]  /*7860*/  IMAD.U32 R0, RZ, RZ, UR20 ;  /* 0x00000014ff007e24 */ /* 0x010fea000f8e00ff */
[C---:B------:R-:W-:Y:S06]  /*7870*/  HMMA.16816.F32 R20, R132.reuse, R28, R20 ;  /* 0x0000001c8414723c */ /* 0x040fec0000001814 */
[----:B------:R-:W-:Y:S06]  /*7880*/  HMMA.16816.F32 R24, R132, R30, R24 ;  /* 0x0000001e8418723c */ /* 0x000fec0000001818 */
[C---:B------:R-:W-:Y:S01]  /*7890*/  HMMA.16816.F32 R4, R140.reuse, R156, R4 ;  /* 0x0000009c8c04723c */ /* 0x040fe20000001804 */
[----:B------:R-:W-:Y:S04]  /*78a0*/  IMAD.U32 R132, RZ, RZ, UR20 ;  /* 0x00000014ff847e24 */ /* 0x000fe8000f8e00ff */
[----:B---3--:R-:W-:Y:S01]  /*78b0*/  @P0 VIADD R30, R162, 0xffffffc0 ;  /* 0xffffffc0a21e0836 */ /* 0x008fe20000000000 */
[C---:B------:R-:W-:Y:S01]  /*78c0*/  HMMA.16816.F32 R8, R140.reuse, R158, R8 ;  /* 0x0000009e8c08723c */ /* 0x040fe20000001808 */
[----:B------:R-:W-:Y:S04]  /*78d0*/  IMAD.MOV.U32 R162, RZ, RZ, 0x4 ;  /* 0x00000004ffa27424 */ /* 0x000fe800078e00ff */
[----:B------:R-:W-:Y:S01]  /*78e0*/  @P0 IMAD.WIDE R30, R30, R162, UR16 ;  /* 0x000000101e1e0e25 */ /* 0x000fe2000f8e02a2 */
[C---:B------:R-:W-:Y:S01]  /*78f0*/  HMMA.16816.F32 R12, R140.reuse, R136, R12 ;  /* 0x000000888c0c723c */ /* 0x040fe2000000180c */
[----:B------:R-:W-:Y:S01]  /*7900*/  @UP3 UMOV UR16, UR12 ;  /* 0x0000000c00103c82 */ /* 0x000fe20008000000 */
[----:B------:R-:W-:Y:S02]  /*7910*/  @UP3 UMOV UR17, UR11 ;  /* 0x0000000b00113c82 */ /* 0x000fe40008000000 */
[----:B--2---:R-:W2:Y:S02]  /*7920*/  @P0 LDG.E R2, desc[UR6][R30.64+0x20] ;  /* 0x000020061e020981 */ /* 0x004ea4000c1e1900 */
[C---:B------:R-:W-:Y:S02]  /*7930*/  HMMA.16816.F32 R16, R140.reuse, R138, R16 ;  /* 0x0000008a8c10723c */ /* 0x040fe40000001810 */
[----:B------:R-:W5:Y:S04]  /*7940*/  @P0 LDG.E R252, desc[UR6][R30.64] ;  /* 0x000000061efc0981 */ /* 0x000f68000c1e1900 */
[C---:B------:R-:W-:Y:S01]  /*7950*/  HMMA.16816.F32 R20, R140.reuse, R32, R20 ;  /* 0x000000208c14723c */ /* 0x040fe20000001814 */
[----:B------:R-:W5:Y:S04]  /*7960*/  @P0 LDG.E R250, desc[UR6][R30.64+0x80] ;  /* 0x000080061efa0981 */ /* 0x000f68000c1e1900 */
[----:B------:R1:W5:Y:S01]  /*7970*/  @P0 LDG.E R251, desc[UR6][R30.64+0xa0] ;  /* 0x0000a0061efb0981 */ /* 0x000362000c1e1900 */
[----:B------:R-:W-:Y:S01]  /*7980*/  HMMA.16816.F32 R24, R140, R34, R24 ;  /* 0x000000228c18723c */ /* 0x000fe20000001818 */
[----:B------:R-:W-:Y:S02]  /*7990*/  IMAD.U32 R32, RZ, RZ, UR38 ;  /* 0x00000026ff207e24 */ /* 0x000fe4000f8e00ff */
[----:B------:R-:W-:Y:S04]  /*79a0*/  LDSM.16.MT88.4 R136, [R220+0x2400] ;  /* 0x00240000dc88783b */ /* 0x000fe80000004200 */
[----:B------:R-:W-:Y:S01]  /*79b0*/  LDSM.16.MT88.4 R140, [R220+0x1800] ;  /* 0x00180000dc8c783b */ /* 0x000fe20000004200 */
[----:B-1----:R-:W-:Y:S03]  /*79c0*/  IMAD.U32 R30, RZ, RZ, UR37 ;  /* 0x00000025ff1e7e24 */ /* 0x002fe6000f8e00ff */
[C---:B------:R-:W-:Y:S04]  /*79d0*/  LEA R246, P1, R164.reuse, R160, 0x2 ;  /* 0x000000a0a4f67211 */ /* 0x040fe800078210ff */
[----:B------:R-:W-:Y:S01]  /*79e0*/  LEA.HI.X.SX32 R245, R164, R161, 0x2, P1 ;  /* 0x000000a1a4f57211 */ /* 0x000fe200008f16ff */
[----:B------:R-:W-:Y:S04]  /*79f0*/  IMAD.MOV.U32 R28, RZ, RZ, R246 ;  /* 0x000000ffff1c7224 */ /* 0x000fe800078e00f6 */
[----:B------:R-:W-:Y:S01]  /*7a00*/  IMAD.MOV.U32 R29, RZ, RZ, R245 ;  /* 0x000000ffff1d7224 */ /* 0x000fe200078e00f5 */
[-C--:B------:R-:W-:Y:S02]  /*7a10*/  LEA R132, P1, R132, R28.reuse, 0x2 ;  /* 0x0000001c84847211 */ /* 0x080fe400078210ff */
[-C--:B------:R-:W-:Y:S02]  /*7a20*/  LEA R32, P2, R32, R28.reuse, 0x2 ;  /* 0x0000001c20207211 */ /* 0x080fe400078410ff */
[-C--:B------:R-:W-:Y:S01]  /*7a30*/  LEA.HI.X.SX32 R133, R0, R29.reuse, 0x2, P1 ;  /* 0x0000001d00857211 */ /* 0x080fe200008f16ff */
[----:B------:R1:W-:Y:S01]  /*7a40*/  REDG.E.ADD.F32.FTZ.RN.STRONG.GPU desc[UR6][R28.64], R4 ;  /* 0x000000041c0079a6 */ /* 0x0003e2000c10f386 */
[----:B------:R-:W-:Y:S01]  /*7a50*/  IMAD.U32 R0, RZ, RZ, UR21 ;  /* 0x00000015ff007e24 */ /* 0x000fe2000f8e00ff */
[-C--:B------:R-:W-:Y:S02]  /*7a60*/  LEA R30, P1, R30, R28.reuse, 0x2 ;  /* 0x0000001c1e1e7211 */ /* 0x080fe400078210ff */
[----:B------:R3:W-:Y:S01]  /*7a70*/  REDG.E.ADD.F32.FTZ.RN.STRONG.GPU desc[UR6][R132.64], R5 ;  /* 0x00000005840079a6 */ /* 0x0007e2000c10f386 */
[----:B-1----:R-:W-:Y:S02]  /*7a80*/  IMAD.U32 R4, RZ, RZ, UR36 ;  /* 0x00000024ff047e24 */ /* 0x002fe4000f8e00ff */
[----:B---3--:R-:W-:Y:S05]  /*7a90*/  IMAD.U32 R5, RZ, RZ, UR38 ;  /* 0x00000026ff057e24 */ /* 0x008fea000f8e00ff */
[-C--:B------:R-:W-:Y:S01]  /*7aa0*/  LEA.HI.X.SX32 R33, R5, R29.reuse, 0x2, P2 ;  /* 0x0000001d05217211 */ /* 0x080fe200010f16ff */
[----:B--2---:R1:W-:Y:S02]  /*7ab0*/  @P0 STL [R1], R2 ;  /* 0x0000000201000387 */ /* 0x0043e40000100800 */
[----:B-1----:R-:W-:Y:S05]  /*7ac0*/  IMAD.U32 R2, RZ, RZ, UR21 ;  /* 0x00000015ff027e24 */ /* 0x002fea000f8e00ff */
[-C--:B------:R-:W-:Y:S01]  /*7ad0*/  LEA R34, P0, R2, R28.reuse, 0x2 ;  /* 0x0000001c02227211 */ /* 0x080fe200078010ff */
[----:B------:R-:W-:Y:S03]  /*7ae0*/  IMAD.U32 R2, RZ, RZ, UR37 ;  /* 0x00000025ff027e24 */ /* 0x000fe6000f8e00ff */
[-C--:B------:R-:W-:Y:S01]  /*7af0*/  LEA.HI.X.SX32 R35, R0, R29.reuse, 0x2, P0 ;  /* 0x0000001d00237211 */ /* 0x080fe200000f16ff */
[----:B------:R-:W-:Y:S01]  /*7b00*/  IMAD.U32 R0, RZ, RZ, UR36 ;  /* 0x00000024ff007e24 */ /* 0x000fe2000f8e00ff */
[-C--:B------:R-:W-:Y:S02]  /*7b10*/  LEA R4, P0, R4, R28.reuse, 0x2 ;  /* 0x0000001c04047211 */ /* 0x080fe400078010ff */
[-C--:B------:R-:W-:Y:S01]  /*7b20*/  LEA.HI.X.SX32 R31, R2, R29.reuse, 0x2, P1 ;  /* 0x0000001d021f7211 */ /* 0x080fe200008f16ff */
[----:B------:R1:W-:Y:S01]  /*7b30*/  REDG.E.ADD.F32.FTZ.RN.STRONG.GPU desc[UR6][R34.64], R6 ;  /* 0x00000006220079a6 */ /* 0x0003e2000c10f386 */
[-C--:B------:R-:W-:Y:S01]  /*7b40*/  LEA.HI.X.SX32 R5, R0, R29.reuse, 0x2, P0 ;  /* 0x0000001d00057211 */ /* 0x080fe200000f16ff */
[----:B------:R-:W-:Y:S02]  /*7b50*/  IMAD.U32 R0, RZ, RZ, UR35 ;  /* 0x00000023ff007e24 */ /* 0x000fe4000f8e00ff */
[----:B------:R2:W-:Y:S01]  /*7b60*/  REDG.E.ADD.F32.FTZ.RN.STRONG.GPU desc[UR6][R32.64], R7 ;  /* 0x00000007200079a6 */ /* 0x0005e2000c10f386 */
[----:B------:R-:W-:Y:S03]  /*7b70*/  IMAD.U32 R2, RZ, RZ, UR35 ;  /* 0x00000023ff027e24 */ /* 0x000fe6000f8e00ff */
[----:B------:R3:W-:Y:S04]  /*7b80*/  REDG.E.ADD.F32.FTZ.RN.STRONG.GPU desc[UR6][R30.64], R8 ;  /* 0x000000081e0079a6 */ /* 0x0007e8000c10f386 */
[----:B------:R4:W-:Y:S04]  /*7b90*/  REDG.E.ADD.F32.FTZ.RN.STRONG.GPU desc[UR6][R4.64], R9 ;  /* 0x00000009040079a6 */ /* 0x0009e8000c10f386 */
[----:B------:R-:W-:Y:S01]  /*7ba0*/  LDSM.16.MT88.4 R32, [R3+0xf800] ;  /* 0x00f800000320783b */ /* 0x000fe20000004200 */
[----:B-1----:R-:W-:Y:S02]  /*7bb0*/  IMAD.U32 R6, RZ, RZ, UR29 ;  /* 0x0000001dff067e24 */ /* 0x002fe4000f8e00ff */
[----:B--2---:R-:W-:Y:S01]  /*7bc0*/  IMAD.U32 R7, RZ, RZ, UR29 ;  /* 0x0000001dff077e24 */ /* 0x004fe2000f8e00ff */
[----:B---3--:R-:W-:Y:S02]  /*7bd0*/  MOV R8, UR34 ;  /* 0x0000002200087c02 */ /* 0x008fe40008000f00 */
[-C--:B----4-:R-:W-:Y:S01]  /*7be0*/  LEA R4, P1, R0, R28.reuse, 0x2 ;  /* 0x0000001c00047211 */ /* 0x090fe200078210ff */
        /* <DEDUP_REMOVED lines=363> */
.L_x_335:
[----:B------:R-:W-:Y:S01]  /*92a0*/  @UP0 UIADD3 UR13, UR41, UR42, URZ ;  /* 0x0000002a290d0290 */ /* 0x000fe2000fffe03f */
[----:B--2--5:R-:W-:Y:S01]  /*92b0*/  LEA R0, R163, UR4, 0x1 ;  /* 0x00000004a3007c11 */ /* 0x024fe2000f8e08ff */
        /* <DEDUP_REMOVED lines=18> */
.L_x_336:
        /* <DEDUP_REMOVED lines=53> */
.L_x_338:
[----:B------:R-:W-:Y:S05]  /*9730*/  BSYNC B0 ;  /* 0x0000000000007941 */ /* 0x000fea0003800000 */
.L_x_337:
        /* <DEDUP_REMOVED lines=19> */
.L_x_340:
[----:B------:R-:W-:Y:S05]  /*9870*/  BSYNC B0 ;  /* 0x0000000000007941 */ /* 0x000fea0003800000 */
.L_x_339:
[----:B-12---:R-:W-:Y:S01]  /*9880*/  IMAD.U32 R4, RZ, RZ, UR8 ;  /* 0x00000008ff047e24 */ /* 0x006fe2000f8e00ff */
[----:B------:R-:W-:Y:S01]  /*9890*/  UIMAD UR13, UR13, UR8, URZ ;  /* 0x000000080d0d72a4 */ /* 0x000fe2000f8e023f */
[----:B------:R-:W1:Y:S01]  /*98a0*/  LDS.128 R20, [R0+0xf000] ;  /* 0x00f0000000147984 */ /* 0x000e620000000c00 */
[----:B------:R-:W-:Y:S01]  /*98b0*/  USHF.R.S32.HI UR5, URZ, 0x1f, UR59 ;  /* 0x0000001f3f057899 */ /* 0x000fe2000801143b */
[----:B------:R-:W-:Y:S01]  /*98c0*/  IMAD.WIDE.U32 R6, R4, UR12, R6 ;  /* 0x0000000c04067c25 */ /* 0x000fe2000f8e0006 */
[----:B------:R-:W-:Y:S01]  /*98d0*/  UIMAD UR12, UR12, UR9, UR13 ;  /* 0x000000090c0c72a4 */ /* 0x000fe2000f8e020d */
[----:B------:R-:W2:Y:S01]  /*98e0*/  LDS.128 R16, [R0+0x11000] ;  /* 0x0110000000107984 */ /* 0x000ea20000000c00 */
[----:B------:R-:W-:Y:S01]  /*98f0*/  ULDC.64 UR10, c[0x0][0x470] ;  /* 0x00011c00000a7ab9 */ /* 0x000fe20000000a00 */
[----:B------:R-:W-:Y:S01]  /*9900*/  BSSY B0, `(.L_x_341) ;  /* 0x000001b000007945 */ /* 0x000fe20003800000 */
[----:B------:R-:W-:Y:S01]  /*9910*/  IADD3 R6, P0, R6, UR14, RZ ;  /* 0x0000000e06067c10 */ /* 0x000fe2000ff1e0ff */
[----:B------:R5:W1:Y:S01]  /*9920*/  LDS.128 R12, [R0+0x13000] ;  /* 0x01300000000c7984 */ /* 0x000a620000000c00 */
[----:B------:R-:W-:-:S04]  /*9930*/  UIMAD UR5, UR5, UR10, URZ ;  /* 0x0000000a050572a4 */ /* 0x000fc8000f8e023f */
[----:B------:R-:W-:Y:S01]  /*9940*/  UIMAD UR11, UR59, UR11, UR5 ;  /* 0x0000000b3b0b72a4 */ /* 0x000fe2000f8e0205 */
[----:B-----5:R-:W-:-:S05]  /*9950*/  IMAD.U32 R0, RZ, RZ, UR12 ;  /* 0x0000000cff007e24 */ /* 0x020fca000f8e00ff */
[----:B------:R-:W-:Y:S02]  /*9960*/  IADD3.X R7, R7, UR18, R0, P0, !PT ;  /* 0x0000001207077c10 */ /* 0x000fe400087fe400 */
        /* <DEDUP_REMOVED lines=20> */
.L_x_342:
[----:B------:R-:W-:Y:S05]  /*9ab0*/  BSYNC B0 ;  /* 0x0000000000007941 */ /* 0x000fea0003800000 */
.L_x_341:
        /* <DEDUP_REMOVED lines=20> */
.L_x_318:
[----:B------:R-:W-:Y:S01]  /*9c00*/  UISETP.NE.AND UP0, UPT, UR42, -0x1, UPT ;  /* 0xffffffff2a00788c */ /* 0x000fe2000bf05270 */
[----:B------:R-:W1:Y:S01]  /*9c10*/  S2R R2, SR_TID.X ;  /* 0x0000000000027919 */ /* 0x000e620000002100 */
        /* <DEDUP_REMOVED lines=22> */
.L_x_344:
[----:B------:R-:W-:Y:S01]  /*9d80*/  @UP0 UIADD3 UR14, UR41, UR42, URZ ;  /* 0x0000002a290e0290 */ /* 0x000fe2000fffe03f */
[----:B-1----:R-:W-:Y:S01]  /*9d90*/  SHF.R.S32.HI R0, RZ, 0x1f, R2 ;  /* 0x0000001fff007819 */ /* 0x002fe20000011402 */
        /* <DEDUP_REMOVED lines=18> */
.L_x_345:
[----:B------:R1:W5:Y:S04]  /*9ec0*/  LDL R12, [R1+0xc] ;  /* 0x00000c00010c7983 */ /* 0x0003680000100800 */
[----:B------:R1:W5:Y:S01]  /*9ed0*/  LDL R13, [R1+0x8] ;  /* 0x00000800010d7983 */ /* 0x0003620000100800 */
[----:B------:R-:W-:Y:S01]  /*9ee0*/  UIMAD UR13, UR18, UR8, URZ ;  /* 0x00000008120d72a4 */ /* 0x000fe2000f8e023f */
[----:B------:R-:W-:Y:S01]  /*9ef0*/  IMAD.U32 R4, RZ, RZ, UR8 ;  /* 0x00000008ff047e24 */ /* 0x000fe2000f8e00ff */
        /* <DEDUP_REMOVED lines=10> */
[----:B------:R-:W-:Y:S01]  /*9fa0*/  UIMAD UR13, UR21, UR14, URZ ;  /* 0x0000000e150d72a4 */ /* 0x000fe2000f8e023f */
[C---:B------:R-:W-:Y:S01]  /*9fb0*/  ISETP.GE.AND P4, PT, R0.reuse, UR5, PT ;  /* 0x0000000500007c0c */ /* 0x040fe2000bf86270 */
[----:B------:R-:W-:Y:S01]  /*9fc0*/  VIADD R4, R0, 0x40 ;  /* 0x0000004000047836 */ /* 0x000fe20000000000 */
[----:B------:R-:W-:Y:S01]  /*9fd0*/  IADD3.X R7, R5, UR20, R2, P0, !PT ;  /* 0x0000001405077c10 */ /* 0x000fe200087fe402 */
[----:B------:R-:W-:Y:S01]  /*9fe0*/  IMAD.U32 R2, RZ, RZ, UR14 ;  /* 0x0000000eff027e24 */ /* 0x000fe2000f8e00ff */
[----:B------:R-:W-:Y:S01]  /*9ff0*/  UIMAD UR15, UR59, UR15, UR13 ;  /* 0x0000000f3b0f72a4 */ /* 0x000fe2000f8e020d */
[----:B------:R-:W-:Y:S02]  /*a000*/  SHF.R.S32.HI R11, RZ, 0x1f, R0 ;  /* 0x0000001fff0b7819 */ /* 0x000fe40000011400 */
[----:B------:R-:W-:Y:S01]  /*a010*/  IMAD.WIDE.U32 R6, R2, UR59, R6 ;  /* 0x0000003b02067c25 */ /* 0x000fe2000f8e0006 */
[----:B------:R-:W-:-:S03]  /*a020*/  ISETP.GE.AND P3, PT, R4, UR5, PT ;  /* 0x0000000504007c0c */ /* 0x000fc6000bf66270 */
[----:B------:R-:W-:Y:S02]  /*a030*/  VIADD R10, R7, UR15 ;  /* 0x0000000f070a7c36 */ /* 0x000fe40008000000 */
[----:B-1----:R-:W-:Y:S08]  /*a040*/  @P4 BRA `(.L_x_347) ;  /* 0x0000000000404947 */ /* 0x002ff00003800000 */
        /* <DEDUP_REMOVED lines=16> */
.L_x_347:
[----:B------:R-:W-:Y:S05]  /*a150*/  BSYNC B0 ;  /* 0x0000000000007941 */ /* 0x000fea0003800000 */
.L_x_346:
        /* <DEDUP_REMOVED lines=19> */
.L_x_349:
[----:B------:R-:W-:Y:S05]  /*a290*/  BSYNC B0 ;  /* 0x0000000000007941 */ /* 0x000fea0003800000 */
.L_x_348:
        /* <DEDUP_REMOVED lines=32> */
.L_x_351:
[----:B------:R-:W-:Y:S05]  /*a4a0*/  BSYNC B0 ;  /* 0x0000000000007941 */ /* 0x000fea0003800000 */
.L_x_350:
        /* <DEDUP_REMOVED lines=18> */
.L_x_343:
[----:B------:R-:W-:Y:S05]  /*a5d0*/  BSYNC B1 ;  /* 0x0000000000017941 */ /* 0x000fea0003800000 */
.L_x_313:
        /* <DEDUP_REMOVED lines=8> */
.L_x_352:
[----:B------:R-:W-:Y:S05]  /*a660*/  EXIT ;  /* 0x000000000000794d */ /* 0x000fea0003800000 */
.L_x_354:
        /* <DEDUP_REMOVED lines=9> */
.L_x_1288:


//--------------------- .text._ZN5flash44flash_bwd_dq_dk_dv_loop_seqk_parallel_kernelI23Flash_bwd_kernel_traitsILi96ELi64ELi128ELi8ELi2ELi4ELi4ELb1ELb0EN7cutlass6half_tE19Flash_kernel_traitsILi96ELi64ELi128ELi8ES3_EELb0ELb0ELb0ELb0ELb0ELb0ELb1EEEvNS_16Flash_bwd_paramsE --------------------------
	.section	.text._ZN5flash44flash_bwd_dq_dk_dv_loop_seqk_parallel_kernelI23Flash_bwd_kernel_traitsILi96ELi64ELi128ELi8ELi2ELi4ELi4ELb1ELb0EN7cutlass6half_tE19Flash_kernel_traitsILi96ELi64ELi128ELi8ES3_EELb0ELb0ELb0ELb0ELb0ELb0ELb1EEEvNS_16Flash_bwd_paramsE,"ax",@progbits
	.align	128
        .global         _ZN5flash44flash_bwd_dq_dk_dv_loop_seqk_parallel_kernelI23Flash_bwd_kernel_traitsILi96ELi64ELi128ELi8ELi2ELi4ELi4ELb1ELb0EN7cutlass6half_tE19Flash_kernel_traitsILi96ELi64ELi128ELi8ES3_EELb0ELb0ELb0ELb0ELb0ELb0ELb1EEEvNS_16Flash_bwd_paramsE
        .type           _ZN5flash44flash_bwd_dq_dk_dv_loop_seqk_parallel_kernelI23Flash_bwd_kernel_traitsILi96ELi64ELi128ELi8ELi2ELi4ELi4ELb1ELb0EN7cutlass6half_tE19Flash_kernel_traitsILi96ELi64ELi128ELi8ES3_EELb0ELb0ELb0ELb0ELb0ELb0ELb1EEEvNS_16Flash_bwd_paramsE,@function
        .size           _ZN5flash44flash_bwd_dq_dk_dv_loop_seqk_parallel_kernelI23Flash_bwd_kernel_traitsILi96ELi64ELi128ELi8ELi2ELi4ELi4ELb1ELb0EN7cutlass6half_tE19Flash_kernel_traitsILi96ELi64ELi128ELi8ES3_EELb0ELb0ELb0ELb0ELb0ELb0ELb1EEEvNS_16Flash_bwd_paramsE,(.L_x_1289 - _ZN5flash44flash_bwd_dq_dk_dv_loop_seqk_parallel_kernelI23Flash_bwd_kernel_traitsILi96ELi64ELi128ELi8ELi2ELi4ELi4ELb1ELb0EN7cutlass6half_tE19Flash_kernel_traitsILi96ELi64ELi128ELi8ES3_EELb0ELb0ELb0ELb0ELb0ELb0ELb1EEEvNS_16Flash_bwd_paramsE)
        .other          _ZN5flash44flash_bwd_dq_dk_dv_loop_seqk_parallel_kernelI23Flash_bwd_kernel_traitsILi96ELi64ELi128ELi8ELi2ELi4ELi4ELb1ELb0EN7cutlass6half_tE19Flash_kernel_traitsILi96ELi64ELi128ELi8ES3_EELb0ELb0ELb0ELb0ELb0ELb0ELb1EEEvNS_16Flash_bwd_paramsE,@"STO_CUDA_ENTRY STV_DEFAULT"
_ZN5flash44flash_bwd_dq_dk_dv_loop_seqk_parallel_kernelI23Flash_bwd_kernel_traitsILi96ELi64ELi128ELi8ELi2ELi4ELi4ELb1ELb0EN7cutlass6half_tE19Flash_kernel_traitsILi96ELi64ELi128ELi8ES3_EELb0ELb0ELb0ELb0ELb0ELb0ELb1EEEvNS_16Flash_bwd_paramsE:
.text._ZN5flash44flash_bwd_dq_dk_dv_loop_seqk_parallel_kernelI23Flash_bwd_kernel_traitsILi96ELi64ELi128ELi8ELi2ELi4ELi4ELb1ELb0EN7cutlass6half_tE19Flash_kernel_traitsILi96ELi64ELi128ELi8ES3_EELb0ELb0ELb0ELb0ELb0ELb0ELb1EEEvNS_16Flash_bwd_paramsE:
        /* <DEDUP_REMOVED lines=26> */
[----:B------:R-:W-:Y:S02]  /*01a0*/  LEA.HI R4, R21, R22, RZ, 0x2 ;  /* 0x0000001615047211 */ /* 0x000fe400078f10ff */
[----:B------:R-:W-:Y:S01]  /*01b0*/  SHF.R.S32.HI R6, RZ, 0x4, R8 ;  /* 0x00000004ff067819 */ /* 0x000fe20000011408 */
[----:B-----5:R-:W-:Y:S01]  /*01c0*/  USHF.L.U32 UR6, UR47, 0x7, URZ ;  /* 0x000000072f067899 */ /* 0x020fe2000800063f */
[--C-:B------:R-:W-:Y:S02]  /*01d0*/  SHF.R.S32.HI R5, RZ, 0x2, R4.reuse ;  /* 0x00000002ff057819 */ /* 0x100fe40000011404 */
[----:B-1----:R-:W-:Y:S02]  /*01e0*/  SHF.R.S32.HI R0, RZ, 0x1f, R4 ;  /* 0x0000001fff007819 */ /* 0x002fe40000011404 */
[----:B------:R-:W-:-:S02]  /*01f0*/  LEA.HI R2, R8, R6, RZ, 0x1 ;  /* 0x0000000608027211 */ /* 0x000fc400078f08ff */
[-C--:B------:R-:W-:Y:S02]  /*0200*/  LEA.HI R0, R0, R5.reuse, RZ, 0x3 ;  /* 0x0000000500007211 */ /* 0x080fe400078f18ff */
[----:B------:R-:W-:Y:S02]  /*0210*/  LEA.HI R3, R4, R5, RZ, 0x1 ;  /* 0x0000000504037211 */ /* 0x000fe400078f08ff */
[----:B------:R-:W-:Y:S02]  /*0220*/  LOP3.LUT R2, R2, 0xfffffffe, RZ, 0xc0, !PT ;  /* 0xfffffffe02027812 */ /* 0x000fe400078ec0ff */
[----:B------:R-:W-:Y:S02]  /*0230*/  LOP3.LUT R0, R0, 0xfffffff8, RZ, 0xc0, !PT ;  /* 0xfffffff800007812 */ /* 0x000fe400078ec0ff */
[----:B------:R-:W-:Y:S01]  /*0240*/  LOP3.LUT R3, R3, 0x7fffffe, RZ, 0xc0, !PT ;  /* 0x07fffffe03037812 */ /* 0x000fe200078ec0ff */
[----:B------:R-:W-:Y:S01]  /*0250*/  IMAD.IADD R17, R6, 0x1, -R2 ;  /* 0x0000000106117824 */ /* 0x000fe200078e0a02 */
[-C--:B------:R-:W-:Y:S01]  /*0260*/  LEA.HI R18, R21, R22.reuse, RZ, 0x5 ;  /* 0x0000001615127211 */ /* 0x080fe200078f28ff */
[----:B------:R-:W-:Y:S01]  /*0270*/  IMAD.IADD R9, R5, 0x1, -R0 ;  /* 0x0000000105097824 */ /* 0x000fe200078e0a00 */
[----:B------:R-:W-:Y:S01]  /*0280*/  LEA.HI R19, R21, R22, RZ, 0x3 ;  /* 0x0000001615137211 */ /* 0x000fe200078f18ff */
[----:B------:R-:W-:Y:S01]  /*0290*/  IMAD.IADD R6, R5, 0x1, -R3 ;  /* 0x0000000105067824 */ /* 0x000fe200078e0a03 */
[----:B------:R-:W-:-:S02]  /*02a0*/  SHF.R.S32.HI R7, RZ, 0x5, R18 ;  /* 0x00000005ff077819 */ /* 0x000fc40000011412 */
[----:B------:R-:W-:Y:S02]  /*02b0*/  SHF.R.S32.HI R0, RZ, 0x3, R19 ;  /* 0x00000003ff007819 */ /* 0x000fe40000011413 */
[----:B------:R-:W-:Y:S01]  /*02c0*/  LOP3.LUT R2, R4, 0xfffffffc, RZ, 0xc0, !PT ;  /* 0xfffffffc04027812 */ /* 0x000fe200078ec0ff */
[----:B------:R-:W-:Y:S01]  /*02d0*/  IMAD R14, R7, 0x8, R6 ;  /* 0x00000008070e7824 */ /* 0x000fe200078e0206 */
[----:B------:R-:W-:Y:S01]  /*02e0*/  SHF.R.S32.HI R3, RZ, 0x1f, R18 ;  /* 0x0000001fff037819 */ /* 0x000fe20000011412 */
[----:B------:R-:W-:Y:S01]  /*02f0*/  IMAD.SHL.U32 R0, R0, 0x40, RZ ;  /* 0x0000004000007824 */ /* 0x000fe200078e00ff */
[-C--:B------:R-:W-:Y:S01]  /*0300*/  LEA.HI R4, R18, R7.reuse, RZ, 0x1 ;  /* 0x0000000712047211 */ /* 0x080fe200078f08ff */
[----:B------:R-:W-:Y:S01]  /*0310*/  IMAD.IADD R16, R22, 0x1, -R2 ;  /* 0x0000000116107824 */ /* 0x000fe200078e0a02 */
[----:B------:R-:W-:Y:S02]  /*0320*/  LEA.HI R2, R3, R7, RZ, 0x2 ;  /* 0x0000000703027211 */ /* 0x000fe400078f10ff */
[----:B------:R-:W-:Y:S01]  /*0330*/  LOP3.LUT R3, R4, 0xfffffffe, RZ, 0xc0, !PT ;  /* 0xfffffffe04037812 */ /* 0x000fe200078ec0ff */
[----:B------:R-:W-:Y:S01]  /*0340*/  IMAD.SHL.U32 R24, R16, 0x8, RZ ;  /* 0x0000000810187824 */ /* 0x000fe200078e00ff */
[----:B------:R-:W-:-:S02]  /*0350*/  LOP3.LUT R0, R0, 0xc0, RZ, 0xc0, !PT ;  /* 0x000000c000007812 */ /* 0x000fc400078ec0ff */
[----:B------:R-:W-:Y:S01]  /*0360*/  LOP3.LUT R5, R8, 0xfffffff0, RZ, 0xc0, !PT ;  /* 0xfffffff008057812 */ /* 0x000fe200078ec0ff */
[C---:B------:R-:W-:Y:S01]  /*0370*/  IMAD.IADD R230, R7.reuse, 0x1, -R3 ;  /* 0x0000000107e67824 */ /* 0x040fe200078e0a03 */
[----:B------:R-:W-:Y:S01]  /*0380*/  LOP3.LUT R2, R2, 0xfffffffc, RZ, 0xc0, !PT ;  /* 0xfffffffc02027812 */ /* 0x000fe200078ec0ff */
[----:B------:R-:W-:Y:S01]  /*0390*/  STL [R1+0x18], R24 ;  /* 0x0000181801007387 */ /* 0x000fe20000100800 */
[----:B------:R-:W-:Y:S02]  /*03a0*/  LOP3.LUT R4, R0, 0x18, R24, 0xf8, !PT ;  /* 0x0000001800047812 */ /* 0x000fe400078ef818 */
[----:B------:R-:W-:Y:S01]  /*03b0*/  SHF.R.U32.HI R3, RZ, 0x3, R0 ;  /* 0x00000003ff037819 */ /* 0x000fe20000011600 */
[----:B------:R-:W-:Y:S01]  /*03c0*/  IMAD.IADD R13, R7, 0x1, -R2 ;  /* 0x00000001070d7824 */ /* 0x000fe200078e0a02 */
[----:B------:R-:W-:Y:S01]  /*03d0*/  LOP3.LUT R2, R19, 0xfffffff8, RZ, 0xc0, !PT ;  /* 0xfffffff813027812 */ /* 0x000fe200078ec0ff */
[----:B------:R-:W-:Y:S01]  /*03e0*/  IMAD.IADD R0, R22, 0x1, -R5 ;  /* 0x0000000116007824 */ /* 0x000fe200078e0a05 */
[----:B------:R-:W-:-:S02]  /*03f0*/  LOP3.LUT R10, R4, R3, RZ, 0x3c, !PT ;  /* 0x00000003040a7212 */ /* 0x000fc400078e3cff */
[----:B------:R-:W-:Y:S01]  /*0400*/  LEA.HI R4, R21, R22, RZ, 0x6 ;  /* 0x0000001615047211 */ /* 0x000fe200078f30ff */
[----:B------:R-:W-:Y:S01]  /*0410*/  IMAD.IADD R3, R22, 0x1, -R2 ;  /* 0x0000000116037824 */ /* 0x000fe200078e0a02 */
[----:B------:R-:W-:Y:S02]  /*0420*/  SHF.R.S32.HI R12, RZ, 0x1f, R0 ;  /* 0x0000001fff0c7819 */ /* 0x000fe40000011400 */
[-C--:B------:R-:W-:Y:S02]  /*0430*/  LEA.HI R2, R0, R0.reuse, RZ, 0x1 ;  /* 0x0000000000027211 */ /* 0x080fe400078f08ff */
[----:B------:R-:W-:Y:S02]  /*0440*/  LEA.HI R12, R12, R0, RZ, 0x3 ;  /* 0x000000000c0c7211 */ /* 0x000fe400078f18ff */
[----:B------:R-:W-:Y:S02]  /*0450*/  LEA.HI R11, R3, R3, RZ, 0x1 ;  /* 0x00000003030b7211 */ /* 0x000fe400078f08ff */
[----:B------:R-:W-:-:S02]  /*0460*/  SHF.R.S32.HI R8, RZ, 0x6, R4 ;  /* 0x00000006ff087819 */ /* 0x000fc40000011404 */
[----:B------:R-:W-:Y:S02]  /*0470*/  LOP3.LUT R4, R12, 0xfffffff8, RZ, 0xc0, !PT ;  /* 0xfffffff80c047812 */ /* 0x000fe400078ec0ff */
[----:B------:R-:W-:Y:S02]  /*0480*/  SHF.R.S32.HI R7, RZ, 0x1, R2 ;  /* 0x00000001ff077819 */ /* 0x000fe40000011402 */
[----:B------:R-:W-:Y:S01]  /*0490*/  LOP3.LUT R6, R2, 0x7fffffe, RZ, 0xc0, !PT ;  /* 0x07fffffe02067812 */ /* 0x000fe200078ec0ff */
[C---:B------:R-:W-:Y:S01]  /*04a0*/  IMAD.IADD R15, R0.reuse, 0x1, -R4 ;  /* 0x00000001000f7824 */ /* 0x040fe200078e0a04 */
[----:B------:R-:W-:Y:S02]  /*04b0*/  SHF.R.S32.HI R2, RZ, 0x1f, R2 ;  /* 0x0000001fff027819 */ /* 0x000fe40000011402 */
[----:B------:R-:W-:Y:S01]  /*04c0*/  LOP3.LUT R5, R11, 0x3fffffe, RZ, 0xc0, !PT ;  /* 0x03fffffe0b057812 */ /* 0x000fe200078ec0ff */
[----:B------:R-:W-:Y:S01]  /*04d0*/  IMAD.IADD R20, R0, 0x1, -R6 ;  /* 0x0000000100147824 */ /* 0x000fe200078e0a06 */
[----:B------:R-:W-:Y:S01]  /*04e0*/  LEA.HI R4, R2, R7, RZ, 0x2 ;  /* 0x0000000702047211 */ /* 0x000fe200078f10ff */
[----:B------:R-:W-:Y:S01]  /*04f0*/  IMAD R0, R8, 0x4, R17 ;  /* 0x0000000408007824 */ /* 0x000fe200078e0211 */
[----:B------:R-:W-:Y:S01]  /*0500*/  LOP3.LUT P2, RZ, R9, 0x2, RZ, 0xc0, !PT ;  /* 0x0000000209ff7812 */ /* 0x000fe2000784c0ff */
[----:B------:R-:W-:Y:S01]  /*0510*/  IMAD.IADD R2, R3, 0x1, -R5 ;  /* 0x0000000103027824 */ /* 0x000fe200078e0a05 */
[----:B------:R-:W-:Y:S01]  /*0520*/  LOP3.LUT R4, R4, 0xfffffffc, RZ, 0xc0, !PT ;  /* 0xfffffffc04047812 */ /* 0x000fe200078ec0ff */
[----:B------:R-:W-:Y:S01]  /*0530*/  IMAD.U32 R6, R14, 0x20, R10 ;  /* 0x000000200e067824 */ /* 0x000fe200078e000a */
[----:B------:R-:W-:Y:S01]  /*0540*/  LOP3.LUT R5, R9, 0x1, RZ, 0xc0, !PT ;  /* 0x0000000109057812 */ /* 0x000fe200078ec0ff */
[----:B------:R-:W-:Y:S01]  /*0550*/  IMAD R222, R0, 0x8, R2 ;  /* 0x0000000800de7824 */ /* 0x000fe200078e0202 */
[----:B------:R-:W-:Y:S01]  /*0560*/  LOP3.LUT R2, R18, 0xffffffe0, RZ, 0xc0, !PT ;  /* 0xffffffe012027812 */ /* 0x000fe200078ec0ff */
[----:B------:R-:W-:Y:S01]  /*0570*/  IMAD.IADD R18, R7, 0x1, -R4 ;  /* 0x0000000107127824 */ /* 0x000fe200078e0a04 */
[----:B------:R-:W-:Y:S01]  /*0580*/  LEA.HI R0, R21, R22, RZ, 0x7 ;  /* 0x0000001615007211 */ /* 0x000fe200078f38ff */
[----:B------:R-:W-:Y:S01]  /*0590*/  IMAD.SHL.U32 R7, R8, 0x20, RZ ;  /* 0x0000002008077824 */ /* 0x000fe200078e00ff */
[----:B------:R1:W-:Y:S01]  /*05a0*/  STL [R1+0x3c], R6 ;  /* 0x00003c0601007387 */ /* 0x0003e20000100800 */
[C---:B------:R-:W-:Y:S01]  /*05b0*/  IMAD.IADD R23, R22.reuse, 0x1, -R2 ;  /* 0x0000000116177824 */ /* 0x040fe200078e0a02 */
[----:B------:R-:W-:Y:S01]  /*05c0*/  SHF.R.S32.HI R14, RZ, 0x7, R0 ;  /* 0x00000007ff0e7819 */ /* 0x000fe20000011400 */
[----:B------:R-:W-:Y:S01]  /*05d0*/  IMAD.SHL.U32 R22, R22, 0x2, RZ ;  /* 0x0000000216167824 */ /* 0x000fe200078e00ff */
[----:B------:R-:W-:Y:S01]  /*05e0*/  SHF.R.S32.HI R0, RZ, 0x1, R11 ;  /* 0x00000001ff007819 */ /* 0x000fe2000001140b */
[----:B------:R-:W-:Y:S01]  /*05f0*/  IMAD.SHL.U32 R2, R3, 0x40, RZ ;  /* 0x0000004003027824 */ /* 0x000fe200078e00ff */
[----:B------:R-:W-:Y:S01]  /*0600*/  LEA.HI R11, R9, R9, RZ, 0x1 ;  /* 0x00000009090b7211 */ /* 0x000fe200078f08ff */
[----:B------:R-:W-:Y:S01]  /*0610*/  STL [R1+0x60], R23 ;  /* 0x0000601701007387 */ /* 0x000fe20000100800 */
[----:B------:R-:W-:Y:S01]  /*0620*/  LOP3.LUT R3, R7, 0x6, R22, 0xf8, !PT ;  /* 0x0000000607037812 */ /* 0x000fe200078ef816 */
[----:B------:R-:W-:Y:S01]  /*0630*/  IMAD.SHL.U32 R10, R16, 0x2, RZ ;  /* 0x00000002100a7824 */ /* 0x000fe200078e00ff */
[----:B------:R-:W-:Y:S01]  /*0640*/  ISETP.NE.U32.AND P3, PT, R5, 0x1, PT ;  /* 0x000000010500780c */ /* 0x000fe20003f65070 */
[C---:B------:R-:W-:Y:S01]  /*0650*/  IMAD.SHL.U32 R5, R0.reuse, 0x40, RZ ;  /* 0x0000004000057824 */ /* 0x040fe200078e00ff */
[----:B------:R-:W-:Y:S01]  /*0660*/  LOP3.LUT P4, RZ, R0, 0x2, RZ, 0xc0, !PT ;  /* 0x0000000200ff7812 */ /* 0x000fe2000788c0ff */
[----:B------:R2:W-:Y:S01]  /*0670*/  STL [R1+0x58], R3 ;  /* 0x0000580301007387 */ /* 0x0005e20000100800 */
[----:B------:R-:W-:Y:S01]  /*0680*/  IMAD.SHL.U32 R0, R13, 0x10, RZ ;  /* 0x000000100d007824 */ /* 0x000fe200078e00ff */
[----:B------:R-:W-:Y:S01]  /*0690*/  LOP3.LUT P5, RZ, R15, 0x2, RZ, 0xc0, !PT ;  /* 0x000000020fff7812 */ /* 0x000fe200078ac0ff */
[----:B------:R-:W-:Y:S01]  /*06a0*/  IMAD.SHL.U32 R4, R9, 0x40, RZ ;  /* 0x0000004009047824 */ /* 0x000fe200078e00ff */
[----:B------:R-:W-:-:S02]  /*06b0*/  LOP3.LUT P6, RZ, R15, 0x4, RZ, 0xc0, !PT ;  /* 0x000000040fff7812 */ /* 0x000fc400078cc0ff */
[----:B------:R-:W-:Y:S02]  /*06c0*/  SEL R225, R228, 0xffffffe0, !P5 ;  /* 0xffffffe0e4e17807 */ /* 0x000fe40006800000 */
[----:B------:R-:W-:Y:S02]  /*06d0*/  SEL R238, R238, 0x10, !P3 ;  /* 0x00000010eeee7807 */ /* 0x000fe40005800000 */
[----:B------:R-:W-:Y:S02]  /*06e0*/  SEL R226, R226, 0x40, P6 ;  /* 0x00000040e2e27807 */ /* 0x000fe40003000000 */
[----:B-1----:R-:W-:Y:S02]  /*06f0*/  LOP3.LUT R6, R2, 0x1c0, RZ, 0xc0, !PT ;  /* 0x000001c002067812 */ /* 0x002fe400078ec0ff */
[----:B------:R-:W-:Y:S02]  /*0700*/  SHF.R.S32.HI R2, RZ, 0x3, R12 ;  /* 0x00000003ff027819 */ /* 0x000fe4000001140c */
[----:B------:R-:W-:-:S02]  /*0710*/  SEL R223, R228, 0xffffffe0, !P4 ;  /* 0xffffffe0e4df7807 */ /* 0x000fc40006000000 */
[----:B------:R-:W-:Y:S01]  /*0720*/  LOP3.LUT P0, RZ, R18, 0x2, RZ, 0xc0, !PT ;  /* 0x0000000212ff7812 */ /* 0x000fe2000780c0ff */
[----:B------:R-:W-:Y:S02]  /*0730*/  IMAD R20, R2, 0x8, R20 ;  /* 0x0000000802147824 */ /* 0x000fe400078e0214 */
[----:B------:R-:W-:Y:S01]  /*0740*/  IMAD R16, R13, 0x2, R2 ;  /* 0x000000020d107824 */ /* 0x000fe200078e0202 */
[----:B------:R-:W-:Y:S01]  /*0750*/  LOP3.LUT R2, R5, 0xc0, RZ, 0xc0, !PT ;  /* 0x000000c005027812 */ /* 0x000fe200078ec0ff */
[----:B------:R-:W-:Y:S01]  /*0760*/  IMAD R13, R13, 0x200, R10 ;  /* 0x000002000d0d7824 */ /* 0x000fe200078e020a */
[----:B------:R-:W-:Y:S02]  /*0770*/  SHF.R.U32.HI R5, RZ, 0x3, R6 ;  /* 0x00000003ff057819 */ /* 0x000fe40000011606 */
[----:B--2---:R-:W-:Y:S02]  /*0780*/  LOP3.LUT R3, R11, 0x3fffffe, RZ, 0xc0, !PT ;  /* 0x03fffffe0b037812 */ /* 0x004fe400078ec0ff */
[----:B------:R-:W-:-:S02]  /*0790*/  LOP3.LUT R8, R2, 0x8, R19, 0xf8, !PT ;  /* 0x0000000802087812 */ /* 0x000fc400078ef813 */
[----:B------:R-:W-:Y:S01]  /*07a0*/  SEL R228, R228, 0xffffffe0, !P0 ;  /* 0xffffffe0e4e47807 */ /* 0x000fe20004000000 */
[----:B------:R-:W-:Y:S01]  /*07b0*/  IMAD.IADD R12, R9, 0x1, -R3 ;  /* 0x00000001090c7824 */ /* 0x000fe200078e0a03 */
[----:B------:R-:W-:Y:S01]  /*07c0*/  LOP3.LUT R3, R6, 0x30, R0, 0xf8, !PT ;  /* 0x0000003006037812 */ /* 0x000fe200078ef800 */
[----:B------:R-:W-:Y:S01]  /*07d0*/  IMAD.SHL.U32 R6, R17, 0x8, RZ ;  /* 0x0000000811067824 */ /* 0x000fe200078e00ff */
[----:B------:R-:W-:Y:S01]  /*07e0*/  LOP3.LUT R0, R4, 0x1c0, RZ, 0xc0, !PT ;  /* 0x000001c004007812 */ /* 0x000fe200078ec0ff */
[----:B------:R-:W-:Y:S01]  /*07f0*/  IMAD R12, R12, 0x20, R13 ;  /* 0x000000200c0c7824 */ /* 0x000fe200078e020d */
[----:B------:R-:W-:Y:S02]  /*0800*/  SHF.R.U32.HI R4, RZ, 0x3, R2 ;  /* 0x00000003ff047819 */ /* 0x000fe40000011602 */
[----:B------:R-:W-:Y:S02]  /*0810*/  LOP3.LUT R9, R3, 0x8, R19, 0xf8, !PT ;  /* 0x0000000803097812 */ /* 0x000fe400078ef813 */
[----:B------:R-:W-:-:S02]  /*0820*/  LOP3.LUT R4, R8, R4, RZ, 0x3c, !PT ;  /* 0x0000000408047212 */ /* 0x000fc400078e3cff */
[----:B------:R-:W-:Y:S02]  /*0830*/  LOP3.LUT R3, R0, 0x20, R7, 0xf8, !PT ;  /* 0x0000002000037812 */ /* 0x000fe400078ef807 */
[----:B------:R-:W-:Y:S01]  /*0840*/  SHF.R.U32.HI R2, RZ, 0x3, R0 ;  /* 0x00000003ff027819 */ /* 0x000fe20000011600 */
[----:B------:R-:W-:Y:S01]  /*0850*/  IMAD R0, R14, 0x1000, R10 ;  /* 0x000010000e007824 */ /* 0x000fe200078e020a */
[----:B------:R-:W-:Y:S01]  /*0860*/  LOP3.LUT R6, R6, 0x8, RZ, 0xc0, !PT ;  /* 0x0000000806067812 */ /* 0x000fe200078ec0ff */
[----:B------:R-:W-:Y:S01]  /*0870*/  IMAD.U32 R222, R222, 0x20, R4 ;  /* 0x00000020dede7824 */ /* 0x000fe200078e0004 */
[----:B------:R-:W-:Y:S01]  /*0880*/  LOP3.LUT R2, R3, R2, RZ, 0x3c, !PT ;  /* 0x0000000203027212 */ /* 0x000fe200078e3cff */
[----:B------:R-:W-:Y:S01]  /*0890*/  IMAD.SHL.U32 R4, R15, 0x40, RZ ;  /* 0x000000400f047824 */ /* 0x000fe200078e00ff */
[----:B------:R-:W-:Y:S01]  /*08a0*/  SHF.R.S32.HI R10, RZ, 0x1f, R23 ;  /* 0x0000001fff0a7819 */ /* 0x000fe20000011417 */
[----:B------:R-:W-:Y:S01]  /*08b0*/  IMAD R0, R230, 0x400, R0 ;  /* 0x00000400e6007824 */ /* 0x000fe200078e0200 */
[----:B------:R-:W-:Y:S01]  /*08c0*/  LOP3.LUT R3, R9, R5, RZ, 0x3c, !PT ;  /* 0x0000000509037212 */ /* 0x000fe200078e3cff */
[----:B------:R-:W-:Y:S01]  /*08d0*/  IMAD.SHL.U32 R9, R17, 0x10, RZ ;  /* 0x0000001011097824 */ /* 0x000fe200078e00ff */
[----:B------:R-:W-:Y:S01]  /*08e0*/  LOP3.LUT R4, R4, 0x1c0, RZ, 0xc0, !PT ;  /* 0x000001c004047812 */ /* 0x000fe200078ec0ff */
[----:B------:R-:W-:Y:S01]  /*08f0*/  IMAD.IADD R241, R2, 0x1, R0 ;  /* 0x0000000102f17824 */ /* 0x000fe200078e0200 */
[----:B------:R-:W-:Y:S01]  /*0900*/  LEA R222, R222, UR4, 0x1 ;  /* 0x00000004dede7c11 */ /* 0x000fe2000f8e08ff */
[----:B------:R-:W-:Y:S01]  /*0910*/  IMAD.SHL.U32 R0, R14, 0x8, RZ ;  /* 0x000000080e007824 */ /* 0x000fe200078e00ff */
[----:B------:R-:W-:Y:S01]  /*0920*/  SHF.R.U32.HI R224, RZ, 0x3, R4 ;  /* 0x00000003ffe07819 */ /* 0x000fe20000011604 */
[----:B------:R-:W-:Y:S01]  /*0930*/  IMAD.SHL.U32 R2, R18, 0x40, RZ ;  /* 0x0000004012027824 */ /* 0x000fe200078e00ff */
[----:B------:R-:W-:Y:S01]  /*0940*/  LEA R241, R241, UR4, 0x1 ;  /* 0x00000004f1f17c11 */ /* 0x000fe2000f8e08ff */
[----:B------:R-:W-:Y:S01]  /*0950*/  IMAD R3, R17, 0x200, R3 ;  /* 0x0000020011037824 */ /* 0x000fe200078e0203 */
[----:B------:R-:W-:Y:S01]  /*0960*/  LOP3.LUT R7, R0, 0x8, RZ, 0xc0, !PT ;  /* 0x0000000800077812 */ /* 0x000fe200078ec0ff */
[----:B------:R-:W-:Y:S01]  /*0970*/  IMAD.IADD R223, R223, 0x1, R222 ;  /* 0x00000001dfdf7824 */ /* 0x000fe200078e02de */
[----:B------:R-:W-:Y:S01]  /*0980*/  SHF.R.S32.HI R0, RZ, 0x1, R11 ;  /* 0x00000001ff007819 */ /* 0x000fe2000001140b */
[C---:B------:R-:W-:Y:S01]  /*0990*/  VIADD R239, R241.reuse, 0x20 ;  /* 0x00000020f1ef7836 */ /* 0x040fe20000000000 */
[----:B------:R-:W-:Y:S01]  /*09a0*/  LOP3.LUT R224, R224, R4, R6, 0x1e, !PT ;  /* 0x00000004e0e07212 */ /* 0x000fe200078e1e06 */
[C---:B------:R-:W-:Y:S01]  /*09b0*/  @P2 VIADD R239, R241.reuse, 0xffffffe0 ;  /* 0xffffffe0f1ef2836 */ /* 0x040fe20000000000 */
[----:B------:R-:W-:Y:S01]  /*09c0*/  LEA.HI R4, R10, R23, RZ, 0x2 ;  /* 0x000000170a047211 */ /* 0x000fe200078f10ff */
[----:B------:R-:W-:Y:S01]  /*09d0*/  IMAD.IADD R240, R241, 0x1, R238 ;  /* 0x00000001f1f07824 */ /* 0x000fe200078e02ee */
[C---:B------:R-:W-:Y:S01]  /*09e0*/  LOP3.LUT P1, RZ, R0.reuse, 0x2, RZ, 0xc0, !PT ;  /* 0x0000000200ff7812 */ /* 0x040fe2000782c0ff */
[----:B------:R-:W-:Y:S01]  /*09f0*/  IMAD.SHL.U32 R0, R0, 0x40, RZ ;  /* 0x0000004000007824 */ /* 0x000fe200078e00ff */
[----:B------:R-:W-:Y:S01]  /*0a00*/  SHF.R.S32.HI R4, RZ, 0x2, R4 ;  /* 0x00000002ff047819 */ /* 0x000fe20000011404 */
[----:B------:R-:W-:Y:S01]  /*0a10*/  IMAD.U32 R224, R16, 0x200, R224 ;  /* 0x0000020010e07824 */ /* 0x000fe200078e00e0 */
[----:B------:R-:W-:Y:S01]  /*0a20*/  LOP3.LUT R2, R2, 0xc0, RZ, 0xc0, !PT ;  /* 0x000000c002027812 */ /* 0x000fe200078ec0ff */
[----:B------:R-:W-:Y:S01]  /*0a30*/  IMAD.IADD R238, R238, 0x1, R239 ;  /* 0x00000001eeee7824 */ /* 0x000fe200078e02ef */
        /* <DEDUP_REMOVED lines=9> */
[----:B------:R-:W-:-:S03]  /*0ad0*/  LOP3.LUT R2, R5, R9, R2, 0x1e, !PT ;  /* 0x0000000905027212 */ /* 0x000fc600078e1e02 */
[----:B------:R-:W-:Y:S02]  /*0ae0*/  IMAD R230, R230, 0x200, R0 ;  /* 0x00000200e6e67824 */ /* 0x000fe400078e0200 */
[----:B------:R-:W-:Y:S02]  /*0af0*/  IMAD.IADD R229, R0, 0x1, R2 ;  /* 0x0000000100e57824 */ /* 0x000fe400078e0202 */
[----:B------:R-:W-:Y:S02]  /*0b00*/  IMAD.IADD R8, R8, 0x1, R12 ;  /* 0x0000000108087824 */ /* 0x000fe400078e020c */
        /* <DEDUP_REMOVED lines=25> */
.L_x_396:
        /* <DEDUP_REMOVED lines=28> */
[----:B------:R-:W-:Y:S01]  /*0e60*/  PLOP3.LUT P3, PT, PT, PT, UP2, 0x80, 0x0 ;  /* 0x000000000000781c */ /* 0x000fe20003f6f028 */
[----:B------:R-:W-:-:S02]  /*0e70*/  UIADD3 UR8, UP0, UR16, UR12, URZ ;  /* 0x0000000c10087290 */ /* 0x000fc4000ff1e03f */
[----:B------:R-:W-:Y:S01]  /*0e80*/  UISETP.EQ.OR.EX UP4, UPT, UR13, URZ, !UP1, UP4 ;  /* 0x0000003f0d00728c */ /* 0x000fe2000cf82740 */
[----:B------:R-:W2:Y:S01]  /*0e90*/  @P1 LDG.E R8, desc[UR6][R6.64] ;  /* 0x0000000606081981 */ /* 0x000ea2000c1e1900 */
[----:B------:R-:W-:Y:S01]  /*0ea0*/  UIADD3.X UR5, UR5, UR13, URZ, UP0, !UPT ;  /* 0x0000000d05057290 */ /* 0x000fe200087fe43f */
[----:B------:R-:W-:Y:S01]  /*0eb0*/  UMOV UR36, URZ ;  /* 0x0000003f00247c82 */ /* 0x000fe20008000000 */
[----:B------:R-:W-:Y:S02]  /*0ec0*/  @!UP3 ULDC.64 UR10, c[0x0][0x318] ;  /* 0x0000c600000abab9 */ /* 0x000fe40000000a00 */
[----:B------:R-:W-:Y:S01]  /*0ed0*/  PLOP3.LUT P2, PT, PT, PT, UP4, 0x80, 0x0 ;  /* 0x000000000000781c */ /* 0x000fe20003f4f048 */
[----:B------:R1:W3:Y:S02]  /*0ee0*/  @P0 LDG.E R6, desc[UR6][R4.64] ;  /* 0x0000000604060981 */ /* 0x0002e4000c1e1900 */
[----:B-1----:R-:W-:Y:S02]  /*0ef0*/  IMAD.U32 R4, RZ, RZ, UR15 ;  /* 0x0000000fff047e24 */ /* 0x002fe4000f8e00ff */
[----:B------:R-:W-:-:S05]  /*0f00*/  IMAD.U32 R5, RZ, RZ, UR14 ;  /* 0x0000000eff057e24 */ /* 0x000fca000f8e00ff */
[----:B----4-:R-:W4:Y:S04]  /*0f10*/  @P3 LDG.E R7, desc[UR6][R4.64] ;  /* 0x0000000604073981 */ /* 0x010f28000c1e1900 */
[----:B-----5:R1:W5:Y:S02]  /*0f20*/  @P3 LDG.E R0, desc[UR6][R4.64+0x4] ;  /* 0x0000040604003981 */ /* 0x020364000c1e1900 */
[----:B-1----:R-:W-:Y:S02]  /*0f30*/  IMAD.U32 R4, RZ, RZ, UR8 ;  /* 0x00000008ff047e24 */ /* 0x002fe4000f8e00ff */
[----:B------:R-:W-:Y:S01]  /*0f40*/  IMAD.U32 R5, RZ, RZ, UR5 ;  /* 0x00000005ff057e24 */ /* 0x000fe2000f8e00ff */
[----:B------:R-:W-:Y:S01]  /*0f50*/  @!UP3 UISETP.NE.U32.AND UP0, UPT, UR10, URZ, UPT ;  /* 0x0000003f0a00b28c */ /* 0x000fe2000bf05070 */
[----:B------:R-:W-:-:S03]  /*0f60*/  @!UP3 ULDC UR5, c[0x0][0x2cc] ;  /* 0x0000b3000005bab9 */ /* 0x000fc60000000800 */
[----:B------:R-:W5:Y:S01]  /*0f70*/  @!P2 LDG.E R3, desc[UR6][R4.64] ;  /* 0x000000060403a981 */ /* 0x000f62000c1e1900 */
[----:B------:R-:W-:Y:S01]  /*0f80*/  @!UP3 UISETP.NE.AND.EX UP0, UPT, UR11, URZ, UPT, UP0 ;  /* 0x0000003f0b00b28c */ /* 0x000fe2000bf05300 */
[----:B------:R-:W-:Y:S01]  /*0f90*/  UMOV UR9, 0xffffffff ;  /* 0xffffffff00097882 */ /* 0x000fe20000000000 */
[----:B------:R-:W-:Y:S02]  /*0fa0*/  UMOV UR38, 0xffffffff ;  /* 0xffffffff00267882 */ /* 0x000fe40000000000 */
[----:B------:R-:W-:Y:S02]  /*0fb0*/  @!UP3 USEL UR10, UR5, URZ, UP0 ;  /* 0x0000003f050ab287 */ /* 0x000fe40008000000 */
[----:B------:R-:W-:Y:S01]  /*0fc0*/  USHF.L.U32 UR25, UR37, 0x7, URZ ;  /* 0x0000000725197899 */ /* 0x000fe2000800063f */
[----:B------:R-:W-:Y:S01]  /*0fd0*/  ULDC UR5, c[0x0][0x2c8] ;  /* 0x0000b20000057ab9 */ /* 0x000fe20000000800 */
[----:B--2---:R-:W-:Y:S02]  /*0fe0*/  @P1 R2UR UR36, R8 ;  /* 0x00000000082412ca */ /* 0x004fe400000e0000 */
[----:B---3--:R-:W-:-:S02]  /*0ff0*/  @P0 R2UR UR8, R6 ;  /* 0x00000000060802ca */ /* 0x008fc400000e0000 */
        /* <DEDUP_REMOVED lines=13> */
.L_x_355:
        /* <DEDUP_REMOVED lines=18> */
[----:B------:R-:W-:Y:S01]  /*11f0*/  ULDC.64 UR44, c[0x0][0x240] ;  /* 0x00009000002c7ab9 */ /* 0x000fe20000000a00 */
[----:B------:R-:W-:Y:S01]  /*1200*/  ULDC UR59, c[0x0][0x2d4] ;  /* 0x0000b500003b7ab9 */ /* 0x000fe20000000800 */
[----:B------:R-:W-:Y:S01]  /*1210*/  USEL UR39, UR14, URZ, UP2 ;  /* 0x0000003f0e277287 */ /* 0x000fe20009000000 */
[----:B------:R-:W-:Y:S01]  /*1220*/  ULDC.U8 UR21, c[0x0][0x3d8] ;  /* 0x0000f60000157ab9 */ /* 0x000fe20000000000 */
[----:B------:R-:W-:Y:S02]  /*1230*/  UIMAD.WIDE.U32 UR14, UR9, UR44, URZ ;  /* 0x0000002c090e72a5 */ /* 0x000fe4000f8e003f */
[----:B------:R-:W-:Y:S01]  /*1240*/  @UP0 UIADD3 UR18, UR36, UR38, URZ ;  /* 0x0000002624120290 */ /* 0x000fe2000fffe03f */
[----:B-1----:R-:W-:Y:S01]  /*1250*/  IABS R6, R7 ;  /* 0x0000000700067213 */ /* 0x002fe20000000000 */
[----:B------:R-:W-:Y:S01]  /*1260*/  USHF.R.S32.HI UR30, URZ, 0x1f, UR59 ;  /* 0x0000001f3f1e7899 */ /* 0x000fe2000801143b */
[----:B------:R-:W-:Y:S01]  /*1270*/  ISETP.NE.AND P3, PT, R7, RZ, PT ;  /* 0x000000ff0700720c */ /* 0x000fe20003f65270 */
[----:B------:R-:W-:Y:S01]  /*1280*/  UISETP.NE.AND UP3, UPT, UR21, URZ, UPT ;  /* 0x0000003f1500728c */ /* 0x000fe2000bf65270 */
[----:B------:R-:W1:Y:S01]  /*1290*/  I2F.RP R4, R6 ;  /* 0x0000000600047306 */ /* 0x000e620000209400 */
[----:B------:R-:W-:-:S02]  /*12a0*/  USEL UR58, UR16, UR14, !UP1 ;  /* 0x0000000e103a7287 */ /* 0x000fc4000c800000 */
[----:B------:R-:W-:Y:S02]  /*12b0*/  UIADD3 UR50, UR17, UR23, URZ ;  /* 0x0000001711327290 */ /* 0x000fe4000fffe03f */
[----:B--2---:R-:W-:Y:S01]  /*12c0*/  UIMAD.WIDE.U32 UR26, UR5, UR12, URZ ;  /* 0x0000000c051a72a5 */ /* 0x004fe2000f8e003f */
[----:B------:R-:W-:Y:S01]  /*12d0*/  ULDC UR41, c[0x0][0x2dc] ;  /* 0x0000b70000297ab9 */ /* 0x000fe20000000800 */
[----:B------:R-:W-:Y:S02]  /*12e0*/  ULDC UR61, c[0x0][0x270] ;  /* 0x00009c00003d7ab9 */ /* 0x000fe40000000800 */
[----:B------:R-:W-:Y:S02]  /*12f0*/  UIMAD UR49, UR5, UR13, UR27 ;  /* 0x0000000d053172a4 */ /* 0x000fe4000f8e021b */
[----:B------:R-:W-:Y:S01]  /*1300*/  @!UP1 UIMAD UR5, UR56, UR10, URZ ;  /* 0x0000000a380592a4 */ /* 0x000fe2000f8e023f */
[----:B------:R-:W-:Y:S01]  /*1310*/  @UP1 ULDC.64 UR12, c[0x0][0x420] ;  /* 0x00010800000c1ab9 */ /* 0x000fe20000000a00 */
[----:B------:R-:W-:Y:S01]  /*1320*/  @!UP1 UIMAD.WIDE.U32 UR28, UR47, UR10, URZ ;  /* 0x0000000a2f1c92a5 */ /* 0x000fe2000f8e003f */
[----:B-1----:R-:W1:Y:S01]  /*1330*/  MUFU.RCP R4, R4 ;  /* 0x0000000400047308 */ /* 0x002e620000001000 */
[----:B------:R-:W-:-:S02]  /*1340*/  @!UP1 UIMAD UR27, UR47, UR11, UR5 ;  /* 0x0000000b2f1b92a4 */ /* 0x000fc4000f8e0205 */
[----:B------:R-:W-:Y:S02]  /*1350*/  UIADD3 UR5, UR31, 0x3f, URZ ;  /* 0x0000003f1f057890 */ /* 0x000fe4000fffe03f */
[----:B------:R-:W-:Y:S02]  /*1360*/  @UP1 UIMAD.WIDE.U32 UR34, UR9, UR12, URZ ;  /* 0x0000000c092212a5 */ /* 0x000fe4000f8e003f */
[----:B------:R-:W-:Y:S02]  /*1370*/  USHF.R.S32.HI UR20, URZ, 0x1f, UR5 ;  /* 0x0000001f3f147899 */ /* 0x000fe40008011405 */
[----:B------:R-:W-:Y:S02]  /*1380*/  @UP1 UIMAD UR48, UR9, UR13, UR35 ;  /* 0x0000000d093012a4 */ /* 0x000fe4000f8e0223 */
[----:B------:R-:W-:Y:S02]  /*1390*/  ULEA.HI UR43, UR20, UR5, URZ, 0x6 ;  /* 0x00000005142b7291 */ /* 0x000fe4000f8f303f */
[----:B------:R-:W-:Y:S01]  /*13a0*/  UIMAD UR5, UR30, UR47, URZ ;  /* 0x0000002f1e0572a4 */ /* 0x000fe2000f8e023f */
[----:B------:R-:W-:Y:S01]  /*13b0*/  @UP0 ULDC.64 UR20, c[0x0][0x248] ;  /* 0x0000920000140ab9 */ /* 0x000fe20000000a00 */
[----:B------:R-:W-:Y:S01]  /*13c0*/  UIMAD UR22, UR9, UR45, URZ ;  /* 0x0000002d091672a4 */ /* 0x000fe2000f8e023f */
[----:B-1----:R-:W-:Y:S01]  /*13d0*/  VIADD R4, R4, 0xffffffe ;  /* 0x0ffffffe04047836 */ /* 0x002fe20000000000 */
[----:B------:R-:W-:-:S02]  /*13e0*/  @UP0 UIMAD.WIDE.U32 UR16, UR18, UR20, URZ ;  /* 0x00000014121002a5 */ /* 0x000fc4000f8e003f */
[----:B------:R-:W-:Y:S01]  /*13f0*/  UIMAD.WIDE UR10, UR41, UR61, URZ ;  /* 0x0000003d290a72a5 */ /* 0x000fe2000f8e023f */
[----:B------:R-:W1:Y:S01]  /*1400*/  F2I.FTZ.U32.TRUNC.NTZ R5, R4 ;  /* 0x0000000400057305 */ /* 0x000e62000021f000 */
[----:B------:R-:W-:Y:S02]  /*1410*/  UIMAD.WIDE.U32 UR12, UR47, UR59, URZ ;  /* 0x0000003b2f0c72a5 */ /* 0x000fe4000f8e003f */
[----:B------:R-:W-:Y:S02]  /*1420*/  UIMAD UR5, UR56, UR59, UR5 ;  /* 0x0000003b380572a4 */ /* 0x000fe4000f8e0205 */
[----:B------:R-:W-:Y:S01]  /*1430*/  @UP1 UIADD3 UR50, UR15, UR22, URZ ;  /* 0x000000160f321290 */ /* 0x000fe2000fffe03f */
[----:B------:R-:W-:Y:S01]  /*1440*/  @UP0 UMOV UR30, UR16 ;  /* 0x00000010001e0c82 */ /* 0x000fe20008000000 */
[----:B------:R-:W-:Y:S02]  /*1450*/  UIMAD.WIDE.U32 UR14, UR10, UR12, URZ ;  /* 0x0000000c0a0e72a5 */ /* 0x000fe4000f8e003f */
[----:B------:R-:W-:-:S02]  /*1460*/  UIMAD UR16, UR11, UR12, URZ ;  /* 0x0000000c0b1072a4 */ /* 0x000fc4000f8e023f */
[----:B------:R-:W-:Y:S02]  /*1470*/  UIADD3 UR5, UR13, UR5, URZ ;  /* 0x000000050d057290 */ /* 0x000fe4000fffe03f */
[----:B------:R-:W-:Y:S01]  /*1480*/  UIMAD.WIDE.U32 UR12, UR10, UR9, URZ ;  /* 0x000000090a0c72a5 */ /* 0x000fe2000f8e003f */
[--C-:B-1----:R-:W-:Y:S01]  /*1490*/  IMAD.MOV R0, RZ, RZ, -R5.reuse ;  /* 0x000000ffff007224 */ /* 0x102fe200078e0a05 */
[----:B------:R-:W-:Y:S01]  /*14a0*/  ULDC UR40, c[0x0][0x2c4] ;  /* 0x0000b10000287ab9 */ /* 0x000fe20000000800 */
[----:B------:R-:W-:Y:S01]  /*14b0*/  IMAD.MOV.U32 R4, RZ, RZ, RZ ;  /* 0x000000ffff047224 */ /* 0x000fe200078e00ff */
[----:B------:R-:W-:Y:S01]  /*14c0*/  UIMAD UR5, UR10, UR5, UR16 ;  /* 0x000000050a0572a4 */ /* 0x000fe2000f8e0210 */
[----:B------:R-:W-:Y:S01]  /*14d0*/  IMAD R0, R0, R6, RZ ;  /* 0x0000000600007224 */ /* 0x000fe200078e02ff */
[----:B------:R-:W-:Y:S02]  /*14e0*/  @UP3 UIMAD UR16, UR47, UR40, URZ ;  /* 0x000000282f1032a4 */ /* 0x000fe4000f8e023f */
[----:B------:R-:W-:Y:S01]  /*14f0*/  USEL UR55, UR14, UR12, !UP1 ;  /* 0x0000000c0e377287 */ /* 0x000fe2000c800000 */
[----:B------:R-:W-:Y:S01]  /*1500*/  IMAD.HI.U32 R0, R5, R0, R4 ;  /* 0x0000000005007227 */ /* 0x000fe200078e0004 */
[----:B------:R-:W-:-:S02]  /*1510*/  @UP0 UIMAD UR18, UR18, UR21, URZ ;  /* 0x00000015121202a4 */ /* 0x000fc4000f8e023f */
[----:B------:R-:W-:Y:S01]  /*1520*/  ULOP3.LUT UR12, UR43, 0xffffffc0, URZ, 0xc0, !UPT ;  /* 0xffffffc02b0c7892 */ /* 0x000fe2000f8ec03f */
[----:B------:R-:W-:Y:S02]  /*1530*/  ULDC.U8 UR32, c[0x0][0x480] ;  /* 0x0001200000207ab9 */ /* 0x000fe40000000000 */
[----:B------:R-:W-:Y:S01]  /*1540*/  IMAD.HI.U32 R0, R0, R3, RZ ;  /* 0x0000000300007227 */ /* 0x000fe200078e00ff */
[----:B------:R-:W-:Y:S02]  /*1550*/  UIADD3 UR46, UR15, UR5, URZ ;  /* 0x000000050f2e7290 */ /* 0x000fe4000fffe03f */
[----:B------:R-:W-:Y:S02]  /*1560*/  USHF.L.U64.HI UR19, UR47, 0x7, UR56 ;  /* 0x000000072f137899 */ /* 0x000fe40008010238 */
[----:B------:R-:W-:Y:S01]  /*1570*/  IADD3 R4, -R0, RZ, RZ ;  /* 0x000000ff00047210 */ /* 0x000fe20007ffe1ff */
[----:B------:R-:W-:Y:S02]  /*1580*/  UISETP.NE.AND UP4, UPT, UR32, URZ, UPT ;  /* 0x0000003f2000728c */ /* 0x000fe4000bf85270 */
[----:B------:R-:W-:-:S02]  /*1590*/  @UP3 USEL UR5, UR16, UR9, !UP1 ;  /* 0x0000000910053287 */ /* 0x000fc4000c800000 */
[C---:B------:R-:W-:Y:S01]  /*15a0*/  IMAD R3, R6.reuse, R4, R3 ;  /* 0x0000000406037224 */ /* 0x040fe200078e0203 */
[----:B------:R-:W-:Y:S02]  /*15b0*/  @UP0 UIADD3 UR32, UR17, UR18, URZ ;  /* 0x0000001211200290 */ /* 0x000fe4000fffe03f */
[----:B------:R-:W-:Y:S02]  /*15c0*/  UIADD3 UR15, UR12, -0x40, URZ ;  /* 0xffffffc00c0f7890 */ /* 0x000fe4000fffe03f */
[----:B------:R-:W-:Y:S01]  /*15d0*/  ISETP.GT.U32.AND P1, PT, R6, R3, PT ;  /* 0x000000030600720c */ /* 0x000fe20003f24070 */
[----:B------:R-:W-:Y:S01]  /*15e0*/  @UP3 ULDC UR17, c[0x0][0x2e4] ;  /* 0x0000b90000113ab9 */ /* 0x000fe20000000800 */
[----:B------:R-:W-:Y:S02]  /*15f0*/  USEL UR19, UR19, URZ, UP2 ;  /* 0x0000003f13137287 */ /* 0x000fe40009000000 */
[----:B------:R-:W-:Y:S02]  /*1600*/  @!UP3 UIMAD UR14, UR47, UR61, UR57 ;  /* 0x0000003d2f0eb2a4 */ /* 0x000fe4000f8e0239 */
[----:B------:R-:W-:-:S02]  /*1610*/  @UP3 UIMAD UR17, UR57, UR17, UR5 ;  /* 0x00000011391132a4 */ /* 0x000fc4000f8e0205 */
[----:B------:R-:W-:Y:S02]  /*1620*/  USHF.R.S32.HI UR16, URZ, 0x1f, UR15 ;  /* 0x0000001f3f107899 */ /* 0x000fe4000801140f */
[----:B------:R-:W-:Y:S02]  /*1630*/  UIADD3 UR5, UP2, UR15, UR39, URZ ;  /* 0x000000270f057290 */ /* 0x000fe4000ff5e03f */
[----:B------:R-:W-:Y:S01]  /*1640*/  @!UP3 UIMAD UR17, UR14, UR40, URZ ;  /* 0x000000280e11b2a4 */ /* 0x000fe2000f8e023f */
[----:B------:R-:W-:Y:S01]  /*1650*/  @!P1 IMAD.IADD R3, R3, 0x1, -R6 ;  /* 0x0000000103039824 */ /* 0x000fe200078e0a06 */
[----:B------:R-:W-:Y:S01]  /*1660*/  UIMAD UR12, UR11, UR9, URZ ;  /* 0x000000090b0c72a4 */ /* 0x000fe2000f8e023f */
[----:B------:R-:W-:Y:S01]  /*1670*/  @!P1 VIADD R0, R0, 0x1 ;  /* 0x0000000100009836 */ /* 0x000fe20000000000 */
[----:B------:R-:W-:Y:S01]  /*1680*/  UIADD3.X UR14, UR16, UR19, URZ, UP2, !UPT ;  /* 0x00000013100e7290 */ /* 0x000fe200097fe43f */
[----:B------:R-:W-:Y:S01]  /*1690*/  PLOP3.LUT P1, PT, PT, PT, UP0, 0x80, 0x0 ;  /* 0x000000000000781c */ /* 0x000fe20003f2f008 */
[----:B------:R-:W-:Y:S01]  /*16a0*/  UIMAD UR11, UR11, UR5, URZ ;  /* 0x000000050b0b72a4 */ /* 0x000fe2000f8e023f */
[----:B------:R-:W-:Y:S01]  /*16b0*/  ISETP.GE.U32.AND P0, PT, R3, R6, PT ;  /* 0x000000060300720c */ /* 0x000fe20003f06070 */
[----:B------:R-:W-:Y:S01]  /*16c0*/  @UP0 UIADD3 UR24, UR36, UR38, URZ ;  /* 0x0000002624180290 */ /* 0x000fe2000fffe03f */
[----:B------:R-:W-:Y:S01]  /*16d0*/  LOP3.LUT R3, R7, UR57, RZ, 0x3c, !PT ;  /* 0x0000003907037c12 */ /* 0x000fe2000f8e3cff */
[----:B------:R-:W-:Y:S01]  /*16e0*/  UIMAD UR51, UR57, UR41, URZ ;  /* 0x00000029393372a4 */ /* 0x000fe2000f8e023f */
[----:B------:R-:W-:-:S02]  /*16f0*/  @UP0 ULDC.64 UR18, c[0x0][0x250] ;  /* 0x0000940000120ab9 */ /* 0x000fc40000000a00 */
[----:B------:R-:W-:Y:S01]  /*1700*/  ISETP.GE.AND P2, PT, R3, RZ, PT ;  /* 0x000000ff0300720c */ /* 0x000fe20003f46270 */
[----:B------:R-:W-:Y:S02]  /*1710*/  UIMAD.WIDE.U32 UR40, UR10, UR5, URZ ;  /* 0x000000050a2872a5 */ /* 0x000fe4000f8e003f */
        /* <DEDUP_REMOVED lines=30> */
.L_x_357:
        /* <DEDUP_REMOVED lines=13> */
.L_x_358:
        /* <DEDUP_REMOVED lines=11> */
.L_x_359:
[----:B------:R-:W-:-:S04]  /*1a80*/  UIMAD UR5, UR47, UR61, UR57 ;  /* 0x0000003d2f0572a4 */ /* 0x000fc8000f8e0239 */
[----:B------:R-:W-:-:S12]  /*1a90*/  UIMAD UR5, UR5, UR59, URZ ;  /* 0x0000003b050572a4 */ /* 0x000fd8000f8e023f */
.L_x_360:
[----:B------:R-:W2:Y:S01]  /*1aa0*/  LDL.64 R4, [R1+0x18] ;  /* 0x0000180001047983 */ /* 0x000ea20000100a00 */
[----:B------:R-:W-:-:S03]  /*1ab0*/  ULDC UR9, c[0x0][0x2dc] ;  /* 0x0000b70000097ab9 */ /* 0x000fc60000000800 */
[----:B------:R1:W2:Y:S01]  /*1ac0*/  LDL.64 R24, [R1+0x18] ;  /* 0x0000180001187983 */ /* 0x0002a20000100a00 */
[----:B------:R-:W-:-:S03]  /*1ad0*/  UIADD3 UR22, UR15, UR5, URZ ;  /* 0x000000050f167290 */ /* 0x000fc6000fffe03f */
[----:B------:R-:W3:Y:S01]  /*1ae0*/  LDL R10, [R1+0x60] ;  /* 0x00006000010a7983 */ /* 0x000ee20000100800 */
[----:B------:R-:W4:Y:S01]  /*1af0*/  S2R R7, SR_TID.X ;  /* 0x0000000000077919 */ /* 0x000f220000002100 */
[----:B------:R-:W-:Y:S01]  /*1b00*/  USHF.R.S32.HI UR56, URZ, 0x1f, UR57 ;  /* 0x0000001f3f387899 */ /* 0x000fe20008011439 */
[----:B------:R-:W-:Y:S01]  /*1b10*/  ULDC.64 UR12, c[0x0][0x428] ;  /* 0x00010a00000c7ab9 */ /* 0x000fe20000000a00 */
[----:B------:R-:W-:Y:S02]  /*1b20*/  UIMAD UR24, UR9, UR61, URZ ;  /* 0x0000003d091872a4 */ /* 0x000fe4000f8e023f */
[----:B------:R-:W-:Y:S01]  /*1b30*/  UISETP.GE.AND UP2, UPT, UR31, 0x1, UPT ;  /* 0x000000011f00788c */ /* 0x000fe2000bf46270 */
[----:B------:R-:W-:Y:S01]  /*1b40*/  ULDC.64 UR26, c[0x0][0x478] ;  /* 0x00011e00001a7ab9 */ /* 0x000fe20000000a00 */
[----:B------:R-:W-:Y:S01]  /*1b50*/  ULDC.64 UR34, c[0x0][0x210] ;  /* 0x0000840000227ab9 */ /* 0x000fe20000000a00 */
[----:B------:R-:W-:Y:S01]  /*1b60*/  ULDC.64 UR28, c[0x0][0x3e0] ;  /* 0x0000f800001c7ab9 */ /* 0x000fe20000000a00 */
[----:B----4-:R-:W-:-:S04]  /*1b70*/  SHF.R.S32.HI R9, RZ, 0x1f, R7 ;  /* 0x0000001fff097819 */ /* 0x010fc80000011407 */
[----:B------:R-:W-:-:S04]  /*1b80*/  LEA.HI R3, R9, R7, RZ, 0x2 ;  /* 0x0000000709037211 */ /* 0x000fc800078f10ff */
[----:B------:R-:W-:-:S04]  /*1b90*/  SHF.R.S32.HI R3, RZ, 0x2, R3 ;  /* 0x00000002ff037819 */ /* 0x000fc80000011403 */
[----:B------:R-:W-:Y:S02]  /*1ba0*/  SHF.R.S32.HI R23, RZ, 0x1f, R3 ;  /* 0x0000001fff177819 */ /* 0x000fe40000011403 */
[----:B------:R-:W-:Y:S01]  /*1bb0*/  LEA.HI R9, R9, R7, RZ, 0x5 ;  /* 0x0000000709097211 */ /* 0x000fe200078f28ff */
[----:B------:R-:W-:-:S03]  /*1bc0*/  UIMAD.WIDE UR22, UR22, 0x4, UR26 ;  /* 0x00000004161678a5 */ /* 0x000fc6000f8e021a */
[----:B------:R-:W-:Y:S01]  /*1bd0*/  ULDC.64 UR26, c[0x0][0x400] ;  /* 0x00010000001a7ab9 */ /* 0x000fe20000000a00 */
[----:B------:R-:W-:Y:S01]  /*1be0*/  ULEA.HI.SX32 UR41, UR43, 0xffffffff, 0x1a ;  /* 0xffffffff2b297891 */ /* 0x000fe2000f8fd23f */
[----:B------:R-:W-:Y:S01]  /*1bf0*/  BSSY B1, `(.L_x_356) ;  /* 0x000086a000017945 */ /* 0x000fe20003800000 */
[----:B--2---:R-:W-:-:S05]  /*1c00*/  IMAD.MOV.U32 R24, RZ, RZ, R4 ;  /* 0x000000ffff187224 */ /* 0x004fca00078e0004 */
[----:B------:R-:W-:Y:S02]  /*1c10*/  SHF.R.S32.HI R25, RZ, 0x1f, R24 ;  /* 0x0000001fff197819 */ /* 0x000fe40000011418 */
[----:B------:R-:W-:Y:S01]  /*1c20*/  IADD3 R4, P0, R24, UR10, RZ ;  /* 0x0000000a18047c10 */ /* 0x000fe2000ff1e0ff */
[----:B------:R-:W-:-:S03]  /*1c30*/  ULDC.64 UR10, c[0x0][0x420] ;  /* 0x00010800000a7ab9 */ /* 0x000fc60000000a00 */
[----:B------:R-:W-:Y:S01]  /*1c40*/  IADD3.X R5, R25, UR48, RZ, P0, !PT ;  /* 0x0000003019057c10 */ /* 0x000fe200087fe4ff */
[----:B------:R-:W-:Y:S01]  /*1c50*/  UIMAD UR5, UR16, UR10, URZ ;  /* 0x0000000a100572a4 */ /* 0x000fe2000f8e023f */
[----:B------:R-:W-:Y:S01]  /*1c60*/  IADD3 R6, P0, R3, UR15, RZ ;  /* 0x0000000f03067c10 */ /* 0x000fe2000ff1e0ff */
[----:B------:R-:W-:Y:S02]  /*1c70*/  IMAD.U32 R0, RZ, RZ, UR10 ;  /* 0x0000000aff007e24 */ /* 0x000fe4000f8e00ff */
[----:B------:R-:W-:Y:S01]  /*1c80*/  UIMAD UR5, UR15, UR11, UR5 ;  /* 0x0000000b0f0572a4 */ /* 0x000fe2000f8e0205 */
[----:B------:R-:W-:Y:S01]  /*1c90*/  IADD3.X R7, R23, UR16, RZ, P0, !PT ;  /* 0x0000001017077c10 */ /* 0x000fe200087fe4ff */
[----:B------:R-:W-:-:S04]  /*1ca0*/  IMAD.WIDE.U32 R4, R0, UR15, R4 ;  /* 0x0000000f00047c25 */ /* 0x000fc8000f8e0004 */
[----:B------:R-:W-:Y:S02]  /*1cb0*/  IMAD R7, R7, UR44, RZ ;  /* 0x0000002c07077c24 */ /* 0x000fe4000f8e02ff */
[----:B------:R-:W-:Y:S01]  /*1cc0*/  VIADD R5, R5, UR5 ;  /* 0x0000000505057c36 */ /* 0x000fe20008000000 */
[----:B------:R-:W-:Y:S01]  /*1cd0*/  UIMAD UR5, UR56, UR12, URZ ;  /* 0x0000000c380572a4 */ /* 0x000fe2000f8e023f */
[C---:B------:R-:W-:Y:S02]  /*1ce0*/  IMAD R8, R6.reuse, UR45, R7 ;  /* 0x0000002d06087c24 */ /* 0x040fe4000f8e0207 */
[----:B------:R-:W-:Y:S02]  /*1cf0*/  IMAD.U32 R0, RZ, RZ, UR12 ;  /* 0x0000000cff007e24 */ /* 0x000fe4000f8e00ff */
[----:B------:R-:W-:Y:S01]  /*1d00*/  IMAD.WIDE.U32 R6, R6, UR44, R24 ;  /* 0x0000002c06067c25 */ /* 0x000fe2000f8e0018 */
[----:B------:R-:W-:Y:S02]  /*1d10*/  UIMAD UR9, UR57, UR13, UR5 ;  /* 0x0000000d390972a4 */ /* 0x000fe4000f8e0205 */
[----:B------:R-:W-:Y:S01]  /*1d20*/  USHF.L.U32 UR16, UR24, 0x6, URZ ;  /* 0x0000000618107899 */ /* 0x000fe2000800063f */
[----:B------:R-:W-:Y:S01]  /*1d30*/  IMAD.WIDE.U32 R4, R0, UR57, R4 ;  /* 0x0000003900047c25 */ /* 0x000fe2000f8e0004 */
[----:B------:R-:W-:Y:S01]  /*1d40*/  IADD3 R6, P0, R6, UR58, RZ ;  /* 0x0000003a06067c10 */ /* 0x000fe2000ff1e0ff */
[----:B------:R-:W-:Y:S01]  /*1d50*/  ULDC.64 UR12, c[0x0][0x258] ;  /* 0x00009600000c7ab9 */ /* 0x000fe20000000a00 */
[----:B------:R-:W-:Y:S01]  /*1d60*/  UIADD3 UR14, UP1, UP0, UR40, UR16, UR51 ;  /* 0x00000010280e7290 */ /* 0x000fe2000f83e033 */
[----:B------:R-:W-:Y:S01]  /*1d70*/  VIADD R5, R5, UR9 ;  /* 0x0000000905057c36 */ /* 0x000fe20008000000 */
[----:B------:R-:W-:Y:S01]  /*1d80*/  UIMAD UR5, UR56, UR12, URZ ;  /* 0x0000000c380572a4 */ /* 0x000fe2000f8e023f */
[----:B------:R-:W-:Y:S01]  /*1d90*/  IADD3.X R7, R7, UR50, R8, P0, !PT ;  /* 0x0000003207077c10 */ /* 0x000fe200087fe408 */
[----:B------:R-:W-:Y:S01]  /*1da0*/  USHF.R.S32.HI UR9, URZ, 0x1f, UR16 ;  /* 0x0000001f3f097899 */ /* 0x000fe20008011410 */
[----:B------:R-:W-:Y:S01]  /*1db0*/  SHF.R.S32.HI R8, RZ, 0x5, R9 ;  /* 0x00000005ff087819 */ /* 0x000fe20000011409 */
[----:B------:R1:W-:Y:S01]  /*1dc0*/  STL [R1+0x1c], R25 ;  /* 0x00001c1901007387 */ /* 0x0003e20000100800 */
[----:B------:R-:W-:-:S02]  /*1dd0*/  UIMAD UR13, UR57, UR13, UR5 ;  /* 0x0000000d390d72a4 */ /* 0x000fc4000f8e0205 */
[----:B------:R-:W-:Y:S01]  /*1de0*/  UIADD3.X UR9, UR49, UR9, UR54, UP1, UP0 ;  /* 0x0000000931097290 */ /* 0x000fe20008fe0436 */
[----:B------:R-:W-:Y:S01]  /*1df0*/  IMAD.U32 R0, RZ, RZ, UR12 ;  /* 0x0000000cff007e24 */ /* 0x000fe2000f8e00ff */
[----:B------:R-:W-:Y:S01]  /*1e00*/  UIADD3 UR5, UP1, UP0, UR53, UR14, UR55 ;  /* 0x0000000e35057290 */ /* 0x000fe2000f83e037 */
[----:B---3--:R-:W-:Y:S01]  /*1e10*/  IMAD R8, R8, UR24, R10 ;  /* 0x0000001808087c24 */ /* 0x008fe2000f8e020a */
[----:B------:R-:W-:Y:S01]  /*1e20*/  PLOP3.LUT P0, PT, PT, PT, UP2, 0x80, 0x0 ;  /* 0x000000000000781c */ /* 0x000fe20003f0f028 */
[----:B------:R-:W-:Y:S01]  /*1e30*/  IMAD R9, R23, UR10, RZ ;  /* 0x0000000a17097c24 */ /* 0x000fe2000f8e02ff */
[----:B------:R-:W-:Y:S01]  /*1e40*/  UIADD3.X UR9, UR52, UR9, UR46, UP1, UP0 ;  /* 0x0000000934097290 */ /* 0x000fe20008fe042e */
[----:B------:R-:W-:Y:S01]  /*1e50*/  IMAD.WIDE.U32 R6, R0, UR57, R6 ;  /* 0x0000003900067c25 */ /* 0x000fe2000f8e0006 */
[C---:B------:R-:W-:Y:S01]  /*1e60*/  IADD3 R0, P1, R8.reuse, UR5, RZ ;  /* 0x0000000508007c10 */ /* 0x040fe2000ff3e0ff */
[----:B------:R-:W-:Y:S02]  /*1e70*/  UIADD3 UR15, UR15, UR17, URZ ;  /* 0x000000110f0f7290 */ /* 0x000fe4000fffe03f */
[C---:B------:R-:W-:Y:S01]  /*1e80*/  IMAD R9, R3.reuse, UR11, R9 ;  /* 0x0000000b03097c24 */ /* 0x040fe2000f8e0209 */
[----:B------:R-:W-:Y:S01]  /*1e90*/  ULDC.64 UR44, c[0x0][0x2b0] ;  /* 0x0000ac00002c7ab9 */ /* 0x000fe20000000a00 */
[----:B------:R-:W-:Y:S01]  /*1ea0*/  IMAD.WIDE.U32 R4, R3, UR10, R4 ;  /* 0x0000000a03047c25 */ /* 0x000fe2000f8e0004 */
[----:B------:R-:W-:-:S02]  /*1eb0*/  LEA.HI.X.SX32 R8, R8, UR9, 0x1, P1 ;  /* 0x0000000908087c11 */ /* 0x000fc400088f0eff */
[----:B------:R-:W-:Y:S01]  /*1ec0*/  LEA R20, P1, R0, UR26, 0x2 ;  /* 0x0000001a00147c11 */ /* 0x000fe2000f8210ff */
[----:B------:R-:W-:Y:S01]  /*1ed0*/  IMAD.IADD R5, R5, 0x1, R9 ;  /* 0x0000000105057824 */ /* 0x000fe200078e0209 */
[----:B------:R-:W-:Y:S01]  /*1ee0*/  LEA R19, P2, R4, UR28, 0x1 ;  /* 0x0000001c04137c11 */ /* 0x000fe2000f8408ff */
[----:B------:R-:W-:Y:S01]  /*1ef0*/  VIADD R7, R7, UR13 ;  /* 0x0000000d07077c36 */ /* 0x000fe20008000000 */
[----:B------:R-:W-:Y:S01]  /*1f00*/  LEA R18, P3, R6, UR34, 0x1 ;  /* 0x0000002206127c11 */ /* 0x000fe2000f8608ff */
[----:B------:R-:W-:Y:S01]  /*1f10*/  UIMAD.WIDE UR10, UR15, 0x4, UR44 ;  /* 0x000000040f0a78a5 */ /* 0x000fe2000f8e022c */
[----:B------:R-:W-:Y:S02]  /*1f20*/  LEA.HI.X R21, R0, UR27, R8, 0x2, P1 ;  /* 0x0000001b00157c11 */ /* 0x000fe400088f1408 */
[----:B------:R-:W-:Y:S02]  /*1f30*/  LEA.HI.X R252, R4, UR29, R5, 0x1, P2 ;  /* 0x0000001d04fc7c11 */ /* 0x000fe400090f0c05 */
[----:B------:R-:W-:Y:S01]  /*1f40*/  LEA.HI.X R15, R6, UR35, R7, 0x1, P3 ;  /* 0x00000023060f7c11 */ /* 0x000fe200098f0c07 */
[----:B-1----:R-:W-:Y:S06]  /*1f50*/  @!P0 BRA `(.L_x_361) ;  /* 0x00000078004c8947 */ /* 0x002fec0003800000 */
        /* <DEDUP_REMOVED lines=77> */
.L_x_363:
[----:B------:R-:W-:Y:S05]  /*2430*/  BSYNC B0 ;  /* 0x0000000000007941 */ /* 0x000fea0003800000 */
.L_x_362:
        /* <DEDUP_REMOVED lines=44> */
.L_x_365:
[----:B------:R-:W-:Y:S05]  /*2700*/  BSYNC B0 ;  /* 0x0000000000007941 */ /* 0x000fea0003800000 */
.L_x_364:
[----:B-12-4-:R-:W-:Y:S01]  /*2710*/  IMAD.MOV.U32 R8, RZ, RZ, R18 ;  /* 0x000000ffff087224 */ /* 0x016fe200078e0012 */
[----:B------:R-:W-:Y:S01]  /*2720*/  MOV R9, R15 ;  /* 0x0000000f00097202 */ /* 0x000fe20000000f00 */
[----:B------:R-:W-:Y:S01]  /*2730*/  IMAD.MOV.U32 R10, RZ, RZ, R19 ;  /* 0x000000ffff0a7224 */ /* 0x000fe200078e0013 */
[----:B------:R-:W0:Y:S01]  /*2740*/  LDGDEPBAR ;  /* 0x00000000000079af */ /* 0x000e220000000000 */
[----:B------:R-:W-:Y:S01]  /*2750*/  VIADD R4, R26, 0x1800 ;  /* 0x000018001a047836 */ /* 0x000fe20000000000 */
[----:B------:R-:W-:Y:S01]  /*2760*/  PLOP3.LUT P0, PT, PT, PT, UP0, 0x80, 0x0 ;  /* 0x000000000000781c */ /* 0x000fe20003f0f008 */
[----:B------:R-:W-:Y:S01]  /*2770*/  BSSY B0, `(.L_x_366) ;  /* 0x000002a000007945 */ /* 0x000fe20003800000 */
[----:B------:R1:W-:Y:S02]  /*2780*/  STL [R1+0x4], R8 ;  /* 0x0000040801007387 */ /* 0x0003e40000100800 */
[----:B------:R-:W-:Y:S02]  /*2790*/  SEL R231, R4, R26, !P0 ;  /* 0x0000001a04e77207 */ /* 0x000fe40004000000 */
[----:B------:R1:W-:Y:S04]  /*27a0*/  STL [R1+0x10], R20 ;  /* 0x0000101401007387 */ /* 0x0003e80000100800 */
[----:B------:R1:W-:Y:S04]  /*27b0*/  STL [R1], R9 ;  /* 0x0000000901007387 */ /* 0x0003e80000100800 */
[----:B------:R1:W-:Y:S04]  /*27c0*/  @P6 STS [R0+0x6000], RZ ;  /* 0x006000ff00006388 */ /* 0x0003e80000000800 */
[----:B------:R1:W-:Y:S04]  /*27d0*/  @P6 STS [R0+0x6004], RZ ;  /* 0x006004ff00006388 */ /* 0x0003e80000000800 */
[----:B------:R1:W-:Y:S04]  /*27e0*/  @P6 STS.64 [R0+0x6008], RZ ;  /* 0x006008ff00006388 */ /* 0x0003e80000000a00 */
[----:B------:R1:W-:Y:S04]  /*27f0*/  @P6 STS.128 [R0+0x7000], RZ ;  /* 0x007000ff00006388 */ /* 0x0003e80000000c00 */
[----:B------:R1:W-:Y:S04]  /*2800*/  @P6 STS.128 [R0+0x8000], RZ ;  /* 0x008000ff00006388 */ /* 0x0003e80000000c00 */
[----:B------:R1:W-:Y:S01]  /*2810*/  STL [R1+0x8], R10 ;  /* 0x0000080a01007387 */ /* 0x0003e20000100800 */
[----:B------:R-:W-:Y:S05]  /*2820*/  @P6 BRA `(.L_x_367) ;  /* 0x0000000000786947 */ /* 0x000fea0003800000 */
[----:B------:R-:W2:Y:S01]  /*2830*/  LDL R6, [R1+0x30] ;  /* 0x0000300001067983 */ /* 0x000ea20000100800 */
[----:B------:R-:W-:-:S03]  /*2840*/  ULDC UR10, c[0x0][0x2d0] ;  /* 0x0000b400000a7ab9 */ /* 0x000fc60000000800 */
[----:B------:R-:W4:Y:S01]  /*2850*/  LDL R5, [R1+0x34] ;  /* 0x0000340001057983 */ /* 0x000f220000100800 */
[----:B------:R-:W-:-:S13]  /*2860*/  ISETP.GE.AND P5, PT, R24, UR10, PT ;  /* 0x0000000a18007c0c */ /* 0x000fda000bfa6270 */
[----:B------:R-:W-:Y:S01]  /*2870*/  @!P5 IMAD.MOV.U32 R7, RZ, RZ, R252 ;  /* 0x000000ffff07d224 */ /* 0x000fe200078e00fc */
[----:B------:R1:W-:Y:S04]  /*2880*/  @P5 STS [R0+0x6000], RZ ;  /* 0x006000ff00005388 */ /* 0x0003e80000000800 */
[----:B------:R1:W-:Y:S04]  /*2890*/  @P5 STS [R0+0x6004], RZ ;  /* 0x006004ff00005388 */ /* 0x0003e80000000800 */
[----:B------:R1:W-:Y:S01]  /*28a0*/  @P5 STS.64 [R0+0x6008], RZ ;  /* 0x006008ff00005388 */ /* 0x0003e20000000a00 */
[----:B--2---:R-:W-:Y:S01]  /*28b0*/  ISETP.GE.AND P3, PT, R6, UR10, PT ;  /* 0x0000000a06007c0c */ /* 0x004fe2000bf66270 */
[----:B------:R-:W-:Y:S01]  /*28c0*/  @!P5 IMAD.MOV.U32 R6, RZ, RZ, R10 ;  /* 0x000000ffff06d224 */ /* 0x000fe200078e000a */
[----:B----4-:R-:W-:-:S04]  /*28d0*/  ISETP.GE.AND P2, PT, R5, UR10, PT ;  /* 0x0000000a05007c0c */ /* 0x010fc8000bf46270 */
        /* <DEDUP_REMOVED lines=19> */
.L_x_367:
[----:B------:R-:W-:Y:S05]  /*2a10*/  BSYNC B0 ;  /* 0x0000000000007941 */ /* 0x000fea0003800000 */
.L_x_366:
[----:B------:R4:W-:Y:S01]  /*2a20*/  STL [R1+0xc], R21 ;  /* 0x00000c1501007387 */ /* 0x0009e20000100800 */
        /* <DEDUP_REMOVED lines=16> */
.L_x_369:
[----:B-12---:R-:W2:Y:S01]  /*2b30*/  LDL R5, [R1+0x30] ;  /* 0x0000300001057983 */ /* 0x006ea20000100800 */
[----:B------:R-:W-:-:S03]  /*2b40*/  ULDC UR10, c[0x0][0x2d0] ;  /* 0x0000b400000a7ab9 */ /* 0x000fc60000000800 */
[----:B------:R-:W5:Y:S01]  /*2b50*/  LDL R4, [R1+0x34] ;  /* 0x0000340001047983 */ /* 0x000f620000100800 */
        /* <DEDUP_REMOVED lines=34> */
.L_x_370:
[----:B------:R-:W-:Y:S05]  /*2d80*/  BSYNC B0 ;  /* 0x0000000000007941 */ /* 0x000fea0003800000 */
.L_x_368:
[----:B----4-:R-:W2:Y:S01]  /*2d90*/  LDL R21, [R1+0x5c] ;  /* 0x00005c0001157983 */ /* 0x010ea20000100800 */
        /* <DEDUP_REMOVED lines=8> */
[----:B------:R-:W-:Y:S01]  /*2e20*/  IMAD.U32 R6, RZ, RZ, UR10 ;  /* 0x0000000aff067e24 */ /* 0x000fe2000f8e00ff */
[----:B------:R1:W-:Y:S01]  /*2e30*/  @P1 STS.64 [R0+0x9008], RZ ;  /* 0x009008ff00001388 */ /* 0x0003e20000000a00 */
[----:B------:R-:W-:-:S03]  /*2e40*/  ULDC.64 UR10, c[0x0][0x260] ;  /* 0x00009800000a7ab9 */ /* 0x000fc60000000a00 */
[----:B------:R1:W-:Y:S04]  /*2e50*/  @P1 STS.128 [R0+0xb000], RZ ;  /* 0x00b000ff00001388 */ /* 0x0003e80000000c00 */
[----:B------:R1:W-:Y:S01]  /*2e60*/  @P1 STS.128 [R0+0xd000], RZ ;  /* 0x00d000ff00001388 */ /* 0x0003e20000000c00 */
[C---:B--2---:R-:W-:Y:S01]  /*2e70*/  VIADD R4, R21.reuse, 0x28 ;  /* 0x0000002815047836 */ /* 0x044fe20000000000 */
        /* <DEDUP_REMOVED lines=8> */
[----:B------:R-:W-:Y:S01]  /*2f00*/  SHF.R.S32.HI R5, RZ, 0x1f, R4 ;  /* 0x0000001fff057819 */ /* 0x000fe20000011404 */
[----:B------:R-:W-:Y:S01]  /*2f10*/  IMAD R7, R22, UR10, RZ ;  /* 0x0000000a16077c24 */ /* 0x000fe2000f8e02ff */
[----:B------:R-:W-:Y:S01]  /*2f20*/  P2R R19, PR, RZ, 0x8 ;  /* 0x00000008ff137803 */ /* 0x000fe20000000000 */
[----:B------:R-:W-:Y:S02]  /*2f30*/  IMAD.WIDE.U32 R8, R14, UR10, R8 ;  /* 0x0000000a0e087c25 */ /* 0x000fe4000f8e0008 */
        /* <DEDUP_REMOVED lines=49> */
.L_x_372:
[----:B------:R-:W-:Y:S05]  /*3250*/  BSYNC B0 ;  /* 0x0000000000007941 */ /* 0x000fea0003800000 */
.L_x_371:
        /* <DEDUP_REMOVED lines=43> */
.L_x_374:
[----:B------:R-:W-:Y:S05]  /*3510*/  BSYNC B0 ;  /* 0x0000000000007941 */ /* 0x000fea0003800000 */
.L_x_373:
[----:B------:R-:W-:Y:S01]  /*3520*/  ISETP.NE.AND P1, PT, R19, RZ, PT ;  /* 0x000000ff1300720c */ /* 0x000fe20003f25270 */
[----:B------:R-:W-:Y:S01]  /*3530*/  IMAD.MOV.U32 R3, RZ, RZ, 0x7f800000 ;  /* 0x7f800000ff037424 */ /* 0x000fe200078e00ff */
[----:B------:R-:W-:Y:S01]  /*3540*/  ISETP.NE.AND P2, PT, R18, RZ, PT ;  /* 0x000000ff1200720c */ /* 0x000fe20003f45270 */
[----:B-12---:R-:W-:Y:S01]  /*3550*/  IMAD.MOV.U32 R4, RZ, RZ, 0x7f800000 ;  /* 0x7f800000ff047424 */ /* 0x006fe200078e00ff */
[----:B------:R-:W0:Y:S01]  /*3560*/  LDGDEPBAR ;  /* 0x00000000000079af */ /* 0x000e220000000000 */
[----:B------:R-:W-:Y:S02]  /*3570*/  IMAD.MOV.U32 R5, RZ, RZ, 0x7f800000 ;  /* 0x7f800000ff057424 */ /* 0x000fe400078e00ff */
[----:B---34-:R-:W-:Y:S01]  /*3580*/  IMAD.MOV.U32 R0, RZ, RZ, 0x7f800000 ;  /* 0x7f800000ff007424 */ /* 0x018fe200078e00ff */
[----:B------:R-:W2:Y:S01]  /*3590*/  @!P6 LDG.E R3, desc[UR6][R6.64+0x80] ;  /* 0x000080060603e981 */ /* 0x000ea2000c1e1900 */
[----:B------:R-:W-:Y:S01]  /*35a0*/  USHF.L.U32 UR17, UR24, 0x4, URZ ;  /* 0x0000000418117899 */ /* 0x000fe2000800063f */
[----:B------:R-:W-:Y:S01]  /*35b0*/  IMAD.SHL.U32 R221, R230, 0x2, RZ ;  /* 0x00000002e6dd7824 */ /* 0x000fe200078e00ff */
[----:B------:R-:W-:-:S02]  /*35c0*/  UIADD3 UR10, UR25, 0x80, URZ ;  /* 0x00000080190a7890 */ /* 0x000fc4000fffe03f */
[----:B------:R-:W3:Y:S01]  /*35d0*/  @!P1 LDG.E R4, desc[UR6][R6.64+0x20] ;  /* 0x0000200606049981 */ /* 0x000ee2000c1e1900 */
[----:B------:R-:W-:Y:S02]  /*35e0*/  CS2R R126, SRZ ;  /* 0x00000000007e7805 */ /* 0x000fe4000001ff00 */
[----:B------:R-:W-:Y:S02]  /*35f0*/  CS2R R124, SRZ ;  /* 0x00000000007c7805 */ /* 0x000fe4000001ff00 */
[----:B------:R-:W-:Y:S01]  /*3600*/  CS2R R130, SRZ ;  /* 0x0000000000827805 */ /* 0x000fe2000001ff00 */
[----:B------:R-:W4:Y:S01]  /*3610*/  @!P2 LDG.E R5, desc[UR6][R6.64] ;  /* 0x000000060605a981 */ /* 0x000f22000c1e1900 */
[----:B------:R-:W-:Y:S02]  /*3620*/  CS2R R128, SRZ ;  /* 0x0000000000807805 */ /* 0x000fe4000001ff00 */
[----:B------:R-:W-:Y:S02]  /*3630*/  CS2R R122, SRZ ;  /* 0x00000000007a7805 */ /* 0x000fe4000001ff00 */
[----:B------:R-:W-:Y:S01]  /*3640*/  CS2R R120, SRZ ;  /* 0x0000000000787805 */ /* 0x000fe2000001ff00 */
[----:B------:R-:W5:Y:S01]  /*3650*/  @!P5 LDG.E R0, desc[UR6][R16.64] ;  /* 0x000000061000d981 */ /* 0x000f62000c1e1900 */
[----:B------:R-:W-:-:S02]  /*3660*/  CS2R R118, SRZ ;  /* 0x0000000000767805 */ /* 0x000fc4000001ff00 */
[----:B------:R-:W-:Y:S02]  /*3670*/  CS2R R116, SRZ ;  /* 0x0000000000747805 */ /* 0x000fe4000001ff00 */
[----:B------:R-:W-:Y:S02]  /*3680*/  CS2R R110, SRZ ;  /* 0x00000000006e7805 */ /* 0x000fe4000001ff00 */
[----:B------:R-:W-:Y:S02]  /*3690*/  CS2R R108, SRZ ;  /* 0x00000000006c7805 */ /* 0x000fe4000001ff00 */
[----:B------:R-:W-:Y:S02]  /*36a0*/  CS2R R114, SRZ ;  /* 0x0000000000727805 */ /* 0x000fe4000001ff00 */
        /* <DEDUP_REMOVED lines=46> */
[----:B------:R-:W-:Y:S01]  /*3990*/  CS2R R36, SRZ ;  /* 0x0000000000247805 */ /* 0x000fe2000001ff00 */
[----:B------:R-:W-:Y:S02]  /*39a0*/  UIMAD UR28, UR24, 0x18, URZ ;  /* 0x00000018181c78a4 */ /* 0x000fe4000f8e023f */
[----:B------:R-:W1:Y:S01]  /*39b0*/  LDSM.16.M88.4 R196, [R223+0x11000] ;  /* 0x01100000dfc4783b */ /* 0x000e620000000200 */
[----:B------:R-:W-:Y:S02]  /*39c0*/  USHF.L.U32 UR27, UR24, 0x5, URZ ;  /* 0x00000005181b7899 */ /* 0x000fe4000800063f */
[----:B------:R-:W-:Y:S01]  /*39d0*/  UIMAD UR26, UR24, 0x28, URZ ;  /* 0x00000028181a78a4 */ /* 0x000fe2000f8e023f */
[----:B------:R-:W1:Y:S01]  /*39e0*/  LDSM.16.M88.4 R200, [R223+0x11400] ;  /* 0x01140000dfc8783b */ /* 0x000e620000000200 */
[----:B------:R-:W-:Y:S01]  /*39f0*/  ULDC UR35, c[0x0][0x2d0] ;  /* 0x0000b40000237ab9 */ /* 0x000fe20000000800 */
[----:B------:R-:W-:-:S02]  /*3a00*/  ULDC UR11, c[0x0][0x2ec] ;  /* 0x0000bb00000b7ab9 */ /* 0x000fc40000000800 */
[----:B------:R-:W1:Y:S04]  /*3a10*/  LDSM.16.M88.4 R204, [R222+0x13000] ;  /* 0x01300000decc783b */ /* 0x000e680000000200 */
[----:B------:R-:W1:Y:S04]  /*3a20*/  LDSM.16.M88.4 R208, [R222+0x13400] ;  /* 0x01340000ded0783b */ /* 0x000e680000000200 */
[----:B------:R-:W1:Y:S04]  /*3a30*/  LDSM.16.M88.4 R212, [R223+0x13000] ;  /* 0x01300000dfd4783b */ /* 0x000e680000000200 */
[----:B------:R-:W1:Y:S01]  /*3a40*/  LDSM.16.M88.4 R216, [R223+0x13400] ;  /* 0x01340000dfd8783b */ /* 0x000e620000000200 */
[----:B------:R-:W-:-:S02]  /*3a50*/  UIADD3 UR21, UR17, 0x20, URZ ;  /* 0x0000002011157890 */ /* 0x000fc4000fffe03f */
[----:B------:R-:W-:Y:S02]  /*3a60*/  UIMAD UR25, UR24, 0x30, URZ ;  /* 0x00000030181978a4 */ /* 0x000fe4000f8e023f */
[----:B------:R-:W-:Y:S01]  /*3a70*/  UISETP.GE.AND UP0, UPT, UR10, UR8, UPT ;  /* 0x000000080a00728c */ /* 0x000fe2000bf06270 */
[----:B--2---:R2:W-:Y:S04]  /*3a80*/  STL [R1+0x20], R3 ;  /* 0x0000200301007387 */ /* 0x0045e80000100800 */
[----:B---3--:R-:W-:Y:S04]  /*3a90*/  STL [R1+0x2c], R4 ;  /* 0x00002c0401007387 */ /* 0x008fe80000100800 */
[----:B------:R-:W-:Y:S04]  /*3aa0*/  STL [R1+0x14], R231 ;  /* 0x000014e701007387 */ /* 0x000fe80000100800 */
[----:B----4-:R3:W-:Y:S04]  /*3ab0*/  STL [R1+0x28], R5 ;  /* 0x0000280501007387 */ /* 0x0107e80000100800 */
[----:B-----5:R4:W-:Y:S01]  /*3ac0*/  STL [R1+0x24], R0 ;  /* 0x0000240001007387 */ /* 0x0209e20000100800 */
[----:B--2---:R-:W-:-:S05]  /*3ad0*/  VIADD R3, R230, 0x1800 ;  /* 0x00001800e6037836 */ /* 0x004fca0000000000 */
[----:B------:R-:W-:Y:S01]  /*3ae0*/  SEL R220, R3, R230, !P0 ;  /* 0x000000e603dc7207 */ /* 0x000fe20004000000 */
[----:B---3--:R-:W-:Y:S02]  /*3af0*/  IMAD R5, RZ, RZ, -UR16 ;  /* 0x80000010ff057e24 */ /* 0x008fe4000f8e02ff */
[----:B----4-:R-:W-:-:S03]  /*3b00*/  VIADD R0, R21, 0xffffffc0 ;  /* 0xffffffc015007836 */ /* 0x010fc60000000000 */
[----:B------:R2:W-:Y:S02]  /*3b10*/  STL [R1+0x38], R5 ;  /* 0x0000380501007387 */ /* 0x0005e40000100800 */
[----:B------:R-:W-:-:S04]  /*3b20*/  SHF.R.S32.HI R3, RZ, 0x1f, R0 ;  /* 0x0000001fff037819 */ /* 0x000fc80000011400 */
[C---:B------:R-:W-:Y:S01]  /*3b30*/  SHF.L.U64.HI R3, R0.reuse, 0x2, R3 ;  /* 0x0000000200037819 */ /* 0x040fe20000010203 */
[----:B------:R-:W-:Y:S01]  /*3b40*/  IMAD.SHL.U32 R0, R0, 0x4, RZ ;  /* 0x0000000400007824 */ /* 0x000fe200078e00ff */
[----:B------:R-:W-:Y:S01]  /*3b50*/  USHF.L.U32 UR16, UR24, 0x3, URZ ;  /* 0x0000000318107899 */ /* 0x000fe2000800063f */
[----:B--2---:R-:W-:-:S05]  /*3b60*/  IMAD.SHL.U32 R5, R21, 0x4, RZ ;  /* 0x0000000415057824 */ /* 0x004fca00078e00ff */
[----:B------:R2:W-:Y:S01]  /*3b70*/  STL [R1+0x54], R5 ;  /* 0x0000540501007387 */ /* 0x0005e20000100800 */
[----:B------:R-:W-:Y:S02]  /*3b80*/  UIADD3 UR5, UR16, UR5, URZ ;  /* 0x0000000510057290 */ /* 0x000fe4000fffe03f */
[----:B------:R-:W-:Y:S02]  /*3b90*/  UIADD3 UR32, UR16, UR33, URZ ;  /* 0x0000002110207290 */ /* 0x000fe4000fffe03f */
[----:B------:R-:W-:Y:S01]  /*3ba0*/  UIADD3 UR5, UR16, UR5, URZ ;  /* 0x0000000510057290 */ /* 0x000fe2000fffe03f */
[----:B------:R-:W-:Y:S01]  /*3bb0*/  VIADD R4, R229, 0x1800 ;  /* 0x00001800e5047836 */ /* 0x000fe20000000000 */
[----:B------:R-:W-:Y:S01]  /*3bc0*/  UIADD3 UR20, UR16, UR21, URZ ;  /* 0x0000001510147290 */ /* 0x000fe2000fffe03f */
[----:B--2---:R-:W-:-:S05]  /*3bd0*/  SHF.L.U64.HI R5, R21, 0x2, R20 ;  /* 0x0000000215057819 */ /* 0x004fca0000010214 */
[----:B------:R-:W-:Y:S04]  /*3be0*/  STL [R1+0x50], R5 ;  /* 0x0000500501007387 */ /* 0x000fe80000100800 */
[----:B------:R2:W-:Y:S04]  /*3bf0*/  STL [R1+0x4c], R3 ;  /* 0x00004c0301007387 */ /* 0x0005e80000100800 */
[----:B------:R3:W-:Y:S01]  /*3c00*/  STL [R1+0x48], R0 ;  /* 0x0000480001007387 */ /* 0x0007e20000100800 */
[----:B------:R-:W-:Y:S02]  /*3c10*/  UIADD3 UR31, UR16, UR32, URZ ;  /* 0x00000020101f7290 */ /* 0x000fe4000fffe03f */
[----:B------:R-:W-:Y:S01]  /*3c20*/  UIADD3 UR5, UR16, UR5, URZ ;  /* 0x0000000510057290 */ /* 0x000fe2000fffe03f */
[----:B------:R-:W-:Y:S01]  /*3c30*/  SEL R4, R4, R229, !P0 ;  /* 0x000000e504047207 */ /* 0x000fe20004000000 */
[----:B------:R-:W-:-:S02]  /*3c40*/  UIADD3 UR19, UR16, UR20, URZ ;  /* 0x0000001410137290 */ /* 0x000fc4000fffe03f */
[----:B------:R-:W-:Y:S02]  /*3c50*/  UIADD3 UR30, UR16, UR31, URZ ;  /* 0x0000001f101e7290 */ /* 0x000fe4000fffe03f */
[----:B------:R-:W-:Y:S01]  /*3c60*/  UIADD3 UR5, UR16, UR5, URZ ;  /* 0x0000000510057290 */ /* 0x000fe2000fffe03f */
[----:B------:R-:W-:Y:S01]  /*3c70*/  LEA R220, R220, UR4, 0x1 ;  /* 0x00000004dcdc7c11 */ /* 0x000fe2000f8e08ff */
[----:B------:R-:W-:Y:S02]  /*3c80*/  UIADD3 UR18, UR16, UR19, URZ ;  /* 0x0000001310127290 */ /* 0x000fe4000fffe03f */
[----:B------:R-:W-:Y:S02]  /*3c90*/  UIADD3 UR29, UR16, UR30, URZ ;  /* 0x0000001e101d7290 */ /* 0x000fe4000fffe03f */
[----:B------:R-:W-:Y:S02]  /*3ca0*/  UIADD3 UR23, UR16, UR5, URZ ;  /* 0x0000000510177290 */ /* 0x000fe4000fffe03f */
[----:B------:R-:W-:Y:S01]  /*3cb0*/  UIMAD UR24, UR24, 0x38, URZ ;  /* 0x00000038181878a4 */ /* 0x000fe2000f8e023f */
[----:B--2---:R-:W-:Y:S01]  /*3cc0*/  LEA R3, R4, UR4, 0x1 ;  /* 0x0000000404037c11 */ /* 0x004fe2000f8e08ff */
[----:B------:R-:W-:-:S02]  /*3cd0*/  UIADD3 UR22, UR16, UR18, URZ ;  /* 0x0000001210167290 */ /* 0x000fc4000fffe03f */
[----:B------:R-:W-:Y:S01]  /*3ce0*/  UIADD3 UR34, UR16, UR29, URZ ;  /* 0x0000001d10227290 */ /* 0x000fe2000fffe03f */
[----:B-1-3--:R-:W-:-:S11]  /*3cf0*/  ULDC UR5, c[0x0][0x39c] ;  /* 0x0000e70000057ab9 */ /* 0x00afd60000000800 */
.L_x_377:
        /* <DEDUP_REMOVED lines=69> */
[-C--:B------:R-:W-:Y:S05]  /*4150*/  HMMA.16816.F32 R4, R152, R156.reuse, R4 ;  /* 0x0000009c9804723c */ /* 0x080fea0000001804 */
[----:B------:R-:W4:Y:S01]  /*4160*/  LDSM.16.M88.4 R148, [R222+0xd000] ;  /* 0x00d00000de94783b */ /* 0x000f220000000200 */
[C---:B------:R-:W-:Y:S06]  /*4170*/  HMMA.16816.F32 R8, R132.reuse, R156, R8 ;  /* 0x0000009c8408723c */ /* 0x040fec0000001808 */
[-C--:B------:R-:W-:Y:S06]  /*4180*/  HMMA.16816.F32 R12, R132, R158.reuse, R12 ;  /* 0x0000009e840c723c */ /* 0x080fec000000180c */
[C---:B------:R-:W-:Y:S01]  /*4190*/  HMMA.16816.F32 R16, R152.reuse, R158, R16 ;  /* 0x0000009e9810723c */ /* 0x040fe20000001810 */
[----:B------:R-:W-:Y:S05]  /*41a0*/  LDSM.16.M88.4 R156, [R0+0x2000] ;  /* 0x00200000009c783b */ /* 0x000fea0000000200 */
[-C--:B------:R-:W-:Y:S06]  /*41b0*/  HMMA.16816.F32 R20, R152, R160.reuse, R20 ;  /* 0x000000a09814723c */ /* 0x080fec0000001814 */
[C---:B------:R-:W-:Y:S04]  /*41c0*/  HMMA.16816.F32 R24, R132.reuse, R160, R24 ;  /* 0x000000a08418723c */ /* 0x040fe80000001818 */
[----:B---3--:R-:W-:Y:S02]  /*41d0*/  FSETP.NEU.FTZ.AND P3, PT, R233, -INF , PT ;  /* 0xff800000e900780b */ /* 0x008fe40003f7d000 */
[-C--:B------:R-:W-:Y:S01]  /*41e0*/  HMMA.16816.F32 R28, R132, R162.reuse, R28 ;  /* 0x000000a2841c723c */ /* 0x080fe2000000181c */
[----:B------:R-:W3:Y:S05]  /*41f0*/  LDSM.16.M88.4 R132, [R220+0x2800] ;  /* 0x00280000dc84783b */ /* 0x000eea0000000200 */
[----:B------:R-:W-:Y:S03]  /*4200*/  HMMA.16816.F32 R32, R152, R162, R32 ;  /* 0x000000a29820723c */ /* 0x000fe60000001820 */
[----:B------:R-:W3:Y:S03]  /*4210*/  LDSM.16.M88.4 R152, [R222+0xd400] ;  /* 0x00d40000de98783b */ /* 0x000ee60000000200 */
[-C--:B-1----:R-:W-:Y:S05]  /*4220*/  HMMA.16816.F32 R4, R164, R168.reuse, R4 ;  /* 0x000000a8a404723c */ /* 0x082fea0000001804 */
[----:B------:R-:W1:Y:S01]  /*4230*/  LDSM.16.M88.4 R160, [R223+0xd000] ;  /* 0x00d00000dfa0783b */ /* 0x000e620000000200 */
[C---:B--2---:R-:W-:Y:S06]  /*4240*/  HMMA.16816.F32 R8, R136.reuse, R168, R8 ;  /* 0x000000a88808723c */ /* 0x044fec0000001808 */
[-C--:B------:R-:W-:Y:S06]  /*4250*/  HMMA.16816.F32 R12, R136, R170.reuse, R12 ;  /* 0x000000aa880c723c */ /* 0x080fec000000180c */
[C---:B------:R-:W-:Y:S06]  /*4260*/  HMMA.16816.F32 R16, R164.reuse, R170, R16 ;  /* 0x000000aaa410723c */ /* 0x040fec0000001810 */
[-C--:B------:R-:W-:Y:S06]  /*4270*/  HMMA.16816.F32 R20, R164, R140.reuse, R20 ;  /* 0x0000008ca414723c */ /* 0x080fec0000001814 */
[C---:B------:R-:W-:Y:S01]  /*4280*/  HMMA.16816.F32 R24, R136.reuse, R140, R24 ;  /* 0x0000008c8818723c */ /* 0x040fe20000001818 */
[----:B------:R-:W2:Y:S04]  /*4290*/  LDL R141, [R1+0x54] ;  /* 0x00005400018d7983 */ /* 0x000ea80000100800 */
[----:B------:R-:W2:Y:S01]  /*42a0*/  LDL R140, [R1+0x50] ;  /* 0x00005000018c7983 */ /* 0x000ea20000100800 */
[-C--:B------:R-:W-:Y:S03]  /*42b0*/  HMMA.16816.F32 R28, R136, R142.reuse, R28 ;  /* 0x0000008e881c723c */ /* 0x080fe6000000181c */
[----:B------:R-:W1:Y:S03]  /*42c0*/  LDSM.16.M88.4 R136, [R0+0x2800] ;  /* 0x002800000088783b */ /* 0x000e660000000200 */
[----:B------:R-:W-:Y:S06]  /*42d0*/  HMMA.16816.F32 R32, R164, R142, R32 ;  /* 0x0000008ea420723c */ /* 0x000fec0000001820 */
[-C--:B----4-:R-:W-:Y:S06]  /*42e0*/  HMMA.16816.F32 R4, R144, R148.reuse, R4 ;  /* 0x000000949004723c */ /* 0x090fec0000001804 */
[C---:B---3--:R-:W-:Y:S06]  /*42f0*/  HMMA.16816.F32 R8, R132.reuse, R148, R8 ;  /* 0x000000948408723c */ /* 0x048fec0000001808 */
[-C--:B------:R-:W-:Y:S06]  /*4300*/  HMMA.16816.F32 R12, R132, R150.reuse, R12 ;  /* 0x00000096840c723c */ /* 0x080fec000000180c */
[C---:B------:R-:W-:Y:S06]  /*4310*/  HMMA.16816.F32 R16, R144.reuse, R150, R16 ;  /* 0x000000969010723c */ /* 0x040fec0000001810 */
        /* <DEDUP_REMOVED lines=28> */
[----:B---3--:R-:W3:Y:S09]  /*44e0*/  LDL R11, [R1+0x24] ;  /* 0x00002400010b7983 */ /* 0x008ef20000100800 */
[----:B------:R-:W-:Y:S01]  /*44f0*/  MUFU.TANH R46, R6 ;  /* 0x00000006002e7308 */ /* 0x000fe20000002400 */
[----:B----4-:R-:W4:Y:S09]  /*4500*/  LDL R12, [R1+0x20] ;  /* 0x00002000010c7983 */ /* 0x010f320000100800 */
[----:B------:R1:W1:Y:S10]  /*4510*/  MUFU.TANH R45, R7 ;  /* 0x00000007002d7308 */ /* 0x0002740000002400 */
[----:B------:R1:W-:Y:S10]  /*4520*/  MUFU.TANH R153, R9 ;  /* 0x0000000900997308 */ /* 0x0003f40000002400 */
[----:B------:R1:W-:Y:S02]  /*4530*/  MUFU.TANH R155, R8 ;  /* 0x00000008009b7308 */ /* 0x0003e40000002400 */
[----:B-1----:R-:W1:Y:S08]  /*4540*/  LDSM.16.M88.4 R4, [R223+0xd400] ;  /* 0x00d40000df04783b */ /* 0x002e700000000200 */
[----:B------:R1:W-:Y:S01]  /*4550*/  MUFU.TANH R165, R10 ;  /* 0x0000000a00a57308 */ /* 0x0003e20000002400 */
[----:B------:R-:W-:Y:S04]  /*4560*/  MOV R9, UR37 ;  /* 0x0000002500097c02 */ /* 0x000fe80008000f00 */
[----:B------:R-:W-:Y:S02]  /*4570*/  @P1 LEA R9, R9, R234, 0x7 ;  /* 0x000000ea09091211 */ /* 0x000fe400078e38ff */
[----:B------:R-:W-:Y:S03]  /*4580*/  PLOP3.LUT P1, PT, PT, PT, UP0, 0x80, 0x0 ;  /* 0x000000000000781c */ /* 0x000fe60003f2f008 */
[----:B------:R-:W1:Y:S01]  /*4590*/  MUFU.TANH R150, R13 ;  /* 0x0000000d00967308 */ /* 0x000e620000002400 */
[----:B------:R-:W-:Y:S01]  /*45a0*/  @P0 IADD3 R0, R9, 0x1, RZ ;  /* 0x0000000109000810 */ /* 0x000fe20007ffe0ff */
[----:B------:R-:W-:Y:S01]  /*45b0*/  FMUL.FTZ R8, R233, 1.4426950216293334961 ;  /* 0x3fb8aa3be9087820 */ /* 0x000fe20000410000 */
[----:B------:R-:W-:Y:S02]  /*45c0*/  PLOP3.LUT P0, PT, PT, PT, UP0, 0x80, 0x0 ;  /* 0x000000000000781c */ /* 0x000fe40003f0f008 */
[----:B------:R-:W-:Y:S02]  /*45d0*/  @P4 ISETP.GE.AND P4, PT, R9, UR8, PT ;  /* 0x0000000809004c0c */ /* 0x000fe4000bf86270 */
[----:B------:R-:W-:Y:S03]  /*45e0*/  FSEL R8, R8, RZ, P3 ;  /* 0x000000ff08087208 */ /* 0x000fe60001800000 */
[----:B------:R-:W-:Y:S01]  /*45f0*/  MUFU.TANH R161, R14 ;  /* 0x0000000e00a17308 */ /* 0x000fe20000002400 */
[----:B-1----:R-:W-:Y:S01]  /*4600*/  IMAD.MOV.U32 R10, RZ, RZ, R251 ;  /* 0x000000ffff0a7224 */ /* 0x002fe200078e00fb */
[----:B------:R-:W-:Y:S02]  /*4610*/  @P5 ISETP.GE.AND P5, PT, R0, UR8, PT ;  /* 0x0000000800005c0c */ /* 0x000fe4000bfa6270 */
[----:B------:R-:W-:Y:S02]  /*4620*/  @P1 FSEL R10, R251, -INF , !P4 ;  /* 0xff800000fb0a1808 */ /* 0x000fe40006000000 */
[----:B------:R-:W-:Y:S04]  /*4630*/  MOV R0, R250 ;  /* 0x000000fa00007202 */ /* 0x000fe80000000f00 */
[----:B------:R-:W1:Y:S01]  /*4640*/  MUFU.TANH R160, R15 ;  /* 0x0000000f00a07308 */ /* 0x000e620000002400 */
[----:B------:R-:W-:Y:S02]  /*4650*/  @P0 FSEL R0, R250, -INF , !P5 ;  /* 0xff800000fa000808 */ /* 0x000fe40006800000 */
[----:B------:R-:W-:Y:S02]  /*4660*/  FSETP.NEU.FTZ.AND P3, PT, R232, -INF , PT ;  /* 0xff800000e800780b */ /* 0x000fe40003f7d000 */
[----:B------:R-:W-:Y:S01]  /*4670*/  PLOP3.LUT P1, PT, PT, PT, UP0, 0x80, 0x0 ;  /* 0x000000000000781c */ /* 0x000fe20003f2f008 */
[--C-:B------:R-:W-:Y:S01]  /*4680*/  FFMA.FTZ R0, R0, UR11, -R8.reuse ;  /* 0x0000000b00007c23 */ /* 0x100fe20008010808 */
[----:B------:R-:W-:Y:S03]  /*4690*/  PLOP3.LUT P0, PT, PT, PT, UP0, 0x80, 0x0 ;  /* 0x000000000000781c */ /* 0x000fe60003f0f008 */
[----:B------:R-:W-:Y:S01]  /*46a0*/  MUFU.TANH R249, R16 ;  /* 0x0000001000f97308 */ /* 0x000fe20000002400 */
[-C--:B------:R-:W-:Y:S06]  /*46b0*/  HMMA.16816.F32 R20, R156, R4.reuse, R20 ;  /* 0x000000049c14723c */ /* 0x080fec0000001814 */
[C---:B------:R-:W-:Y:S03]  /*46c0*/  HMMA.16816.F32 R24, R136.reuse, R4, R24 ;  /* 0x000000048818723c */ /* 0x040fe60000001818 */
[----:B------:R-:W-:Y:S03]  /*46d0*/  MUFU.EX2 R54, R0 ;  /* 0x0000000000367308 */ /* 0x000fe60000000800 */
[-C--:B------:R-:W-:Y:S07]  /*46e0*/  HMMA.16816.F32 R28, R136, R6.reuse, R28 ;  /* 0x00000006881c723c */ /* 0x080fee000000181c */
[----:B------:R-:W1:Y:S01]  /*46f0*/  MUFU.TANH R248, R17 ;  /* 0x0000001100f87308 */ /* 0x000e620000002400 */
[----:B------:R-:W-:Y:S03]  /*4700*/  FFMA.FTZ R4, R10, UR11, -R8 ;  /* 0x0000000b0a047c23 */ /* 0x000fe60008010808 */
[----:B------:R-:W-:Y:S01]  /*4710*/  MOV R10, R45 ;  /* 0x0000002d000a7202 */ /* 0x000fe20000000f00 */
[----:B------:R-:W-:Y:S05]  /*4720*/  HMMA.16816.F32 R32, R156, R6, R32 ;  /* 0x000000069c20723c */ /* 0x000fea0000001820 */
[----:B------:R1:W-:Y:S01]  /*4730*/  MUFU.EX2 R55, R4 ;  /* 0x0000000400377308 */ /* 0x0003e20000000800 */
[----:B------:R-:W-:Y:S01]  /*4740*/  FMUL.FTZ R5, R232, 1.4426950216293334961 ;  /* 0x3fb8aa3be8057820 */ /* 0x000fe20000410000 */
[----:B------:R-:W-:Y:S01]  /*4750*/  @P1 FSEL R10, R45, -INF , !P5 ;  /* 0xff8000002d0a1808 */ /* 0x000fe20006800000 */
[----:B------:R-:W-:Y:S01]  /*4760*/  FMUL.FTZ R20, R20, UR5 ;  /* 0x0000000514147c20 */ /* 0x000fe20008410000 */
[----:B------:R-:W-:Y:S02]  /*4770*/  PLOP3.LUT P1, PT, PT, PT, UP0, 0x80, 0x0 ;  /* 0x000000000000781c */ /* 0x000fe40003f2f008 */
[----:B------:R-:W-:Y:S04]  /*4780*/  FSEL R5, R5, RZ, P3 ;  /* 0x000000ff05057208 */ /* 0x000fe80001800000 */
[----:B------:R-:W-:Y:S01]  /*4790*/  MUFU.TANH R40, R18 ;  /* 0x0000001200287308 */ /* 0x000fe20000002400 */
[----:B------:R-:W-:Y:S01]  /*47a0*/  MOV R6, R150 ;  /* 0x0000009600067202 */ /* 0x000fe20000000f00 */
[----:B------:R-:W-:Y:S01]  /*47b0*/  FMUL.FTZ R21, R21, UR5 ;  /* 0x0000000515157c20 */ /* 0x000fe20008410000 */
[----:B------:R-:W-:Y:S01]  /*47c0*/  FMUL.FTZ R22, R22, UR5 ;  /* 0x0000000516167c20 */ /* 0x000fe20008410000 */
[----:B------:R-:W-:Y:S01]  /*47d0*/  FMUL.FTZ R23, R23, UR5 ;  /* 0x0000000517177c20 */ /* 0x000fe20008410000 */
[----:B------:R-:W-:Y:S01]  /*47e0*/  FMUL.FTZ R28, R28, UR5 ;  /* 0x000000051c1c7c20 */ /* 0x000fe20008410000 */
[----:B------:R-:W-:Y:S01]  /*47f0*/  FMUL.FTZ R29, R29, UR5 ;  /* 0x000000051d1d7c20 */ /* 0x000fe20008410000 */
[----:B------:R-:W-:Y:S03]  /*4800*/  FMUL.FTZ R30, R30, UR5 ;  /* 0x000000051e1e7c20 */ /* 0x000fe60008410000 */
[----:B------:R-:W2:Y:S01]  /*4810*/  MUFU.TANH R39, R19 ;  /* 0x0000001300277308 */ /* 0x000ea20000002400 */
[----:B-1----:R-:W-:Y:S01]  /*4820*/  MOV R4, R46 ;  /* 0x0000002e00047202 */ /* 0x002fe20000000f00 */
[----:B------:R-:W-:Y:S01]  /*4830*/  FMUL.FTZ R31, R31, UR5 ;  /* 0x000000051f1f7c20 */ /* 0x000fe20008410000 */
[----:B------:R-:W-:Y:S01]  /*4840*/  @P2 FSEL R4, R46, -INF , !P4 ;  /* 0xff8000002e042808 */ /* 0x000fe20006000000 */
[----:B------:R-:W-:Y:S01]  /*4850*/  FMUL.FTZ R32, R32, UR5 ;  /* 0x0000000520207c20 */ /* 0x000fe20008410000 */
[----:B------:R-:W-:Y:S01]  /*4860*/  PLOP3.LUT P2, PT, PT, PT, UP0, 0x80, 0x0 ;  /* 0x000000000000781c */ /* 0x000fe20003f4f008 */
[----:B------:R-:W-:Y:S01]  /*4870*/  FMUL.FTZ R34, R34, UR5 ;  /* 0x0000000522227c20 */ /* 0x000fe20008410000 */
[----:B------:R-:W-:Y:S03]  /*4880*/  FMUL.FTZ R33, R33, UR5 ;  /* 0x0000000521217c20 */ /* 0x000fe60008410000 */
[----:B------:R-:W-:Y:S01]  /*4890*/  MUFU.TANH R246, R20 ;  /* 0x0000001400f67308 */ /* 0x000fe20000002400 */
[--C-:B------:R-:W-:Y:S01]  /*48a0*/  FFMA.FTZ R0, R4, UR11, -R5.reuse ;  /* 0x0000000b04007c23 */ /* 0x100fe20008010805 */
[----:B------:R-:W-:Y:S01]  /*48b0*/  FMUL.FTZ R35, R35, UR5 ;  /* 0x0000000523237c20 */ /* 0x000fe20008410000 */
[----:B------:R-:W-:Y:S01]  /*48c0*/  FMUL.FTZ R24, R24, UR5 ;  /* 0x0000000518187c20 */ /* 0x000fe20008410000 */
[----:B------:R-:W-:Y:S01]  /*48d0*/  FMUL.FTZ R25, R25, UR5 ;  /* 0x0000000519197c20 */ /* 0x000fe20008410000 */
[----:B------:R-:W-:Y:S01]  /*48e0*/  FMUL.FTZ R26, R26, UR5 ;  /* 0x000000051a1a7c20 */ /* 0x000fe20008410000 */
[----:B------:R-:W-:Y:S04]  /*48f0*/  FMUL.FTZ R27, R27, UR5 ;  /* 0x000000051b1b7c20 */ /* 0x000fe80008410000 */
[----:B------:R1:W-:Y:S10]  /*4900*/  MUFU.EX2 R47, R0 ;  /* 0x00000000002f7308 */ /* 0x0003f40000000800 */
[----:B------:R-:W2:Y:S10]  /*4910*/  MUFU.TANH R247, R21 ;  /* 0x0000001500f77308 */ /* 0x000eb40000002400 */
[----:B------:R-:W-:Y:S01]  /*4920*/  MUFU.TANH R3, R22 ;  /* 0x0000001600037308 */ /* 0x000fe20000002400 */
[----:B-1----:R-:W-:Y:S01]  /*4930*/  FFMA.FTZ R0, R10, UR11, -R5 ;  /* 0x0000000b0a007c23 */ /* 0x002fe20008010805 */
[----:B------:R-:W-:Y:S01]  /*4940*/  IMAD.MOV.U32 R10, RZ, RZ, R153 ;  /* 0x000000ffff0a7224 */ /* 0x000fe200078e0099 */
[----:B------:R-:W-:Y:S02]  /*4950*/  @P0 FSEL R10, R153, -INF , !P5 ;  /* 0xff800000990a0808 */ /* 0x000fe40006800000 */
[----:B------:R-:W-:Y:S05]  /*4960*/  PLOP3.LUT P0, PT, PT, PT, UP0, 0x80, 0x0 ;  /* 0x000000000000781c */ /* 0x000fea0003f0f008 */
[----:B------:R1:W-:Y:S10]  /*4970*/  MUFU.EX2 R44, R0 ;  /* 0x00000000002c7308 */ /* 0x0003f40000000800 */
[----:B------:R-:W2:Y:S10]  /*4980*/  MUFU.TANH R2, R23 ;  /* 0x0000001700027308 */ /* 0x000eb40000002400 */
[----:B------:R-:W-:Y:S01]  /*4990*/  MUFU.TANH R147, R24 ;  /* 0x0000001800937308 */ /* 0x000fe20000002400 */
[----:B-1----:R-:W-:Y:S02]  /*49a0*/  MOV R0, R155 ;  /* 0x0000009b00007202 */ /* 0x002fe40000000f00 */
[----:B------:R-:W-:Y:S02]  /*49b0*/  @P1 FSEL R0, R155, -INF , !P4 ;  /* 0xff8000009b001808 */ /* 0x000fe40006000000 */
[----:B------:R-:W-:Y:S05]  /*49c0*/  PLOP3.LUT P1, PT, PT, PT, UP0, 0x80, 0x0 ;  /* 0x000000000000781c */ /* 0x000fea0003f2f008 */
[----:B------:R-:W1:Y:S10]  /*49d0*/  MUFU.TANH R146, R25 ;  /* 0x0000001900927308 */ /* 0x000e740000002400 */
[----:B------:R-:W-:Y:S10]  /*49e0*/  MUFU.TANH R154, R26 ;  /* 0x0000001a009a7308 */ /* 0x000ff40000002400 */
[----:B------:R-:W1:Y:S10]  /*49f0*/  MUFU.TANH R152, R27 ;  /* 0x0000001b00987308 */ /* 0x000e740000002400 */
[----:B------:R-:W-:Y:S10]  /*4a00*/  MUFU.TANH R145, R28 ;  /* 0x0000001c00917308 */ /* 0x000ff40000002400 */
[----:B------:R-:W1:Y:S10]  /*4a10*/  MUFU.TANH R144, R29 ;  /* 0x0000001d00907308 */ /* 0x000e740000002400 */
[----:B------:R-:W-:Y:S10]  /*4a20*/  MUFU.TANH R242, R32 ;  /* 0x0000002000f27308 */ /* 0x000ff40000002400 */
[----:B------:R-:W-:Y:S10]  /*4a30*/  MUFU.TANH R149, R30 ;  /* 0x0000001e00957308 */ /* 0x000ff40000002400 */
[----:B------:R-:W-:Y:S10]  /*4a40*/  MUFU.TANH R245, R34 ;  /* 0x0000002200f57308 */ /* 0x000ff40000002400 */
[----:B------:R-:W-:Y:S10]  /*4a50*/  MUFU.TANH R243, R33 ;  /* 0x0000002100f37308 */ /* 0x000ff40000002400 */
[----:B-----5:R-:W1:Y:S10]  /*4a60*/  MUFU.TANH R244, R35 ;  /* 0x0000002300f47308 */ /* 0x020e740000002400 */
[----:B------:R-:W-:Y:S01]  /*4a70*/  MUFU.TANH R148, R31 ;  /* 0x0000001f00947308 */ /* 0x000fe20000002400 */
[C---:B----4-:R-:W-:Y:S01]  /*4a80*/  FMUL.FTZ R4, R12.reuse, 1.4426950216293334961 ;  /* 0x3fb8aa3b0c047820 */ /* 0x050fe20000410000 */
[----:B------:R-:W-:Y:S01]  /*4a90*/  FSETP.NEU.FTZ.AND P3, PT, R12, -INF , PT ;  /* 0xff8000000c00780b */ /* 0x000fe20003f7d000 */
[C---:B---3--:R-:W-:Y:S03]  /*4aa0*/  FMUL.FTZ R12, R11.reuse, 1.4426950216293334961 ;  /* 0x3fb8aa3b0b0c7820 */ /* 0x048fe60000410000 */
        /* <DEDUP_REMOVED lines=10> */
[----:B---3--:R-:W-:Y:S02]  /*4b50*/  FSEL R0, R12, RZ, P3 ;  /* 0x000000ff0c007208 */ /* 0x008fe40001800000 */
[----:B------:R-:W-:Y:S02]  /*4b60*/  MOV R12, R164 ;  /* 0x000000a4000c7202 */ /* 0x000fe40000000f00 */
[----:B------:R-:W-:Y:S02]  /*4b70*/  @P1 FSEL R12, R164, -INF , !P5 ;  /* 0xff800000a40c1808 */ /* 0x000fe40006800000 */
[----:B------:R-:W-:Y:S01]  /*4b80*/  PLOP3.LUT P1, PT, PT, PT, UP0, 0x80, 0x0 ;  /* 0x000000000000781c */ /* 0x000fe20003f2f008 */
[--C-:B----4-:R-:W-:Y:S01]  /*4b90*/  FFMA.FTZ R10, R11, UR11, -R0.reuse ;  /* 0x0000000b0b0a7c23 */ /* 0x110fe20008010800 */
[----:B------:R-:W-:Y:S02]  /*4ba0*/  PLOP3.LUT P5, PT, PT, PT, UP0, 0x80, 0x0 ;  /* 0x000000000000781c */ /* 0x000fe40003faf008 */
[----:B------:R-:W-:Y:S01]  /*4bb0*/  @P0 IADD3 R11, R9, 0x9, RZ ;  /* 0x00000009090b0810 */ /* 0x000fe20007ffe0ff */
[----:B------:R3:W-:Y:S01]  /*4bc0*/  MUFU.EX2 R237, R10 ;  /* 0x0000000a00ed7308 */ /* 0x0007e20000000800 */
[----:B------:R-:W-:Y:S02]  /*4bd0*/  PLOP3.LUT P0, PT, PT, PT, UP0, 0x80, 0x0 ;  /* 0x000000000000781c */ /* 0x000fe40003f0f008 */
[----:B------:R-:W-:Y:S07]  /*4be0*/  PLOP3.LUT P3, PT, PT, PT, UP0, 0x80, 0x0 ;  /* 0x000000000000781c */ /* 0x000fee0003f6f008 */
[----:B------:R-:W-:Y:S04]  /*4bf0*/  @P5 ISETP.GE.AND P5, PT, R11, UR8, PT ;  /* 0x000000080b005c0c */ /* 0x000fe8000bfa6270 */
[----:B------:R-:W-:Y:S02]  /*4c00*/  @P0 FSEL R6, R150, -INF , !P5 ;  /* 0xff80000096060808 */ /* 0x000fe40006800000 */
[----:B------:R-:W-:Y:S01]  /*4c10*/  PLOP3.LUT P0, PT, PT, PT, UP0, 0x80, 0x0 ;  /* 0x000000000000781c */ /* 0x000fe20003f0f008 */
[----:B---3--:R-:W-:Y:S02]  /*4c20*/  FFMA.FTZ R10, R12, UR11, -R0 ;  /* 0x0000000b0c0a7c23 */ /* 0x008fe40008010800 */
[--C-:B------:R-:W-:Y:S02]  /*4c30*/  FFMA.FTZ R6, R6, UR11, -R4.reuse ;  /* 0x0000000b06067c23 */ /* 0x100fe40008010804 */
[----:B------:R3:W-:Y:S10]  /*4c40*/  MUFU.EX2 R236, R10 ;  /* 0x0000000a00ec7308 */ /* 0x0007f40000000800 */
[----:B------:R-:W-:Y:S01]  /*4c50*/  MUFU.EX2 R167, R6 ;  /* 0x0000000600a77308 */ /* 0x000fe20000000800 */
[----:B---3--:R-:W-:Y:S02]  /*4c60*/  @P2 IADD3 R10, R9, 0x8, RZ ;  /* 0x00000008090a2810 */ /* 0x008fe40007ffe0ff */
[----:B------:R-:W-:Y:S02]  /*4c70*/  PLOP3.LUT P2, PT, PT, PT, UP0, 0x80, 0x0 ;  /* 0x000000000000781c */ /* 0x000fe40003f4f008 */
[----:B------:R-:W-:Y:S01]  /*4c80*/  @P6 ISETP.GE.AND P6, PT, R10, UR8, PT ;  /* 0x000000080a006c0c */ /* 0x000fe2000bfc6270 */
[----:B------:R-:W-:Y:S03]  /*4c90*/  IMAD.MOV.U32 R10, RZ, RZ, R151 ;  /* 0x000000ffff0a7224 */ /* 0x000fe600078e0097 */
[----:B------:R-:W-:Y:S02]  /*4ca0*/  @P1 FSEL R10, R151, -INF , !P6 ;  /* 0xff800000970a1808 */ /* 0x000fe40007000000 */
[----:B------:R-:W-:Y:S03]  /*4cb0*/  PLOP3.LUT P1, PT, PT, PT, UP0, 0x80, 0x0 ;  /* 0x000000000000781c */ /* 0x000fe60003f2f008 */
[----:B------:R-:W-:Y:S01]  /*4cc0*/  FFMA.FTZ R7, R10, UR11, -R4 ;  /* 0x0000000b0a077c23 */ /* 0x000fe20008010804 */
[----:B------:R-:W-:Y:S03]  /*4cd0*/  MOV R10, R160 ;  /* 0x000000a0000a7202 */ /* 0x000fe60000000f00 */
[----:B------:R3:W-:Y:S06]  /*4ce0*/  MUFU.EX2 R168, R7 ;  /* 0x0000000700a87308 */ /* 0x0007ec0000000800 */
[----:B------:R-:W-:Y:S02]  /*4cf0*/  @P1 FSEL R10, R160, -INF , !P5 ;  /* 0xff800000a00a1808 */ /* 0x000fe40006800000 */
[----:B------:R-:W-:Y:S02]  /*4d00*/  PLOP3.LUT P1, PT, PT, PT, UP0, 0x80, 0x0 ;  /* 0x000000000000781c */ /* 0x000fe40003f2f008 */
[----:B---3--:R-:W-:Y:S02]  /*4d10*/  MOV R7, R161 ;  /* 0x000000a100077202 */ /* 0x008fe40000000f00 */
[----:B------:R-:W-:Y:S02]  /*4d20*/  @P2 FSEL R7, R161, -INF , !P6 ;  /* 0xff800000a1072808 */ /* 0x000fe40007000000 */
[----:B------:R-:W-:Y:S03]  /*4d30*/  PLOP3.LUT P2, PT, PT, PT, UP0, 0x80, 0x0 ;  /* 0x000000000000781c */ /* 0x000fe60003f4f008 */
[----:B------:R-:W-:Y:S01]  /*4d40*/  FFMA.FTZ R6, R7, UR11, -R0 ;  /* 0x0000000b07067c23 */ /* 0x000fe20008010800 */
[----:B------:R-:W-:Y:S03]  /*4d50*/  IMAD.MOV.U32 R7, RZ, RZ, R248 ;  /* 0x000000ffff077224 */ /* 0x000fe600078e00f8 */
[----:B------:R-:W-:Y:S01]  /*4d60*/  @P1 FSEL R7, R248, -INF , !P5 ;  /* 0xff800000f8071808 */ /* 0x000fe20006800000 */
[----:B------:R3:W-:Y:S01]  /*4d70*/  MUFU.EX2 R235, R6 ;  /* 0x0000000600eb7308 */ /* 0x0007e20000000800 */
[----:B------:R-:W-:Y:S03]  /*4d80*/  PLOP3.LUT P1, PT, PT, PT, UP0, 0x80, 0x0 ;  /* 0x000000000000781c */ /* 0x000fe60003f2f008 */
[----:B------:R-:W-:Y:S06]  /*4d90*/  FFMA.FTZ R7, R7, UR11, -R8 ;  /* 0x0000000b07077c23 */ /* 0x000fec0008010808 */
[----:B------:R2:W-:Y:S01]  /*4da0*/  MUFU.EX2 R52, R7 ;  /* 0x0000000700347308 */ /* 0x0005e20000000800 */
[----:B---3--:R-:W-:Y:S01]  /*4db0*/  FFMA.FTZ R6, R10, UR11, -R0 ;  /* 0x0000000b0a067c23 */ /* 0x008fe20008010800 */
[C---:B------:R-:W-:Y:S02]  /*4dc0*/  @P3 IADD3 R10, R9.reuse, 0x10, RZ ;  /* 0x00000010090a3810 */ /* 0x040fe40007ffe0ff */
[----:B------:R-:W-:Y:S06]  /*4dd0*/  PLOP3.LUT P3, PT, PT, PT, UP0, 0x80, 0x0 ;  /* 0x000000000000781c */ /* 0x000fec0003f6f008 */
[----:B------:R3:W-:Y:S01]  /*4de0*/  MUFU.EX2 R234, R6 ;  /* 0x0000000600ea7308 */ /* 0x0007e20000000800 */
[----:B------:R-:W-:Y:S01]  /*4df0*/  @P4 ISETP.GE.AND P4, PT, R10, UR8, PT ;  /* 0x000000080a004c0c */ /* 0x000fe2000bf86270 */
[----:B------:R-:W-:Y:S01]  /*4e00*/  @P1 VIADD R10, R9, 0x11 ;  /* 0x00000011090a1836 */ /* 0x000fe20000000000 */
[----:B------:R-:W-:Y:S02]  /*4e10*/  PLOP3.LUT P1, PT, PT, PT, UP0, 0x80, 0x0 ;  /* 0x000000000000781c */ /* 0x000fe40003f2f008 */
[----:B--2---:R-:W-:Y:S02]  /*4e20*/  MOV R7, R39 ;  /* 0x0000002700077202 */ /* 0x004fe40000000f00 */
[----:B------:R-:W-:Y:S02]  /*4e30*/  @P2 FSEL R7, R39, -INF , !P5 ;  /* 0xff80000027072808 */ /* 0x000fe40006800000 */
[----:B------:R-:W-:Y:S02]  /*4e40*/  PLOP3.LUT P2, PT, PT, PT, UP0, 0x80, 0x0 ;  /* 0x000000000000781c */ /* 0x000fe40003f4f008 */
[----:B------:R-:W-:Y:S01]  /*4e50*/  PLOP3.LUT P5, PT, PT, PT, UP0, 0x80, 0x0 ;  /* 0x000000000000781c */ /* 0x000fe20003faf008 */
[--C-:B------:R-:W-:Y:S04]  /*4e60*/  FFMA.FTZ R7, R7, UR11, -R5.reuse ;  /* 0x0000000b07077c23 */ /* 0x100fe80008010805 */
[----:B------:R2:W-:Y:S01]  /*4e70*/  MUFU.EX2 R42, R7 ;  /* 0x00000007002a7308 */ /* 0x0005e20000000800 */
[----:B---3--:R-:W-:Y:S02]  /*4e80*/  MOV R6, R249 ;  /* 0x000000f900067202 */ /* 0x008fe40000000f00 */
[----:B------:R-:W-:Y:S02]  /*4e90*/  @P0 FSEL R6, R249, -INF , !P6 ;  /* 0xff800000f9060808 */ /* 0x000fe40007000000 */
[----:B------:R-:W-:Y:S03]  /*4ea0*/  PLOP3.LUT P0, PT, PT, PT, UP0, 0x80, 0x0 ;  /* 0x000000000000781c */ /* 0x000fe60003f0f008 */
[--C-:B------:R-:W-:Y:S04]  /*4eb0*/  FFMA.FTZ R6, R6, UR11, -R8.reuse ;  /* 0x0000000b06067c23 */ /* 0x100fe80008010808 */
[----:B------:R3:W4:Y:S01]  /*4ec0*/  MUFU.EX2 R53, R6 ;  /* 0x0000000600357308 */ /* 0x0007220000000800 */
[----:B--2---:R-:W-:Y:S02]  /*4ed0*/  MOV R7, R247 ;  /* 0x000000f700077202 */ /* 0x004fe40000000f00 */
[----:B---3--:R-:W-:Y:S03]  /*4ee0*/  MOV R6, R40 ;  /* 0x0000002800067202 */ /* 0x008fe60000000f00 */
[----:B------:R-:W-:Y:S02]  /*4ef0*/  @P0 FSEL R6, R40, -INF , !P6 ;  /* 0xff80000028060808 */ /* 0x000fe40007000000 */
[----:B------:R-:W-:Y:S02]  /*4f00*/  PLOP3.LUT P6, PT, PT, PT, UP0, 0x80, 0x0 ;  /* 0x000000000000781c */ /* 0x000fe40003fcf008 */
[----:B------:R-:W-:Y:S01]  /*4f10*/  PLOP3.LUT P0, PT, PT, PT, UP0, 0x80, 0x0 ;  /* 0x000000000000781c */ /* 0x000fe20003f0f008 */
[--C-:B------:R-:W-:Y:S04]  /*4f20*/  FFMA.FTZ R6, R6, UR11, -R5.reuse ;  /* 0x0000000b06067c23 */ /* 0x100fe80008010805 */
[----:B------:R2:W3:Y:S06]  /*4f30*/  MUFU.EX2 R43, R6 ;  /* 0x00000006002b7308 */ /* 0x0004ec0000000800 */
[----:B------:R-:W-:Y:S02]  /*4f40*/  @P6 ISETP.GE.AND P6, PT, R10, UR8, PT ;  /* 0x000000080a006c0c */ /* 0x000fe4000bfc6270 */
[----:B------:R-:W-:Y:S02]  /*4f50*/  @P3 IADD3 R10, R9, 0x18, RZ ;  /* 0x00000018090a3810 */ /* 0x000fe40007ffe0ff */
[----:B------:R-:W-:Y:S02]  /*4f60*/  @P2 FSEL R7, R247, -INF , !P6 ;  /* 0xff800000f7072808 */ /* 0x000fe40007000000 */
[----:B------:R-:W-:Y:S02]  /*4f70*/  PLOP3.LUT P2, PT, PT, PT, UP0, 0x80, 0x0 ;  /* 0x000000000000781c */ /* 0x000fe40003f4f008 */
[----:B------:R-:W-:Y:S01]  /*4f80*/  @P5 IADD3 R9, R9, 0x19, RZ ;  /* 0x0000001909095810 */ /* 0x000fe20007ffe0ff */
[--C-:B------:R-:W-:Y:S01]  /*4f90*/  FFMA.FTZ R7, R7, UR11, -R8.reuse ;  /* 0x0000000b07077c23 */ /* 0x100fe20008010808 */
[----:B--2---:R-:W-:Y:S02]  /*4fa0*/  MOV R6, R246 ;  /* 0x000000f600067202 */ /* 0x004fe40000000f00 */
[----:B------:R-:W-:Y:S01]  /*4fb0*/  @P0 FSEL R6, R246, -INF , !P4 ;  /* 0xff800000f6060808 */ /* 0x000fe20006000000 */
[----:B------:R2:W-:Y:S01]  /*4fc0*/  MUFU.EX2 R50, R7 ;  /* 0x0000000700327308 */ /* 0x0005e20000000800 */
[----:B------:R-:W-:Y:S03]  /*4fd0*/  PLOP3.LUT P0, PT, PT, PT, UP0, 0x80, 0x0 ;  /* 0x000000000000781c */ /* 0x000fe60003f0f008 */
[----:B------:R-:W-:Y:S02]  /*4fe0*/  FFMA.FTZ R6, R6, UR11, -R8 ;  /* 0x0000000b06067c23 */ /* 0x000fe40008010808 */
[----:B------:R-:W-:Y:S04]  /*4ff0*/  @P2 ISETP.GE.AND P2, PT, R10, UR8, PT ;  /* 0x000000080a002c0c */ /* 0x000fe8000bf46270 */
[----:B------:R1:W-:Y:S01]  /*5000*/  MUFU.EX2 R51, R6 ;  /* 0x0000000600337308 */ /* 0x0003e20000000800 */
[----:B--2---:R-:W-:Y:S02]  /*5010*/  MOV R7, R2 ;  /* 0x0000000200077202 */ /* 0x004fe40000000f00 */
[----:B------:R-:W-:Y:S02]  /*5020*/  @P1 FSEL R7, R2, -INF , !P6 ;  /* 0xff80000002071808 */ /* 0x000fe40007000000 */
[----:B------:R-:W-:Y:S03]  /*5030*/  PLOP3.LUT P1, PT, PT, PT, UP0, 0x80, 0x0 ;  /* 0x000000000000781c */ /* 0x000fe60003f2f008 */
[--C-:B------:R-:W-:Y:S01]  /*5040*/  FFMA.FTZ R7, R7, UR11, -R5.reuse ;  /* 0x0000000b07077c23 */ /* 0x100fe20008010805 */
[----:B-1----:R-:W-:Y:S02]  /*5050*/  MOV R6, R3 ;  /* 0x0000000300067202 */ /* 0x002fe40000000f00 */
[----:B------:R-:W-:Y:S01]  /*5060*/  @P0 FSEL R6, R3, -INF , !P4 ;  /* 0xff80000003060808 */ /* 0x000fe20006000000 */
[----:B------:R1:W-:Y:S01]  /*5070*/  MUFU.EX2 R38, R7 ;  /* 0x0000000700267308 */ /* 0x0003e20000000800 */
[----:B------:R-:W-:Y:S03]  /*5080*/  PLOP3.LUT P0, PT, PT, PT, UP0, 0x80, 0x0 ;  /* 0x000000000000781c */ /* 0x000fe60003f0f008 */
[----:B------:R-:W-:Y:S06]  /*5090*/  FFMA.FTZ R6, R6, UR11, -R5 ;  /* 0x0000000b06067c23 */ /* 0x000fec0008010805 */
[----:B------:R2:W-:Y:S01]  /*50a0*/  MUFU.EX2 R41, R6 ;  /* 0x0000000600297308 */ /* 0x0005e20000000800 */
[----:B-1----:R-:W-:Y:S01]  /*50b0*/  IMAD.MOV.U32 R7, RZ, RZ, R146 ;  /* 0x000000ffff077224 */ /* 0x002fe200078e0092 */
[----:B------:R-:W-:Y:S02]  /*50c0*/  @P1 FSEL R7, R146, -INF , !P6 ;  /* 0xff80000092071808 */ /* 0x000fe40007000000 */
[----:B------:R-:W-:Y:S03]  /*50d0*/  PLOP3.LUT P1, PT, PT, PT, UP0, 0x80, 0x0 ;  /* 0x000000000000781c */ /* 0x000fe60003f2f008 */
[--C-:B------:R-:W-:Y:S01]  /*50e0*/  FFMA.FTZ R7, R7, UR11, -R4.reuse ;  /* 0x0000000b07077c23 */ /* 0x100fe20008010804 */
[----:B--2---:R-:W-:Y:S02]  /*50f0*/  MOV R6, R147 ;  /* 0x0000009300067202 */ /* 0x004fe40000000f00 */
[----:B------:R-:W-:Y:S01]  /*5100*/  @P0 FSEL R6, R147, -INF , !P4 ;  /* 0xff80000093060808 */ /* 0x000fe20006000000 */
[----:B------:R1:W-:Y:S01]  /*5110*/  MUFU.EX2 R162, R7 ;  /* 0x0000000700a27308 */ /* 0x0003e20000000800 */
[----:B------:R-:W-:Y:S03]  /*5120*/  PLOP3.LUT P0, PT, PT, PT, UP0, 0x80, 0x0 ;  /* 0x000000000000781c */ /* 0x000fe60003f0f008 */
[----:B------:R-:W-:Y:S06]  /*5130*/  FFMA.FTZ R6, R6, UR11, -R4 ;  /* 0x0000000b06067c23 */ /* 0x000fec0008010804 */
[----:B------:R2:W-:Y:S01]  /*5140*/  MUFU.EX2 R163, R6 ;  /* 0x0000000600a37308 */ /* 0x0005e20000000800 */
[----:B-1----:R-:W-:Y:S02]  /*5150*/  MOV R7, R152 ;  /* 0x0000009800077202 */ /* 0x002fe40000000f00 */
[----:B------:R-:W-:Y:S02]  /*5160*/  @P1 FSEL R7, R152, -INF , !P6 ;  /* 0xff80000098071808 */ /* 0x000fe40007000000 */
[----:B------:R-:W-:Y:S03]  /*5170*/  PLOP3.LUT P1, PT, PT, PT, UP0, 0x80, 0x0 ;  /* 0x000000000000781c */ /* 0x000fe60003f2f008 */
[--C-:B------:R-:W-:Y:S01]  /*5180*/  FFMA.FTZ R7, R7, UR11, -R0.reuse ;  /* 0x0000000b07077c23 */ /* 0x100fe20008010800 */
[----:B--2---:R-:W-:Y:S02]  /*5190*/  MOV R6, R154 ;  /* 0x0000009a00067202 */ /* 0x004fe40000000f00 */
[----:B------:R-:W-:Y:S01]  /*51a0*/  @P0 FSEL R6, R154, -INF , !P4 ;  /* 0xff8000009a060808 */ /* 0x000fe20006000000 */
[----:B------:R1:W-:Y:S01]  /*51b0*/  MUFU.EX2 R170, R7 ;  /* 0x0000000700aa7308 */ /* 0x0003e20000000800 */
[----:B------:R-:W-:Y:S02]  /*51c0*/  PLOP3.LUT P4, PT, PT, PT, UP0, 0x80, 0x0 ;  /* 0x000000000000781c */ /* 0x000fe40003f8f008 */
[----:B------:R-:W-:Y:S01]  /*51d0*/  PLOP3.LUT P0, PT, PT, PT, UP0, 0x80, 0x0 ;  /* 0x000000000000781c */ /* 0x000fe20003f0f008 */
[----:B------:R-:W-:Y:S06]  /*51e0*/  FFMA.FTZ R6, R6, UR11, -R0 ;  /* 0x0000000b06067c23 */ /* 0x000fec0008010800 */
[----:B------:R2:W-:Y:S04]  /*51f0*/  MUFU.EX2 R171, R6 ;  /* 0x0000000600ab7308 */ /* 0x0005e80000000800 */
[----:B------:R-:W-:Y:S02]  /*5200*/  @P4 ISETP.GE.AND P4, PT, R9, UR8, PT ;  /* 0x0000000809004c0c */ /* 0x000fe4000bf86270 */
[----:B-1----:R-:W-:Y:S02]  /*5210*/  MOV R7, R144 ;  /* 0x0000009000077202 */ /* 0x002fe40000000f00 */
[----:B------:R-:W-:Y:S02]  /*5220*/  @P1 FSEL R7, R144, -INF , !P4 ;  /* 0xff80000090071808 */ /* 0x000fe40006000000 */
[----:B------:R-:W-:Y:S01]  /*5230*/  PLOP3.LUT P1, PT, PT, PT, UP0, 0x80, 0x0 ;  /* 0x000000000000781c */ /* 0x000fe20003f2f008 */
[----:B--2---:R-:W-:Y:S01]  /*5240*/  IMAD.MOV.U32 R6, RZ, RZ, R145 ;  /* 0x000000ffff067224 */ /* 0x004fe200078e0091 */
[----:B------:R-:W-:Y:S02]  /*5250*/  @P0 FSEL R6, R145, -INF , !P2 ;  /* 0xff80000091060808 */ /* 0x000fe40005000000 */
[----:B------:R-:W-:Y:S03]  /*5260*/  PLOP3.LUT P0, PT, PT, PT, UP0, 0x80, 0x0 ;  /* 0x000000000000781c */ /* 0x000fe60003f0f008 */
[--C-:B------:R-:W-:Y:S01]  /*5270*/  FFMA.FTZ R6, R6, UR11, -R4.reuse ;  /* 0x0000000b06067c23 */ /* 0x100fe20008010804 */
[----:B------:R-:W-:Y:S01]  /*5280*/  FFMA.FTZ R4, R7, UR11, -R4 ;  /* 0x0000000b07047c23 */ /* 0x000fe20008010804 */
[----:B------:R-:W-:Y:S02]  /*5290*/  MOV R7, R244 ;  /* 0x000000f400077202 */ /* 0x000fe40000000f00 */
[----:B------:R1:W-:Y:S10]  /*52a0*/  MUFU.EX2 R159, R6 ;  /* 0x00000006009f7308 */ /* 0x0003f40000000800 */
[----:B------:R2:W-:Y:S01]  /*52b0*/  MUFU.EX2 R158, R4 ;  /* 0x00000004009e7308 */ /* 0x0005e20000000800 */
[----:B-1----:R-:W-:Y:S02]  /*52c0*/  MOV R6, R149 ;  /* 0x0000009500067202 */ /* 0x002fe40000000f00 */
[----:B------:R-:W-:Y:S02]  /*52d0*/  @P0 FSEL R6, R149, -INF , !P2 ;  /* 0xff80000095060808 */ /* 0x000fe40005000000 */
[----:B------:R-:W-:Y:S03]  /*52e0*/  PLOP3.LUT P0, PT, PT, PT, UP0, 0x80, 0x0 ;  /* 0x000000000000781c */ /* 0x000fe60003f0f008 */
[----:B------:R-:W-:Y:S01]  /*52f0*/  FFMA.FTZ R6, R6, UR11, -R0 ;  /* 0x0000000b06067c23 */ /* 0x000fe20008010800 */
[----:B--2---:R-:W-:Y:S02]  /*5300*/  MOV R4, R242 ;  /* 0x000000f200047202 */ /* 0x004fe40000000f00 */
[----:B------:R-:W-:Y:S01]  /*5310*/  @P1 FSEL R4, R242, -INF , !P2 ;  /* 0xff800000f2041808 */ /* 0x000fe20005000000 */
[----:B------:R1:W-:Y:S01]  /*5320*/  MUFU.EX2 R169, R6 ;  /* 0x0000000600a97308 */ /* 0x0003e20000000800 */
[----:B------:R-:W-:Y:S03]  /*5330*/  PLOP3.LUT P1, PT, PT, PT, UP0, 0x80, 0x0 ;  /* 0x000000000000781c */ /* 0x000fe60003f2f008 */
[--C-:B------:R-:W-:Y:S06]  /*5340*/  FFMA.FTZ R4, R4, UR11, -R8.reuse ;  /* 0x0000000b04047c23 */ /* 0x100fec0008010808 */
[----:B------:R2:W-:Y:S01]  /*5350*/  MUFU.EX2 R49, R4 ;  /* 0x0000000400317308 */ /* 0x0005e20000000800 */
[----:B-1----:R-:W-:Y:S02]  /*5360*/  MOV R6, R243 ;  /* 0x000000f300067202 */ /* 0x002fe40000000f00 */
[----:B------:R-:W-:Y:S02]  /*5370*/  @P0 FSEL R6, R243, -INF , !P4 ;  /* 0xff800000f3060808 */ /* 0x000fe40006000000 */
[----:B------:R-:W-:Y:S03]  /*5380*/  PLOP3.LUT P0, PT, PT, PT, UP0, 0x80, 0x0 ;  /* 0x000000000000781c */ /* 0x000fe60003f0f008 */
[----:B------:R-:W-:Y:S01]  /*5390*/  FFMA.FTZ R8, R6, UR11, -R8 ;  /* 0x0000000b06087c23 */ /* 0x000fe20008010808 */
[----:B--2---:R-:W-:Y:S01]  /*53a0*/  IMAD.MOV.U32 R4, RZ, RZ, R245 ;  /* 0x000000ffff047224 */ /* 0x004fe200078e00f5 */
[----:B------:R-:W-:Y:S02]  /*53b0*/  @P1 FSEL R4, R245, -INF , !P2 ;  /* 0xff800000f5041808 */ /* 0x000fe40005000000 */
[----:B------:R-:W-:Y:S01]  /*53c0*/  F2FP.F16.F32.PACK_AB R6, R54, R55 ;  /* 0x000000373606723e */ /* 0x000fe200000000ff */
[----:B------:R1:W2:Y:S01]  /*53d0*/  MUFU.EX2 R48, R8 ;  /* 0x0000000800307308 */ /* 0x0002a20000000800 */
[----:B------:R-:W-:Y:S01]  /*53e0*/  PLOP3.LUT P1, PT, PT, PT, UP0, 0x80, 0x0 ;  /* 0x000000000000781c */ /* 0x000fe20003f2f008 */
[--C-:B------:R-:W-:Y:S02]  /*53f0*/  FFMA.FTZ R4, R4, UR11, -R5.reuse ;  /* 0x0000000b04047c23 */ /* 0x100fe40008010805 */
[----:B------:R3:W-:Y:S01]  /*5400*/  STS [R241+0x13000], R6 ;  /* 0x01300006f1007388 */ /* 0x0007e20000000800 */
[----:B------:R-:W-:Y:S02]  /*5410*/  @P0 FSEL R7, R244, -INF , !P4 ;  /* 0xff800000f4070808 */ /* 0x000fe40006000000 */
[----:B------:R-:W-:Y:S03]  /*5420*/  IADD3 R142, P0, R141, UR15, RZ ;  /* 0x0000000f8d8e7c10 */ /* 0x000fe6000ff1e0ff */
[----:B------:R2:W-:Y:S01]  /*5430*/  MUFU.EX2 R37, R4 ;  /* 0x0000000400257308 */ /* 0x0005e20000000800 */
[----:B------:R-:W-:Y:S01]  /*5440*/  FFMA.FTZ R5, R7, UR11, -R5 ;  /* 0x0000000b07057c23 */ /* 0x000fe20008010805 */
[----:B----4-:R-:W-:Y:S02]  /*5450*/  F2FP.F16.F32.PACK_AB R7, R52, R53 ;  /* 0x000000353407723e */ /* 0x010fe400000000ff */
[----:B------:R-:W-:Y:S02]  /*5460*/  IADD3.X R143, R140, UR14, RZ, P0, !PT ;  /* 0x0000000e8c8f7c10 */ /* 0x000fe400087fe4ff */
[----:B------:R-:W-:Y:S04]  /*5470*/  PLOP3.LUT P0, PT, PT, PT, UP3, 0x80, 0x0 ;  /* 0x000000000000781c */ /* 0x000fe80003f0f038 */
[----:B------:R4:W4:Y:S01]  /*5480*/  MUFU.EX2 R36, R5 ;  /* 0x0000000500247308 */ /* 0x0009220000000800 */
[----:B-1----:R-:W-:Y:S01]  /*5490*/  MOV R8, R148 ;  /* 0x0000009400087202 */ /* 0x002fe20000000f00 */
[----:B------:R-:W4:Y:S01]  /*54a0*/  LDG.E R141, desc[UR6][R142.64] ;  /* 0x000000068e8d7981 */ /* 0x000f22000c1e1900 */
[----:B------:R-:W-:Y:S03]  /*54b0*/  @P1 FSEL R8, R148, -INF , !P4 ;  /* 0xff80000094081808 */ /* 0x000fe60006000000 */
[----:B------:R-:W4:Y:S02]  /*54c0*/  LDG.E R140, desc[UR6][R142.64+0x20] ;  /* 0x000020068e8c7981 */ /* 0x000f24000c1e1900 */
[----:B------:R-:W-:Y:S01]  /*54d0*/  FFMA.FTZ R0, R8, UR11, -R0 ;  /* 0x0000000b08007c23 */ /* 0x000fe20008010800 */
[----:B--2---:R-:W-:Y:S03]  /*54e0*/  F2FP.F16.F32.PACK_AB R4, R44, R47 ;  /* 0x0000002f2c04723e */ /* 0x004fe600000000ff */
[----:B------:R1:W2:Y:S01]  /*54f0*/  MUFU.EX2 R166, R0 ;  /* 0x0000000000a67308 */ /* 0x0002a20000000800 */
[----:B---3--:R-:W-:Y:S01]  /*5500*/  F2FP.F16.F32.PACK_AB R6, R42, R43 ;  /* 0x0000002b2a06723e */ /* 0x008fe200000000ff */
[----:B------:R3:W-:Y:S01]  /*5510*/  STS [R241+0x13400], R4 ;  /* 0x01340004f1007388 */ /* 0x0007e20000000800 */
[----:B----4-:R-:W-:Y:S03]  /*5520*/  F2FP.F16.F32.PACK_AB R5, R232, R233 ;  /* 0x000000e9e805723e */ /* 0x010fe600000000ff */
[----:B------:R4:W-:Y:S04]  /*5530*/  STS [R240+0x13000], R7 ;  /* 0x01300007f0007388 */ /* 0x0009e80000000800 */
[----:B------:R2:W-:Y:S04]  /*5540*/  STS [R240+0x13400], R6 ;  /* 0x01340006f0007388 */ /* 0x0005e80000000800 */
[----:B------:R2:W-:Y:S01]  /*5550*/  STS [R241+0x14000], R5 ;  /* 0x01400005f1007388 */ /* 0x0005e20000000800 */
[----:B-1----:R-:W-:Y:S02]  /*5560*/  F2FP.F16.F32.PACK_AB R0, R48, R49 ;  /* 0x000000313000723e */ /* 0x002fe400000000ff */
[----:B---3--:R-:W-:Y:S02]  /*5570*/  F2FP.F16.F32.PACK_AB R4, R236, R237 ;  /* 0x000000edec04723e */ /* 0x008fe400000000ff */
[----:B----4-:R-:W-:Y:S03]  /*5580*/  F2FP.F16.F32.PACK_AB R7, R167, R168 ;  /* 0x000000a8a707723e */ /* 0x010fe600000000ff */
[----:B------:R1:W-:Y:S01]  /*5590*/  STS [R241+0x14400], R4 ;  /* 0x01440004f1007388 */ /* 0x0003e20000000800 */
[----:B--2---:R-:W-:Y:S03]  /*55a0*/  F2FP.F16.F32.PACK_AB R6, R234, R235 ;  /* 0x000000ebea06723e */ /* 0x004fe600000000ff */
[----:B------:R2:W-:Y:S01]  /*55b0*/  STS [R240+0x14000], R7 ;  /* 0x01400007f0007388 */ /* 0x0005e20000000800 */
[----:B------:R-:W-:Y:S03]  /*55c0*/  F2FP.F16.F32.PACK_AB R5, R50, R51 ;  /* 0x000000333205723e */ /* 0x000fe600000000ff */
[----:B------:R3:W-:Y:S04]  /*55d0*/  STS [R240+0x14400], R6 ;  /* 0x01440006f0007388 */ /* 0x0007e80000000800 */
[----:B------:R4:W-:Y:S01]  /*55e0*/  STS [R239+0x13000], R5 ;  /* 0x01300005ef007388 */ /* 0x0009e20000000800 */
[----:B-1----:R-:W-:Y:S02]  /*55f0*/  F2FP.F16.F32.PACK_AB R4, R38, R41 ;  /* 0x000000292604723e */ /* 0x002fe400000000ff */
[----:B--2---:R-:W-:Y:S03]  /*5600*/  F2FP.F16.F32.PACK_AB R7, R162, R163 ;  /* 0x000000a3a207723e */ /* 0x004fe600000000ff */
[----:B------:R1:W-:Y:S01]  /*5610*/  STS [R239+0x13400], R4 ;  /* 0x01340004ef007388 */ /* 0x0003e20000000800 */
[----:B---3--:R-:W-:Y:S03]  /*5620*/  F2FP.F16.F32.PACK_AB R6, R170, R171 ;  /* 0x000000abaa06723e */ /* 0x008fe600000000ff */
[----:B------:R2:W-:Y:S01]  /*5630*/  STS [R238+0x13000], R0 ;  /* 0x01300000ee007388 */ /* 0x0005e20000000800 */
[----:B----4-:R-:W-:Y:S05]  /*5640*/  F2FP.F16.F32.PACK_AB R5, R36, R37 ;  /* 0x000000252405723e */ /* 0x010fea00000000ff */
[----:B------:R-:W-:Y:S04]  /*5650*/  STS [R238+0x13400], R5 ;  /* 0x01340005ee007388 */ /* 0x000fe80000000800 */
[----:B------:R-:W-:Y:S04]  /*5660*/  STS [R239+0x14000], R7 ;  /* 0x01400007ef007388 */ /* 0x000fe80000000800 */
[----:B------:R-:W-:Y:S01]  /*5670*/  STS [R239+0x14400], R6 ;  /* 0x01440006ef007388 */ /* 0x000fe20000000800 */
[----:B-1----:R-:W-:Y:S02]  /*5680*/  F2FP.F16.F32.PACK_AB R4, R158, R159 ;  /* 0x0000009f9e04723e */ /* 0x002fe400000000ff */
[----:B--2---:R-:W-:Y:S03]  /*5690*/  F2FP.F16.F32.PACK_AB R0, R166, R169 ;  /* 0x000000a9a600723e */ /* 0x004fe600000000ff */
[----:B------:R-:W-:Y:S04]  /*56a0*/  STS [R238+0x14000], R4 ;  /* 0x01400004ee007388 */ /* 0x000fe80000000800 */
[----:B------:R1:W-:Y:S04]  /*56b0*/  STS [R238+0x14400], R0 ;  /* 0x01440000ee007388 */ /* 0x0003e80000000800 */
[----:B------:R-:W2:Y:S08]  /*56c0*/  LDSM.16.M88.4 R32, [R221+UR4+0x6000] ;  /* 0x00600004dd20783b */ /* 0x000eb00008000200 */
[----:B------:R-:W3:Y:S01]  /*56d0*/  LDSM.16.M88.4 R28, [R221+UR4+0x6800] ;  /* 0x00680004dd1c783b */ /* 0x000ee20008000200 */
[----:B-1----:R-:W-:Y:S04]  /*56e0*/  MOV R0, UR4 ;  /* 0x0000000400007c02 */ /* 0x002fe80008000f00 */
[----:B------:R-:W-:Y:S04]  /*56f0*/  IADD3 R0, R221, 0x6000, R0 ;  /* 0x00006000dd007810 */ /* 0x000fe80007ffe000 */
[----:B------:R-:W-:Y:S05]  /*5700*/  IADD3 R0, R0, R228, RZ ;  /* 0x000000e400007210 */ /* 0x000fea0007ffe0ff */
        /* <DEDUP_REMOVED lines=55> */
[C---:B------:R-:W-:Y:S01]  /*5a80*/  FADD.FTZ R5, -R141.reuse, R5 ;  /* 0x000000058d057221 */ /* 0x040fe20000010100 */
[-C--:B------:R-:W-:Y:S04]  /*5a90*/  HMMA.16816.F32 R20, R132, R216.reuse, R20 ;  /* 0x000000d88414723c */ /* 0x080fe80000001814 */
[----:B------:R-:W-:Y:S02]  /*5aa0*/  FMUL.FTZ R156, R54, R5 ;  /* 0x00000005369c7220 */ /* 0x000fe40000410000 */
[C---:B------:R-:W-:Y:S05]  /*5ab0*/  HMMA.16816.F32 R24, R136.reuse, R216, R24 ;  /* 0x000000d88818723c */ /* 0x040fea0000001818 */
[----:B------:R-:W-:Y:S01]  /*5ac0*/  FADD.FTZ R4, -R141, R4 ;  /* 0x000000048d047221 */ /* 0x000fe20000010100 */
[-C--:B------:R-:W-:Y:S05]  /*5ad0*/  HMMA.16816.F32 R28, R136, R218.reuse, R28 ;  /* 0x000000da881c723c */ /* 0x080fea000000181c */
[----:B------:R-:W-:Y:S01]  /*5ae0*/  FFMA.FTZ R5, -R251, R251, 1 ;  /* 0x3f800000fb057423 */ /* 0x000fe200000101fb */
[----:B------:R-:W-:Y:S05]  /*5af0*/  HMMA.16816.F32 R32, R132, R218, R32 ;  /* 0x000000da8420723c */ /* 0x000fea0000001820 */
[----:B------:R-:W-:Y:S01]  /*5b00*/  FFMA.FTZ R136, -R250, R250, 1 ;  /* 0x3f800000fa887423 */ /* 0x000fe200000101fa */
[----:B------:R-:W-:Y:S01]  /*5b10*/  FMUL.FTZ R157, R55, R4 ;  /* 0x00000004379d7220 */ /* 0x000fe20000410000 */
[----:B------:R-:W-:Y:S01]  /*5b20*/  FMUL.FTZ R5, R5, UR5 ;  /* 0x0000000505057c20 */ /* 0x000fe20008410000 */
[----:B------:R2:W5:Y:S03]  /*5b30*/  LDL.LU R55, [R1+0xbc] ;  /* 0x0000bc0001377983 */ /* 0x0005660000300800 */
[----:B------:R-:W-:Y:S01]  /*5b40*/  FMUL.FTZ R136, R136, UR5 ;  /* 0x0000000588887c20 */ /* 0x000fe20008410000 */
[----:B------:R2:W5:Y:S01]  /*5b50*/  LDL.LU R54, [R1+0xb8] ;  /* 0x0000b80001367983 */ /* 0x0005620000300800 */
[----:B------:R-:W-:Y:S01]  /*5b60*/  FADD.FTZ R135, -R141, R16 ;  /* 0x000000108d877221 */ /* 0x000fe20000010100 */
[----:B------:R-:W-:Y:S01]  /*5b70*/  FMUL.FTZ R132, R157, R5 ;  /* 0x000000059d847220 */ /* 0x000fe20000410000 */
[----:B------:R-:W-:Y:S01]  /*5b80*/  FMUL.FTZ R5, R156, R136 ;  /* 0x000000889c057220 */ /* 0x000fe20000410000 */
[----:B------:R2:W5:Y:S01]  /*5b90*/  LDG.E R4, desc[UR6][R142.64+0x80] ;  /* 0x000080068e047981 */ /* 0x000562000c1e1900 */
[----:B------:R-:W-:Y:S01]  /*5ba0*/  FADD.FTZ R133, -R141, R17 ;  /* 0x000000118d857221 */ /* 0x000fe20000010100 */
[----:B------:R-:W-:Y:S01]  /*5bb0*/  FMUL.FTZ R17, R53, R135 ;  /* 0x0000008735117220 */ /* 0x000fe20000410000 */
[----:B------:R-:W-:Y:S01]  /*5bc0*/  FADD.FTZ R134, -R141, R20 ;  /* 0x000000148d867221 */ /* 0x000fe20000010100 */
[----:B------:R2:W5:Y:S01]  /*5bd0*/  LDL.LU R53, [R1+0xb4] ;  /* 0x0000b40001357983 */ /* 0x0005620000300800 */
[----:B------:R-:W-:Y:S01]  /*5be0*/  F2FP.F16.F32.PACK_AB R16, R5, R132 ;  /* 0x000000840510723e */ /* 0x000fe200000000ff */
[----:B------:R-:W-:Y:S01]  /*5bf0*/  FFMA.FTZ R5, -R248, R248, 1 ;  /* 0x3f800000f8057423 */ /* 0x000fe200000101f8 */
[----:B------:R-:W-:Y:S01]  /*5c00*/  FMUL.FTZ R20, R52, R133 ;  /* 0x0000008534147220 */ /* 0x000fe20000410000 */
[----:B------:R-:W-:Y:S01]  /*5c10*/  FMUL.FTZ R134, R51, R134 ;  /* 0x0000008633867220 */ /* 0x000fe20000410000 */
[----:B------:R2:W5:Y:S01]  /*5c20*/  LDL.LU R52, [R1+0xb0] ;  /* 0x0000b00001347983 */ /* 0x0005620000300800 */
[----:B------:R-:W-:Y:S01]  /*5c30*/  FADD.FTZ R21, -R141, R21 ;  /* 0x000000158d157221 */ /* 0x000fe20000010100 */
[----:B------:R-:W-:Y:S01]  /*5c40*/  FMUL.FTZ R5, R5, UR5 ;  /* 0x0000000505057c20 */ /* 0x000fe20008410000 */
[----:B------:R-:W-:Y:S01]  /*5c50*/  FFMA.FTZ R132, -R249, R249, 1 ;  /* 0x3f800000f9847423 */ /* 0x000fe200000101f9 */
[----:B------:R2:W5:Y:S01]  /*5c60*/  LDL.LU R51, [R1+0xac] ;  /* 0x0000ac0001337983 */ /* 0x0005620000300800 */
[----:B------:R-:W-:Y:S01]  /*5c70*/  FMUL.FTZ R135, R50, R21 ;  /* 0x0000001532877220 */ /* 0x000fe20000410000 */
[----:B------:R-:W-:Y:S01]  /*5c80*/  FFMA.FTZ R21, -R247, R247, 1 ;  /* 0x3f800000f7157423 */ /* 0x000fe200000101f7 */
[----:B------:R-:W-:Y:S01]  /*5c90*/  FMUL.FTZ R5, R20, R5 ;  /* 0x0000000514057220 */ /* 0x000fe20000410000 */
[----:B------:R2:W5:Y:S01]  /*5ca0*/  LDL.LU R50, [R1+0xa8] ;  /* 0x0000a80001327983 */ /* 0x0005620000300800 */
[----:B------:R-:W-:Y:S01]  /*5cb0*/  FADD.FTZ R20, -R141, R32 ;  /* 0x000000208d147221 */ /* 0x000fe20000010100 */
[----:B------:R-:W-:Y:S01]  /*5cc0*/  FMUL.FTZ R132, R132, UR5 ;  /* 0x0000000584847c20 */ /* 0x000fe20008410000 */
[----:B------:R-:W-:Y:S01]  /*5cd0*/  FFMA.FTZ R133, -R246, R246, 1 ;  /* 0x3f800000f6857423 */ /* 0x000fe200000101f6 */
[----:B------:R-:W-:Y:S01]  /*5ce0*/  FMUL.FTZ R21, R21, UR5 ;  /* 0x0000000515157c20 */ /* 0x000fe20008410000 */
        /* <DEDUP_REMOVED lines=13> */
[----:B------:R-:W-:Y:S01]  /*5dc0*/  FFMA.FTZ R6, -R46, R46, 1 ;  /* 0x3f8000002e067423 */ /* 0x000fe2000001012e */
[----:B------:R2:W5:Y:S01]  /*5dd0*/  LDL.LU R47, [R1+0x9c] ;  /* 0x00009c00012f7983 */ /* 0x0005620000300800 */
[----:B------:R-:W-:Y:S01]  /*5de0*/  FMUL.FTZ R17, R20, R17 ;  /* 0x0000001114117220 */ /* 0x000fe20000410000 */
[----:B------:R-:W-:Y:S01]  /*5df0*/  FFMA.FTZ R20, -R243, R243, 1 ;  /* 0x3f800000f3147423 */ /* 0x000fe200000101f3 */
[----:B------:R-:W-:Y:S01]  /*5e00*/  FFMA.FTZ R32, -R45, R45, 1 ;  /* 0x3f8000002d207423 */ /* 0x000fe2000001012d */
[----:B------:R2:W5:Y:S01]  /*5e10*/  LDL.LU R46, [R1+0x98] ;  /* 0x00009800012e7983 */ /* 0x0005620000300800 */
[----:B------:R-:W-:Y:S01]  /*5e20*/  FADD.FTZ R7, -R140, R7 ;  /* 0x000000078c077221 */ /* 0x000fe20000010100 */
[----:B------:R-:W-:Y:S01]  /*5e30*/  FMUL.FTZ R6, R6, UR5 ;  /* 0x0000000506067c20 */ /* 0x000fe20008410000 */
[----:B------:R-:W-:Y:S01]  /*5e40*/  FMUL.FTZ R32, R32, UR5 ;  /* 0x0000000520207c20 */ /* 0x000fe20008410000 */
[----:B------:R2:W5:Y:S01]  /*5e50*/  LDL.LU R45, [R1+0x94] ;  /* 0x00009400012d7983 */ /* 0x0005620000300800 */
[----:B------:R-:W-:Y:S01]  /*5e60*/  FMUL.FTZ R33, R44, R7 ;  /* 0x000000072c217220 */ /* 0x000fe20000410000 */
        /* <DEDUP_REMOVED lines=13> */
[C---:B------:R-:W-:Y:S01]  /*5f40*/  FADD.FTZ R17, -R140.reuse, R19 ;  /* 0x000000138c117221 */ /* 0x040fe20000010100 */
[----:B------:R-:W-:Y:S01]  /*5f50*/  FMUL.FTZ R18, R41, R18 ;  /* 0x0000001229127220 */ /* 0x000fe20000410000 */
[----:B------:R-:W-:Y:S01]  /*5f60*/  FADD.FTZ R19, -R140, R23 ;  /* 0x000000178c137221 */ /* 0x000fe20000010100 */
[----:B------:R-:W-:Y:S01]  /*5f70*/  FFMA.FTZ R23, -R40, R40, 1 ;  /* 0x3f80000028177423 */ /* 0x000fe20000010128 */
[----:B------:R-:W-:Y:S01]  /*5f80*/  FMUL.FTZ R17, R42, R17 ;  /* 0x000000112a117220 */ /* 0x000fe20000410000 */
[----:B------:R-:W-:Y:S01]  /*5f90*/  FFMA.FTZ R33, -R3, R3, 1 ;  /* 0x3f80000003217423 */ /* 0x000fe20000010103 */
[----:B------:R2:W5:Y:S01]  /*5fa0*/  LDL.LU R42, [R1+0x88] ;  /* 0x00008800012a7983 */ /* 0x0005620000300800 */
[----:B------:R-:W-:Y:S01]  /*5fb0*/  FMUL.FTZ R19, R38, R19 ;  /* 0x0000001326137220 */ /* 0x000fe20000410000 */
[----:B------:R-:W-:Y:S01]  /*5fc0*/  FFMA.FTZ R32, -R2, R2, 1 ;  /* 0x3f80000002207423 */ /* 0x000fe20000010102 */
[C---:B------:R-:W-:Y:S01]  /*5fd0*/  FADD.FTZ R34, -R140.reuse, R34 ;  /* 0x000000228c227221 */ /* 0x040fe20000010100 */
[----:B------:R2:W5:Y:S01]  /*5fe0*/  LDL.LU R41, [R1+0x84] ;  /* 0x0000840001297983 */ /* 0x0005620000300800 */
[----:B------:R-:W-:Y:S01]  /*5ff0*/  FADD.FTZ R35, -R140, R35 ;  /* 0x000000238c237221 */ /* 0x000fe20000010100 */
[----:B------:R-:W-:Y:S01]  /*6000*/  FMUL.FTZ R23, R23, UR5 ;  /* 0x0000000517177c20 */ /* 0x000fe20008410000 */
[----:B------:R-:W-:Y:S01]  /*6010*/  FMUL.FTZ R22, R22, UR5 ;  /* 0x0000000516167c20 */ /* 0x000fe20008410000 */
[----:B------:R2:W5:Y:S01]  /*6020*/  LDL.LU R40, [R1+0x80] ;  /* 0x0000800001287983 */ /* 0x0005620000300800 */
[----:B------:R-:W-:Y:S01]  /*6030*/  FMUL.FTZ R33, R33, UR5 ;  /* 0x0000000521217c20 */ /* 0x000fe20008410000 */
[----:B------:R-:W-:Y:S01]  /*6040*/  FMUL.FTZ R23, R5, R23 ;  /* 0x0000001705177220 */ /* 0x000fe20000410000 */
[----:B------:R-:W-:Y:S01]  /*6050*/  FMUL.FTZ R5, R37, R34 ;  /* 0x0000002225057220 */ /* 0x000fe20000410000 */
[----:B------:R2:W5:Y:S01]  /*6060*/  LDL.LU R39, [R1+0x7c] ;  /* 0x00007c0001277983 */ /* 0x0005620000300800 */
[----:B------:R-:W-:Y:S01]  /*6070*/  FMUL.FTZ R22, R17, R22 ;  /* 0x0000001611167220 */ /* 0x000fe20000410000 */
[----:B------:R-:W-:Y:S01]  /*6080*/  FMUL.FTZ R17, R36, R35 ;  /* 0x0000002324117220 */ /* 0x000fe20000410000 */
[----:B------:R-:W-:Y:S01]  /*6090*/  FFMA.FTZ R35, -R245, R245, 1 ;  /* 0x3f800000f5237423 */ /* 0x000fe200000101f5 */
[----:B------:R2:W5:Y:S01]  /*60a0*/  LDL.LU R38, [R1+0x78] ;  /* 0x0000780001267983 */ /* 0x0005620000300800 */
[----:B------:R-:W-:Y:S01]  /*60b0*/  FFMA.FTZ R34, -R244, R244, 1 ;  /* 0x3f800000f4227423 */ /* 0x000fe200000101f4 */
[----:B------:R-:W-:Y:S01]  /*60c0*/  FMUL.FTZ R32, R32, UR5 ;  /* 0x0000000520207c20 */ /* 0x000fe20008410000 */
[----:B------:R-:W-:Y:S01]  /*60d0*/  FMUL.FTZ R35, R35, UR5 ;  /* 0x0000000523237c20 */ /* 0x000fe20008410000 */
[----:B------:R2:W5:Y:S01]  /*60e0*/  LDL.LU R37, [R1+0x74] ;  /* 0x0000740001257983 */ /* 0x0005620000300800 */
[----:B------:R-:W-:Y:S01]  /*60f0*/  FMUL.FTZ R34, R34, UR5 ;  /* 0x0000000522227c20 */ /* 0x000fe20008410000 */
[----:B------:R-:W-:Y:S01]  /*6100*/  F2FP.F16.F32.PACK_AB R21, R21, R133 ;  /* 0x000000851515723e */ /* 0x000fe200000000ff */
[----:B------:R-:W-:Y:S01]  /*6110*/  FMUL.FTZ R33, R18, R33 ;  /* 0x0000002112217220 */ /* 0x000fe20000410000 */
[----:B------:R2:W5:Y:S01]  /*6120*/  LDL.LU R36, [R1+0x70] ;  /* 0x0000700001247983 */ /* 0x0005620000300800 */
[----:B------:R-:W-:Y:S01]  /*6130*/  FMUL.FTZ R32, R19, R32 ;  /* 0x0000002013207220 */ /* 0x000fe20000410000 */
[----:B------:R-:W-:Y:S01]  /*6140*/  FMUL.FTZ R35, R5, R35 ;  /* 0x0000002305237220 */ /* 0x000fe20000410000 */
[----:B------:R-:W-:Y:S01]  /*6150*/  FMUL.FTZ R34, R17, R34 ;  /* 0x0000002211227220 */ /* 0x000fe20000410000 */
[----:B------:R2:W5:Y:S04]  /*6160*/  LDL.LU R3, [R1+0x6c] ;  /* 0x00006c0001037983 */ /* 0x0005680000300800 */
[----:B------:R2:W5:Y:S04]  /*6170*/  LDL.LU R2, [R1+0x68] ;  /* 0x0000680001027983 */ /* 0x0005680000300800 */
[----:B------:R2:W5:Y:S06]  /*6180*/  LDL.64 R246, [R1+0x18] ;  /* 0x0000180001f67983 */ /* 0x00056c0000100a00 */
[----:B------:R2:W5:Y:S04]  /*6190*/  LDL R243, [R1+0x30] ;  /* 0x0000300001f37983 */ /* 0x0005680000100800 */
[----:B------:R2:W5:Y:S01]  /*61a0*/  LDL R242, [R1+0x34] ;  /* 0x0000340001f27983 */ /* 0x0005620000100800 */
[----:B------:R-:W-:Y:S05]  /*61b0*/  @!P0 BRA `(.L_x_375) ;  /* 0x0000000000d88947 */ /* 0x000fea0003800000 */
[----:B------:R-:W3:Y:S01]  /*61c0*/  LDL.LU R134, [R1+0x14] ;  /* 0x0000140001867983 */ /* 0x000ee20000300800 */
[----:B------:R-:W1:Y:S01]  /*61d0*/  LDC R5, c[0x0][0x240] ;  /* 0x00009000ff057b82 */ /* 0x000e620000000800 */
[----:B-----5:R-:W-:Y:S01]  /*61e0*/  ISETP.GE.AND P2, PT, R246, UR35, PT ;  /* 0x00000023f6007c0c */ /* 0x020fe2000bf46270 */
[----:B------:R-:W-:Y:S01]  /*61f0*/  ULOP3.LUT UR10, UR9, 0x1, URZ, 0xc0, !UPT ;  /* 0x00000001090a7892 */ /* 0x000fe2000f8ec03f */
[----:B------:R-:W4:Y:S01]  /*6200*/  LDL.LU R133, [R1] ;  /* 0x0000000001857983 */ /* 0x000f220000300800 */
[----:B------:R-:W-:Y:S02]  /*6210*/  ISETP.GE.AND P1, PT, R243, UR35, PT ;  /* 0x00000023f3007c0c */ /* 0x000fe4000bf26270 */
[----:B------:R-:W-:Y:S01]  /*6220*/  UISETP.NE.U32.AND UP1, UPT, UR10, 0x1, UPT ;  /* 0x000000010a00788c */ /* 0x000fe2000bf25070 */
[----:B------:R-:W2:Y:S03]  /*6230*/  LDL.LU R132, [R1+0x4] ;  /* 0x0000040001847983 */ /* 0x000ea60000300800 */
[----:B------:R-:W-:Y:S06]  /*6240*/  USEL UR10, UR60, 0x3000, !UP1 ;  /* 0x000030003c0a7887 */ /* 0x000fec000c800000 */
[----:B------:R-:W-:Y:S01]  /*6250*/  VIADD R231, R231, UR10 ;  /* 0x0000000ae7e77c36 */ /* 0x000fe20008000000 */
[----:B------:R-:W-:Y:S04]  /*6260*/  IADD3 R220, R220, UR10, RZ ;  /* 0x0000000adcdc7c10 */ /* 0x000fe8000fffe0ff */
[----:B------:R1:W-:Y:S04]  /*6270*/  @P2 STS [R231], RZ ;  /* 0x000000ffe7002388 */ /* 0x0003e80000000800 */
[----:B------:R1:W-:Y:S04]  /*6280*/  @P2 STS [R231+0x4], RZ ;  /* 0x000004ffe7002388 */ /* 0x0003e80000000800 */
[----:B------:R2:W-:Y:S04]  /*6290*/  @P2 STS [R231+0x8], RZ ;  /* 0x000008ffe7002388 */ /* 0x0005e80000000800 */
[----:B------:R2:W-:Y:S01]  /*62a0*/  @P2 STS [R231+0xc], RZ ;  /* 0x00000cffe7002388 */ /* 0x0005e20000000800 */
[----:B-1----:R-:W-:Y:S05]  /*62b0*/  IMAD.U32 R5, R5, -0x40, RZ ;  /* 0xffffffc005057824 */ /* 0x002fea00078e00ff */
[----:B------:R-:W-:Y:S02]  /*62c0*/  SHF.R.S32.HI R17, RZ, 0x1f, R5 ;  /* 0x0000001fff117819 */ /* 0x000fe40000011405 */
[C---:B--2---:R-:W-:Y:S04]  /*62d0*/  LEA R132, P3, R5.reuse, R132, 0x1 ;  /* 0x0000008405847211 */ /* 0x044fe800078608ff */
[----:B----4-:R-:W-:Y:S01]  /*62e0*/  LEA.HI.X R133, R5, R133, R17, 0x1, P3 ;  /* 0x0000008505857211 */ /* 0x010fe200018f0c11 */
[----:B------:R1:W-:Y:S01]  /*62f0*/  STL [R1+0x4], R132 ;  /* 0x0000048401007387 */ /* 0x0003e20000100800 */
[C---:B---3--:R-:W-:Y:S01]  /*6300*/  VIADD R5, R134.reuse, UR10 ;  /* 0x0000000a86057c36 */ /* 0x048fe20008000000 */
[-C--:B------:R-:W-:Y:S01]  /*6310*/  @!P2 MOV R18, R132.reuse ;  /* 0x000000840012a202 */ /* 0x080fe20000000f00 */
[----:B------:R-:W-:Y:S01]  /*6320*/  @!P1 VIADD R17, R134, UR10 ;  /* 0x0000000a86119c36 */ /* 0x000fe20008000000 */
[----:B------:R1:W-:Y:S01]  /*6330*/  STL [R1], R133 ;  /* 0x0000008501007387 */ /* 0x0003e20000100800 */
[--C-:B------:R-:W-:Y:S03]  /*6340*/  @!P2 IMAD.MOV.U32 R19, RZ, RZ, R133.reuse ;  /* 0x000000ffff13a224 */ /* 0x100fe600078e0085 */
[----:B------:R1:W-:Y:S04]  /*6350*/  STL [R1+0x14], R5 ;  /* 0x0000140501007387 */ /* 0x0003e80000100800 */
        /* <DEDUP_REMOVED lines=8> */
[-C--:B--2---:R-:W-:Y:S01]  /*63e0*/  @!P1 MOV R18, R132.reuse ;  /* 0x0000008400129202 */ /* 0x084fe20000000f00 */
[--C-:B------:R-:W-:Y:S05]  /*63f0*/  @!P1 IMAD.MOV.U32 R19, RZ, RZ, R133.reuse ;  /* 0x000000ffff139224 */ /* 0x100fea00078e0085 */
[----:B------:R-:W-:Y:S01]  /*6400*/  @!PT LDS RZ, [RZ] ;  /* 0x00000000fffff984 */ /* 0x000fe20000000800 */
[----:B------:R-:W-:Y:S01]  /*6410*/  @!PT LDS RZ, [RZ] ;  /* 0x00000000fffff984 */ /* 0x000fe20000000800 */
[----:B------:R-:W-:Y:S01]  /*6420*/  @!PT LDS RZ, [RZ] ;  /* 0x00000000fffff984 */ /* 0x000fe20000000800 */
[----:B------:R2:W-:Y:S01]  /*6430*/  @!P1 LDGSTS.E.BYPASS.LTC128B.128 [R17+0x1000], desc[UR6][R18.64+0x40] ;  /* 0x0100004012119fae */ /* 0x0005e2000b901d46 */
[----:B------:R-:W-:Y:S11]  /*6440*/  ISETP.GE.AND P1, PT, R242, UR35, PT ;  /* 0x00000023f2007c0c */ /* 0x000ff6000bf26270 */
[----:B------:R-:W-:Y:S02]  /*6450*/  @!UPT UIADD3 URZ, URZ, URZ, URZ ;  /* 0x0000003f3f3ff290 */ /* 0x000fe4000fffe03f */
[----:B------:R1:W-:Y:S04]  /*6460*/  @P1 STS [R231+0x2000], RZ ;  /* 0x002000ffe7001388 */ /* 0x0003e80000000800 */
[----:B------:R1:W-:Y:S04]  /*6470*/  @P1 STS [R231+0x2004], RZ ;  /* 0x002004ffe7001388 */ /* 0x0003e80000000800 */
[----:B------:R1:W-:Y:S04]  /*6480*/  @P1 STS [R231+0x2008], RZ ;  /* 0x002008ffe7001388 */ /* 0x0003e80000000800 */
[----:B------:R1:W-:Y:S01]  /*6490*/  @P1 STS [R231+0x200c], RZ ;  /* 0x00200cffe7001388 */ /* 0x0003e20000000800 */
[----:B--2---:R-:W-:Y:S01]  /*64a0*/  @!P1 VIADD R17, R134, UR10 ;  /* 0x0000000a86119c36 */ /* 0x004fe20008000000 */
[----:B------:R-:W-:Y:S01]  /*64b0*/  @!P1 MOV R18, R132 ;  /* 0x0000008400129202 */ /* 0x000fe20000000f00 */
[----:B------:R-:W-:Y:S05]  /*64c0*/  @!P1 IMAD.MOV.U32 R19, RZ, RZ, R133 ;  /* 0x000000ffff139224 */ /* 0x000fea00078e0085 */
[----:B------:R-:W-:Y:S01]  /*64d0*/  @!PT LDS RZ, [RZ] ;  /* 0x00000000fffff984 */ /* 0x000fe20000000800 */
[----:B------:R-:W-:Y:S01]  /*64e0*/  @!PT LDS RZ, [RZ] ;  /* 0x00000000fffff984 */ /* 0x000fe20000000800 */
[----:B------:R-:W-:Y:S01]  /*64f0*/  @!PT LDS RZ, [RZ] ;  /* 0x00000000fffff984 */ /* 0x000fe20000000800 */
[----:B------:R1:W-:Y:S04]  /*6500*/  @!P1 LDGSTS.E.BYPASS.LTC128B.128 [R17+0x2000], desc[UR6][R18.64+0x80] ;  /* 0x0200008012119fae */ /* 0x0003e8000b901d46 */
[----:B------:R-:W0:Y:S02]  /*6510*/  LDGDEPBAR ;  /* 0x00000000000079af */ /* 0x000e240000000000 */
.L_x_375:
[----:B------:R-:W-:Y:S01]  /*6520*/  STS [R241+0xf000], R16 ;  /* 0x00f00010f1007388 */ /* 0x000fe20000000800 */
[----:B-1----:R-:W-:Y:S01]  /*6530*/  F2FP.F16.F32.PACK_AB R5, R22, R23 ;  /* 0x000000171605723e */ /* 0x002fe200000000ff */
[C---:B-----5:R-:W-:Y:S01]  /*6540*/  FADD.FTZ R8, -R4.reuse, R8 ;  /* 0x0000000804087221 */ /* 0x060fe20000010100 */
[C---:B------:R-:W-:Y:S01]  /*6550*/  FADD.FTZ R9, -R4.reuse, R9 ;  /* 0x0000000904097221 */ /* 0x040fe20000010100 */
[----:B------:R1:W-:Y:S01]  /*6560*/  STS [R241+0xf400], R6 ;  /* 0x00f40006f1007388 */ /* 0x0003e20000000800 */
[----:B------:R-:W-:Y:S01]  /*6570*/  FADD.FTZ R25, -R4, R25 ;  /* 0x0000001904197221 */ /* 0x000fe20000010100 */
[----:B------:R-:W-:Y:S01]  /*6580*/  FMUL.FTZ R19, R233, R8 ;  /* 0x00000008e9137220 */ /* 0x000fe20000410000 */
[----:B------:R-:W-:Y:S01]  /*6590*/  FMUL.FTZ R18, R232, R9 ;  /* 0x00000009e8127220 */ /* 0x000fe20000410000 */
[----:B------:R3:W-:Y:S01]  /*65a0*/  STS [R240+0xf000], R7 ;  /* 0x00f00007f0007388 */ /* 0x0007e20000000800 */
[----:B------:R-:W-:Y:S01]  /*65b0*/  FFMA.FTZ R9, -R155, R155, 1 ;  /* 0x3f8000009b097423 */ /* 0x000fe2000001019b */
[----:B------:R-:W-:Y:S01]  /*65c0*/  FFMA.FTZ R8, -R153, R153, 1 ;  /* 0x3f80000099087423 */ /* 0x000fe20000010199 */
[C---:B------:R-:W-:Y:S01]  /*65d0*/  FADD.FTZ R29, -R4.reuse, R29 ;  /* 0x0000001d041d7221 */ /* 0x040fe20000010100 */
[----:B------:R4:W-:Y:S01]  /*65e0*/  STS [R240+0xf400], R5 ;  /* 0x00f40005f0007388 */ /* 0x0009e20000000800 */
[C---:B------:R-:W-:Y:S01]  /*65f0*/  FADD.FTZ R24, -R4.reuse, R24 ;  /* 0x0000001804187221 */ /* 0x040fe20000010100 */
[C---:B------:R-:W-:Y:S01]  /*6600*/  FADD.FTZ R28, -R4.reuse, R28 ;  /* 0x0000001c041c7221 */ /* 0x040fe20000010100 */
[C---:B------:R-:W-:Y:S01]  /*6610*/  FADD.FTZ R12, -R4.reuse, R12 ;  /* 0x0000000c040c7221 */ /* 0x040fe20000010100 */
[----:B------:R-:W-:Y:S01]  /*6620*/  FADD.FTZ R13, -R4, R13 ;  /* 0x0000000d040d7221 */ /* 0x000fe20000010100 */
[----:B------:R-:W-:Y:S01]  /*6630*/  FMUL.FTZ R9, R9, UR5 ;  /* 0x0000000509097c20 */ /* 0x000fe20008410000 */
[----:B------:R-:W-:Y:S01]  /*6640*/  FMUL.FTZ R8, R8, UR5 ;  /* 0x0000000508087c20 */ /* 0x000fe20008410000 */
[----:B------:R-:W-:Y:S01]  /*6650*/  FFMA.FTZ R4, -R144, R144, 1 ;  /* 0x3f80000090047423 */ /* 0x000fe20000010190 */
[----:B------:R-:W-:Y:S01]  /*6660*/  FMUL.FTZ R29, R158, R29 ;  /* 0x0000001d9e1d7220 */ /* 0x000fe20000410000 */
[----:B------:R-:W-:Y:S01]  /*6670*/  FMUL.FTZ R19, R19, R9 ;  /* 0x0000000913137220 */ /* 0x000fe20000410000 */
[----:B------:R-:W-:Y:S01]  /*6680*/  FMUL.FTZ R18, R18, R8 ;  /* 0x0000000812127220 */ /* 0x000fe20000410000 */
[----:B------:R-:W-:Y:S01]  /*6690*/  FMUL.FTZ R4, R4, UR5 ;  /* 0x0000000504047c20 */ /* 0x000fe20008410000 */
[----:B------:R-:W-:Y:S01]  /*66a0*/  FMUL.FTZ R12, R168, R12 ;  /* 0x0000000ca80c7220 */ /* 0x000fe20000410000 */
[----:B------:R-:W-:Y:S01]  /*66b0*/  FMUL.FTZ R13, R167, R13 ;  /* 0x0000000da70d7220 */ /* 0x000fe20000410000 */
[----:B------:R-:W-:Y:S01]  /*66c0*/  FFMA.FTZ R8, -R147, R147, 1 ;  /* 0x3f80000093087423 */ /* 0x000fe20000010193 */
[----:B------:R-:W-:Y:S01]  /*66d0*/  FMUL.FTZ R9, R29, R4 ;  /* 0x000000041d097220 */ /* 0x000fe20000410000 */
[----:B------:R-:W-:Y:S01]  /*66e0*/  F2FP.F16.F32.PACK_AB R4, R18, R19 ;  /* 0x000000131204723e */ /* 0x000fe200000000ff */
[----:B-1----:R-:W-:Y:S01]  /*66f0*/  FFMA.FTZ R6, -R150, R150, 1 ;  /* 0x3f80000096067423 */ /* 0x002fe20000010196 */
[----:B------:R-:W-:Y:S01]  /*6700*/  FMUL.FTZ R24, R163, R24 ;  /* 0x00000018a3187220 */ /* 0x000fe20000410000 */
[----:B------:R-:W-:Y:S01]  /*6710*/  FMUL.FTZ R8, R8, UR5 ;  /* 0x0000000508087c20 */ /* 0x000fe20008410000 */
[----:B------:R-:W-:Y:S01]  /*6720*/  FADD.FTZ R10, -R0, R10 ;  /* 0x0000000a000a7221 */ /* 0x000fe20000010100 */
[----:B---3--:R-:W-:Y:S01]  /*6730*/  FFMA.FTZ R7, -R151, R151, 1 ;  /* 0x3f80000097077423 */ /* 0x008fe20000010197 */
[----:B------:R-:W-:Y:S01]  /*6740*/  FMUL.FTZ R6, R6, UR5 ;  /* 0x0000000506067c20 */ /* 0x000fe20008410000 */
[----:B------:R1:W-:Y:S01]  /*6750*/  STS [R241+0x10000], R4 ;  /* 0x01000004f1007388 */ /* 0x0003e20000000800 */
[C---:B------:R-:W-:Y:S01]  /*6760*/  FADD.FTZ R11, -R0.reuse, R11 ;  /* 0x0000000b000b7221 */ /* 0x040fe20000010100 */
[----:B------:R-:W-:Y:S01]  /*6770*/  FMUL.FTZ R7, R7, UR5 ;  /* 0x0000000507077c20 */ /* 0x000fe20008410000 */
[----:B------:R-:W-:Y:S01]  /*6780*/  FMUL.FTZ R13, R13, R6 ;  /* 0x000000060d0d7220 */ /* 0x000fe20000410000 */
[----:B------:R-:W-:Y:S01]  /*6790*/  FFMA.FTZ R6, -R145, R145, 1 ;  /* 0x3f80000091067423 */ /* 0x000fe20000010191 */
[----:B------:R-:W-:Y:S01]  /*67a0*/  FADD.FTZ R15, -R0, R15 ;  /* 0x0000000f000f7221 */ /* 0x000fe20000010100 */
[----:B------:R-:W-:Y:S01]  /*67b0*/  FMUL.FTZ R12, R12, R7 ;  /* 0x000000070c0c7220 */ /* 0x000fe20000410000 */
[----:B----4-:R-:W-:Y:S01]  /*67c0*/  FFMA.FTZ R5, -R160, R160, 1 ;  /* 0x3f800000a0057423 */ /* 0x010fe200000101a0 */
[----:B------:R-:W-:Y:S01]  /*67d0*/  FMUL.FTZ R24, R24, R8 ;  /* 0x0000000818187220 */ /* 0x000fe20000410000 */
[----:B------:R-:W-:Y:S01]  /*67e0*/  FMUL.FTZ R28, R159, R28 ;  /* 0x0000001c9f1c7220 */ /* 0x000fe20000410000 */
[----:B------:R-:W-:Y:S01]  /*67f0*/  FMUL.FTZ R6, R6, UR5 ;  /* 0x0000000506067c20 */ /* 0x000fe20008410000 */
[----:B------:R-:W-:Y:S01]  /*6800*/  F2FP.F16.F32.PACK_AB R8, R13, R12 ;  /* 0x0000000c0d08723e */ /* 0x000fe200000000ff */
[----:B------:R-:W-:Y:S01]  /*6810*/  FMUL.FTZ R13, R237, R10 ;  /* 0x0000000aed0d7220 */ /* 0x000fe20000410000 */
[----:B------:R-:W-:Y:S01]  /*6820*/  FMUL.FTZ R12, R236, R11 ;  /* 0x0000000bec0c7220 */ /* 0x000fe20000410000 */
[----:B------:R-:W-:Y:S01]  /*6830*/  FMUL.FTZ R15, R234, R15 ;  /* 0x0000000fea0f7220 */ /* 0x000fe20000410000 */
[----:B------:R-:W-:Y:S01]  /*6840*/  FMUL.FTZ R5, R5, UR5 ;  /* 0x0000000505057c20 */ /* 0x000fe20008410000 */
[----:B------:R-:W-:Y:S01]  /*6850*/  FFMA.FTZ R11, -R165, R165, 1 ;  /* 0x3f800000a50b7423 */ /* 0x000fe200000101a5 */
[----:B------:R-:W-:Y:S01]  /*6860*/  FFMA.FTZ R10, -R164, R164, 1 ;  /* 0x3f800000a40a7423 */ /* 0x000fe200000101a4 */
[----:B------:R-:W-:Y:S01]  /*6870*/  FMUL.FTZ R28, R28, R6 ;  /* 0x000000061c1c7220 */ /* 0x000fe20000410000 */
[----:B------:R-:W-:Y:S01]  /*6880*/  FMUL.FTZ R15, R15, R5 ;  /* 0x000000050f0f7220 */ /* 0x000fe20000410000 */
[----:B------:R-:W-:Y:S01]  /*6890*/  FMUL.FTZ R11, R11, UR5 ;  /* 0x000000050b0b7c20 */ /* 0x000fe20008410000 */
[----:B------:R-:W-:Y:S01]  /*68a0*/  FMUL.FTZ R10, R10, UR5 ;  /* 0x000000050a0a7c20 */ /* 0x000fe20008410000 */
[C---:B------:R-:W-:Y:S01]  /*68b0*/  FADD.FTZ R14, -R0.reuse, R14 ;  /* 0x0000000e000e7221 */ /* 0x040fe20000010100 */
[----:B------:R-:W-:Y:S01]  /*68c0*/  FFMA.FTZ R6, -R161, R161, 1 ;  /* 0x3f800000a1067423 */ /* 0x000fe200000101a1 */
[----:B------:R-:W-:Y:S01]  /*68d0*/  FADD.FTZ R30, -R0, R30 ;  /* 0x0000001e001e7221 */ /* 0x000fe20000010100 */
[----:B------:R-:W-:Y:S01]  /*68e0*/  FFMA.FTZ R5, -R149, R149, 1 ;  /* 0x3f80000095057423 */ /* 0x000fe20000010195 */
[----:B------:R-:W-:Y:S01]  /*68f0*/  FMUL.FTZ R13, R13, R11 ;  /* 0x0000000b0d0d7220 */ /* 0x000fe20000410000 */
[----:B------:R-:W-:Y:S01]  /*6900*/  FMUL.FTZ R12, R12, R10 ;  /* 0x0000000a0c0c7220 */ /* 0x000fe20000410000 */
[----:B------:R-:W-:Y:S01]  /*6910*/  FMUL.FTZ R14, R235, R14 ;  /* 0x0000000eeb0e7220 */ /* 0x000fe20000410000 */
[----:B------:R-:W-:Y:S01]  /*6920*/  FMUL.FTZ R6, R6, UR5 ;  /* 0x0000000506067c20 */ /* 0x000fe20008410000 */
[----:B------:R-:W-:Y:S01]  /*6930*/  FMUL.FTZ R30, R169, R30 ;  /* 0x0000001ea91e7220 */ /* 0x000fe20000410000 */
[----:B------:R-:W-:Y:S01]  /*6940*/  FMUL.FTZ R5, R5, UR5 ;  /* 0x0000000505057c20 */ /* 0x000fe20008410000 */
[----:B------:R-:W-:Y:S01]  /*6950*/  FFMA.FTZ R10, -R154, R154, 1 ;  /* 0x3f8000009a0a7423 */ /* 0x000fe2000001019a */
[----:B------:R-:W-:Y:S01]  /*6960*/  FMUL.FTZ R14, R14, R6 ;  /* 0x000000060e0e7220 */ /* 0x000fe20000410000 */
[----:B------:R-:W-:Y:S01]  /*6970*/  FADD.FTZ R27, -R0, R27 ;  /* 0x0000001b001b7221 */ /* 0x000fe20000010100 */
[----:B------:R-:W-:Y:S01]  /*6980*/  FMUL.FTZ R30, R30, R5 ;  /* 0x000000051e1e7220 */ /* 0x000fe20000410000 */
[----:B------:R-:W-:Y:S01]  /*6990*/  F2FP.F16.F32.PACK_AB R5, R12, R13 ;  /* 0x0000000d0c05723e */ /* 0x000fe200000000ff */
[----:B------:R-:W-:Y:S01]  /*69a0*/  FFMA.FTZ R6, -R152, R152, 1 ;  /* 0x3f80000098067423 */ /* 0x000fe20000010198 */
[----:B------:R-:W-:Y:S01]  /*69b0*/  FFMA.FTZ R7, -R146, R146, 1 ;  /* 0x3f80000092077423 */ /* 0x000fe20000010192 */
[C---:B------:R-:W-:Y:S01]  /*69c0*/  FADD.FTZ R26, -R0.reuse, R26 ;  /* 0x0000001a001a7221 */ /* 0x040fe20000010100 */
[----:B-1----:R-:W-:Y:S01]  /*69d0*/  F2FP.F16.F32.PACK_AB R4, R15, R14 ;  /* 0x0000000e0f04723e */ /* 0x002fe200000000ff */
[----:B------:R-:W-:Y:S01]  /*69e0*/  STS [R241+0x10400], R5 ;  /* 0x01040005f1007388 */ /* 0x000fe20000000800 */
[----:B------:R-:W-:Y:S01]  /*69f0*/  FADD.FTZ R31, -R0, R31 ;  /* 0x0000001f001f7221 */ /* 0x000fe20000010100 */
[----:B------:R-:W-:Y:S01]  /*6a00*/  FMUL.FTZ R11, R10, UR5 ;  /* 0x000000050a0b7c20 */ /* 0x000fe20008410000 */
        /* <DEDUP_REMOVED lines=34> */
[----:B------:R-:W2:Y:S04]  /*6c30*/  LDL.LU R141, [R1+0xc] ;  /* 0x00000c00018d7983 */ /* 0x000ea80000300800 */
[----:B------:R-:W4:Y:S04]  /*6c40*/  LDSM.16.MT88.4 R20, [R0+0x8000] ;  /* 0x008000000014783b */ /* 0x000f280000004200 */
[----:B------:R-:W2:Y:S04]  /*6c50*/  LDL.LU R140, [R1+0x10] ;  /* 0x00001000018c7983 */ /* 0x000ea80000300800 */
[----:B------:R-:W-:Y:S04]  /*6c60*/  LDSM.16.MT88.4 R24, [R2+0x13800] ;  /* 0x013800000218783b */ /* 0x000fe80000004200 */
[----:B------:R-:W4:Y:S04]  /*6c70*/  LDSM.16.MT88.4 R28, [R0+0x6400] ;  /* 0x00640000001c783b */ /* 0x000f280000004200 */
[----:B------:R-:W4:Y:S04]  /*6c80*/  LDSM.16.MT88.4 R32, [R2+0x15800] ;  /* 0x015800000220783b */ /* 0x000f280000004200 */
[----:B------:R-:W4:Y:S01]  /*6c90*/  LDSM.16.MT88.4 R132, [R0+0x7400] ;  /* 0x007400000084783b */ /* 0x000f220000004200 */
[-C--:B-1----:R-:W-:Y:S03]  /*6ca0*/  HMMA.16816.F32 R36, R4, R8.reuse, R36 ;  /* 0x000000080424723c */ /* 0x082fe60000001824 */
[----:B------:R1:W5:Y:S04]  /*6cb0*/  LDL R244, [R1+0x3c] ;  /* 0x00003c0001f47983 */ /* 0x0003680000100800 */
[----:B------:R-:W1:Y:S01]  /*6cc0*/  LDSM.16.MT88.4 R136, [R0+0x8400] ;  /* 0x008400000088783b */ /* 0x000e620000004200 */
        /* <DEDUP_REMOVED lines=9> */
[-C--:B------:R-:W-:Y:S06]  /*6d60*/  HMMA.16816.F32 R68, R4, R20.reuse, R68 ;  /* 0x000000140444723c */ /* 0x080fec0000001844 */
[C---:B------:R-:W-:Y:S06]  /*6d70*/  HMMA.16816.F32 R72, R12.reuse, R20, R72 ;  /* 0x000000140c48723c */ /* 0x040fec0000001848 */
[-C--:B------:R-:W-:Y:S01]  /*6d80*/  HMMA.16816.F32 R76, R12, R22.reuse, R76 ;  /* 0x000000160c4c723c */ /* 0x080fe2000000184c */
[----:B------:R-:W-:Y:S05]  /*6d90*/  LDSM.16.MT88.4 R12, [R2+0x16000] ;  /* 0x01600000020c783b */ /* 0x000fea0000004200 */
[----:B------:R-:W-:Y:S01]  /*6da0*/  HMMA.16816.F32 R80, R4, R22, R80 ;  /* 0x000000160450723c */ /* 0x000fe20000001850 */
[----:B------:R-:W3:Y:S04]  /*6db0*/  LDSM.16.MT88.4 R4, [R2+0x14000] ;  /* 0x014000000204783b */ /* 0x000ee80000004200 */
[----:B------:R-:W4:Y:S01]  /*6dc0*/  LDSM.16.MT88.4 R20, [R0+0x8800] ;  /* 0x008800000014783b */ /* 0x000f220000004200 */
        /* <DEDUP_REMOVED lines=15> */
[----:B------:R-:W1:Y:S04]  /*6ec0*/  LDSM.16.MT88.4 R24, [R0+0x7c00] ;  /* 0x007c00000018783b */ /* 0x000e680000004200 */
[----:B------:R-:W1:Y:S01]  /*6ed0*/  LDSM.16.MT88.4 R136, [R0+0x8c00] ;  /* 0x008c00000088783b */ /* 0x000e620000004200 */
[-C--:B---3--:R-:W-:Y:S01]  /*6ee0*/  HMMA.16816.F32 R36, R4, R8.reuse, R36 ;  /* 0x000000080424723c */ /* 0x088fe20000001824 */
        /* <DEDUP_REMOVED lines=8> */
[-C--:B----4-:R-:W-:Y:S06]  /*6f70*/  HMMA.16816.F32 R68, R4, R20.reuse, R68 ;  /* 0x000000140444723c */ /* 0x090fec0000001844 */
        /* <DEDUP_REMOVED lines=12> */
[C---:B------:R-:W-:Y:S05]  /*7040*/  HMMA.16816.F32 R72, R132.reuse, R136, R72 ;  /* 0x000000888448723c */ /* 0x040fea0000001848 */
[----:B--2---:R-:W-:Y:S01]  /*7050*/  MOV R161, R141 ;  /* 0x0000008d00a17202 */ /* 0x004fe20000000f00 */
[-C--:B------:R-:W-:Y:S05]  /*7060*/  HMMA.16816.F32 R76, R132, R138.reuse, R76 ;  /* 0x0000008a844c723c */ /* 0x080fea000000184c */
[----:B------:R-:W-:Y:S01]  /*7070*/  MOV R160, R140 ;  /* 0x0000008c00a07202 */ /* 0x000fe20000000f00 */
[----:B------:R-:W-:Y:S01]  /*7080*/  HMMA.16816.F32 R80, R28, R138, R80 ;  /* 0x0000008a1c50723c */ /* 0x000fe20000001850 */
[----:B------:R-:W-:Y:S11]  /*7090*/  @!UPT UIADD3 URZ, URZ, URZ, URZ ;  /* 0x0000003f3f3ff290 */ /* 0x000ff6000fffe03f */
[----:B------:R-:W-:Y:S01]  /*70a0*/  @!UPT UIADD3 URZ, URZ, URZ, URZ ;  /* 0x0000003f3f3ff290 */ /* 0x000fe2000fffe03f */
[----:B------:R-:W-:Y:S11]  /*70b0*/  @!P0 BRA `(.L_x_376) ;  /* 0x00000000008c8947 */ /* 0x000ff60003800000 */
[----:B------:R-:W2:Y:S01]  /*70c0*/  LDL.LU R140, [R1+0x8] ;  /* 0x00000800018c7983 */ /* 0x000ea20000300800 */
        /* <DEDUP_REMOVED lines=9> */
[----:B------:R-:W-:Y:S02]  /*7160*/  SHF.R.S32.HI R6, RZ, 0x1f, R5 ;  /* 0x0000001fff067819 */ /* 0x000fe40000011405 */
[C---:B--2---:R-:W-:Y:S04]  /*7170*/  LEA R140, P4, R5.reuse, R140, 0x1 ;  /* 0x0000008c058c7211 */ /* 0x044fe800078808ff */
[----:B------:R-:W-:Y:S01]  /*7180*/  LEA.HI.X R252, R5, R252, R6, 0x1, P4 ;  /* 0x000000fc05fc7211 */ /* 0x000fe200020f0c06 */
[----:B------:R3:W-:Y:S01]  /*7190*/  STL [R1+0x8], R140 ;  /* 0x0000088c01007387 */ /* 0x0007e20000100800 */
[--C-:B------:R-:W-:Y:S02]  /*71a0*/  @!P3 IMAD.MOV.U32 R10, RZ, RZ, R140.reuse ;  /* 0x000000ffff0ab224 */ /* 0x100fe400078e008c */
[----:B------:R-:W-:Y:S02]  /*71b0*/  @!P2 IMAD.MOV.U32 R8, RZ, RZ, R140 ;  /* 0x000000ffff08a224 */ /* 0x000fe400078e008c */
[--C-:B------:R-:W-:Y:S02]  /*71c0*/  @!P3 IMAD.MOV.U32 R11, RZ, RZ, R252.reuse ;  /* 0x000000ffff0bb224 */ /* 0x100fe400078e00fc */
[----:B------:R-:W-:Y:S02]  /*71d0*/  @!P2 IMAD.MOV.U32 R9, RZ, RZ, R252 ;  /* 0x000000ffff09a224 */ /* 0x000fe400078e00fc */
[----:B------:R-:W-:Y:S01]  /*71e0*/  @!P1 IMAD.MOV.U32 R6, RZ, RZ, R140 ;  /* 0x000000ffff069224 */ /* 0x000fe200078e008c */
[----:B------:R-:W-:Y:S01]  /*71f0*/  @!PT LDS RZ, [RZ] ;  /* 0x00000000fffff984 */ /* 0x000fe20000000800 */
[----:B------:R-:W-:Y:S01]  /*7200*/  @!PT LDS RZ, [RZ] ;  /* 0x00000000fffff984 */ /* 0x000fe20000000800 */
[----:B------:R-:W-:Y:S01]  /*7210*/  @!PT LDS RZ, [RZ] ;  /* 0x00000000fffff984 */ /* 0x000fe20000000800 */
[----:B------:R3:W-:Y:S01]  /*7220*/  @!P3 LDGSTS.E.BYPASS.LTC128B.128 [R4+0x6000], desc[UR6][R10.64] ;  /* 0x060000000a04bfae */ /* 0x0007e2000b901d46 */
[----:B------:R-:W-:Y:S03]  /*7230*/  @!P1 IMAD.MOV.U32 R7, RZ, RZ, R252 ;  /* 0x000000ffff079224 */ /* 0x000fe600078e00fc */
        /* <DEDUP_REMOVED lines=11> */
.L_x_376:
[----:B------:R-:W2:Y:S01]  /*72f0*/  LDL R169, [R1+0x48] ;  /* 0x0000480001a97983 */ /* 0x000ea20000100800 */
[----:B------:R-:W-:Y:S03]  /*7300*/  ULOP3.LUT UR10, UR9, 0x1, URZ, 0xc0, !UPT ;  /* 0x00000001090a7892 */ /* 0x000fe6000f8ec03f */
[----:B------:R-:W4:Y:S01]  /*7310*/  LDL R167, [R1+0x4c] ;  /* 0x00004c0001a77983 */ /* 0x000f220000100800 */
[----:B------:R-:W-:Y:S02]  /*7320*/  UISETP.NE.U32.AND UP1, UPT, UR10, 0x1, UPT ;  /* 0x000000010a00788c */ /* 0x000fe4000bf25070 */
[----:B------:R-:W-:Y:S01]  /*7330*/  UIADD3 UR10, UR9, -0x1, URZ ;  /* 0xffffffff090a7890 */ /* 0x000fe2000fffe03f */
[----:B------:R-:W-:Y:S04]  /*7340*/  LDSM.16.M88.4 R24, [R224] ;  /* 0x00000000e018783b */ /* 0x000fe80000000200 */
[----:B---3--:R-:W1:Y:S04]  /*7350*/  LDSM.16.MT88.4 R8, [R0+0x9000] ;  /* 0x009000000008783b */ /* 0x008e680000004200 */
        /* <DEDUP_REMOVED lines=8> */
[----:B------:R-:W1:Y:S02]  /*73e0*/  LDSM.16.MT88.4 R136, [R0+0xb400] ;  /* 0x00b400000088783b */ /* 0x000e640000004200 */
[C---:B-1----:R-:W-:Y:S02]  /*73f0*/  HMMA.16816.F32 R4, R24.reuse, R8, RZ ;  /* 0x000000081804723c */ /* 0x042fe400000018ff */
[----:B------:R-:W1:Y:S04]  /*7400*/  LDSM.16.MT88.4 R140, [R0+0xd400] ;  /* 0x00d40000008c783b */ /* 0x000e680000004200 */
[----:B------:R-:W-:Y:S01]  /*7410*/  LDSM.16.M88.4 R144, [R227] ;  /* 0x00000000e390783b */ /* 0x000fe20000000200 */
[C---:B------:R-:W-:Y:S03]  /*7420*/  HMMA.16816.F32 R8, R24.reuse, R10, RZ ;  /* 0x0000000a1808723c */ /* 0x040fe600000018ff */
[----:B------:R-:W1:Y:S04]  /*7430*/  LDSM.16.MT88.4 R148, [R0+0x9800] ;  /* 0x009800000094783b */ /* 0x000e680000004200 */
[----:B------:R-:W1:Y:S01]  /*7440*/  LDSM.16.MT88.4 R152, [R0+0xb800] ;  /* 0x00b800000098783b */ /* 0x000e620000004200 */
[C---:B------:R-:W-:Y:S03]  /*7450*/  HMMA.16816.F32 R12, R24.reuse, R16, RZ ;  /* 0x00000010180c723c */ /* 0x040fe600000018ff */
        /* <DEDUP_REMOVED lines=51> */
[----:B------:R-:W4:Y:S05]  /*7790*/  LDSM.16.MT88.4 R156, [R0+0xcc00] ;  /* 0x00cc0000009c783b */ /* 0x000f2a0000004200 */
[C---:B-1----:R-:W-:Y:S06]  /*77a0*/  HMMA.16816.F32 R20, R136.reuse, R32, R20 ;  /* 0x000000208814723c */ /* 0x042fec0000001814 */
[----:B------:R-:W-:Y:S01]  /*77b0*/  HMMA.16816.F32 R24, R136, R34, R24 ;  /* 0x000000228818723c */ /* 0x000fe20000001818 */
[----:B------:R1:W3:Y:S04]  /*77c0*/  LDSM.16.MT88.4 R32, [R0+0xec00] ;  /* 0x00ec00000020783b */ /* 0x0002e80000004200 */
[----:B------:R-:W-:Y:S01]  /*77d0*/  LDSM.16.MT88.4 R136, [R3+0x2400] ;  /* 0x002400000388783b */ /* 0x000fe20000004200 */
[C---:B------:R-:W-:Y:S06]  /*77e0*/  HMMA.16816.F32 R4, R132.reuse, R148, R4 ;  /* 0x000000948404723c */ /* 0x040fec0000001804 */
[C---:B------:R-:W-:Y:S06]  /*77f0*/  HMMA.16816.F32 R8, R132.reuse, R150, R8 ;  /* 0x000000968408723c */ /* 0x040fec0000001808 */
[C---:B------:R-:W-:Y:S06]  /*7800*/  HMMA.16816.F32 R12, R132.reuse, R152, R12 ;  /* 0x00000098840c723c */ /* 0x040fec000000180c */
[C---:B------:R-:W-:Y:S01]  /*7810*/  HMMA.16816.F32 R16, R132.reuse, R154, R16 ;  /* 0x0000009a8410723c */ /* 0x040fe20000001810 */
[----:B-1----:R-:W-:Y:S05]  /*7820*/  IMAD.U32 R0, RZ, RZ, UR16 ;  /* 0x00000010ff007e24 */ /* 0x002fea000f8e00ff */
[C---:B--2---:R-:W-:Y:S06]  /*7830*/  HMMA.16816.F32 R20, R132.reuse, R28, R20 ;  /* 0x0000001c8414723c */ /* 0x044fec0000001814 */
        /* <DEDUP_REMOVED lines=10> */
[----:B---3--:R-:W2:Y:S02]  /*78e0*/  @P0 LDG.E R162, desc[UR6][R30.64+0xa0] ;  /* 0x0000a0061ea20981 */ /* 0x008ea4000c1e1900 */
        /* <DEDUP_REMOVED lines=8> */
[----:B-1----:R-:W-:Y:S02]  /*7970*/  IMAD.U32 R30, RZ, RZ, UR27 ;  /* 0x0000001bff1e7e24 */ /* 0x002fe4000f8e00ff */
[----:B------:R-:W-:Y:S01]  /*7980*/  IMAD.U32 R31, RZ, RZ, UR28 ;  /* 0x0000001cff1f7e24 */ /* 0x000fe2000f8e00ff */
[C---:B------:R-:W-:Y:S04]  /*7990*/  LEA R166, P1, R168.reuse, R160, 0x2 ;  /* 0x000000a0a8a67211 */ /* 0x040fe800078210ff */
[----:B------:R-:W-:Y:S01]  /*79a0*/  LEA.HI.X.SX32 R28, R168, R161, 0x2, P1 ;  /* 0x000000a1a81c7211 */ /* 0x000fe200008f16ff */
[----:B------:R-:W-:Y:S04]  /*79b0*/  STL [R1+0x10], R166 ;  /* 0x000010a601007387 */ /* 0x000fe80000100800 */
[----:B------:R1:W-:Y:S01]  /*79c0*/  STL [R1+0xc], R28 ;  /* 0x00000c1c01007387 */ /* 0x0003e20000100800 */
[----:B------:R-:W-:Y:S02]  /*79d0*/  IMAD.MOV.U32 R29, RZ, RZ, R28 ;  /* 0x000000ffff1d7224 */ /* 0x000fe400078e001c */
[----:B-1----:R-:W-:Y:S05]  /*79e0*/  IMAD.MOV.U32 R28, RZ, RZ, R166 ;  /* 0x000000ffff1c7224 */ /* 0x002fea00078e00a6 */
[-C--:B------:R-:W-:Y:S01]  /*79f0*/  LEA R32, P1, R132, R28.reuse, 0x2 ;  /* 0x0000001c84207211 */ /* 0x080fe200078210ff */
[----:B------:R1:W-:Y:S01]  /*7a00*/  REDG.E.ADD.F32.FTZ.RN.STRONG.GPU desc[UR6][R28.64], R4 ;  /* 0x000000041c0079a6 */ /* 0x0003e2000c10f386 */
[----:B------:R-:W-:Y:S01]  /*7a10*/  IMAD.U32 R132, RZ, RZ, UR17 ;  /* 0x00000011ff847e24 */ /* 0x000fe2000f8e00ff */
[-C--:B------:R-:W-:Y:S02]  /*7a20*/  LEA R34, P2, R34, R28.reuse, 0x2 ;  /* 0x0000001c22227211 */ /* 0x080fe400078410ff */
[-C--:B------:R-:W-:Y:S01]  /*7a30*/  LEA.HI.X.SX32 R33, R0, R29.reuse, 0x2, P1 ;  /* 0x0000001d00217211 */ /* 0x080fe200008f16ff */
[----:B------:R-:W-:Y:S01]  /*7a40*/  IMAD.U32 R0, RZ, RZ, UR17 ;  /* 0x00000011ff007e24 */ /* 0x000fe2000f8e00ff */
[-C--:B------:R-:W-:Y:S02]  /*7a50*/  LEA R30, P1, R30, R28.reuse, 0x2 ;  /* 0x0000001c1e1e7211 */ /* 0x080fe400078210ff */
[-C--:B------:R-:W-:Y:S01]  /*7a60*/  LEA.HI.X.SX32 R35, R31, R29.reuse, 0x2, P2 ;  /* 0x0000001d1f237211 */ /* 0x080fe200010f16ff */
[----:B------:R1:W-:Y:S02]  /*7a70*/  REDG.E.ADD.F32.FTZ.RN.STRONG.GPU desc[UR6][R32.64], R5 ;  /* 0x00000005200079a6 */ /* 0x0003e4000c10f386 */
[----:B-1----:R-:W-:Y:S02]  /*7a80*/  IMAD.U32 R4, RZ, RZ, UR26 ;  /* 0x0000001aff047e24 */ /* 0x002fe4000f8e00ff */
[----:B------:R-:W-:Y:S05]  /*7a90*/  IMAD.U32 R5, RZ, RZ, UR27 ;  /* 0x0000001bff057e24 */ /* 0x000fea000f8e00ff */
[-C--:B------:R-:W-:Y:S01]  /*7aa0*/  LEA.HI.X.SX32 R31, R5, R29.reuse, 0x2, P1 ;  /* 0x0000001d051f7211 */ /* 0x080fe200008f16ff */
[----:B--2---:R-:W-:Y:S04]  /*7ab0*/  @P0 STL [R1+0x24], R162 ;  /* 0x000024a201000387 */ /* 0x004fe80000100800 */
[----:B---3--:R-:W-:Y:S04]  /*7ac0*/  @P0 STL [R1+0x20], R163 ;  /* 0x000020a301000387 */ /* 0x008fe80000100800 */
[----:B----4-:R-:W-:Y:S04]  /*7ad0*/  @P0 STL [R1+0x2c], R164 ;  /* 0x00002ca401000387 */ /* 0x010fe80000100800 */
[----:B------:R-:W-:Y:S01]  /*7ae0*/  @P0 STL [R1+0x28], R165 ;  /* 0x000028a501000387 */ /* 0x000fe20000100800 */
        /* <DEDUP_REMOVED lines=25> */
[----:B------:R-:W-:Y:S04]  /*7c80*/  REDG.E.ADD.F32.FTZ.RN.STRONG.GPU desc[UR6][R28.64+0x80], R12 ;  /* 0x0000800c1c0079a6 */ /* 0x000fe8000c10f386 */
        /* <DEDUP_REMOVED lines=13> */
[----:B------:R-:W-:Y:S04]  /*7d60*/  IMAD.U32 R0, RZ, RZ, UR23 ;  /* 0x00000017ff007e24 */ /* 0x000fe8000f8e00ff */
[----:B------:R3:W-:Y:S01]  /*7d70*/  REDG.E.ADD.F32.FTZ.RN.STRONG.GPU desc[UR6][R10.64], R16 ;  /* 0x000000100a0079a6 */ /* 0x0007e2000c10f386 */
[----:B-1----:R-:W-:Y:S01]  /*7d80*/  IMAD.U32 R6, RZ, RZ, UR22 ;  /* 0x00000016ff067e24 */ /* 0x002fe2000f8e00ff */
[-C--:B------:R-:W-:Y:S01]  /*7d90*/  LEA R14, P5, R13, R28.reuse, 0x2 ;  /* 0x0000001c0d0e7211 */ /* 0x080fe200078a10ff */
[----:B------:R-:W-:Y:S02]  /*7da0*/  IMAD.U32 R7, RZ, RZ, UR18 ;  /* 0x00000012ff077e24 */ /* 0x000fe4000f8e00ff */
[----:B--2---:R-:W-:Y:S01]  /*7db0*/  IMAD.U32 R4, RZ, RZ, UR23 ;  /* 0x00000017ff047e24 */ /* 0x004fe2000f8e00ff */
[-C--:B------:R-:W-:Y:S01]  /*7dc0*/  LEA R6, P1, R6, R28.reuse, 0x2 ;  /* 0x0000001c06067211 */ /* 0x080fe200078210ff */
[----:B------:R-:W-:Y:S01]  /*7dd0*/  IMAD.U32 R5, RZ, RZ, UR22 ;  /* 0x00000016ff057e24 */ /* 0x000fe2000f8e00ff */
[-C--:B------:R-:W-:Y:S02]  /*7de0*/  LEA.HI.X.SX32 R9, R7, R29.reuse, 0x2, P2 ;  /* 0x0000001d07097211 */ /* 0x080fe400010f16ff */
[-C--:B------:R-:W-:Y:S02]  /*7df0*/  LEA R4, P0, R4, R28.reuse, 0x2 ;  /* 0x0000001c04047211 */ /* 0x080fe400078010ff */
[-C--:B------:R-:W-:Y:S01]  /*7e00*/  LEA.HI.X.SX32 R7, R5, R29.reuse, 0x2, P1 ;  /* 0x0000001d05077211 */ /* 0x080fe200008f16ff */
[----:B------:R1:W-:Y:S01]  /*7e10*/  REDG.E.ADD.F32.FTZ.RN.STRONG.GPU desc[UR6][R8.64], R17 ;  /* 0x00000011080079a6 */ /* 0x0003e2000c10f386 */
[-C--:B------:R-:W-:Y:S01]  /*7e20*/  LEA.HI.X.SX32 R5, R0, R29.reuse, 0x2, P0 ;  /* 0x0000001d00057211 */ /* 0x080fe200000f16ff */
[----:B---3--:R-:W-:Y:S01]  /*7e30*/  IMAD.U32 R11, RZ, RZ, UR32 ;  /* 0x00000020ff0b7e24 */ /* 0x008fe2000f8e00ff */
[-C--:B------:R-:W-:Y:S01]  /*7e40*/  LEA.HI.X.SX32 R15, R13, R29.reuse, 0x2, P5 ;  /* 0x0000001d0d0f7211 */ /* 0x080fe200028f16ff */
[----:B------:R2:W-:Y:S01]  /*7e50*/  REDG.E.ADD.F32.FTZ.RN.STRONG.GPU desc[UR6][R6.64], R18 ;  /* 0x00000012060079a6 */ /* 0x0005e2000c10f386 */
[----:B------:R-:W-:Y:S02]  /*7e60*/  IMAD.U32 R0, RZ, RZ, UR34 ;  /* 0x00000022ff007e24 */ /* 0x000fe4000f8e00ff */
[CC--:B------:R-:W-:Y:S01]  /*7e70*/  LEA R12, P4, R11.reuse, R28.reuse, 0x2 ;  /* 0x0000001c0b0c7211 */ /* 0x0c0fe200078810ff */
[----:B------:R3:W-:Y:S03]  /*7e80*/  REDG.E.ADD.F32.FTZ.RN.STRONG.GPU desc[UR6][R4.64], R19 ;  /* 0x00000013040079a6 */ /* 0x0007e6000c10f386 */
[-C--:B------:R-:W-:Y:S01]  /*7e90*/  LEA.HI.X.SX32 R13, R11, R29.reuse, 0x2, P4 ;  /* 0x0000001d0b0d7211 */ /* 0x080fe200020f16ff */
[----:B------:R-:W-:Y:S04]  /*7ea0*/  REDG.E.ADD.F32.FTZ.RN.STRONG.GPU desc[UR6][R28.64+0x100], R20 ;  /* 0x000100141c0079a6 */ /* 0x000fe8000c10f386 */
[----:B------:R-:W-:Y:S04]  /*7eb0*/  REDG.E.ADD.F32.FTZ.RN.STRONG.GPU desc[UR6][R32.64+0x100], R21 ;  /* 0x00010015200079a6 */ /* 0x000fe8000c10f386 */
[----:B------:R-:W-:Y:S04]  /*7ec0*/  REDG.E.ADD.F32.FTZ.RN.STRONG.GPU desc[UR6][R14.64], R22 ;  /* 0x000000160e0079a6 */ /* 0x000fe8000c10f386 */
[----:B------:R-:W-:Y:S01]  /*7ed0*/  REDG.E.ADD.F32.FTZ.RN.STRONG.GPU desc[UR6][R12.64], R23 ;  /* 0x000000170c0079a6 */ /* 0x000fe2000c10f386 */
[----:B-1----:R-:W-:Y:S03]  /*7ee0*/  IMAD.U32 R9, RZ, RZ, UR31 ;  /* 0x0000001fff097e24 */ /* 0x002fe6000f8e00ff */
[----:B------:R-:W-:Y:S01]  /*7ef0*/  LDSM.16.MT88.4 R12, [R2+0x11000] ;  /* 0x01100000020c783b */ /* 0x000fe20000004200 */
[----:B--2---:R-:W-:Y:S01]  /*7f00*/  IMAD.U32 R7, RZ, RZ, UR30 ;  /* 0x0000001eff077e24 */ /* 0x004fe2000f8e00ff */
[-C--:B------:R-:W-:Y:S02]  /*7f10*/  LEA R10, P3, R9, R28.reuse, 0x2 ;  /* 0x0000001c090a7211 */ /* 0x080fe400078610ff */
[----:B------:R-:W-:Y:S01]  /*7f20*/  LDSM.16.MT88.4 R16, [R3+0x1000] ;  /* 0x001000000310783b */ /* 0x000fe20000004200 */
[----:B---3--:R-:W-:Y:S01]  /*7f30*/  IMAD.U32 R5, RZ, RZ, UR29 ;  /* 0x0000001dff057e24 */ /* 0x008fe2000f8e00ff */
[-C--:B------:R-:W-:Y:S02]  /*7f40*/  LEA R8, P2, R7, R28.reuse, 0x2 ;  /* 0x0000001c07087211 */ /* 0x080fe400078410ff */
[----:B------:R-:W-:Y:S01]  /*7f50*/  LDSM.16.MT88.4 R32, [R2+0xf800] ;  /* 0x00f800000220783b */ /* 0x000fe20000004200 */
[-C--:B------:R-:W-:Y:S02]  /*7f60*/  LEA.HI.X.SX32 R11, R9, R29.reuse, 0x2, P3 ;  /* 0x0000001d090b7211 */ /* 0x080fe400018f16ff */
[-C--:B------:R-:W-:Y:S01]  /*7f70*/  LEA R6, P1, R5, R28.reuse, 0x2 ;  /* 0x0000001c05067211 */ /* 0x080fe200078210ff */
[----:B------:R-:W-:Y:S01]  /*7f80*/  LDSM.16.MT88.4 R20, [R3+0x400] ;  /* 0x000400000314783b */ /* 0x000fe20000004200 */
[-C--:B------:R-:W-:Y:S02]  /*7f90*/  LEA.HI.X.SX32 R9, R7, R29.reuse, 0x2, P2 ;  /* 0x0000001d07097211 */ /* 0x080fe400010f16ff */
[C---:B------:R-:W-:Y:S01]  /*7fa0*/  LEA R4, P0, R0.reuse, R28, 0x2 ;  /* 0x0000001c00047211 */ /* 0x040fe200078010ff */
[----:B------:R-:W-:Y:S01]  /*7fb0*/  REDG.E.ADD.F32.FTZ.RN.STRONG.GPU desc[UR6][R10.64], R24 ;  /* 0x000000180a0079a6 */ /* 0x000fe2000c10f386 */
[-C--:B------:R-:W-:Y:S02]  /*7fc0*/  LEA.HI.X.SX32 R7, R5, R29.reuse, 0x2, P1 ;  /* 0x0000001d05077211 */ /* 0x080fe400008f16ff */
[----:B------:R-:W-:Y:S01]  /*7fd0*/  LEA.HI.X.SX32 R5, R0, R29, 0x2, P0 ;  /* 0x0000001d00057211 */ /* 0x000fe200000f16ff */
[----:B------:R-:W-:Y:S01]  /*7fe0*/  REDG.E.ADD.F32.FTZ.RN.STRONG.GPU desc[UR6][R8.64], R25 ;  /* 0x00000019080079a6 */ /* 0x000fe2000c10f386 */
[----:B------:R-:W-:Y:S01]  /*7ff0*/  PLOP3.LUT P0, PT, PT, PT, UP1, 0x80, 0x0 ;  /* 0x000000000000781c */ /* 0x000fe20003f0f018 */
[C---:B------:R-:W-:Y:S01]  /*8000*/  VIADD R0, R3.reuse, 0xffffd000 ;  /* 0xffffd00003007836 */ /* 0x040fe20000000000 */
[----:B------:R-:W-:Y:S01]  /*8010*/  ISETP.LT.AND P1, PT, RZ, UR9, PT ;  /* 0x00000009ff007c0c */ /* 0x000fe2000bf21270 */
[----:B------:R-:W-:Y:S01]  /*8020*/  REDG.E.ADD.F32.FTZ.RN.STRONG.GPU desc[UR6][R6.64], R26 ;  /* 0x0000001a060079a6 */ /* 0x000fe2000c10f386 */
[----:B------:R-:W-:Y:S01]  /*8030*/  @UP3 UIADD3 UR15, UP1, UR15, -0x100, URZ ;  /* 0xffffff000f0f3890 */ /* 0x000fe2000ff3e03f */
[----:B------:R-:W-:Y:S02]  /*8040*/  UMOV UR9, UR10 ;  /* 0x0000000a00097c82 */ /* 0x000fe40008000000 */
[----:B------:R-:W-:Y:S01]  /*8050*/  REDG.E.ADD.F32.FTZ.RN.STRONG.GPU desc[UR6][R4.64], R27 ;  /* 0x0000001b040079a6 */ /* 0x000fe2000c10f386 */
[----:B------:R-:W-:Y:S03]  /*8060*/  @UP3 UIADD3.X UR14, UR14, -0x1, URZ, UP1, !UPT ;  /* 0xffffffff0e0e3890 */ /* 0x000fe60008ffe43f */
[----:B------:R-:W-:Y:S02]  /*8070*/  LDSM.16.MT88.4 R4, [R2+0xf000] ;  /* 0x00f000000204783b */ /* 0x000fe40000004200 */
[----:B------:R-:W-:Y:S02]  /*8080*/  @P0 VIADD R0, R3, 0x3000 ;  /* 0x0000300003000836 */ /* 0x000fe40000000000 */
[----:B------:R-:W1:Y:S04]  /*8090*/  LDSM.16.MT88.4 R8, [R3] ;  /* 0x000000000308783b */ /* 0x000e680000004200 */
[----:B------:R-:W2:Y:S04]  /*80a0*/  LDSM.16.MT88.4 R28, [R3+0x2000] ;  /* 0x00200000031c783b */ /* 0x000ea80000004200 */
[----:B------:R-:W3:Y:S01]  /*80b0*/  LDSM.16.MT88.4 R24, [R3+0x1400] ;  /* 0x001400000318783b */ /* 0x000ee20000004200 */
        /* <DEDUP_REMOVED lines=13> */
[----:B------:R-:W1:Y:S05]  /*8190*/  LDSM.16.MT88.4 R12, [R3+0x800] ;  /* 0x00080000030c783b */ /* 0x000e6a0000004200 */
[----:B------:R-:W-:Y:S01]  /*81a0*/  HMMA.16816.F32 R128, R4, R30, R128 ;  /* 0x0000001e0480723c */ /* 0x000fe20000001880 */
[----:B------:R-:W2:Y:S04]  /*81b0*/  LDSM.16.MT88.4 R4, [R3+0x2800] ;  /* 0x002800000304783b */ /* 0x000ea80000004200 */
[----:B------:R-:W-:Y:S01]  /*81c0*/  LDSM.16.MT88.4 R28, [R2+0x12800] ;  /* 0x01280000021c783b */ /* 0x000fe20000004200 */
[-C--:B------:R-:W-:Y:S06]  /*81d0*/  HMMA.16816.F32 R84, R32, R20.reuse, R84 ;  /* 0x000000142054723c */ /* 0x080fec0000001854 */
[C---:B------:R-:W-:Y:S06]  /*81e0*/  HMMA.16816.F32 R88, R132.reuse, R20, R88 ;  /* 0x000000148458723c */ /* 0x040fec0000001858 */
[-C--:B------:R-:W-:Y:S06]  /*81f0*/  HMMA.16816.F32 R92, R132, R22.reuse, R92 ;  /* 0x00000016845c723c */ /* 0x080fec000000185c */
[C---:B------:R-:W-:Y:S01]  /*8200*/  HMMA.16816.F32 R96, R32.reuse, R22, R96 ;  /* 0x000000162060723c */ /* 0x040fe20000001860 */
[----:B------:R-:W-:Y:S05]  /*8210*/  LDSM.16.MT88.4 R20, [R2+0x10800] ;  /* 0x010800000214783b */ /* 0x000fea0000004200 */
[-C--:B---3--:R-:W-:Y:S06]  /*8220*/  HMMA.16816.F32 R100, R32, R24.reuse, R100 ;  /* 0x000000182064723c */ /* 0x088fec0000001864 */
        /* <DEDUP_REMOVED lines=208> */
.L_x_378:
        /* <DEDUP_REMOVED lines=20> */
.L_x_379:
        /* <DEDUP_REMOVED lines=53> */
.L_x_381:
[----:B------:R-:W-:Y:S05]  /*93c0*/  BSYNC B0 ;  /* 0x0000000000007941 */ /* 0x000fea0003800000 */
.L_x_380:
        /* <DEDUP_REMOVED lines=19> */
.L_x_383:
[----:B------:R-:W-:Y:S05]  /*9500*/  BSYNC B0 ;  /* 0x0000000000007941 */ /* 0x000fea0003800000 */
.L_x_382:
[----:B-12---:R-:W-:Y:S01]  /*9510*/  IMAD.U32 R4, RZ, RZ, UR10 ;  /* 0x0000000aff047e24 */ /* 0x006fe2000f8e00ff */
[----:B------:R-:W-:Y:S01]  /*9520*/  UIMAD UR9, UR9, UR10, URZ ;  /* 0x0000000a090972a4 */ /* 0x000fe2000f8e023f */
[----:B------:R-:W1:Y:S01]  /*9530*/  LDS.128 R20, [R0+0xf000] ;  /* 0x00f0000000147984 */ /* 0x000e620000000c00 */
[----:B------:R-:W-:Y:S01]  /*9540*/  USHF.R.S32.HI UR12, URZ, 0x1f, UR57 ;  /* 0x0000001f3f0c7899 */ /* 0x000fe20008011439 */
[----:B------:R-:W-:Y:S01]  /*9550*/  IMAD.WIDE.U32 R6, R4, UR5, R6 ;  /* 0x0000000504067c25 */ /* 0x000fe2000f8e0006 */
[----:B------:R-:W-:Y:S01]  /*9560*/  UIMAD UR5, UR5, UR11, UR9 ;  /* 0x0000000b050572a4 */ /* 0x000fe2000f8e0209 */
[----:B------:R-:W2:Y:S01]  /*9570*/  LDS.128 R16, [R0+0x11000] ;  /* 0x0110000000107984 */ /* 0x000ea20000000c00 */
[----:B------:R-:W-:Y:S01]  /*9580*/  BSSY B0, `(.L_x_384) ;  /* 0x000001c000007945 */ /* 0x000fe20003800000 */
[----:B------:R-:W-:Y:S01]  /*9590*/  ULDC.64 UR8, c[0x0][0x470] ;  /* 0x00011c0000087ab9 */ /* 0x000fe20000000a00 */
[----:B------:R-:W-:Y:S01]  /*95a0*/  IADD3 R6, P0, R6, UR14, RZ ;  /* 0x0000000e06067c10 */ /* 0x000fe2000ff1e0ff */
[----:B------:R5:W1:Y:S02]  /*95b0*/  LDS.128 R12, [R0+0x13000] ;  /* 0x01300000000c7984 */ /* 0x000a640000000c00 */
        /* <DEDUP_REMOVED lines=24> */
.L_x_385:
[----:B------:R-:W-:Y:S05]  /*9740*/  BSYNC B0 ;  /* 0x0000000000007941 */ /* 0x000fea0003800000 */
.L_x_384:
        /* <DEDUP_REMOVED lines=20> */
.L_x_361:
        /* <DEDUP_REMOVED lines=24> */
.L_x_387:
[----:B------:R-:W-:Y:S01]  /*9a10*/  @UP0 UIADD3 UR5, UR36, UR38, URZ ;  /* 0x0000002624050290 */ /* 0x000fe2000fffe03f */
[----:B-1----:R-:W-:Y:S01]  /*9a20*/  SHF.R.S32.HI R0, RZ, 0x1f, R3 ;  /* 0x0000001fff007819 */ /* 0x002fe20000011403 */
        /* <DEDUP_REMOVED lines=20> */
.L_x_388:
[----:B------:R-:W2:Y:S04]  /*9b70*/  LDL.64 R14, [R1+0x18] ;  /* 0x00001800010e7983 */ /* 0x000ea80000100a00 */
        /* <DEDUP_REMOVED lines=8> */
[----:B------:R-:W-:Y:S01]  /*9c00*/  SHF.R.S32.HI R0, RZ, 0x2, R0 ;  /* 0x00000002ff007819 */ /* 0x000fe20000011400 */
[----:B------:R-:W-:Y:S01]  /*9c10*/  USHF.R.S32.HI UR21, URZ, 0x1f, UR57 ;  /* 0x0000001f3f157899 */ /* 0x000fe20008011439 */
[----:B------:R-:W-:-:S02]  /*9c20*/  ULDC.64 UR14, c[0x0][0x468] ;  /* 0x00011a00000e7ab9 */ /* 0x000fc40000000a00 */
[----:B------:R-:W-:Y:S01]  /*9c30*/  ISETP.GE.AND P4, PT, R0, UR8, PT ;  /* 0x0000000800007c0c */ /* 0x000fe2000bf86270 */
[----:B------:R-:W-:Y:S01]  /*9c40*/  IMAD.U32 R3, RZ, RZ, UR5 ;  /* 0x00000005ff037e24 */ /* 0x000fe2000f8e00ff */
[----:B------:R-:W-:Y:S01]  /*9c50*/  UIMAD UR5, UR21, UR14, URZ ;  /* 0x0000000e150572a4 */ /* 0x000fe2000f8e023f */
[----:B------:R-:W-:-:S03]  /*9c60*/  SHF.R.S32.HI R11, RZ, 0x1f, R0 ;  /* 0x0000001fff0b7819 */ /* 0x000fc60000011400 */
[----:B------:R-:W-:Y:S01]  /*9c70*/  UIMAD UR15, UR57, UR15, UR5 ;  /* 0x0000000f390f72a4 */ /* 0x000fe2000f8e0205 */
[----:B--2---:R-:W-:-:S03]  /*9c80*/  IMAD.WIDE.U32 R4, R4, UR18, R14 ;  /* 0x0000001204047c25 */ /* 0x004fc6000f8e000e */
[----:B------:R-:W-:Y:S01]  /*9c90*/  IADD3 R6, P0, R4, UR9, RZ ;  /* 0x0000000904067c10 */ /* 0x000fe2000ff1e0ff */
[----:B------:R-:W-:-:S03]  /*9ca0*/  VIADD R4, R0, 0x40 ;  /* 0x0000004000047836 */ /* 0x000fc60000000000 */
[----:B------:R-:W-:Y:S01]  /*9cb0*/  IADD3.X R7, R5, UR20, R3, P0, !PT ;  /* 0x0000001405077c10 */ /* 0x000fe200087fe403 */
[----:B------:R-:W-:Y:S01]  /*9cc0*/  IMAD.U32 R3, RZ, RZ, UR14 ;  /* 0x0000000eff037e24 */ /* 0x000fe2000f8e00ff */
        /* <DEDUP_REMOVED lines=20> */
.L_x_390:
[----:B------:R-:W-:Y:S05]  /*9e10*/  BSYNC B0 ;  /* 0x0000000000007941 */ /* 0x000fea0003800000 */
.L_x_389:
        /* <DEDUP_REMOVED lines=19> */
.L_x_392:
[----:B------:R-:W-:Y:S05]  /*9f50*/  BSYNC B0 ;  /* 0x0000000000007941 */ /* 0x000fea0003800000 */
.L_x_391:
        /* <DEDUP_REMOVED lines=32> */
.L_x_394:
[----:B------:R-:W-:Y:S05]  /*a160*/  BSYNC B0 ;  /* 0x0000000000007941 */ /* 0x000fea0003800000 */
.L_x_393:
        /* <DEDUP_REMOVED lines=18> */
.L_x_386:
[----:B------:R-:W-:Y:S05]  /*a290*/  BSYNC B1 ;  /* 0x0000000000017941 */ /* 0x000fea0003800000 */
.L_x_356:
        /* <DEDUP_REMOVED lines=8> */
.L_x_395:
[----:B------:R-:W-:Y:S05]  /*a320*/  EXIT ;  /* 0x000000000000794d */ /* 0x000fea0003800000 */
.L_x_397:
        /* <DEDUP_REMOVED lines=13> */
.L_x_1289:


//--------------------- .text._ZN5flash44flash_bwd_dq_dk_dv_loop_seqk_parallel_kernelI23Flash_bwd_kernel_traitsILi96ELi64ELi128ELi8ELi2ELi4ELi4ELb1ELb0EN7cutlass6half_tE19Flash_kernel_traitsILi96ELi64ELi128ELi8ES3_EELb1ELb0ELb1ELb0ELb0ELb0ELb0EEEvNS_16Flash_bwd_paramsE --------------------------
	.section	.text._ZN5flash44flash_bwd_dq_dk_dv_loop_seqk_parallel_kernelI23Flash_bwd_kernel_traitsILi96ELi64ELi128ELi8ELi2ELi4ELi4ELb1ELb0EN7cutlass6half_tE19Flash_kernel_traitsILi96ELi64ELi128ELi8ES3_EELb1ELb0ELb1ELb0ELb0ELb0ELb0EEEvNS_16Flash_bwd_paramsE,"ax",@progbits
	.align	128
        .global         _ZN5flash44flash_bwd_dq_dk_dv_loop_seqk_parallel_kernelI23Flash_bwd_kernel_traitsILi96ELi64ELi128ELi8ELi2ELi4ELi4ELb1ELb0EN7cutlass6half_tE19Flash_kernel_traitsILi96ELi64ELi128ELi8ES3_EELb1ELb0ELb1ELb0ELb0ELb0ELb0EEEvNS_16Flash_bwd_paramsE
        .type           _ZN5flash44flash_bwd_dq_dk_dv_loop_seqk_parallel_kernelI23Flash_bwd_kernel_traitsILi96ELi64ELi128ELi8ELi2ELi4ELi4ELb1ELb0EN7cutlass6half_tE19Flash_kernel_traitsILi96ELi64ELi128ELi8ES3_EELb1ELb0ELb1ELb0ELb0ELb0ELb0EEEvNS_16Flash_bwd_paramsE,@function
        .size           _ZN5flash44flash_bwd_dq_dk_dv_loop_seqk_parallel_kernelI23Flash_bwd_kernel_traitsILi96ELi64ELi128ELi8ELi2ELi4ELi4ELb1ELb0EN7cutlass6half_tE19Flash_kernel_traitsILi96ELi64ELi128ELi8ES3_EELb1ELb0ELb1ELb0ELb0ELb0ELb0EEEvNS_16Flash_bwd_paramsE,(.L_x_1290 - _ZN5flash44flash_bwd_dq_dk_dv_loop_seqk_parallel_kernelI23Flash_bwd_kernel_traitsILi96ELi64ELi128ELi8ELi2ELi4ELi4ELb1ELb0EN7cutlass6half_tE19Flash_kernel_traitsILi96ELi64ELi128ELi8ES3_EELb1ELb0ELb1ELb0ELb0ELb0ELb0EEEvNS_16Flash_bwd_paramsE)
        .other          _ZN5flash44flash_bwd_dq_dk_dv_loop_seqk_parallel_kernelI23Flash_bwd_kernel_traitsILi96ELi64ELi128ELi8ELi2ELi4ELi4ELb1ELb0EN7cutlass6half_tE19Flash_kernel_traitsILi96ELi64ELi128ELi8ES3_EELb1ELb0ELb1ELb0ELb0ELb0ELb0EEEvNS_16Flash_bwd_paramsE,@"STO_CUDA_ENTRY STV_DEFAULT"
_ZN5flash44flash_bwd_dq_dk_dv_loop_seqk_parallel_kernelI23Flash_bwd_kernel_traitsILi96ELi64ELi128ELi8ELi2ELi4ELi4ELb1ELb0EN7cutlass6half_tE19Flash_kernel_traitsILi96ELi64ELi128ELi8ES3_EELb1ELb0ELb1ELb0ELb0ELb0ELb0EEEvNS_16Flash_bwd_paramsE:
.text._ZN5flash44flash_bwd_dq_dk_dv_loop_seqk_parallel_kernelI23Flash_bwd_kernel_traitsILi96ELi64ELi128ELi8ELi2ELi4ELi4ELb1ELb0EN7cutlass6half_tE19Flash_kernel_traitsILi96ELi64ELi128ELi8ES3_EELb1ELb0ELb1ELb0ELb0ELb0ELb0EEEvNS_16Flash_bwd_paramsE:
        /* <DEDUP_REMOVED lines=18> */
[----:B------:R-:W-:-:S04]  /*0120*/  IMAD.MOV.U32 R239, RZ, RZ, -0x10 ;  /* 0xfffffff0ffef7424 */ /* 0x000fc800078e00ff */
[----:B------:R-:W3:Y:S08]  /*0130*/  S2UR UR6, SR_CTAID.Z ;  /* 0x00000000000679c3 */ /* 0x000ef00000002700 */
[----:B------:R-:W4:Y:S01]  /*0140*/  S2UR UR7, SR_CTAID.Y ;  /* 0x00000000000779c3 */ /* 0x000f220000002600 */
[----:B--2---:R-:W-:-:S04]  /*0150*/  ULEA UR4, UR4, UR5, 0x18 ;  /* 0x0000000504047291 */ /* 0x004fc8000f8ec03f */
[----:B------:R-:W-:Y:S02]  /*0160*/  UIADD3 UR5, UR4, 0xf000, URZ ;  /* 0x0000f00004057890 */ /* 0x000fe4000fffe03f */
[----:B------:R-:W-:Y:S01]  /*0170*/  IMAD.U32 R212, RZ, RZ, UR4 ;  /* 0x00000004ffd47e24 */ /* 0x000fe2000f8e00ff */
[----:B-1----:R-:W-:Y:S01]  /*0180*/  SHF.R.S32.HI R0, RZ, 0x1f, R12 ;  /* 0x0000001fff007819 */ /* 0x002fe2000001140c */
[----:B---3--:R-:W-:-:S03]  /*0190*/  USHF.R.S32.HI UR10, URZ, 0x1f, UR6 ;  /* 0x0000001f3f0a7899 */ /* 0x008fc60008011406 */
[CC--:B------:R-:W-:Y:S02]  /*01a0*/  LEA.HI R3, R0.reuse, R12.reuse, RZ, 0x2 ;  /* 0x0000000c00037211 */ /* 0x0c0fe400078f10ff */
[CC--:B------:R-:W-:Y:S02]  /*01b0*/  LEA.HI R10, R0.reuse, R12.reuse, RZ, 0x4 ;  /* 0x0000000c000a7211 */ /* 0x0c0fe400078f20ff */
[CC--:B------:R-:W-:Y:S01]  /*01c0*/  LEA.HI R4, R0.reuse, R12.reuse, RZ, 0x5 ;  /* 0x0000000c00047211 */ /* 0x0c0fe200078f28ff */
[----:B----4-:R-:W-:Y:S01]  /*01d0*/  USHF.L.U32 UR11, UR7, 0x7, URZ ;  /* 0x00000007070b7899 */ /* 0x010fe2000800063f */
[CC--:B------:R-:W-:Y:S02]  /*01e0*/  LEA.HI R13, R0.reuse, R12.reuse, RZ, 0x3 ;  /* 0x0000000c000d7211 */ /* 0x0c0fe400078f18ff */
[CC--:B------:R-:W-:Y:S02]  /*01f0*/  LEA.HI R17, R0.reuse, R12.reuse, RZ, 0x6 ;  /* 0x0000000c00117211 */ /* 0x0c0fe400078f30ff */
[----:B------:R-:W-:-:S02]  /*0200*/  LEA.HI R20, R0, R12, RZ, 0x7 ;  /* 0x0000000c00147211 */ /* 0x000fc400078f38ff */
[--C-:B------:R-:W-:Y:S02]  /*0210*/  SHF.R.S32.HI R0, RZ, 0x2, R3.reuse ;  /* 0x00000002ff007819 */ /* 0x100fe40000011403 */
[----:B------:R-:W-:Y:S02]  /*0220*/  SHF.R.S32.HI R2, RZ, 0x1f, R3 ;  /* 0x0000001fff027819 */ /* 0x000fe40000011403 */
[----:B------:R-:W-:Y:S02]  /*0230*/  SHF.R.S32.HI R6, RZ, 0x4, R10 ;  /* 0x00000004ff067819 */ /* 0x000fe4000001140a */
[C---:B------:R-:W-:Y:S02]  /*0240*/  LOP3.LUT R7, R3.reuse, 0xfffffffc, RZ, 0xc0, !PT ;  /* 0xfffffffc03077812 */ /* 0x040fe400078ec0ff */
[-C--:B------:R-:W-:Y:S02]  /*0250*/  LEA.HI R5, R3, R0.reuse, RZ, 0x1 ;  /* 0x0000000003057211 */ /* 0x080fe400078f08ff */
[----:B------:R-:W-:Y:S01]  /*0260*/  LEA.HI R2, R2, R0, RZ, 0x3 ;  /* 0x0000000002027211 */ /* 0x000fe200078f18ff */
[----:B------:R-:W-:Y:S01]  /*0270*/  IMAD.IADD R19, R12, 0x1, -R7 ;  /* 0x000000010c137824 */ /* 0x000fe200078e0a07 */
[----:B------:R-:W-:-:S02]  /*0280*/  LEA.HI R3, R10, R6, RZ, 0x1 ;  /* 0x000000060a037211 */ /* 0x000fc400078f08ff */
[----:B------:R-:W-:Y:S01]  /*0290*/  LOP3.LUT R9, R10, 0xfffffff0, RZ, 0xc0, !PT ;  /* 0xfffffff00a097812 */ /* 0x000fe200078ec0ff */
[----:B------:R-:W-:Y:S01]  /*02a0*/  IMAD.SHL.U32 R250, R19, 0x8, RZ ;  /* 0x0000000813fa7824 */ /* 0x000fe200078e00ff */
[----:B------:R-:W-:Y:S02]  /*02b0*/  LOP3.LUT R7, R5, 0x7fffffe, RZ, 0xc0, !PT ;  /* 0x07fffffe05077812 */ /* 0x000fe400078ec0ff */
[----:B------:R-:W-:Y:S01]  /*02c0*/  LOP3.LUT R5, R2, 0xfffffff8, RZ, 0xc0, !PT ;  /* 0xfffffff802057812 */ /* 0x000fe200078ec0ff */
[----:B------:R-:W-:Y:S01]  /*02d0*/  IMAD.IADD R2, R12, 0x1, -R9 ;  /* 0x000000010c027824 */ /* 0x000fe200078e0a09 */
[----:B------:R-:W-:Y:S01]  /*02e0*/  LOP3.LUT R3, R3, 0xfffffffe, RZ, 0xc0, !PT ;  /* 0xfffffffe03037812 */ /* 0x000fe200078ec0ff */
[----:B------:R-:W-:Y:S01]  /*02f0*/  IMAD.IADD R9, R0, 0x1, -R7 ;  /* 0x0000000100097824 */ /* 0x000fe200078e0a07 */
[----:B------:R-:W-:Y:S01]  /*0300*/  LOP3.LUT R8, R4, 0xffffffe0, RZ, 0xc0, !PT ;  /* 0xffffffe004087812 */ /* 0x000fe200078ec0ff */
[----:B------:R-:W-:Y:S01]  /*0310*/  IMAD.IADD R10, R0, 0x1, -R5 ;  /* 0x00000001000a7824 */ /* 0x000fe200078e0a05 */
[----:B------:R-:W-:Y:S01]  /*0320*/  SHF.R.S32.HI R0, RZ, 0x5, R4 ;  /* 0x00000005ff007819 */ /* 0x000fe20000011404 */
[----:B------:R-:W-:Y:S01]  /*0330*/  IMAD.IADD R16, R6, 0x1, -R3 ;  /* 0x0000000106107824 */ /* 0x000fe200078e0a03 */
[----:B------:R-:W-:Y:S01]  /*0340*/  SHF.R.S32.HI R6, RZ, 0x3, R13 ;  /* 0x00000003ff067819 */ /* 0x000fe2000001140d */
[----:B------:R-:W-:Y:S01]  /*0350*/  IMAD.IADD R8, R12, 0x1, -R8 ;  /* 0x000000010c087824 */ /* 0x000fe200078e0a08 */
[----:B------:R-:W-:-:S02]  /*0360*/  SHF.R.S32.HI R3, RZ, 0x1f, R4 ;  /* 0x0000001fff037819 */ /* 0x000fc40000011404 */
[-C--:B------:R-:W-:Y:S01]  /*0370*/  LEA.HI R5, R4, R0.reuse, RZ, 0x1 ;  /* 0x0000000004057211 */ /* 0x080fe200078f08ff */
[----:B------:R-:W-:Y:S01]  /*0380*/  IMAD.SHL.U32 R4, R6, 0x40, RZ ;  /* 0x0000004006047824 */ /* 0x000fe200078e00ff */
[----:B------:R-:W-:Y:S02]  /*0390*/  LEA.HI R3, R3, R0, RZ, 0x2 ;  /* 0x0000000003037211 */ /* 0x000fe400078f10ff */
[----:B------:R-:W-:Y:S02]  /*03a0*/  LOP3.LUT R11, R13, 0xfffffff8, RZ, 0xc0, !PT ;  /* 0xfffffff80d0b7812 */ /* 0x000fe400078ec0ff */
[----:B------:R-:W-:Y:S02]  /*03b0*/  LOP3.LUT R6, R5, 0xfffffffe, RZ, 0xc0, !PT ;  /* 0xfffffffe05067812 */ /* 0x000fe400078ec0ff */
[----:B------:R-:W-:Y:S01]  /*03c0*/  LOP3.LUT R5, R3, 0xfffffffc, RZ, 0xc0, !PT ;  /* 0xfffffffc03057812 */ /* 0x000fe200078ec0ff */
[----:B------:R-:W-:Y:S01]  /*03d0*/  IMAD.IADD R11, R12, 0x1, -R11 ;  /* 0x000000010c0b7824 */ /* 0x000fe200078e0a0b */
[----:B------:R-:W-:Y:S01]  /*03e0*/  LOP3.LUT R3, R4, 0xc0, RZ, 0xc0, !PT ;  /* 0x000000c004037812 */ /* 0x000fe200078ec0ff */
[C---:B------:R-:W-:Y:S01]  /*03f0*/  IMAD.IADD R21, R0.reuse, 0x1, -R6 ;  /* 0x0000000100157824 */ /* 0x040fe200078e0a06 */
[----:B------:R-:W-:Y:S01]  /*0400*/  SHF.R.S32.HI R7, RZ, 0x1f, R8 ;  /* 0x0000001fff077819 */ /* 0x000fe20000011408 */
[C---:B------:R-:W-:Y:S01]  /*0410*/  IMAD.IADD R12, R0.reuse, 0x1, -R5 ;  /* 0x00000001000c7824 */ /* 0x040fe200078e0a05 */
[----:B------:R-:W-:Y:S01]  /*0420*/  SHF.R.U32.HI R6, RZ, 0x3, R3 ;  /* 0x00000003ff067819 */ /* 0x000fe20000011603 */
[----:B------:R-:W-:Y:S01]  /*0430*/  IMAD R5, R0, 0x8, R9 ;  /* 0x0000000800057824 */ /* 0x000fe200078e0209 */
[----:B------:R-:W-:Y:S01]  /*0440*/  LOP3.LUT R4, R3, 0x18, R250, 0xf8, !PT ;  /* 0x0000001803047812 */ /* 0x000fe200078ef8fa */
[----:B------:R-:W-:Y:S01]  /*0450*/  STL [R1+0x2c], R21 ;  /* 0x00002c1501007387 */ /* 0x000fe20000100800 */
[----:B------:R-:W-:-:S02]  /*0460*/  LEA.HI R249, R7, R8, RZ, 0x2 ;  /* 0x0000000807f97211 */ /* 0x000fc400078f10ff */
[----:B------:R-:W-:Y:S02]  /*0470*/  SHF.R.S32.HI R7, RZ, 0x1f, R2 ;  /* 0x0000001fff077819 */ /* 0x000fe40000011402 */
[----:B------:R-:W-:Y:S02]  /*0480*/  LEA.HI R0, R11, R11, RZ, 0x1 ;  /* 0x0000000b0b007211 */ /* 0x000fe400078f08ff */
[----:B------:R-:W-:Y:S02]  /*0490*/  LOP3.LUT R4, R4, R6, RZ, 0x3c, !PT ;  /* 0x0000000604047212 */ /* 0x000fe400078e3cff */
[-C--:B------:R-:W-:Y:S02]  /*04a0*/  LEA.HI R15, R7, R2.reuse, RZ, 0x3 ;  /* 0x00000002070f7211 */ /* 0x080fe400078f18ff */
[----:B------:R-:W-:Y:S01]  /*04b0*/  LOP3.LUT R6, R0, 0x7fffffe, RZ, 0xc0, !PT ;  /* 0x07fffffe00067812 */ /* 0x000fe200078ec0ff */
[----:B------:R-:W-:Y:S01]  /*04c0*/  IMAD.U32 R7, R5, 0x20, R4 ;  /* 0x0000002005077824 */ /* 0x000fe200078e0004 */
[----:B------:R-:W-:-:S02]  /*04d0*/  LEA.HI R3, R2, R2, RZ, 0x1 ;  /* 0x0000000202037211 */ /* 0x000fc400078f08ff */
[----:B------:R-:W-:Y:S01]  /*04e0*/  LOP3.LUT R4, R15, 0xfffffff8, RZ, 0xc0, !PT ;  /* 0xfffffff80f047812 */ /* 0x000fe200078ec0ff */
[----:B------:R-:W-:Y:S01]  /*04f0*/  IMAD.IADD R9, R11, 0x1, -R6 ;  /* 0x000000010b097824 */ /* 0x000fe200078e0a06 */
[----:B------:R-:W-:Y:S01]  /*0500*/  LOP3.LUT R5, R3, 0x7fffffe, RZ, 0xc0, !PT ;  /* 0x07fffffe03057812 */ /* 0x000fe200078ec0ff */
[----:B------:R-:W-:Y:S01]  /*0510*/  IMAD.SHL.U32 R6, R11, 0x40, RZ ;  /* 0x000000400b067824 */ /* 0x000fe200078e00ff */
[----:B------:R-:W-:Y:S01]  /*0520*/  SHF.R.S32.HI R22, RZ, 0x6, R17 ;  /* 0x00000006ff167819 */ /* 0x000fe20000011411 */
[C---:B------:R-:W-:Y:S01]  /*0530*/  IMAD.IADD R14, R2.reuse, 0x1, -R4 ;  /* 0x00000001020e7824 */ /* 0x040fe200078e0a04 */
[----:B------:R-:W-:Y:S01]  /*0540*/  SHF.R.S32.HI R0, RZ, 0x1, R0 ;  /* 0x00000001ff007819 */ /* 0x000fe20000011400 */
[----:B------:R1:W-:Y:S01]  /*0550*/  STL [R1+0x1c], R7 ;  /* 0x00001c0701007387 */ /* 0x0003e20000100800 */
[----:B------:R-:W-:Y:S01]  /*0560*/  SHF.R.S32.HI R8, RZ, 0x1, R3 ;  /* 0x00000001ff087819 */ /* 0x000fe20000011403 */
[----:B------:R-:W-:Y:S01]  /*0570*/  IMAD.IADD R18, R2, 0x1, -R5 ;  /* 0x0000000102127824 */ /* 0x000fe200078e0a05 */
[----:B------:R-:W-:Y:S01]  /*0580*/  SHF.R.S32.HI R4, RZ, 0x1f, R3 ;  /* 0x0000001fff047819 */ /* 0x000fe20000011403 */
[----:B------:R-:W-:Y:S01]  /*0590*/  IMAD.SHL.U32 R3, R12, 0x10, RZ ;  /* 0x000000100c037824 */ /* 0x000fe200078e00ff */
[----:B------:R-:W-:Y:S01]  /*05a0*/  LOP3.LUT P4, RZ, R0, 0x2, RZ, 0xc0, !PT ;  /* 0x0000000200ff7812 */ /* 0x000fe2000788c0ff */
[----:B------:R-:W-:Y:S01]  /*05b0*/  IMAD R2, R22, 0x4, R16 ;  /* 0x0000000416027824 */ /* 0x000fe200078e0210 */
[----:B------:R-:W-:Y:S01]  /*05c0*/  LEA.HI R4, R4, R8, RZ, 0x2 ;  /* 0x0000000804047211 */ /* 0x000fe200078f10ff */
[----:B------:R-:W-:Y:S01]  /*05d0*/  IMAD.SHL.U32 R5, R0, 0x40, RZ ;  /* 0x0000004000057824 */ /* 0x000fe200078e00ff */
[----:B------:R-:W-:Y:S01]  /*05e0*/  LOP3.LUT P2, RZ, R10, 0x2, RZ, 0xc0, !PT ;  /* 0x000000020aff7812 */ /* 0x000fe2000784c0ff */
[----:B------:R-:W-:Y:S01]  /*05f0*/  IMAD R0, R2, 0x8, R9 ;  /* 0x0000000802007824 */ /* 0x000fe200078e0209 */
[----:B------:R-:W-:Y:S01]  /*0600*/  LOP3.LUT R9, R10, 0x1, RZ, 0xc0, !PT ;  /* 0x000000010a097812 */ /* 0x000fe200078ec0ff */
[----:B------:R-:W-:Y:S01]  /*0610*/  IMAD.SHL.U32 R22, R22, 0x20, RZ ;  /* 0x0000002016167824 */ /* 0x000fe200078e00ff */
[----:B------:R-:W-:-:S02]  /*0620*/  LOP3.LUT R2, R5, 0xc0, RZ, 0xc0, !PT ;  /* 0x000000c005027812 */ /* 0x000fc400078ec0ff */
[----:B------:R-:W-:Y:S02]  /*0630*/  ISETP.NE.U32.AND P3, PT, R9, 0x1, PT ;  /* 0x000000010900780c */ /* 0x000fe40003f65070 */
[----:B------:R-:W-:Y:S01]  /*0640*/  STL [R1+0x30], R22 ;  /* 0x0000301601007387 */ /* 0x000fe20000100800 */
[C---:B------:R-:W-:Y:S02]  /*0650*/  LOP3.LUT P5, RZ, R14.reuse, 0x2, RZ, 0xc0, !PT ;  /* 0x000000020eff7812 */ /* 0x040fe400078ac0ff */
[----:B------:R-:W-:Y:S02]  /*0660*/  LOP3.LUT P6, RZ, R14, 0x4, RZ, 0xc0, !PT ;  /* 0x000000040eff7812 */ /* 0x000fe400078cc0ff */
[----:B------:R-:W-:Y:S02]  /*0670*/  SEL R214, R219, 0xffffffe0, !P5 ;  /* 0xffffffe0dbd67807 */ /* 0x000fe40006800000 */
[----:B------:R-:W-:Y:S02]  /*0680*/  SEL R239, R239, 0x10, !P3 ;  /* 0x00000010efef7807 */ /* 0x000fe40005800000 */
[----:B-1----:R-:W-:-:S02]  /*0690*/  LOP3.LUT R7, R6, 0x1c0, RZ, 0xc0, !PT ;  /* 0x000001c006077812 */ /* 0x002fc400078ec0ff */
[----:B------:R-:W-:Y:S02]  /*06a0*/  LOP3.LUT R6, R4, 0xfffffffc, RZ, 0xc0, !PT ;  /* 0xfffffffc04067812 */ /* 0x000fe400078ec0ff */
[----:B------:R-:W-:Y:S02]  /*06b0*/  LOP3.LUT R3, R7, 0x30, R3, 0xf8, !PT ;  /* 0x0000003007037812 */ /* 0x000fe400078ef803 */
[--C-:B------:R-:W-:Y:S02]  /*06c0*/  LOP3.LUT R4, R2, 0x8, R13.reuse, 0xf8, !PT ;  /* 0x0000000802047812 */ /* 0x100fe400078ef80d */
[----:B------:R-:W-:Y:S01]  /*06d0*/  LOP3.LUT R5, R3, 0x8, R13, 0xf8, !PT ;  /* 0x0000000803057812 */ /* 0x000fe200078ef80d */
[----:B------:R-:W-:Y:S01]  /*06e0*/  IMAD.IADD R13, R8, 0x1, -R6 ;  /* 0x00000001080d7824 */ /* 0x000fe200078e0a06 */
[----:B------:R-:W-:Y:S02]  /*06f0*/  SHF.R.U32.HI R3, RZ, 0x3, R7 ;  /* 0x00000003ff037819 */ /* 0x000fe40000011607 */
[----:B------:R-:W-:-:S02]  /*0700*/  SHF.R.U32.HI R2, RZ, 0x3, R2 ;  /* 0x00000003ff027819 */ /* 0x000fc40000011602 */
[----:B------:R-:W-:Y:S01]  /*0710*/  LOP3.LUT R17, R5, R3, RZ, 0x3c, !PT ;  /* 0x0000000305117212 */ /* 0x000fe200078e3cff */
[----:B------:R-:W-:Y:S01]  /*0720*/  IMAD.SHL.U32 R5, R19, 0x2, RZ ;  /* 0x0000000213057824 */ /* 0x000fe200078e00ff */
[----:B------:R-:W-:Y:S02]  /*0730*/  LEA.HI R3, R10, R10, RZ, 0x1 ;  /* 0x0000000a0a037211 */ /* 0x000fe400078f08ff */
[----:B------:R-:W-:Y:S01]  /*0740*/  LOP3.LUT R2, R4, R2, RZ, 0x3c, !PT ;  /* 0x0000000204027212 */ /* 0x000fe200078e3cff */
[----:B------:R-:W-:Y:S01]  /*0750*/  IMAD R8, R12, 0x200, R5 ;  /* 0x000002000c087824 */ /* 0x000fe200078e0205 */
[----:B------:R-:W-:Y:S02]  /*0760*/  LOP3.LUT R7, R3, 0x3fffffe, RZ, 0xc0, !PT ;  /* 0x03fffffe03077812 */ /* 0x000fe400078ec0ff */
[----:B------:R-:W-:Y:S01]  /*0770*/  SHF.R.S32.HI R4, RZ, 0x3, R15 ;  /* 0x00000003ff047819 */ /* 0x000fe2000001140f */
[----:B------:R-:W-:Y:S01]  /*0780*/  IMAD.U32 R218, R0, 0x20, R2 ;  /* 0x0000002000da7824 */ /* 0x000fe200078e0002 */
[----:B------:R-:W-:Y:S01]  /*0790*/  SHF.R.S32.HI R3, RZ, 0x1, R3 ;  /* 0x00000001ff037819 */ /* 0x000fe20000011403 */
[C---:B------:R-:W-:Y:S01]  /*07a0*/  IMAD.IADD R11, R10.reuse, 0x1, -R7 ;  /* 0x000000010a0b7824 */ /* 0x040fe200078e0a07 */
[----:B------:R-:W-:Y:S01]  /*07b0*/  SHF.R.S32.HI R6, RZ, 0x7, R20 ;  /* 0x00000007ff067819 */ /* 0x000fe20000011414 */
[----:B------:R-:W-:Y:S01]  /*07c0*/  IMAD.SHL.U32 R7, R10, 0x40, RZ ;  /* 0x000000400a077824 */ /* 0x000fe200078e00ff */
[----:B------:R-:W-:Y:S01]  /*07d0*/  LOP3.LUT P1, RZ, R3, 0x2, RZ, 0xc0, !PT ;  /* 0x0000000203ff7812 */ /* 0x000fe2000782c0ff */
[----:B------:R-:W-:Y:S01]  /*07e0*/  IMAD R18, R4, 0x8, R18 ;  /* 0x0000000804127824 */ /* 0x000fe200078e0212 */
[----:B------:R-:W-:Y:S01]  /*07f0*/  LEA R210, R218, UR5, 0x1 ;  /* 0x00000005dad27c11 */ /* 0x000fe2000f8e08ff */
[----:B------:R-:W-:Y:S01]  /*0800*/  IMAD R213, R12, 0x2, R4 ;  /* 0x000000020cd57824 */ /* 0x000fe200078e0204 */
[----:B------:R-:W-:Y:S01]  /*0810*/  LOP3.LUT R4, R7, 0x1c0, RZ, 0xc0, !PT ;  /* 0x000001c007047812 */ /* 0x000fe200078ec0ff */
[----:B------:R-:W-:Y:S01]  /*0820*/  IMAD.SHL.U32 R3, R3, 0x40, RZ ;  /* 0x0000004003037824 */ /* 0x000fe200078e00ff */
[----:B------:R-:W-:Y:S01]  /*0830*/  LOP3.LUT P0, RZ, R13, 0x2, RZ, 0xc0, !PT ;  /* 0x000000020dff7812 */ /* 0x000fe2000780c0ff */
[----:B------:R-:W-:Y:S01]  /*0840*/  IMAD R9, R6, 0x1000, R5 ;  /* 0x0000100006097824 */ /* 0x000fe200078e0205 */
[----:B------:R-:W-:Y:S01]  /*0850*/  SHF.R.U32.HI R7, RZ, 0x3, R4 ;  /* 0x00000003ff077819 */ /* 0x000fe20000011604 */
[----:B------:R-:W-:Y:S01]  /*0860*/  IMAD R11, R11, 0x20, R8 ;  /* 0x000000200b0b7824 */ /* 0x000fe200078e0208 */
[----:B------:R-:W-:Y:S01]  /*0870*/  LOP3.LUT R5, R4, 0x20, R22, 0xf8, !PT ;  /* 0x0000002004057812 */ /* 0x000fe200078ef816 */
[----:B------:R-:W-:Y:S01]  /*0880*/  IMAD.SHL.U32 R4, R6, 0x8, RZ ;  /* 0x0000000806047824 */ /* 0x000fe200078e00ff */
[----:B------:R-:W-:Y:S01]  /*0890*/  LOP3.LUT R3, R3, 0xc0, RZ, 0xc0, !PT ;  /* 0x000000c003037812 */ /* 0x000fe200078ec0ff */
[----:B------:R-:W-:Y:S01]  /*08a0*/  IMAD.SHL.U32 R0, R14, 0x40, RZ ;  /* 0x000000400e007824 */ /* 0x000fe200078e00ff */
[----:B------:R-:W-:Y:S01]  /*08b0*/  LOP3.LUT R8, R5, R7, RZ, 0x3c, !PT ;  /* 0x0000000705087212 */ /* 0x000fe200078e3cff */
[----:B------:R-:W-:Y:S01]  /*08c0*/  IMAD R7, R21, 0x400, R9 ;  /* 0x0000040015077824 */ /* 0x000fe200078e0209 */
[----:B------:R-:W-:Y:S01]  /*08d0*/  LOP3.LUT R4, R4, 0x8, RZ, 0xc0, !PT ;  /* 0x0000000804047812 */ /* 0x000fe200078ec0ff */
[----:B------:R-:W-:Y:S01]  /*08e0*/  IMAD.SHL.U32 R6, R16, 0x10, RZ ;  /* 0x0000001010067824 */ /* 0x000fe200078e00ff */
[----:B------:R-:W-:Y:S01]  /*08f0*/  SHF.R.U32.HI R5, RZ, 0x3, R3 ;  /* 0x00000003ff057819 */ /* 0x000fe20000011603 */
[----:B------:R-:W-:Y:S01]  /*0900*/  IMAD.IADD R238, R8, 0x1, R7 ;  /* 0x0000000108ee7824 */ /* 0x000fe200078e0207 */
[----:B------:R-:W-:-:S02]  /*0910*/  LOP3.LUT R0, R0, 0x1c0, RZ, 0xc0, !PT ;  /* 0x000001c000007812 */ /* 0x000fc400078ec0ff */
[----:B------:R-:W-:Y:S01]  /*0920*/  LOP3.LUT R8, R5, R3, R4, 0x1e, !PT ;  /* 0x0000000305087212 */ /* 0x000fe200078e1e04 */
[----:B------:R-:W-:Y:S01]  /*0930*/  IMAD.SHL.U32 R5, R16, 0x8, RZ ;  /* 0x0000000810057824 */ /* 0x000fe200078e00ff */
[----:B------:R-:W-:Y:S01]  /*0940*/  LOP3.LUT R7, R4, 0x10, R6, 0xf8, !PT ;  /* 0x0000001004077812 */ /* 0x000fe200078ef806 */
[----:B------:R-:W-:Y:S01]  /*0950*/  IMAD.SHL.U32 R3, R13, 0x40, RZ ;  /* 0x000000400d037824 */ /* 0x000fe200078e00ff */
[----:B------:R-:W-:Y:S01]  /*0960*/  SHF.R.U32.HI R6, RZ, 0x3, R0 ;  /* 0x00000003ff067819 */ /* 0x000fe20000011600 */
[----:B------:R-:W-:Y:S01]  /*0970*/  IMAD.IADD R8, R8, 0x1, R11 ;  /* 0x0000000108087824 */ /* 0x000fe200078e020b */
[----:B------:R-:W-:Y:S01]  /*0980*/  LOP3.LUT R5, R5, 0x8, RZ, 0xc0, !PT ;  /* 0x0000000805057812 */ /* 0x000fe200078ec0ff */
[----:B------:R-:W-:Y:S01]  /*0990*/  IMAD R4, R16, 0x200, R17 ;  /* 0x0000020010047824 */ /* 0x000fe200078e0211 */
[----:B------:R-:W-:Y:S02]  /*09a0*/  LOP3.LUT R3, R3, 0xc0, RZ, 0xc0, !PT ;  /* 0x000000c003037812 */ /* 0x000fe400078ec0ff */
[----:B------:R-:W-:-:S02]  /*09b0*/  LOP3.LUT R6, R6, R0, R5, 0x1e, !PT ;  /* 0x0000000006067212 */ /* 0x000fc400078e1e05 */
[----:B------:R-:W-:Y:S02]  /*09c0*/  SEL R0, R219, 0xffffffe0, !P4 ;  /* 0xffffffe0db007807 */ /* 0x000fe40006000000 */
[----:B------:R-:W-:Y:S01]  /*09d0*/  SHF.R.U32.HI R2, RZ, 0x3, R3 ;  /* 0x00000003ff027819 */ /* 0x000fe20000011603 */
[----:B------:R-:W-:Y:S01]  /*09e0*/  IMAD.U32 R213, R213, 0x200, R6 ;  /* 0x00000200d5d57824 */ /* 0x000fe200078e0006 */
[----:B------:R-:W-:Y:S01]  /*09f0*/  LEA R238, R238, UR4, 0x1 ;  /* 0x00000004eeee7c11 */ /* 0x000fe2000f8e08ff */
[----:B------:R-:W-:Y:S01]  /*0a00*/  IMAD.IADD R210, R210, 0x1, R0 ;  /* 0x00000001d2d27824 */ /* 0x000fe200078e0200 */
[C---:B------:R-:W-:Y:S01]  /*0a10*/  LOP3.LUT R5, R2.reuse, R3, R5, 0x1e, !PT ;  /* 0x0000000302057212 */ /* 0x040fe200078e1e05 */
[----:B------:R-:W-:Y:S01]  /*0a20*/  IMAD.U32 R0, RZ, RZ, UR10 ;  /* 0x0000000aff007e24 */ /* 0x000fe2000f8e00ff */
[----:B------:R-:W-:Y:S01]  /*0a30*/  LOP3.LUT R3, R2, R7, R3, 0x1e, !PT ;  /* 0x0000000702037212 */ /* 0x000fe200078e1e03 */
[----:B------:R-:W-:Y:S01]  /*0a40*/  IMAD.SHL.U32 R2, R18, 0x20, RZ ;  /* 0x0000002012027824 */ /* 0x000fe200078e00ff */
[----:B------:R-:W-:Y:S01]  /*0a50*/  USHF.R.S32.HI UR10, URZ, 0x1f, UR7 ;  /* 0x0000001f3f0a7899 */ /* 0x000fe20008011407 */
[----:B------:R-:W-:Y:S01]  /*0a60*/  IMAD.U32 R0, RZ, RZ, UR11 ;  /* 0x0000000bff007e24 */ /* 0x000fe2000f8e00ff */
[----:B------:R-:W-:Y:S01]  /*0a70*/  USHF.R.S32.HI UR7, URZ, 0x1f, UR6 ;  /* 0x0000001f3f077899 */ /* 0x000fe20008011406 */
[----:B------:R-:W-:Y:S01]  /*0a80*/  IMAD R220, R21, 0x200, R2 ;  /* 0x0000020015dc7824 */ /* 0x000fe200078e0202 */
[----:B------:R-:W-:Y:S01]  /*0a90*/  UIADD3 UR6, UR4, 0x9000, URZ ;  /* 0x0000900004067890 */ /* 0x000fe2000fffe03f */
[----:B------:R-:W-:Y:S01]  /*0aa0*/  IMAD.IADD R217, R2, 0x1, R3 ;  /* 0x0000000102d97824 */ /* 0x000fe200078e0203 */
[----:B------:R-:W-:Y:S01]  /*0ab0*/  LEA R213, R213, UR5, 0x1 ;  /* 0x00000005d5d57c11 */ /* 0x000fe2000f8e08ff */
[----:B------:R-:W-:Y:S01]  /*0ac0*/  IMAD.U32 R2, RZ, RZ, UR10 ;  /* 0x0000000aff027e24 */ /* 0x000fe2000f8e00ff */
[----:B------:R-:W-:Y:S01]  /*0ad0*/  SHF.R.S32.HI R249, RZ, 0x2, R249 ;  /* 0x00000002fff97819 */ /* 0x000fe200000114f9 */
[----:B------:R-:W-:Y:S01]  /*0ae0*/  IMAD.U32 R2, RZ, RZ, UR7 ;  /* 0x00000007ff027e24 */ /* 0x000fe2000f8e00ff */
[----:B------:R-:W-:Y:S01]  /*0af0*/  SEL R219, R219, 0xffffffe0, !P0 ;  /* 0xffffffe0dbdb7807 */ /* 0x000fe20004000000 */
[----:B------:R-:W-:-:S02]  /*0b00*/  VIADD R3, R250, 0x20 ;  /* 0x00000020fa037836 */ /* 0x000fc40000000000 */
[----:B------:R-:W-:Y:S01]  /*0b10*/  IMAD.IADD R220, R220, 0x1, R5 ;  /* 0x00000001dcdc7824 */ /* 0x000fe200078e0205 */
[----:B------:R-:W-:Y:S01]  /*0b20*/  LEA R5, R8, UR6, 0x1 ;  /* 0x0000000608057c11 */ /* 0x000fe2000f8e08ff */
[----:B------:R-:W-:Y:S01]  /*0b30*/  VIADD R2, R250, 0x40 ;  /* 0x00000040fa027836 */ /* 0x000fe20000000000 */
[----:B------:R1:W-:Y:S01]  /*0b40*/  STL [R1+0xc], R3 ;  /* 0x00000c0301007387 */ /* 0x0003e20000100800 */
[----:B------:R-:W-:Y:S02]  /*0b50*/  IMAD.MOV.U32 R0, RZ, RZ, 0x40 ;  /* 0x00000040ff007424 */ /* 0x000fe400078e00ff */
[----:B------:R-:W-:Y:S01]  /*0b60*/  IMAD.SHL.U32 R211, R220, 0x2, RZ ;  /* 0x00000002dcd37824 */ /* 0x000fe200078e00ff */
[----:B------:R2:W-:Y:S01]  /*0b70*/  STL [R1+0x10], R2 ;  /* 0x0000100201007387 */ /* 0x0005e20000100800 */
[----:B------:R-:W-:Y:S01]  /*0b80*/  VIADD R240, R238, 0x20 ;  /* 0x00000020eef07836 */ /* 0x000fe20000000000 */
[----:B------:R-:W-:Y:S01]  /*0b90*/  SEL R0, R0, 0xffffffc0, !P6 ;  /* 0xffffffc000007807 */ /* 0x000fe20007000000 */
[----:B------:R-:W-:Y:S01]  /*0ba0*/  @P2 VIADD R240, R238, 0xffffffe0 ;  /* 0xffffffe0eef02836 */ /* 0x000fe20000000000 */
[----:B------:R3:W-:Y:S01]  /*0bb0*/  STL [R1+0x20], R5 ;  /* 0x0000200501007387 */ /* 0x0007e20000100800 */
[----:B------:R-:W-:Y:S01]  /*0bc0*/  IADD3 R212, R211, 0x6000, R212 ;  /* 0x00006000d3d47810 */ /* 0x000fe20007ffe0d4 */
[----:B------:R-:W-:-:S02]  /*0bd0*/  IMAD.IADD R214, R213, 0x1, R214 ;  /* 0x00000001d5d67824 */ /* 0x000fc400078e02d6 */
[----:B------:R-:W-:Y:S02]  /*0be0*/  IMAD.IADD R241, R238, 0x1, R239 ;  /* 0x00000001eef17824 */ /* 0x000fe400078e02ef */
[----:B------:R-:W-:Y:S02]  /*0bf0*/  IMAD R249, R21, 0x10, R249 ;  /* 0x0000001015f97824 */ /* 0x000fe400078e02f9 */
[----:B------:R-:W-:Y:S02]  /*0c00*/  IMAD.IADD R239, R239, 0x1, R240 ;  /* 0x00000001efef7824 */ /* 0x000fe400078e02f0 */
[--C-:B------:R-:W-:Y:S02]  /*0c10*/  IMAD.IADD R216, R213, 0x1, R0.reuse ;  /* 0x00000001d5d87824 */ /* 0x100fe400078e0200 */
[----:B------:R-:W-:Y:S02]  /*0c20*/  IMAD.IADD R215, R214, 0x1, R0 ;  /* 0x00000001d6d77824 */ /* 0x000fe400078e0200 */
[----:B------:R-:W-:Y:S01]  /*0c30*/  IMAD.IADD R212, R212, 0x1, R219 ;  /* 0x00000001d4d47824 */ /* 0x000fe200078e02db */
[----:B-1----:R-:W-:Y:S01]  /*0c40*/  LEA R3, R4, UR4, 0x1 ;  /* 0x0000000404037c11 */ /* 0x002fe2000f8e08ff */
[----:B--2---:R-:W-:-:S02]  /*0c50*/  VIADD R2, R5, 0x20 ;  /* 0x0000002005027836 */ /* 0x004fc40000000000 */
[----:B------:R-:W-:-:S05]  /*0c60*/  @P1 VIADD R2, R5, 0xffffffe0 ;  /* 0xffffffe005021836 */ /* 0x000fca0000000000 */
[----:B------:R3:W-:Y:S02]  /*0c70*/  STL [R1+0x24], R2 ;  /* 0x0000240201007387 */ /* 0x0007e40000100800 */
.L_x_441:
[----:B-1----:R-:W1:Y:S01]  /*0c80*/  S2UR UR5, SR_CTAID.Y ;  /* 0x00000000000579c3 */ /* 0x002e620000002600 */
[----:B------:R-:W-:Y:S01]  /*0c90*/  ULDC.64 UR6, c[0x0][0x308] ;  /* 0x0000c20000067ab9 */ /* 0x000fe20000000a00 */
[----:B------:R-:W-:Y:S01]  /*0ca0*/  ULDC.64 UR10, c[0x0][0x300] ;  /* 0x0000c000000a7ab9 */ /* 0x000fe20000000a00 */
[----:B------:R-:W-:Y:S02]  /*0cb0*/  UISETP.NE.U32.AND UP3, UPT, UR6, URZ, UPT ;  /* 0x0000003f0600728c */ /* 0x000fe4000bf65070 */
[----:B------:R-:W-:Y:S02]  /*0cc0*/  UISETP.NE.U32.AND UP4, UPT, UR10, URZ, UPT ;  /* 0x0000003f0a00728c */ /* 0x000fe4000bf85070 */
[----:B------:R-:W-:Y:S02]  /*0cd0*/  UISETP.NE.AND.EX UP3, UPT, UR7, URZ, UPT, UP3 ;  /* 0x0000003f0700728c */ /* 0x000fe4000bf65330 */
[----:B------:R-:W-:Y:S01]  /*0ce0*/  UISETP.NE.AND.EX UP4, UPT, UR11, URZ, UPT, UP4 ;  /* 0x0000003f0b00728c */ /* 0x000fe2000bf85340 */
[----:B------:R-:W-:Y:S01]  /*0cf0*/  ULDC.64 UR12, c[0x0][0x2f0] ;  /* 0x0000bc00000c7ab9 */ /* 0x000fe20000000a00 */
[----:B------:R-:W-:-:S02]  /*0d00*/  ULDC.64 UR14, c[0x0][0x2f8] ;  /* 0x0000be00000e7ab9 */ /* 0x000fc40000000a00 */
[----:B------:R-:W-:Y:S02]  /*0d10*/  PLOP3.LUT P0, PT, PT, PT, UP3, 0x80, 0x0 ;  /* 0x000000000000781c */ /* 0x000fe40003f0f038 */
[----:B------:R-:W-:Y:S01]  /*0d20*/  PLOP3.LUT P1, PT, PT, PT, UP4, 0x80, 0x0 ;  /* 0x000000000000781c */ /* 0x000fe20003f2f048 */
[----:B-1----:R-:W-:Y:S02]  /*0d30*/  USHF.R.S32.HI UR52, URZ, 0x1f, UR5 ;  /* 0x0000001f3f347899 */ /* 0x002fe40008011405 */
[----:B------:R-:W-:Y:S02]  /*0d40*/  USHF.L.U32 UR17, UR5, 0x2, URZ ;  /* 0x0000000205117899 */ /* 0x000fe4000800063f */
[----:B------:R-:W-:Y:S02]  /*0d50*/  USHF.L.U64.HI UR5, UR5, 0x2, UR52 ;  /* 0x0000000205057899 */ /* 0x000fe40008010234 */
[----:B------:R-:W-:Y:S02]  /*0d60*/  @UP3 UIADD3 UR6, UP0, UR17, UR6, URZ ;  /* 0x0000000611063290 */ /* 0x000fe4000ff1e03f */
[----:B------:R-:W-:-:S02]  /*0d70*/  @UP4 UIADD3 UR10, UP1, UR17, UR10, URZ ;  /* 0x0000000a110a4290 */ /* 0x000fc4000ff3e03f */
[----:B------:R-:W-:Y:S02]  /*0d80*/  @UP3 UIADD3.X UR7, UR5, UR7, URZ, UP0, !UPT ;  /* 0x0000000705073290 */ /* 0x000fe400087fe43f */
[----:B------:R-:W-:Y:S01]  /*0d90*/  UIADD3 UR16, UP2, UR17, UR12, URZ ;  /* 0x0000000c11107290 */ /* 0x000fe2000ff5e03f */
[----:B--2-4-:R-:W-:Y:S01]  /*0da0*/  IMAD.U32 R4, RZ, RZ, UR6 ;  /* 0x00000006ff047e24 */ /* 0x014fe2000f8e00ff */
[----:B------:R-:W-:Y:S01]  /*0db0*/  UISETP.NE.U32.AND UP0, UPT, UR12, URZ, UPT ;  /* 0x0000003f0c00728c */ /* 0x000fe2000bf05070 */
[----:B------:R-:W-:Y:S01]  /*0dc0*/  IMAD.U32 R6, RZ, RZ, UR10 ;  /* 0x0000000aff067e24 */ /* 0x000fe2000f8e00ff */
[----:B------:R-:W-:Y:S01]  /*0dd0*/  @UP4 UIADD3.X UR11, UR5, UR11, URZ, UP1, !UPT ;  /* 0x0000000b050b4290 */ /* 0x000fe20008ffe43f */
[----:B---3--:R-:W-:Y:S01]  /*0de0*/  IMAD.U32 R5, RZ, RZ, UR7 ;  /* 0x00000007ff057e24 */ /* 0x008fe2000f8e00ff */
[----:B------:R-:W-:Y:S02]  /*0df0*/  UIADD3.X UR12, UR5, UR13, URZ, UP2, !UPT ;  /* 0x0000000d050c7290 */ /* 0x000fe400097fe43f */
[----:B------:R-:W-:-:S02]  /*0e00*/  UISETP.NE.AND.EX UP0, UPT, UR13, URZ, UPT, UP0 ;  /* 0x0000003f0d00728c */ /* 0x000fc4000bf05300 */
[----:B------:R-:W-:Y:S01]  /*0e10*/  IMAD.U32 R7, RZ, RZ, UR11 ;  /* 0x0000000bff077e24 */ /* 0x000fe2000f8e00ff */
[----:B------:R-:W-:Y:S01]  /*0e20*/  ULDC.U8 UR13, c[0x0][0x3c2] ;  /* 0x0000f080000d7ab9 */ /* 0x000fe20000000000 */
[----:B------:R-:W-:Y:S02]  /*0e30*/  UISETP.EQ.U32.AND UP4, UPT, UR14, URZ, UPT ;  /* 0x0000003f0e00728c */ /* 0x000fe4000bf82070 */
[----:B------:R-:W-:Y:S01]  /*0e40*/  UISETP.NE.AND UP2, UPT, UR13, URZ, UPT ;  /* 0x0000003f0d00728c */ /* 0x000fe2000bf45270 */
[----:B------:R-:W-:Y:S01]  /*0e50*/  PLOP3.LUT P3, PT, PT, PT, UP0, 0x80, 0x0 ;  /* 0x000000000000781c */ /* 0x000fe20003f6f008 */
[----:B------:R-:W2:Y:S02]  /*0e60*/  @P1 LDG.E R8, desc[UR8][R6.64] ;  /* 0x0000000806081981 */ /* 0x000ea4000c1e1900 */
[----:B------:R-:W-:Y:S02]  /*0e70*/  UISETP.EQ.OR.EX UP4, UPT, UR15, URZ, !UP2, UP4 ;  /* 0x0000003f0f00728c */ /* 0x000fe4000d782740 */
        /* <DEDUP_REMOVED lines=36> */
.L_x_398:
        /* <DEDUP_REMOVED lines=8> */
[----:B------:R-:W-:Y:S01]  /*1140*/  ULDC.64 UR6, c[0x0][0x228] ;  /* 0x00008a0000067ab9 */ /* 0x000fe20000000a00 */
[----:B------:R-:W-:Y:S01]  /*1150*/  ULDC.64 UR10, c[0x0][0x488] ;  /* 0x00012200000a7ab9 */ /* 0x000fe20000000a00 */
[----:B------:R-:W-:Y:S01]  /*1160*/  UISETP.NE.AND UP1, UPT, UR60, -0x1, UPT ;  /* 0xffffffff3c00788c */ /* 0x000fe2000bf25270 */
[----:B------:R-:W-:-:S03]  /*1170*/  ULDC UR37, c[0x0][0x2d4] ;  /* 0x0000b50000257ab9 */ /* 0x000fc60000000800 */
[----:B------:R-:W2:Y:S01]  /*1180*/  S2UR UR43, SR_CTAID.Y ;  /* 0x00000000002b79c3 */ /* 0x000ea20000002600 */
[----:B------:R-:W-:Y:S01]  /*1190*/  ULDC.64 UR34, c[0x0][0x240] ;  /* 0x0000900000227ab9 */ /* 0x000fe20000000a00 */
[----:B------:R-:W-:Y:S01]  /*11a0*/  USHF.R.S32.HI UR33, URZ, 0x1f, UR37 ;  /* 0x0000001f3f217899 */ /* 0x000fe20008011425 */
[----:B------:R-:W-:Y:S01]  /*11b0*/  ULDC UR54, c[0x0][0x2dc] ;  /* 0x0000b70000367ab9 */ /* 0x000fe20000000800 */
[----:B------:R-:W-:Y:S01]  /*11c0*/  ULDC UR53, c[0x0][0x270] ;  /* 0x00009c0000357ab9 */ /* 0x000fe20000000800 */
[----:B------:R-:W-:Y:S01]  /*11d0*/  ULDC.U8 UR31, c[0x0][0x3d8] ;  /* 0x0000f600001f7ab9 */ /* 0x000fe20000000000 */
[----:B------:R-:W-:Y:S02]  /*11e0*/  UIMAD UR17, UR12, UR35, URZ ;  /* 0x000000230c1172a4 */ /* 0x000fe4000f8e023f */
[----:B------:R-:W3:Y:S01]  /*11f0*/  S2UR UR14, SR_CTAID.X ;  /* 0x00000000000e79c3 */ /* 0x000ee20000002500 */
[----:B------:R-:W-:Y:S01]  /*1200*/  @UP1 ULDC.64 UR24, c[0x0][0x248] ;  /* 0x0000920000181ab9 */ /* 0x000fe20000000a00 */
[----:B------:R-:W-:Y:S01]  /*1210*/  ULDC.U8 UR26, c[0x0][0x480] ;  /* 0x00012000001a7ab9 */ /* 0x000fe20000000000 */
[----:B------:R-:W-:-:S02]  /*1220*/  UISETP.NE.AND UP3, UPT, UR31, URZ, UPT ;  /* 0x0000003f1f00728c */ /* 0x000fc4000bf65270 */
[----:B------:R-:W-:Y:S01]  /*1230*/  UISETP.NE.AND UP4, UPT, UR26, URZ, UPT ;  /* 0x0000003f1a00728c */ /* 0x000fe2000bf85270 */
[----:B------:R-:W-:Y:S01]  /*1240*/  ULDC UR42, c[0x0][0x2c4] ;  /* 0x0000b100002a7ab9 */ /* 0x000fe20000000800 */
[----:B-1----:R-:W-:Y:S01]  /*1250*/  IABS R6, R7 ;  /* 0x0000000700067213 */ /* 0x002fe20000000000 */
[----:B------:R-:W1:Y:S01]  /*1260*/  S2UR UR46, SR_CTAID.Z ;  /* 0x00000000002e79c3 */ /* 0x000e620000002700 */
[----:B------:R-:W-:Y:S01]  /*1270*/  ISETP.NE.AND P3, PT, R7, RZ, PT ;  /* 0x000000ff0700720c */ /* 0x000fe20003f65270 */
[----:B------:R-:W-:Y:S01]  /*1280*/  USHF.R.S32.HI UR30, URZ, 0x1f, UR59 ;  /* 0x0000001f3f1e7899 */ /* 0x000fe2000801143b */
[----:B------:R-:W4:Y:S01]  /*1290*/  I2F.RP R4, R6 ;  /* 0x0000000600047306 */ /* 0x000f220000209400 */
[----:B--2---:R-:W-:Y:S02]  /*12a0*/  UIMAD.WIDE.U32 UR18, UR43, UR6, URZ ;  /* 0x000000062b1272a5 */ /* 0x004fe4000f8e003f */
[----:B------:R-:W-:Y:S02]  /*12b0*/  UIMAD UR6, UR52, UR6, URZ ;  /* 0x00000006340672a4 */ /* 0x000fe4000f8e023f */
[----:B------:R-:W-:-:S02]  /*12c0*/  USHF.L.U64.HI UR20, UR43, 0x7, UR52 ;  /* 0x000000072b147899 */ /* 0x000fc40008010234 */
[----:B------:R-:W-:Y:S02]  /*12d0*/  UIMAD UR13, UR43, UR7, UR6 ;  /* 0x000000072b0d72a4 */ /* 0x000fe4000f8e0206 */
[----:B---3--:R-:W-:Y:S01]  /*12e0*/  UIMAD.WIDE.U32 UR22, UR14, UR10, URZ ;  /* 0x0000000a0e1672a5 */ /* 0x008fe2000f8e003f */
[----:B------:R-:W-:Y:S01]  /*12f0*/  @!UP2 ULDC.64 UR6, c[0x0][0x418] ;  /* 0x000106000006aab9 */ /* 0x000fe20000000a00 */
[----:B----4-:R-:W2:Y:S02]  /*1300*/  MUFU.RCP R4, R4 ;  /* 0x0000000400047308 */ /* 0x010ea40000001000 */
[----:B------:R-:W-:Y:S01]  /*1310*/  UIMAD UR36, UR14, UR11, UR23 ;  /* 0x0000000b0e2472a4 */ /* 0x000fe2000f8e0217 */
[----:B------:R-:W3:Y:S01]  /*1320*/  S2UR UR14, SR_CTAID.Y ;  /* 0x00000000000e79c3 */ /* 0x000ee20000002600 */
[----:B------:R-:W-:Y:S01]  /*1330*/  @!UP2 UIMAD.WIDE.U32 UR38, UR43, UR6, URZ ;  /* 0x000000062b26a2a5 */ /* 0x000fe2000f8e003f */
[----:B------:R-:W-:Y:S01]  /*1340*/  @UP2 ULDC.64 UR10, c[0x0][0x420] ;  /* 0x00010800000a2ab9 */ /* 0x000fe20000000a00 */
[----:B-1----:R-:W-:Y:S01]  /*1350*/  IABS R2, UR46 ;  /* 0x0000002e00027c13 */ /* 0x002fe20008000000 */
[----:B------:R-:W-:-:S02]  /*1360*/  @UP2 UIMAD.WIDE.U32 UR40, UR12, UR10, URZ ;  /* 0x0000000a0c2822a5 */ /* 0x000fc4000f8e003f */
[----:B------:R-:W-:Y:S02]  /*1370*/  @!UP2 UIMAD UR10, UR52, UR6, URZ ;  /* 0x00000006340aa2a4 */ /* 0x000fe4000f8e023f */
[----:B------:R-:W-:Y:S02]  /*1380*/  UIADD3 UR6, UR16, 0x3f, URZ ;  /* 0x0000003f10067890 */ /* 0x000fe4000fffe03f */
[----:B------:R-:W-:Y:S02]  /*1390*/  @!UP2 UIMAD UR21, UR43, UR7, UR10 ;  /* 0x000000072b15a2a4 */ /* 0x000fe4000f8e020a */
[----:B------:R-:W-:Y:S01]  /*13a0*/  UIADD3 UR7, UR16, 0x80, UR59 ;  /* 0x0000008010077890 */ /* 0x000fe2000fffe03b */
[----:B--2---:R-:W-:Y:S01]  /*13b0*/  VIADD R4, R4, 0xffffffe ;  /* 0x0ffffffe04047836 */ /* 0x004fe20000000000 */
[----:B------:R-:W-:Y:S01]  /*13c0*/  @UP2 UIMAD UR45, UR12, UR11, UR41 ;  /* 0x0000000b0c2d22a4 */ /* 0x000fe2000f8e0229 */
[----:B------:R-:W-:Y:S02]  /*13d0*/  ULDC UR10, c[0x0][0x394] ;  /* 0x0000e500000a7ab9 */ /* 0x000fe40000000800 */
[----:B------:R-:W1:Y:S01]  /*13e0*/  F2I.FTZ.U32.TRUNC.NTZ R5, R4 ;  /* 0x0000000400057305 */ /* 0x000e62000021f000 */
[----:B------:R-:W-:-:S02]  /*13f0*/  USHF.R.S32.HI UR11, URZ, 0x1f, UR6 ;  /* 0x0000001f3f0b7899 */ /* 0x000fc40008011406 */
[----:B------:R-:W-:Y:S02]  /*1400*/  UIADD3 UR7, UR7, UR10, -UR5 ;  /* 0x0000000a07077290 */ /* 0x000fe4000fffe805 */
[----:B------:R-:W-:Y:S02]  /*1410*/  @UP1 UIADD3 UR10, UR58, UR60, URZ ;  /* 0x0000003c3a0a1290 */ /* 0x000fe4000fffe03f */
[----:B------:R-:W-:Y:S02]  /*1420*/  ULEA.HI UR27, UR11, UR6, URZ, 0x6 ;  /* 0x000000060b1b7291 */ /* 0x000fe4000f8f303f */
[----:B------:R-:W-:Y:S02]  /*1430*/  UIADD3 UR11, UR7, 0x3f, URZ ;  /* 0x0000003f070b7890 */ /* 0x000fe4000fffe03f */
[----:B------:R-:W-:Y:S02]  /*1440*/  @UP1 UIMAD.WIDE.U32 UR6, UR10, UR24, URZ ;  /* 0x000000180a0612a5 */ /* 0x000fe4000f8e003f */
[----:B------:R-:W-:Y:S01]  /*1450*/  @UP1 UIMAD UR10, UR10, UR25, URZ ;  /* 0x000000190a0a12a4 */ /* 0x000fe2000f8e023f */
[----:B-1----:R-:W-:Y:S01]  /*1460*/  IMAD.MOV R0, RZ, RZ, -R5 ;  /* 0x000000ffff007224 */ /* 0x002fe200078e0a05 */
[----:B---3--:R-:W-:Y:S01]  /*1470*/  USHF.L.U32 UR14, UR14, 0x7, URZ ;  /* 0x000000070e0e7899 */ /* 0x008fe2000800063f */
[----:B------:R-:W-:Y:S01]  /*1480*/  IMAD.MOV.U32 R4, RZ, RZ, RZ ;  /* 0x000000ffff047224 */ /* 0x000fe200078e00ff */
[----:B------:R-:W-:Y:S01]  /*1490*/  @UP1 UIADD3 UR32, UR7, UR10, URZ ;  /* 0x0000000a07201290 */ /* 0x000fe2000fffe03f */
[----:B------:R-:W-:Y:S01]  /*14a0*/  IMAD R0, R0, R6, RZ ;  /* 0x0000000600007224 */ /* 0x000fe200078e02ff */
[----:B------:R-:W-:-:S02]  /*14b0*/  USHF.R.S32.HI UR10, URZ, 0x1f, UR11 ;  /* 0x0000001f3f0a7899 */ /* 0x000fc4000801140b */
[----:B------:R-:W-:Y:S01]  /*14c0*/  USEL UR28, UR14, URZ, UP0 ;  /* 0x0000003f0e1c7287 */ /* 0x000fe20008000000 */
[----:B------:R-:W-:Y:S01]  /*14d0*/  IMAD.HI.U32 R0, R5, R0, R4 ;  /* 0x0000000005007227 */ /* 0x000fe200078e0004 */
[----:B------:R-:W-:Y:S02]  /*14e0*/  UIADD3 UR44, UR19, UR13, URZ ;  /* 0x0000000d132c7290 */ /* 0x000fe4000fffe03f */
[----:B------:R-:W-:Y:S01]  /*14f0*/  UIMAD.WIDE.U32 UR14, UR12, UR34, URZ ;  /* 0x000000220c0e72a5 */ /* 0x000fe2000f8e003f */
[----:B------:R-:W-:Y:S02]  /*1500*/  @UP1 UMOV UR29, UR6 ;  /* 0x00000006001d1c82 */ /* 0x000fe40008000000 */
[----:B------:R-:W-:Y:S01]  /*1510*/  IMAD.HI.U32 R0, R0, R2, RZ ;  /* 0x0000000200007227 */ /* 0x000fe200078e00ff */
[----:B------:R-:W-:Y:S02]  /*1520*/  ULEA.HI UR19, UR10, UR11, URZ, 0x6 ;  /* 0x0000000b0a137291 */ /* 0x000fe4000f8f303f */
[----:B------:R-:W-:-:S02]  /*1530*/  UIMAD.WIDE UR6, UR54, UR53, URZ ;  /* 0x00000035360672a5 */ /* 0x000fc4000f8e023f */
[----:B------:R-:W-:Y:S01]  /*1540*/  IADD3 R4, -R0, RZ, RZ ;  /* 0x000000ff00047210 */ /* 0x000fe20007ffe1ff */
[----:B------:R-:W-:Y:S02]  /*1550*/  UIMAD.WIDE.U32 UR10, UR43, UR37, URZ ;  /* 0x000000252b0a72a5 */ /* 0x000fe4000f8e003f */
[----:B------:R-:W-:Y:S02]  /*1560*/  UIMAD UR13, UR33, UR43, URZ ;  /* 0x0000002b210d72a4 */ /* 0x000fe4000f8e023f */
[C---:B------:R-:W-:Y:S01]  /*1570*/  IMAD R2, R6.reuse, R4, R2 ;  /* 0x0000000406027224 */ /* 0x040fe200078e0202 */
[----:B------:R-:W-:Y:S02]  /*1580*/  USEL UR51, UR18, UR14, !UP2 ;  /* 0x0000000e12337287 */ /* 0x000fe4000d000000 */
[----:B------:R-:W-:Y:S02]  /*1590*/  USEL UR26, UR20, URZ, UP0 ;  /* 0x0000003f141a7287 */ /* 0x000fe40008000000 */
[----:B------:R-:W-:Y:S01]  /*15a0*/  @UP2 UIADD3 UR44, UR15, UR17, URZ ;  /* 0x000000110f2c2290 */ /* 0x000fe2000fffe03f */
[----:B------:R-:W-:Y:S01]  /*15b0*/  ISETP.GT.U32.AND P1, PT, R6, R2, PT ;  /* 0x000000020600720c */ /* 0x000fe20003f24070 */
[----:B------:R-:W-:-:S02]  /*15c0*/  UIMAD.WIDE.U32 UR14, UR6, UR10, URZ ;  /* 0x0000000a060e72a5 */ /* 0x000fc4000f8e003f */
[----:B------:R-:W-:Y:S02]  /*15d0*/  UIMAD UR20, UR7, UR10, URZ ;  /* 0x0000000a071472a4 */ /* 0x000fe4000f8e023f */
[----:B------:R-:W-:Y:S02]  /*15e0*/  UIMAD UR10, UR52, UR37, UR13 ;  /* 0x00000025340a72a4 */ /* 0x000fe4000f8e020d */
[----:B------:R-:W-:Y:S02]  /*15f0*/  @UP3 UIMAD UR18, UR43, UR42, URZ ;  /* 0x0000002a2b1232a4 */ /* 0x000fe4000f8e023f */
[----:B------:R-:W-:Y:S02]  /*1600*/  UIADD3 UR17, UR11, UR10, URZ ;  /* 0x0000000a0b117290 */ /* 0x000fe4000fffe03f */
[----:B------:R-:W-:Y:S02]  /*1610*/  USHF.R.S32.HI UR11, URZ, 0x6, UR27 ;  /* 0x000000063f0b7899 */ /* 0x000fe4000801141b */
[----:B------:R-:W-:Y:S01]  /*1620*/  USHF.R.S32.HI UR10, URZ, 0x6, UR19 ;  /* 0x000000063f0a7899 */ /* 0x000fe20008011413 */
[----:B------:R-:W-:Y:S01]  /*1630*/  @!P1 IMAD.IADD R2, R2, 0x1, -R6 ;  /* 0x0000000102029824 */ /* 0x000fe200078e0a06 */
[----:B------:R-:W-:Y:S01]  /*1640*/  @UP3 USEL UR18, UR18, UR12, !UP2 ;  /* 0x0000000c12123287 */ /* 0x000fe2000d000000 */
[----:B------:R-:W-:Y:S01]  /*1650*/  @!P1 VIADD R0, R0, 0x1 ;  /* 0x0000000100009836 */ /* 0x000fe20000000000 */
[----:B------:R-:W-:Y:S01]  /*1660*/  UISETP.LT.AND UP0, UPT, UR11, UR10, UPT ;  /* 0x0000000a0b00728c */ /* 0x000fe2000bf01270 */
[----:B------:R-:W-:Y:S01]  /*1670*/  PLOP3.LUT P1, PT, PT, PT, UP1, 0x80, 0x0 ;  /* 0x000000000000781c */ /* 0x000fe20003f2f018 */
[----:B------:R-:W-:Y:S01]  /*1680*/  @UP3 ULDC UR13, c[0x0][0x2e4] ;  /* 0x0000b900000d3ab9 */ /* 0x000fe20000000800 */
[----:B------:R-:W-:Y:S01]  /*1690*/  ISETP.GE.U32.AND P0, PT, R2, R6, PT ;  /* 0x000000060200720c */ /* 0x000fe20003f06070 */
[----:B------:R-:W-:Y:S01]  /*16a0*/  USEL UR33, UR11, UR10, UP0 ;  /* 0x0000000a0b217287 */ /* 0x000fe20008000000 */
[----:B------:R-:W-:Y:S01]  /*16b0*/  LOP3.LUT R2, R7, UR46, RZ, 0x3c, !PT ;  /* 0x0000002e07027c12 */ /* 0x000fe2000f8e3cff */
[----:B------:R-:W-:-:S02]  /*16c0*/  @UP3 UIMAD UR27, UR46, UR13, UR18 ;  /* 0x0000000d2e1b32a4 */ /* 0x000fc4000f8e0212 */
[----:B------:R-:W-:Y:S01]  /*16d0*/  UIMAD UR13, UR6, UR17, UR20 ;  /* 0x00000011060d72a4 */ /* 0x000fe2000f8e0214 */
[----:B------:R-:W-:Y:S01]  /*16e0*/  ISETP.GE.AND P2, PT, R2, RZ, PT ;  /* 0x000000ff0200720c */ /* 0x000fe20003f46270 */
[----:B------:R-:W-:Y:S02]  /*16f0*/  UIMAD.WIDE.U32 UR10, UR6, UR12, URZ ;  /* 0x0000000c060a72a5 */ /* 0x000fe4000f8e003f */
[----:B------:R-:W-:Y:S02]  /*1700*/  ULEA UR17, UR33, 0xffffffc0, 0x6 ;  /* 0xffffffc021117891 */ /* 0x000fe4000f8e303f */
[----:B------:R-:W-:Y:S02]  /*1710*/  @!UP3 UIMAD UR19, UR43, UR53, UR46 ;  /* 0x000000352b13b2a4 */ /* 0x000fe4000f8e022e */
[----:B------:R-:W-:Y:S01]  /*1720*/  USEL UR50, UR14, UR10, !UP2 ;  /* 0x0000000a0e327287 */ /* 0x000fe2000d000000 */
[----:B------:R-:W-:Y:S01]  /*1730*/  @P0 IADD3 R0, R0, 0x1, RZ ;  /* 0x0000000100000810 */ /* 0x000fe20007ffe0ff */
[----:B------:R-:W-:Y:S01]  /*1740*/  UIADD3 UR43, UR15, UR13, URZ ;  /* 0x0000000d0f2b7290 */ /* 0x000fe2000fffe03f */
[----:B------:R-:W-:Y:S01]  /*1750*/  PLOP3.LUT P0, PT, PT, PT, UP3, 0x80, 0x0 ;  /* 0x000000000000781c */ /* 0x000fe20003f0f038 */
[----:B------:R-:W-:-:S02]  /*1760*/  USHF.R.S32.HI UR15, URZ, 0x1f, UR17 ;  /* 0x0000001f3f0f7899 */ /* 0x000fc40008011411 */
[----:B------:R-:W-:Y:S01]  /*1770*/  UIADD3 UR10, UP0, UR17, UR28, URZ ;  /* 0x0000001c110a7290 */ /* 0x000fe2000ff1e03f */
[----:B------:R-:W-:Y:S01]  /*1780*/  IMAD.MOV.U32 R14, RZ, RZ, R0 ;  /* 0x000000ffff0e7224 */ /* 0x000fe200078e0000 */
[----:B------:R-:W-:Y:S02]  /*1790*/  UIMAD UR13, UR7, UR12, URZ ;  /* 0x0000000c070d72a4 */ /* 0x000fe4000f8e023f */
[----:B------:R-:W-:Y:S02]  /*17a0*/  UIADD3.X UR14, UR15, UR26, URZ, UP0, !UPT ;  /* 0x0000001a0f0e7290 */ /* 0x000fe400087fe43f */
[----:B------:R-:W-:Y:S01]  /*17b0*/  UIMAD UR7, UR7, UR10, URZ ;  /* 0x0000000a070772a4 */ /* 0x000fe2000f8e023f */
[----:B------:R-:W-:Y:S01]  /*17c0*/  @!P2 IADD3 R14, -R14, RZ, RZ ;  /* 0x000000ff0e0ea210 */ /* 0x000fe20007ffe1ff */
[----:B------:R-:W-:Y:S01]  /*17d0*/  @UP1 UIADD3 UR23, UR58, UR60, URZ ;  /* 0x0000003c3a171290 */ /* 0x000fe2000fffe03f */
[----:B------:R-:W-:Y:S01]  /*17e0*/  @!P3 LOP3.LUT R14, RZ, R7, RZ, 0x33, !PT ;  /* 0x00000007ff0eb212 */ /* 0x000fe200078e33ff */
[----:B------:R-:W-:-:S02]  /*17f0*/  @!UP2 UIADD3 UR45, UR39, UR21, URZ ;  /* 0x00000015272da290 */ /* 0x000fc4000fffe03f */
[----:B------:R-:W-:Y:S01]  /*1800*/  @!UP3 UIMAD UR27, UR19, UR42, URZ ;  /* 0x0000002a131bb2a4 */ /* 0x000fe2000f8e023f */
[----:B------:R-:W-:Y:S01]  /*1810*/  @UP1 ULDC.64 UR20, c[0x0][0x250] ;  /* 0x0000940000141ab9 */ /* 0x000fe20000000a00 */
[----:B------:R-:W-:Y:S02]  /*1820*/  UIMAD.WIDE.U32 UR18, UR6, UR10, URZ ;  /* 0x0000000a061272a5 */ /* 0x000fe4000f8e003f */
[----:B------:R-:W-:Y:S02]  /*1830*/  UIMAD UR10, UR6, UR14, UR7 ;  /* 0x0000000e060a72a4 */ /* 0x000fe4000f8e0207 */
[----:B------:R-:W-:Y:S02]  /*1840*/  @UP1 UIMAD.WIDE.U32 UR6, UR23, UR20, URZ ;  /* 0x00000014170612a5 */ /* 0x000fe4000f8e003f */
[----:B------:R-:W-:Y:S02]  /*1850*/  @UP2 UIADD3 UR43, UR11, UR13, URZ ;  /* 0x0000000d0b2b2290 */ /* 0x000fe4000fffe03f */
[----:B------:R-:W-:-:S02]  /*1860*/  UIMAD UR31, UR46, UR54, URZ ;  /* 0x000000362e1f72a4 */ /* 0x000fc4000f8e023f */
[----:B------:R-:W-:Y:S02]  /*1870*/  @UP1 UIMAD UR11, UR23, UR21, URZ ;  /* 0x00000015170b12a4 */ /* 0x000fe4000f8e023f */
[----:B------:R-:W-:Y:S02]  /*1880*/  USEL UR48, UR36, URZ, UP4 ;  /* 0x0000003f24307287 */ /* 0x000fe4000a000000 */
[----:B------:R-:W-:Y:S02]  /*1890*/  USHF.R.S32.HI UR47, URZ, 0x1f, UR31 ;  /* 0x0000001f3f2f7899 */ /* 0x000fe4000801141f */
[----:B------:R-:W-:Y:S02]  /*18a0*/  USEL UR49, UR22, URZ, UP4 ;  /* 0x0000003f16317287 */ /* 0x000fe4000a000000 */
[----:B------:R-:W-:Y:S02]  /*18b0*/  @UP1 UIADD3 UR42, UR7, UR11, URZ ;  /* 0x0000000b072a1290 */ /* 0x000fe4000fffe03f */
[----:B------:R-:W-:Y:S01]  /*18c0*/  UIADD3 UR46, UR19, UR10, URZ ;  /* 0x0000000a132e7290 */ /* 0x000fe2000fffe03f */
[----:B------:R-:W-:Y:S01]  /*18d0*/  @UP1 UMOV UR36, UR6 ;  /* 0x0000000600241c82 */ /* 0x000fe20008000000 */
[----:B------:R-:W-:Y:S10]  /*18e0*/  @P1 BRA `(.L_x_400) ;  /* 0x0000000000341947 */ /* 0x000ff40003800000 */
[----:B------:R-:W1:Y:S01]  /*18f0*/  S2UR UR13, SR_CTAID.Y ;  /* 0x00000000000d79c3 */ /* 0x000e620000002600 */
[----:B------:R-:W-:Y:S01]  /*1900*/  USHF.R.S32.HI UR6, URZ, 0x1f, UR58 ;  /* 0x0000001f3f067899 */ /* 0x000fe2000801143a */
[----:B------:R-:W-:-:S03]  /*1910*/  ULDC.64 UR24, c[0x0][0x248] ;  /* 0x0000920000187ab9 */ /* 0x000fc60000000a00 */
[----:B------:R-:W-:Y:S02]  /*1920*/  UIMAD UR10, UR6, UR24, URZ ;  /* 0x00000018060a72a4 */ /* 0x000fe4000f8e023f */
[----:B------:R-:W-:Y:S02]  /*1930*/  UIMAD.WIDE.U32 UR6, UR58, UR24, URZ ;  /* 0x000000183a0672a5 */ /* 0x000fe4000f8e003f */
[----:B------:R-:W-:-:S04]  /*1940*/  UIMAD UR10, UR58, UR25, UR10 ;  /* 0x000000193a0a72a4 */ /* 0x000fc8000f8e020a */
[----:B------:R-:W-:-:S03]  /*1950*/  UIADD3 UR7, UR7, UR10, URZ ;  /* 0x0000000a07077290 */ /* 0x000fc6000fffe03f */
[----:B------:R-:W-:Y:S02]  /*1960*/  ULDC.64 UR10, c[0x0][0x230] ;  /* 0x00008c00000a7ab9 */ /* 0x000fe40000000a00 */
[----:B-1----:R-:W-:Y:S02]  /*1970*/  UIMAD.WIDE.U32 UR6, UR13, UR10, UR6 ;  /* 0x0000000a0d0672a5 */ /* 0x002fe4000f8e0006 */
[----:B------:R-:W-:-:S04]  /*1980*/  UIMAD UR10, UR52, UR10, URZ ;  /* 0x0000000a340a72a4 */ /* 0x000fc8000f8e023f */
[----:B------:R-:W-:Y:S01]  /*1990*/  UIMAD UR10, UR13, UR11, UR10 ;  /* 0x0000000b0d0a72a4 */ /* 0x000fe2000f8e020a */
[----:B------:R-:W-:-:S03]  /*19a0*/  UMOV UR29, UR6 ;  /* 0x00000006001d7c82 */ /* 0x000fc60008000000 */
[----:B------:R-:W-:-:S12]  /*19b0*/  UIADD3 UR32, UR7, UR10, URZ ;  /* 0x0000000a07207290 */ /* 0x000fd8000fffe03f */
.L_x_400:
[----:B------:R-:W-:Y:S05]  /*19c0*/  @P1 BRA `(.L_x_401) ;  /* 0x0000000000341947 */ /* 0x000fea0003800000 */
        /* <DEDUP_REMOVED lines=13> */
.L_x_401:
[----:B------:R-:W-:Y:S01]  /*1aa0*/  @UP2 UMOV UR10, UR40 ;  /* 0x00000028000a2c82 */ /* 0x000fe20008000000 */
[----:B------:R-:W-:Y:S01]  /*1ab0*/  @!UP2 UMOV UR10, UR38 ;  /* 0x00000026000aac82 */ /* 0x000fe20008000000 */
[----:B------:R-:W-:Y:S01]  /*1ac0*/  SHF.R.S32.HI R15, RZ, 0x1f, R14 ;  /* 0x0000001fff0f7819 */ /* 0x000fe2000001140e */
[----:B------:R-:W-:Y:S06]  /*1ad0*/  @!P0 BRA `(.L_x_402) ;  /* 0x0000000000248947 */ /* 0x000fec0003800000 */
[----:B------:R-:W1:Y:S01]  /*1ae0*/  S2UR UR13, SR_CTAID.Y ;  /* 0x00000000000d79c3 */ /* 0x000e620000002600 */
[----:B------:R-:W-:Y:S01]  /*1af0*/  ULDC UR6, c[0x0][0x2c0] ;  /* 0x0000b00000067ab9 */ /* 0x000fe20000000800 */
[----:B------:R-:W-:Y:S02]  /*1b00*/  ULDC UR7, c[0x0][0x2e4] ;  /* 0x0000b90000077ab9 */ /* 0x000fe40000000800 */
[----:B------:R-:W-:-:S04]  /*1b10*/  ULEA UR7, UR6, UR7, 0x7 ;  /* 0x0000000706077291 */ /* 0x000fc8000f8e383f */
[----:B------:R-:W2:Y:S01]  /*1b20*/  S2UR UR11, SR_CTAID.Z ;  /* 0x00000000000b79c3 */ /* 0x000ea20000002700 */
[----:B-1----:R-:W-:-:S04]  /*1b30*/  @!UP2 UIMAD UR12, UR13, UR37, URZ ;  /* 0x000000250d0ca2a4 */ /* 0x002fc8000f8e023f */
[----:B------:R-:W-:-:S04]  /*1b40*/  ULEA UR6, UR13, UR12, 0x7 ;  /* 0x0000000c0d067291 */ /* 0x000fc8000f8e383f */
[----:B--2---:R-:W-:Y:S01]  /*1b50*/  UIMAD UR6, UR7, UR11, UR6 ;  /* 0x0000000b070672a4 */ /* 0x004fe2000f8e0206 */
[----:B------:R-:W-:Y:S11]  /*1b60*/  BRA `(.L_x_403) ;  /* 0x0000000000107947 */ /* 0x000ff60003800000 */
.L_x_402:
[----:B------:R-:W-:Y:S08]  /*1b70*/  S2UR UR7, SR_CTAID.Z ;  /* 0x00000000000779c3 */ /* 0x000ff00000002700 */
[----:B------:R-:W1:Y:S02]  /*1b80*/  S2UR UR6, SR_CTAID.Y ;  /* 0x00000000000679c3 */ /* 0x000e640000002600 */
[----:B-1----:R-:W-:-:S04]  /*1b90*/  UIMAD UR6, UR6, UR53, UR7 ;  /* 0x00000035060672a4 */ /* 0x002fc8000f8e0207 */
[----:B------:R-:W-:-:S12]  /*1ba0*/  UIMAD UR6, UR6, UR37, URZ ;  /* 0x00000025060672a4 */ /* 0x000fd8000f8e023f */
.L_x_403:
[----:B------:R-:W1:Y:S01]  /*1bb0*/  S2R R18, SR_TID.X ;  /* 0x0000000000127919 */ /* 0x000e620000002100 */
[----:B------:R-:W2:Y:S01]  /*1bc0*/  S2UR UR14, SR_CTAID.Z ;  /* 0x00000000000e79c3 */ /* 0x000ea20000002700 */
[----:B------:R-:W-:Y:S01]  /*1bd0*/  UIADD3 UR11, UR17, UR6, URZ ;  /* 0x00000006110b7290 */ /* 0x000fe2000fffe03f */
[----:B------:R-:W-:Y:S01]  /*1be0*/  SHF.R.S32.HI R251, RZ, 0x1f, R250 ;  /* 0x0000001ffffb7819 */ /* 0x000fe200000114fa */
[----:B------:R-:W-:Y:S01]  /*1bf0*/  ULDC.64 UR22, c[0x0][0x478] ;  /* 0x00011e0000167ab9 */ /* 0x000fe20000000a00 */
[----:B------:R-:W-:Y:S01]  /*1c00*/  UIADD3 UR37, UR17, UR27, URZ ;  /* 0x0000001b11257290 */ /* 0x000fe2000fffe03f */
[----:B------:R-:W-:Y:S01]  /*1c10*/  BSSY B1, `(.L_x_399) ;  /* 0x00008e5000017945 */ /* 0x000fe20003800000 */
[----:B------:R-:W-:Y:S02]  /*1c20*/  UIMAD.WIDE UR22, UR11, 0x4, UR22 ;  /* 0x000000040b1678a5 */ /* 0x000fe4000f8e0216 */
[----:B------:R-:W3:Y:S01]  /*1c30*/  S2UR UR39, SR_CTAID.Z ;  /* 0x00000000002779c3 */ /* 0x000ee20000002700 */
[----:B------:R-:W-:-:S02]  /*1c40*/  UIMAD UR7, UR54, UR53, URZ ;  /* 0x00000035360772a4 */ /* 0x000fc4000f8e023f */
[----:B------:R-:W-:Y:S01]  /*1c50*/  UIADD3 UR26, -UR5, UR16, UR59 ;  /* 0x00000010051a7290 */ /* 0x000fe2000fffe13b */
[----:B------:R-:W-:Y:S01]  /*1c60*/  ULDC UR38, c[0x0][0x398] ;  /* 0x0000e60000267ab9 */ /* 0x000fe20000000800 */
[----:B------:R-:W-:Y:S01]  /*1c70*/  USHF.L.U32 UR12, UR7, 0x6, URZ ;  /* 0x00000006070c7899 */ /* 0x000fe2000800063f */
[----:B------:R-:W-:Y:S01]  /*1c80*/  ULDC.64 UR40, c[0x0][0x2b0] ;  /* 0x0000ac0000287ab9 */ /* 0x000fe20000000a00 */
[----:B------:R-:W-:Y:S02]  /*1c90*/  UIADD3 UR6, UR33, -0x1, URZ ;  /* 0xffffffff21067890 */ /* 0x000fe4000fffe03f */
[----:B------:R-:W-:-:S03]  /*1ca0*/  UIADD3 UR31, UP2, UP0, UR18, UR12, UR31 ;  /* 0x0000000c121f7290 */ /* 0x000fc6000f85e01f */
[----:B------:R-:W-:Y:S01]  /*1cb0*/  ULDC.64 UR18, c[0x0][0x258] ;  /* 0x0000960000127ab9 */ /* 0x000fe20000000a00 */
[----:B--2---:R-:W-:Y:S01]  /*1cc0*/  USHF.R.S32.HI UR28, URZ, 0x1f, UR14 ;  /* 0x0000001f3f1c7899 */ /* 0x004fe2000801140e */
[----:B-1----:R-:W-:-:S04]  /*1cd0*/  SHF.R.S32.HI R9, RZ, 0x1f, R18 ;  /* 0x0000001fff097819 */ /* 0x002fc80000011412 */
[----:B------:R-:W-:-:S04]  /*1ce0*/  LEA.HI R2, R9, R18, RZ, 0x2 ;  /* 0x0000001209027211 */ /* 0x000fc800078f10ff */
[----:B------:R-:W-:-:S04]  /*1cf0*/  SHF.R.S32.HI R2, RZ, 0x2, R2 ;  /* 0x00000002ff027819 */ /* 0x000fc80000011402 */
[----:B------:R-:W-:Y:S02]  /*1d00*/  SHF.R.S32.HI R19, RZ, 0x1f, R2 ;  /* 0x0000001fff137819 */ /* 0x000fe40000011402 */
[----:B------:R-:W-:-:S04]  /*1d10*/  IADD3 R6, P0, R2, UR17, RZ ;  /* 0x0000001102067c10 */ /* 0x000fc8000ff1e0ff */
[----:B------:R-:W-:Y:S02]  /*1d20*/  IADD3.X R0, R19, UR15, RZ, P0, !PT ;  /* 0x0000000f13007c10 */ /* 0x000fe400087fe4ff */
[----:B------:R-:W-:Y:S01]  /*1d30*/  IADD3 R4, P0, R250, UR10, RZ ;  /* 0x0000000afa047c10 */ /* 0x000fe2000ff1e0ff */
[----:B------:R-:W-:Y:S02]  /*1d40*/  ULDC.64 UR10, c[0x0][0x420] ;  /* 0x00010800000a7ab9 */ /* 0x000fe40000000a00 */
[----:B------:R-:W-:Y:S01]  /*1d50*/  IMAD.U32 R8, RZ, RZ, UR10 ;  /* 0x0000000aff087e24 */ /* 0x000fe2000f8e00ff */
[----:B------:R-:W-:Y:S01]  /*1d60*/  IADD3.X R5, R251, UR45, RZ, P0, !PT ;  /* 0x0000002dfb057c10 */ /* 0x000fe200087fe4ff */
[----:B------:R-:W-:Y:S01]  /*1d70*/  UIMAD UR13, UR15, UR10, URZ ;  /* 0x0000000a0f0d72a4 */ /* 0x000fe2000f8e023f */
[----:B------:R-:W-:Y:S02]  /*1d80*/  IMAD R0, R0, UR34, RZ ;  /* 0x0000002200007c24 */ /* 0x000fe4000f8e02ff */
[----:B------:R-:W-:Y:S01]  /*1d90*/  ULDC.64 UR14, c[0x0][0x428] ;  /* 0x00010a00000e7ab9 */ /* 0x000fe20000000a00 */
[----:B------:R-:W-:Y:S01]  /*1da0*/  IMAD.WIDE.U32 R4, R8, UR17, R4 ;  /* 0x0000001108047c25 */ /* 0x000fe2000f8e0004 */
[----:B------:R-:W-:-:S02]  /*1db0*/  UIMAD UR17, UR17, UR11, UR13 ;  /* 0x0000000b111172a4 */ /* 0x000fc4000f8e020d */
[----:B------:R-:W-:Y:S01]  /*1dc0*/  UIMAD UR13, UR28, UR14, URZ ;  /* 0x0000000e1c0d72a4 */ /* 0x000fe2000f8e023f */
[C---:B------:R-:W-:Y:S02]  /*1dd0*/  IMAD R0, R6.reuse, UR35, R0 ;  /* 0x0000002306007c24 */ /* 0x040fe4000f8e0200 */
[----:B------:R-:W-:Y:S01]  /*1de0*/  IMAD.WIDE.U32 R6, R6, UR34, R250 ;  /* 0x0000002206067c25 */ /* 0x000fe2000f8e00fa */
[----:B---3--:R-:W-:Y:S02]  /*1df0*/  UIMAD UR15, UR39, UR15, UR13 ;  /* 0x0000000f270f72a4 */ /* 0x008fe4000f8e020d */
[----:B------:R-:W-:Y:S01]  /*1e00*/  UIADD3 UR13, UR26, -UR38, URZ ;  /* 0x800000261a0d7290 */ /* 0x000fe2000fffe03f */
[----:B------:R-:W-:Y:S01]  /*1e10*/  IMAD.U32 R8, RZ, RZ, UR14 ;  /* 0x0000000eff087e24 */ /* 0x000fe2000f8e00ff */
[----:B------:R-:W-:Y:S01]  /*1e20*/  IADD3 R6, P0, R6, UR51, RZ ;  /* 0x0000003306067c10 */ /* 0x000fe2000ff1e0ff */
[----:B------:R-:W-:Y:S01]  /*1e30*/  UIMAD UR14, UR28, UR18, URZ ;  /* 0x000000121c0e72a4 */ /* 0x000fe2000f8e023f */
[----:B------:R-:W-:Y:S01]  /*1e40*/  VIADD R5, R5, UR17 ;  /* 0x0000001105057c36 */ /* 0x000fe20008000000 */
[----:B------:R-:W-:Y:S01]  /*1e50*/  USHF.R.S32.HI UR45, URZ, 0x1f, UR13 ;  /* 0x0000001f3f2d7899 */ /* 0x000fe2000801140d */
[----:B------:R-:W-:Y:S01]  /*1e60*/  IADD3.X R7, R7, UR44, R0, P0, !PT ;  /* 0x0000002c07077c10 */ /* 0x000fe200087fe400 */
[----:B------:R-:W-:Y:S01]  /*1e70*/  UIMAD UR28, UR39, UR19, UR14 ;  /* 0x00000013271c72a4 */ /* 0x000fe2000f8e020e */
[----:B------:R-:W-:Y:S01]  /*1e80*/  LEA.HI R0, R9, R18, RZ, 0x5 ;  /* 0x0000001209007211 */ /* 0x000fe200078f28ff */
[----:B------:R-:W-:Y:S01]  /*1e90*/  ULEA.HI UR45, UR45, UR13, URZ, 0x6 ;  /* 0x0000000d2d2d7291 */ /* 0x000fe2000f8f303f */
[----:B------:R-:W-:Y:S01]  /*1ea0*/  IMAD.WIDE.U32 R4, R8, UR39, R4 ;  /* 0x0000002708047c25 */ /* 0x000fe2000f8e0004 */
[----:B------:R-:W-:Y:S01]  /*1eb0*/  USHF.R.S32.HI UR14, URZ, 0x1f, UR12 ;  /* 0x0000001f3f0e7899 */ /* 0x000fe2000801140c */
[----:B------:R-:W-:Y:S01]  /*1ec0*/  LOP3.LUT R10, R0, 0xffffffe0, RZ, 0xc0, !PT ;  /* 0xffffffe0000a7812 */ /* 0x000fe200078ec0ff */
[----:B------:R-:W-:Y:S01]  /*1ed0*/  USHF.R.S32.HI UR45, URZ, 0x6, UR45 ;  /* 0x000000063f2d7899 */ /* 0x000fe2000801142d */
[----:B------:R-:W-:Y:S01]  /*1ee0*/  SHF.R.S32.HI R8, RZ, 0x5, R0 ;  /* 0x00000005ff087819 */ /* 0x000fe20000011400 */
[----:B------:R-:W-:Y:S01]  /*1ef0*/  UIADD3.X UR14, UR46, UR14, UR47, UP2, UP0 ;  /* 0x0000000e2e0e7290 */ /* 0x000fe200097e042f */
[----:B------:R-:W-:Y:S01]  /*1f00*/  IMAD.U32 R9, RZ, RZ, UR18 ;  /* 0x00000012ff097e24 */ /* 0x000fe2000f8e00ff */
[----:B------:R-:W-:Y:S01]  /*1f10*/  UISETP.LT.AND UP0, UPT, URZ, UR45, UPT ;  /* 0x0000002d3f00728c */ /* 0x000fe2000bf01270 */
[----:B------:R-:W-:Y:S01]  /*1f20*/  IMAD.IADD R18, R18, 0x1, -R10 ;  /* 0x0000000112127824 */ /* 0x000fe200078e0a0a */
[----:B------:R-:W-:Y:S01]  /*1f30*/  UIADD3 UR13, UP3, UP2, UR49, UR31, UR50 ;  /* 0x0000001f310d7290 */ /* 0x000fe2000fa7e032 */
[----:B------:R-:W-:Y:S01]  /*1f40*/  IMAD.WIDE.U32 R6, R9, UR39, R6 ;  /* 0x0000002709067c25 */ /* 0x000fe2000f8e0006 */
[----:B------:R-:W-:-:S02]  /*1f50*/  USEL UR45, URZ, UR45, !UP0 ;  /* 0x0000002d3f2d7287 */ /* 0x000fc4000c000000 */
[----:B------:R-:W-:Y:S01]  /*1f60*/  UIADD3.X UR17, UR48, UR14, UR43, UP3, UP2 ;  /* 0x0000000e30117290 */ /* 0x000fe20009fe442b */
[----:B------:R-:W-:Y:S01]  /*1f70*/  IMAD R8, R8, UR7, R18 ;  /* 0x0000000708087c24 */ /* 0x000fe2000f8e0212 */
[----:B------:R-:W-:Y:S01]  /*1f80*/  UISETP.GT.AND UP0, UPT, UR33, UR45, UPT ;  /* 0x0000002d2100728c */ /* 0x000fe2000bf04270 */
[----:B------:R-:W-:Y:S01]  /*1f90*/  IMAD R9, R19, UR10, RZ ;  /* 0x0000000a13097c24 */ /* 0x000fe2000f8e02ff */
[----:B------:R-:W-:Y:S01]  /*1fa0*/  ULDC.64 UR18, c[0x0][0x400] ;  /* 0x0001000000127ab9 */ /* 0x000fe20000000a00 */
[----:B------:R-:W-:Y:S01]  /*1fb0*/  VIADD R5, R5, UR15 ;  /* 0x0000000f05057c36 */ /* 0x000fe20008000000 */
[----:B------:R-:W-:Y:S01]  /*1fc0*/  IADD3 R0, P0, R8, UR13, RZ ;  /* 0x0000000d08007c10 */ /* 0x000fe2000ff1e0ff */
[C---:B------:R-:W-:Y:S01]  /*1fd0*/  IMAD R10, R2.reuse, UR11, R9 ;  /* 0x0000000b020a7c24 */ /* 0x040fe2000f8e0209 */
[----:B------:R-:W-:Y:S01]  /*1fe0*/  ULDC.64 UR34, c[0x0][0x210] ;  /* 0x0000840000227ab9 */ /* 0x000fe20000000a00 */
[----:B------:R-:W-:Y:S01]  /*1ff0*/  IMAD.WIDE.U32 R4, R2, UR10, R4 ;  /* 0x0000000a02047c25 */ /* 0x000fe2000f8e0004 */
[----:B------:R-:W-:Y:S01]  /*2000*/  LEA.HI.X.SX32 R9, R8, UR17, 0x1, P0 ;  /* 0x0000001108097c11 */ /* 0x000fe200080f0eff */
[----:B------:R-:W-:Y:S01]  /*2010*/  ULDC.64 UR26, c[0x0][0x3e0] ;  /* 0x0000f800001a7ab9 */ /* 0x000fe20000000a00 */
[----:B------:R-:W-:Y:S01]  /*2020*/  PLOP3.LUT P0, PT, PT, PT, UP0, 0x80, 0x0 ;  /* 0x000000000000781c */ /* 0x000fe20003f0f008 */
[----:B------:R-:W-:Y:S01]  /*2030*/  IMAD.IADD R8, R5, 0x1, R10 ;  /* 0x0000000105087824 */ /* 0x000fe200078e020a */
[----:B------:R-:W-:Y:S01]  /*2040*/  LEA R224, P2, R0, UR18, 0x2 ;  /* 0x0000001200e07c11 */ /* 0x000fe2000f8410ff */
[----:B------:R-:W-:Y:S01]  /*2050*/  VIADD R5, R7, UR28 ;  /* 0x0000001c07057c36 */ /* 0x000fe20008000000 */
[----:B------:R-:W-:Y:S01]  /*2060*/  LEA R245, P3, R4, UR26, 0x1 ;  /* 0x0000001a04f57c11 */ /* 0x000fe2000f8608ff */
[----:B------:R-:W-:Y:S01]  /*2070*/  UIMAD.WIDE UR14, UR37, 0x4, UR40 ;  /* 0x00000004250e78a5 */ /* 0x000fe2000f8e0228 */
[----:B------:R-:W-:Y:S01]  /*2080*/  LEA R244, P4, R6, UR34, 0x1 ;  /* 0x0000002206f47c11 */ /* 0x000fe2000f8808ff */
[----:B------:R-:W-:Y:S01]  /*2090*/  UMOV UR18, UR23 ;  /* 0x0000001700127c82 */ /* 0x000fe20008000000 */
[----:B------:R-:W-:Y:S01]  /*20a0*/  LEA.HI.X R221, R0, UR19, R9, 0x2, P2 ;  /* 0x0000001300dd7c11 */ /* 0x000fe200090f1409 */
[----:B------:R-:W-:Y:S01]  /*20b0*/  UMOV UR19, UR22 ;  /* 0x0000001600137c82 */ /* 0x000fe20008000000 */
[----:B------:R-:W-:-:S02]  /*20c0*/  LEA.HI.X R243, R4, UR27, R8, 0x1, P3 ;  /* 0x0000001b04f37c11 */ /* 0x000fc400098f0c08 */
[----:B------:R-:W-:Y:S01]  /*20d0*/  LEA.HI.X R242, R6, UR35, R5, 0x1, P4 ;  /* 0x0000002306f27c11 */ /* 0x000fe2000a0f0c05 */
[----:B------:R-:W-:Y:S06]  /*20e0*/  @P0 BRA `(.L_x_404) ;  /* 0x0000000800680947 */ /* 0x000fec0003800000 */
[----:B------:R-:W-:Y:S01]  /*20f0*/  @UP1 UIADD3 UR12, UR58, UR60, URZ ;  /* 0x0000003c3a0c1290 */ /* 0x000fe2000fffe03f */
[----:B------:R-:W-:-:S03]  /*2100*/  @UP1 ULDC.64 UR10, c[0x0][0x450] ;  /* 0x00011400000a1ab9 */ /* 0x000fc60000000a00 */
[----:B------:R-:W-:Y:S02]  /*2110*/  @UP1 UIMAD.WIDE.U32 UR6, UR12, UR10, URZ ;  /* 0x0000000a0c0612a5 */ /* 0x000fe4000f8e003f */
[----:B------:R-:W-:-:S04]  /*2120*/  @UP1 UIMAD UR12, UR12, UR11, URZ ;  /* 0x0000000b0c0c12a4 */ /* 0x000fc8000f8e023f */
[----:B------:R-:W-:Y:S01]  /*2130*/  @UP1 UIADD3 UR18, UR7, UR12, URZ ;  /* 0x0000000c07121290 */ /* 0x000fe2000fffe03f */
[----:B------:R-:W-:Y:S01]  /*2140*/  @UP1 UMOV UR17, UR6 ;  /* 0x0000000600111c82 */ /* 0x000fe20008000000 */
[----:B------:R-:W-:Y:S10]  /*2150*/  @P1 BRA `(.L_x_405) ;  /* 0x0000000000341947 */ /* 0x000ff40003800000 */
[----:B------:R-:W1:Y:S01]  /*2160*/  S2UR UR15, SR_CTAID.Y ;  /* 0x00000000000f79c3 */ /* 0x000e620000002600 */
        /* <DEDUP_REMOVED lines=8> */
[----:B-1----:R-:W-:Y:S02]  /*21f0*/  UIMAD.WIDE.U32 UR6, UR15, UR12, UR6 ;  /* 0x0000000c0f0672a5 */ /* 0x002fe4000f8e0006 */
[----:B------:R-:W-:-:S04]  /*2200*/  UIMAD UR13, UR15, UR13, UR14 ;  /* 0x0000000d0f0d72a4 */ /* 0x000fc8000f8e020e */
[----:B------:R-:W-:Y:S01]  /*2210*/  UIADD3 UR18, UR7, UR13, URZ ;  /* 0x0000000d07127290 */ /* 0x000fe2000fffe03f */
[----:B------:R-:W-:-:S11]  /*2220*/  UMOV UR17, UR6 ;  /* 0x0000000600117c82 */ /* 0x000fd60008000000 */
.L_x_405:
[----:B------:R-:W-:Y:S01]  /*2230*/  @UP1 UIADD3 UR14, UR58, UR60, URZ ;  /* 0x0000003c3a0e1290 */ /* 0x000fe2000fffe03f */
[----:B------:R-:W-:-:S03]  /*2240*/  @UP1 ULDC.64 UR6, c[0x0][0x458] ;  /* 0x0001160000061ab9 */ /* 0x000fc60000000a00 */
[----:B------:R-:W-:Y:S02]  /*2250*/  @UP1 UIMAD.WIDE.U32 UR12, UR14, UR6, URZ ;  /* 0x000000060e0c12a5 */ /* 0x000fe4000f8e003f */
[----:B------:R-:W-:-:S04]  /*2260*/  @UP1 UIMAD UR14, UR14, UR7, URZ ;  /* 0x000000070e0e12a4 */ /* 0x000fc8000f8e023f */
[----:B------:R-:W-:Y:S01]  /*2270*/  @UP1 UIADD3 UR16, UR13, UR14, URZ ;  /* 0x0000000e0d101290 */ /* 0x000fe2000fffe03f */
[----:B------:R-:W-:Y:S11]  /*2280*/  @P1 BRA `(.L_x_406) ;  /* 0x0000000000301947 */ /* 0x000ff60003800000 */
        /* <DEDUP_REMOVED lines=8> */
[----:B------:R-:W-:-:S04]  /*2310*/  UIMAD UR16, UR52, UR14, URZ ;  /* 0x0000000e341072a4 */ /* 0x000fc8000f8e023f */
[----:B-1----:R-:W-:Y:S02]  /*2320*/  UIMAD UR16, UR19, UR15, UR16 ;  /* 0x0000000f131072a4 */ /* 0x002fe4000f8e0210 */
[----:B------:R-:W-:-:S04]  /*2330*/  UIMAD.WIDE.U32 UR12, UR19, UR14, UR12 ;  /* 0x0000000e130c72a5 */ /* 0x000fc8000f8e000c */
[----:B------:R-:W-:-:S12]  /*2340*/  UIADD3 UR16, UR13, UR16, URZ ;  /* 0x000000100d107290 */ /* 0x000fd8000fffe03f */
.L_x_406:
[----:B------:R1:W5:Y:S04]  /*2350*/  LDL R12, [R1+0xc] ;  /* 0x00000c00010c7983 */ /* 0x0003680000100800 */
[----:B------:R1:W5:Y:S01]  /*2360*/  LDL R11, [R1+0x10] ;  /* 0x00001000010b7983 */ /* 0x0003620000100800 */
[----:B------:R-:W2:Y:S01]  /*2370*/  S2UR UR14, SR_CTAID.Z ;  /* 0x00000000000e79c3 */ /* 0x000ea20000002700 */
[----:B------:R-:W-:Y:S01]  /*2380*/  UIMAD UR13, UR30, UR10, URZ ;  /* 0x0000000a1e0d72a4 */ /* 0x000fe2000f8e023f */
[----:B------:R-:W-:Y:S01]  /*2390*/  IMAD.U32 R4, RZ, RZ, UR10 ;  /* 0x0000000aff047e24 */ /* 0x000fe2000f8e00ff */
[----:B------:R-:W-:Y:S01]  /*23a0*/  UIMAD UR5, UR57, -0x80, UR5 ;  /* 0xffffff80390578a4 */ /* 0x000fe2000f8e0205 */
[----:B------:R-:W-:Y:S01]  /*23b0*/  BSSY B0, `(.L_x_407) ;  /* 0x0000022000007945 */ /* 0x000fe20003800000 */
[----:B------:R-:W-:Y:S01]  /*23c0*/  UIMAD UR13, UR59, UR11, UR13 ;  /* 0x0000000b3b0d72a4 */ /* 0x000fe2000f8e020d */
[----:B------:R-:W-:-:S03]  /*23d0*/  IMAD.WIDE.U32 R4, R4, UR59, R250 ;  /* 0x0000003b04047c25 */ /* 0x000fc6000f8e00fa */
[----:B------:R-:W-:Y:S02]  /*23e0*/  ISETP.GE.AND P4, PT, R2, UR5, PT ;  /* 0x0000000502007c0c */ /* 0x000fe4000bf86270 */
[----:B------:R-:W-:Y:S02]  /*23f0*/  MOV R0, UR13 ;  /* 0x0000000d00007c02 */ /* 0x000fe40008000f00 */
[----:B------:R-:W-:Y:S01]  /*2400*/  IADD3 R6, P0, R4, UR17, RZ ;  /* 0x0000001104067c10 */ /* 0x000fe2000ff1e0ff */
[----:B------:R-:W-:-:S03]  /*2410*/  VIADD R4, R2, 0x40 ;  /* 0x0000004002047836 */ /* 0x000fc60000000000 */
[----:B------:R-:W-:Y:S02]  /*2420*/  IADD3.X R7, R5, UR18, R0, P0, !PT ;  /* 0x0000001205077c10 */ /* 0x000fe400087fe400 */
[----:B------:R-:W-:Y:S01]  /*2430*/  ISETP.GE.AND P3, PT, R4, UR5, PT ;  /* 0x0000000504007c0c */ /* 0x000fe2000bf66270 */
[----:B--2---:R-:W-:-:S03]  /*2440*/  USHF.R.S32.HI UR19, URZ, 0x1f, UR14 ;  /* 0x0000001f3f137899 */ /* 0x004fc6000801140e */
[----:B------:R-:W-:Y:S02]  /*2450*/  ULDC.64 UR14, c[0x0][0x468] ;  /* 0x00011a00000e7ab9 */ /* 0x000fe40000000a00 */
[----:B------:R-:W-:Y:S01]  /*2460*/  UIMAD UR13, UR19, UR14, URZ ;  /* 0x0000000e130d72a4 */ /* 0x000fe2000f8e023f */
[----:B------:R-:W-:-:S05]  /*2470*/  MOV R0, UR14 ;  /* 0x0000000e00007c02 */ /* 0x000fca0008000f00 */
[----:B------:R-:W2:Y:S02]  /*2480*/  S2UR UR19, SR_CTAID.Z ;  /* 0x00000000001379c3 */ /* 0x000ea40000002700 */
[----:B--2---:R-:W-:Y:S01]  /*2490*/  UIMAD UR15, UR19, UR15, UR13 ;  /* 0x0000000f130f72a4 */ /* 0x004fe2000f8e020d */
[----:B------:R-:W-:-:S05]  /*24a0*/  IMAD.WIDE.U32 R6, R0, UR19, R6 ;  /* 0x0000001300067c25 */ /* 0x000fca000f8e0006 */
[----:B------:R-:W-:Y:S01]  /*24b0*/  VIADD R10, R7, UR15 ;  /* 0x0000000f070a7c36 */ /* 0x000fe20008000000 */
[----:B-1----:R-:W-:Y:S06]  /*24c0*/  @P4 BRA `(.L_x_408) ;  /* 0x0000000000404947 */ /* 0x002fec0003800000 */
[----:B------:R-:W-:Y:S01]  /*24d0*/  MOV R5, R10 ;  /* 0x0000000a00057202 */ /* 0x000fe20000000f00 */
[----:B------:R-:W-:Y:S01]  /*24e0*/  IMAD R0, R19, UR10, RZ ;  /* 0x0000000a13007c24 */ /* 0x000fe2000f8e02ff */
[----:B------:R-:W-:Y:S01]  /*24f0*/  ULDC UR13, c[0x0][0x2d0] ;  /* 0x0000b400000d7ab9 */ /* 0x000fe20000000800 */
[----:B------:R-:W-:Y:S01]  /*2500*/  IMAD.MOV.U32 R4, RZ, RZ, R6 ;  /* 0x000000ffff047224 */ /* 0x000fe200078e0006 */
[----:B------:R-:W-:Y:S01]  /*2510*/  ISETP.GE.AND P5, PT, R250, UR13, PT ;  /* 0x0000000dfa007c0c */ /* 0x000fe2000bfa6270 */
[----:B------:R-:W-:Y:S01]  /*2520*/  IMAD R0, R2, UR11, R0 ;  /* 0x0000000b02007c24 */ /* 0x000fe2000f8e0200 */
        /* <DEDUP_REMOVED lines=10> */
.L_x_408:
[----:B------:R-:W-:Y:S05]  /*25d0*/  BSYNC B0 ;  /* 0x0000000000007941 */ /* 0x000fea0003800000 */
.L_x_407:
        /* <DEDUP_REMOVED lines=19> */
.L_x_410:
[----:B------:R-:W-:Y:S05]  /*2710*/  BSYNC B0 ;  /* 0x0000000000007941 */ /* 0x000fea0003800000 */
.L_x_409:
[----:B------:R-:W3:Y:S01]  /*2720*/  S2UR UR10, SR_CTAID.Z ;  /* 0x00000000000a79c3 */ /* 0x000ee20000002700 */
[----:B------:R-:W-:Y:S01]  /*2730*/  UIMAD UR5, UR30, UR6, URZ ;  /* 0x000000061e0572a4 */ /* 0x000fe2000f8e023f */
[----:B-12---:R-:W-:Y:S01]  /*2740*/  IMAD.U32 R4, RZ, RZ, UR6 ;  /* 0x00000006ff047e24 */ /* 0x006fe2000f8e00ff */
[----:B------:R-:W-:Y:S02]  /*2750*/  BSSY B0, `(.L_x_411) ;  /* 0x000001f000007945 */ /* 0x000fe40003800000 */
[----:B------:R-:W-:Y:S01]  /*2760*/  UIMAD UR5, UR59, UR7, UR5 ;  /* 0x000000073b0572a4 */ /* 0x000fe2000f8e0205 */
[----:B------:R-:W-:Y:S02]  /*2770*/  IMAD.WIDE.U32 R4, R4, UR59, R250 ;  /* 0x0000003b04047c25 */ /* 0x000fe4000f8e00fa */
[----:B------:R-:W1:Y:S03]  /*2780*/  S2UR UR13, SR_CTAID.Z ;  /* 0x00000000000d79c3 */ /* 0x000e660000002700 */
[----:B------:R-:W-:Y:S01]  /*2790*/  IMAD.U32 R0, RZ, RZ, UR5 ;  /* 0x00000005ff007e24 */ /* 0x000fe2000f8e00ff */
[----:B------:R-:W-:-:S04]  /*27a0*/  IADD3 R6, P0, R4, UR12, RZ ;  /* 0x0000000c04067c10 */ /* 0x000fc8000ff1e0ff */
[----:B------:R-:W-:Y:S01]  /*27b0*/  IADD3.X R7, R5, UR16, R0, P0, !PT ;  /* 0x0000001005077c10 */ /* 0x000fe200087fe400 */
[----:B---3--:R-:W-:-:S03]  /*27c0*/  USHF.R.S32.HI UR14, URZ, 0x1f, UR10 ;  /* 0x0000001f3f0e7899 */ /* 0x008fc6000801140a */
[----:B------:R-:W-:Y:S02]  /*27d0*/  ULDC.64 UR10, c[0x0][0x470] ;  /* 0x00011c00000a7ab9 */ /* 0x000fe40000000a00 */
[----:B------:R-:W-:Y:S01]  /*27e0*/  UIMAD UR5, UR14, UR10, URZ ;  /* 0x0000000a0e0572a4 */ /* 0x000fe2000f8e023f */
[----:B------:R-:W-:-:S03]  /*27f0*/  MOV R0, UR10 ;  /* 0x0000000a00007c02 */ /* 0x000fc60008000f00 */
[----:B-1----:R-:W-:Y:S02]  /*2800*/  UIMAD UR11, UR13, UR11, UR5 ;  /* 0x0000000b0d0b72a4 */ /* 0x002fe4000f8e0205 */
        /* <DEDUP_REMOVED lines=19> */
.L_x_412:
[----:B------:R-:W-:Y:S05]  /*2940*/  BSYNC B0 ;  /* 0x0000000000007941 */ /* 0x000fea0003800000 */
.L_x_411:
        /* <DEDUP_REMOVED lines=20> */
.L_x_404:
[----:B------:R-:W2:Y:S01]  /*2a90*/  LDL R20, [R1+0x1c] ;  /* 0x00001c0001147983 */ /* 0x000ea20000100800 */
[----:B------:R-:W-:Y:S01]  /*2aa0*/  PLOP3.LUT P0, PT, PT, PT, UP4, 0x80, 0x0 ;  /* 0x000000000000781c */ /* 0x000fe20003f0f048 */
[----:B------:R-:W-:Y:S01]  /*2ab0*/  UIMAD UR10, UR30, UR20, URZ ;  /* 0x000000141e0a72a4 */ /* 0x000fe2000f8e023f */
[----:B------:R-:W-:Y:S01]  /*2ac0*/  IMAD.U32 R4, RZ, RZ, UR20 ;  /* 0x00000014ff047e24 */ /* 0x000fe2000f8e00ff */
[----:B------:R-:W-:Y:S01]  /*2ad0*/  UIMAD UR11, UR57, -0x80, UR5 ;  /* 0xffffff80390b78a4 */ /* 0x000fe2000f8e0205 */
[----:B------:R-:W-:Y:S01]  /*2ae0*/  VIADD R7, R2, 0x40 ;  /* 0x0000004002077836 */ /* 0x000fe20000000000 */
        /* <DEDUP_REMOVED lines=66> */
.L_x_415:
[----:B------:R-:W-:Y:S05]  /*2f10*/  BSYNC B0 ;  /* 0x0000000000007941 */ /* 0x000fea0003800000 */
.L_x_414:
        /* <DEDUP_REMOVED lines=44> */
.L_x_417:
[----:B------:R-:W-:Y:S05]  /*31e0*/  BSYNC B0 ;  /* 0x0000000000007941 */ /* 0x000fea0003800000 */
.L_x_416:
        /* <DEDUP_REMOVED lines=41> */
.L_x_419:
[----:B------:R-:W-:Y:S05]  /*3480*/  BSYNC B0 ;  /* 0x0000000000007941 */ /* 0x000fea0003800000 */
.L_x_418:
        /* <DEDUP_REMOVED lines=16> */
.L_x_421:
        /* <DEDUP_REMOVED lines=37> */
.L_x_422:
[----:B------:R-:W-:Y:S05]  /*37e0*/  BSYNC B0 ;  /* 0x0000000000007941 */ /* 0x000fea0003800000 */
.L_x_420:
[----:B-1----:R-:W-:Y:S01]  /*37f0*/  IMAD.U32 R4, RZ, RZ, UR24 ;  /* 0x00000018ff047e24 */ /* 0x002fe2000f8e00ff */
[----:B------:R-:W-:Y:S01]  /*3800*/  UIMAD UR11, UR30, UR24, URZ ;  /* 0x000000181e0b72a4 */ /* 0x000fe2000f8e023f */
[----:B------:R1:W-:Y:S01]  /*3810*/  @P1 STS [R0+0x9000], RZ ;  /* 0x009000ff00001388 */ /* 0x0003e20000000800 */
[----:B----4-:R-:W-:Y:S01]  /*3820*/  VIADD R8, R249, 0x8 ;  /* 0x00000008f9087836 */ /* 0x010fe20000000000 */
[----:B------:R-:W-:Y:S01]  /*3830*/  ULDC.64 UR20, c[0x0][0x260] ;  /* 0x0000980000147ab9 */ /* 0x000fe20000000a00 */
[----:B------:R-:W-:Y:S01]  /*3840*/  IMAD.WIDE.U32 R4, R4, UR59, R250 ;  /* 0x0000003b04047c25 */ /* 0x000fe2000f8e00fa */
[----:B------:R-:W-:Y:S01]  /*3850*/  UIMAD UR11, UR59, UR25, UR11 ;  /* 0x000000193b0b72a4 */ /* 0x000fe2000f8e020b */
[----:B------:R1:W-:Y:S01]  /*3860*/  @P1 STS [R0+0x9004], RZ ;  /* 0x009004ff00001388 */ /* 0x0003e20000000800 */
[----:B------:R-:W-:Y:S01]  /*3870*/  BSSY B0, `(.L_x_423) ;  /* 0x000003b000007945 */ /* 0x000fe20003800000 */
[----:B------:R-:W-:Y:S02]  /*3880*/  IADD3 R6, P2, R4, UR29, RZ ;  /* 0x0000001d04067c10 */ /* 0x000fe4000ff5e0ff */
[----:B------:R1:W-:Y:S01]  /*3890*/  @P1 STS.64 [R0+0x9008], RZ ;  /* 0x009008ff00001388 */ /* 0x0003e20000000a00 */
[----:B------:R-:W-:-:S03]  /*38a0*/  IMAD.U32 R4, RZ, RZ, UR11 ;  /* 0x0000000bff047e24 */ /* 0x000fc6000f8e00ff */
[----:B------:R1:W-:Y:S02]  /*38b0*/  @P1 STS.128 [R0+0xb000], RZ ;  /* 0x00b000ff00001388 */ /* 0x0003e40000000c00 */
[----:B------:R-:W-:Y:S01]  /*38c0*/  IADD3.X R7, R5, UR32, R4, P2, !PT ;  /* 0x0000002005077c10 */ /* 0x000fe200097fe404 */
[----:B------:R-:W-:Y:S01]  /*38d0*/  IMAD R4, R15, UR20, RZ ;  /* 0x000000140f047c24 */ /* 0x000fe2000f8e02ff */
[----:B------:R1:W-:Y:S01]  /*38e0*/  @P1 STS.128 [R0+0xd000], RZ ;  /* 0x00d000ff00001388 */ /* 0x0003e20000000c00 */
[----:B------:R-:W-:Y:S02]  /*38f0*/  ISETP.GE.AND P2, PT, R8, UR10, PT ;  /* 0x0000000a08007c0c */ /* 0x000fe4000bf46270 */
[C---:B------:R-:W-:Y:S01]  /*3900*/  IMAD R4, R14.reuse, UR21, R4 ;  /* 0x000000150e047c24 */ /* 0x040fe2000f8e0204 */
[----:B------:R-:W-:Y:S01]  /*3910*/  IADD3 R5, R249, 0x20, RZ ;  /* 0x00000020f9057810 */ /* 0x000fe20007ffe0ff */
[----:B------:R-:W-:Y:S01]  /*3920*/  IMAD.WIDE.U32 R6, R14, UR20, R6 ;  /* 0x000000140e067c25 */ /* 0x000fe2000f8e0006 */
[----:B------:R-:W-:-:S02]  /*3930*/  P2R R16, PR, RZ, 0x4 ;  /* 0x00000004ff107803 */ /* 0x000fc40000000000 */
[C---:B------:R-:W-:Y:S01]  /*3940*/  ISETP.GE.AND P2, PT, R249.reuse, UR10, PT ;  /* 0x0000000af9007c0c */ /* 0x040fe2000bf46270 */
[----:B------:R-:W-:Y:S01]  /*3950*/  VIADD R14, R249, 0x28 ;  /* 0x00000028f90e7836 */ /* 0x000fe20000000000 */
[----:B------:R-:W-:Y:S02]  /*3960*/  ISETP.GE.AND P6, PT, R5, UR10, PT ;  /* 0x0000000a05007c0c */ /* 0x000fe4000bfc6270 */
[----:B------:R-:W-:Y:S02]  /*3970*/  P2R R15, PR, RZ, 0x4 ;  /* 0x00000004ff0f7803 */ /* 0x000fe40000000000 */
[----:B------:R-:W-:Y:S02]  /*3980*/  ISETP.GE.AND P5, PT, R14, UR10, PT ;  /* 0x0000000a0e007c0c */ /* 0x000fe4000bfa6270 */
[----:B------:R-:W-:Y:S01]  /*3990*/  IADD3 R9, R7, R4, RZ ;  /* 0x0000000407097210 */ /* 0x000fe20007ffe0ff */
[----:B------:R-:W-:Y:S10]  /*39a0*/  @P1 BRA `(.L_x_424) ;  /* 0x00000000009c1947 */ /* 0x000ff40003800000 */
        /* <DEDUP_REMOVED lines=39> */
.L_x_424:
[----:B------:R-:W-:Y:S05]  /*3c20*/  BSYNC B0 ;  /* 0x0000000000007941 */ /* 0x000fea0003800000 */
.L_x_423:
        /* <DEDUP_REMOVED lines=43> */
.L_x_426:
[----:B------:R-:W-:Y:S05]  /*3ee0*/  BSYNC B0 ;  /* 0x0000000000007941 */ /* 0x000fea0003800000 */
.L_x_425:
[----:B------:R-:W0:Y:S01]  /*3ef0*/  LDGDEPBAR ;  /* 0x00000000000079af */ /* 0x000e220000000000 */
[----:B------:R-:W-:Y:S01]  /*3f00*/  ISETP.NE.AND P2, PT, R15, RZ, PT ;  /* 0x000000ff0f00720c */ /* 0x000fe20003f45270 */
[----:B-12---:R-:W-:Y:S01]  /*3f10*/  IMAD.MOV.U32 R4, RZ, RZ, 0x4 ;  /* 0x00000004ff047424 */ /* 0x006fe200078e00ff */
[----:B------:R-:W-:Y:S01]  /*3f20*/  ISETP.NE.AND P1, PT, R16, RZ, PT ;  /* 0x000000ff1000720c */ /* 0x000fe20003f25270 */
[----:B------:R-:W-:Y:S01]  /*3f30*/  IMAD.MOV.U32 R6, RZ, RZ, 0x4 ;  /* 0x00000004ff067424 */ /* 0x000fe200078e00ff */
[----:B------:R-:W1:Y:S01]  /*3f40*/  LDC.64 R8, c[0x0][0x3b8] ;  /* 0x0000ee00ff087b82 */ /* 0x000e620000000a00 */
[----:B---34-:R-:W-:Y:S02]  /*3f50*/  IMAD.MOV.U32 R0, RZ, RZ, 0x7f800000 ;  /* 0x7f800000ff007424 */ /* 0x018fe400078e00ff */
[----:B------:R-:W-:Y:S02]  /*3f60*/  IMAD.MOV.U32 R10, RZ, RZ, 0x7f800000 ;  /* 0x7f800000ff0a7424 */ /* 0x000fe400078e00ff */
[----:B------:R-:W-:-:S02]  /*3f70*/  IMAD.MOV.U32 R2, RZ, RZ, 0x7f800000 ;  /* 0x7f800000ff027424 */ /* 0x000fc400078e00ff */
[----:B------:R-:W-:Y:S01]  /*3f80*/  IMAD.MOV.U32 R252, RZ, RZ, 0x7f800000 ;  /* 0x7f800000fffc7424 */ /* 0x000fe200078e00ff */
[----:B------:R-:W-:Y:S01]  /*3f90*/  S2UR UR10, SR_CTAID.Y ;  /* 0x00000000000a79c3 */ /* 0x000fe20000002600 */
[----:B------:R-:W-:-:S07]  /*3fa0*/  IMAD.WIDE R4, R249, R4, UR14 ;  /* 0x0000000ef9047e25 */ /* 0x000fce000f8e0204 */
[----:B------:R-:W2:Y:S01]  /*3fb0*/  S2UR UR11, SR_CTAID.Z ;  /* 0x00000000000b79c3 */ /* 0x000ea20000002700 */
[----:B------:R-:W-:Y:S01]  /*3fc0*/  @!P5 IMAD.WIDE R6, R14, R6, UR14 ;  /* 0x0000000e0e06de25 */ /* 0x000fe2000f8e0206 */
[----:B------:R-:W3:Y:S01]  /*3fd0*/  @!P2 LDG.E R10, desc[UR8][R4.64] ;  /* 0x00000008040aa981 */ /* 0x000ee2000c1e1900 */
[----:B------:R-:W-:-:S04]  /*3fe0*/  DEPBAR.LE SB0, 0x1 ;  /* 0x000080400000791a */ /* 0x000fc80000000000 */
[----:B------:R-:W4:Y:S01]  /*3ff0*/  @!P1 LDG.E R2, desc[UR8][R4.64+0x20] ;  /* 0x0000200804029981 */ /* 0x000f22000c1e1900 */
[----:B------:R-:W-:Y:S01]  /*4000*/  LEA R192, R218, UR4, 0x1 ;  /* 0x00000004dac07c11 */ /* 0x000fe2000f8e08ff */
[----:B------:R-:W-:Y:S02]  /*4010*/  USHF.L.U32 UR21, UR7, 0x4, URZ ;  /* 0x0000000407157899 */ /* 0x000fe4000800063f */
[----:B------:R4:W5:Y:S01]  /*4020*/  @!P6 LDG.E R252, desc[UR8][R4.64+0x80] ;  /* 0x0000800804fce981 */ /* 0x000962000c1e1900 */
[----:B------:R-:W-:Y:S01]  /*4030*/  USHF.L.U32 UR20, UR7, 0x3, URZ ;  /* 0x0000000307147899 */ /* 0x000fe2000800063f */
[----:B------:R-:W-:Y:S01]  /*4040*/  VIADD R209, R220, 0x1800 ;  /* 0x00001800dcd17836 */ /* 0x000fe20000000000 */
[----:B------:R-:W-:Y:S01]  /*4050*/  UIADD3 UR50, UR59, UR16, URZ ;  /* 0x000000103b327290 */ /* 0x000fe2000fffe03f */
[----:B------:R-:W3:Y:S01]  /*4060*/  @!P5 LDG.E R0, desc[UR8][R6.64] ;  /* 0x000000080600d981 */ /* 0x000ee2000c1e1900 */
[----:B------:R-:W-:Y:S01]  /*4070*/  IMAD.MOV.U32 R248, RZ, RZ, R237 ;  /* 0x000000fffff87224 */ /* 0x000fe200078e00ed */
        /* <DEDUP_REMOVED lines=31> */
[----:B--2---:R-:W-:Y:S01]  /*4270*/  UIMAD UR10, UR10, UR53, UR11 ;  /* 0x000000350a0a72a4 */ /* 0x004fe2000f8e020b */
[----:B------:R-:W-:Y:S02]  /*4280*/  CS2R R74, SRZ ;  /* 0x00000000004a7805 */ /* 0x000fe4000001ff00 */
[----:B------:R-:W-:Y:S01]  /*4290*/  CS2R R72, SRZ ;  /* 0x0000000000487805 */ /* 0x000fe2000001ff00 */
[----:B------:R-:W1:Y:S01]  /*42a0*/  LDSM.16.M88.4 R156, [R192+0xf000] ;  /* 0x00f00000c09c783b */ /* 0x000e620000000200 */
[----:B------:R-:W-:Y:S01]  /*42b0*/  USHF.L.U32 UR10, UR10, 0x5, URZ ;  /* 0x000000050a0a7899 */ /* 0x000fe2000800063f */
[----:B------:R-:W-:-:S02]  /*42c0*/  CS2R R70, SRZ ;  /* 0x0000000000467805 */ /* 0x000fc4000001ff00 */
[----:B------:R-:W-:Y:S01]  /*42d0*/  CS2R R68, SRZ ;  /* 0x0000000000447805 */ /* 0x000fe2000001ff00 */
[----:B------:R-:W2:Y:S01]  /*42e0*/  LDSM.16.M88.4 R160, [R192+0xf400] ;  /* 0x00f40000c0a0783b */ /* 0x000ea20000000200 */
[----:B------:R-:W-:Y:S01]  /*42f0*/  USHF.R.S32.HI UR11, URZ, 0x1f, UR10 ;  /* 0x0000001f3f0b7899 */ /* 0x000fe2000801140a */
        /* <DEDUP_REMOVED lines=18> */
[----:B------:R-:W1:Y:S01]  /*4420*/  LDSM.16.M88.4 R164, [R210] ;  /* 0x00000000d2a4783b */ /* 0x000e620000000200 */
[----:B------:R-:W-:Y:S02]  /*4430*/  CS2R R38, SRZ ;  /* 0x0000000000267805 */ /* 0x000fe4000001ff00 */
[----:B------:R-:W-:Y:S01]  /*4440*/  CS2R R36, SRZ ;  /* 0x0000000000247805 */ /* 0x000fe2000001ff00 */
[----:B------:R-:W-:Y:S01]  /*4450*/  ULDC UR13, c[0x0][0x394] ;  /* 0x0000e500000d7ab9 */ /* 0x000fe20000000800 */
[----:B------:R-:W1:Y:S01]  /*4460*/  LDSM.16.M88.4 R168, [R210+0x400] ;  /* 0x00040000d2a8783b */ /* 0x000e620000000200 */
[----:B------:R-:W-:Y:S02]  /*4470*/  UIMAD UR49, UR7, 0x18, URZ ;  /* 0x00000018073178a4 */ /* 0x000fe4000f8e023f */
[----:B------:R-:W-:Y:S01]  /*4480*/  USHF.L.U32 UR48, UR7, 0x5, URZ ;  /* 0x0000000507307899 */ /* 0x000fe2000800063f */
[----:B------:R-:W1:Y:S01]  /*4490*/  LDSM.16.M88.4 R180, [R210+0x2000] ;  /* 0x00200000d2b4783b */ /* 0x000e620000000200 */
[----:B------:R-:W-:-:S02]  /*44a0*/  UIMAD UR47, UR7, 0x28, URZ ;  /* 0x00000028072f78a4 */ /* 0x000fc4000f8e023f */
[----:B------:R-:W-:Y:S01]  /*44b0*/  UIMAD UR46, UR7, 0x30, URZ ;  /* 0x00000030072e78a4 */ /* 0x000fe2000f8e023f */
[----:B------:R-:W1:Y:S01]  /*44c0*/  LDSM.16.M88.4 R184, [R210+0x2400] ;  /* 0x00240000d2b8783b */ /* 0x000e620000000200 */
[----:B------:R-:W-:Y:S02]  /*44d0*/  UIMAD UR34, UR7, 0x38, URZ ;  /* 0x00000038072278a4 */ /* 0x000fe4000f8e023f */
[----:B------:R-:W-:Y:S01]  /*44e0*/  UIADD3 UR55, UR59, 0x80, URZ ;  /* 0x000000803b377890 */ /* 0x000fe2000fffe03f */
[----:B------:R-:W1:Y:S01]  /*44f0*/  LDSM.16.M88.4 R196, [R210+0x4000] ;  /* 0x00400000d2c4783b */ /* 0x000e620000000200 */
[----:B------:R-:W-:Y:S01]  /*4500*/  ULDC UR56, c[0x0][0x2d0] ;  /* 0x0000b40000387ab9 */ /* 0x000fe20000000800 */
[----:B------:R-:W-:Y:S02]  /*4510*/  ULDC UR61, c[0x0][0x398] ;  /* 0x0000e600003d7ab9 */ /* 0x000fe40000000800 */
[----:B------:R-:W1:Y:S01]  /*4520*/  LDSM.16.M88.4 R200, [R210+0x4400] ;  /* 0x00440000d2c8783b */ /* 0x000e620000000200 */
[----:B------:R-:W-:-:S02]  /*4530*/  UIADD3 UR31, UR21, 0x20, URZ ;  /* 0x00000020151f7890 */ /* 0x000fc4000fffe03f */
[----:B------:R-:W-:Y:S02]  /*4540*/  UIADD3 UR26, UR21, 0x40, URZ ;  /* 0x00000040151a7890 */ /* 0x000fe4000fffe03f */
[----:B------:R-:W-:Y:S02]  /*4550*/  UIADD3 UR30, UR20, UR31, URZ ;  /* 0x0000001f141e7290 */ /* 0x000fe4000fffe03f */
[----:B------:R-:W-:Y:S02]  /*4560*/  UIADD3 UR25, UR20, UR26, URZ ;  /* 0x0000001a14197290 */ /* 0x000fe4000fffe03f */
[----:B------:R-:W-:Y:S02]  /*4570*/  UIADD3 UR29, UR20, UR30, URZ ;  /* 0x0000001e141d7290 */ /* 0x000fe4000fffe03f */
[----:B------:R-:W-:Y:S01]  /*4580*/  UIADD3 UR24, UR20, UR25, URZ ;  /* 0x0000001914187290 */ /* 0x000fe2000fffe03f */
[----:B------:R-:W-:Y:S01]  /*4590*/  SEL R209, R209, R220, !P0 ;  /* 0x000000dcd1d17207 */ /* 0x000fe20004000000 */
[----:B------:R-:W-:-:S02]  /*45a0*/  UIADD3 UR28, UR20, UR29, URZ ;  /* 0x0000001d141c7290 */ /* 0x000fc4000fffe03f */
[----:B------:R-:W-:Y:S02]  /*45b0*/  UIADD3 UR23, UR20, UR24, URZ ;  /* 0x0000001814177290 */ /* 0x000fe4000fffe03f */
[----:B------:R-:W-:Y:S01]  /*45c0*/  UIADD3 UR52, -UR5, 0x80, UR50 ;  /* 0x0000008005347890 */ /* 0x000fe2000fffe132 */
[----:B------:R-:W-:Y:S01]  /*45d0*/  LEA R209, R209, UR4, 0x1 ;  /* 0x00000004d1d17c11 */ /* 0x000fe2000f8e08ff */
[----:B------:R-:W-:Y:S02]  /*45e0*/  UIADD3 UR27, UR20, UR28, URZ ;  /* 0x0000001c141b7290 */ /* 0x000fe4000fffe03f */
[----:B------:R-:W-:Y:S02]  /*45f0*/  UIADD3 UR22, UR20, UR23, URZ ;  /* 0x0000001714167290 */ /* 0x000fe4000fffe03f */
[----:B------:R-:W-:Y:S02]  /*4600*/  UIADD3 UR52, UR52, -UR38, URZ ;  /* 0x8000002634347290 */ /* 0x000fe4000fffe03f */
[----:B------:R-:W-:-:S02]  /*4610*/  UIADD3 UR33, UR20, UR27, URZ ;  /* 0x0000001b14217290 */ /* 0x000fc4000fffe03f */
[----:B------:R-:W-:Y:S01]  /*4620*/  UIADD3 UR32, UR20, UR22, URZ ;  /* 0x0000001614207290 */ /* 0x000fe2000fffe03f */
[----:B---3--:R-:W-:Y:S04]  /*4630*/  STL [R1], R0 ;  /* 0x0000000001007387 */ /* 0x008fe80000100800 */
[----:B----4-:R3:W-:Y:S01]  /*4640*/  STL [R1+0x8], R2 ;  /* 0x0000080201007387 */ /* 0x0107e20000100800 */
[----:B------:R-:W-:Y:S02]  /*4650*/  R2UR UR36, R6 ;  /* 0x00000000062472ca */ /* 0x000fe400000e0000 */
[--C-:B---3--:R-:W-:Y:S01]  /*4660*/  IADD3 R2, P2, P1, R4, UR10, R18.reuse ;  /* 0x0000000a04027c10 */ /* 0x108fe2000f95e012 */
[----:B------:R-:W-:Y:S01]  /*4670*/  ULDC UR10, c[0x0][0x2ec] ;  /* 0x0000bb00000a7ab9 */ /* 0x000fe20000000800 */
[----:B------:R-:W-:-:S03]  /*4680*/  SHF.R.S32.HI R0, RZ, 0x1f, R18 ;  /* 0x0000001fff007819 */ /* 0x000fc60000011412 */
[----:B------:R3:W-:Y:S01]  /*4690*/  STL [R1+0x28], R2 ;  /* 0x0000280201007387 */ /* 0x0007e20000100800 */
[----:B------:R-:W-:Y:S01]  /*46a0*/  IADD3.X R4, R5, UR11, R0, P2, P1 ;  /* 0x0000000b05047c10 */ /* 0x000fe200097e2400 */
[----:B------:R-:W-:Y:S01]  /*46b0*/  VIADD R0, R217, 0x1800 ;  /* 0x00001800d9007836 */ /* 0x000fe20000000000 */
[----:B------:R-:W-:-:S03]  /*46c0*/  R2UR UR51, R7 ;  /* 0x00000000073372ca */ /* 0x000fc600000e0000 */
[----:B------:R-:W-:Y:S02]  /*46d0*/  UIADD3 UR44, UR36, -0x61c88647, URZ ;  /* 0x9e3779b9242c7890 */ /* 0x000fe4000fffe03f */
[----:B------:R-:W-:Y:S01]  /*46e0*/  UIADD3 UR53, UR36, 0x3c6ef372, URZ ;  /* 0x3c6ef37224357890 */ /* 0x000fe2000fffe03f */
[----:B---3--:R-:W-:Y:S01]  /*46f0*/  IMAD R2, RZ, RZ, -UR12 ;  /* 0x8000000cff027e24 */ /* 0x008fe2000f8e02ff */
[----:B------:R-:W-:Y:S02]  /*4700*/  UIADD3 UR42, UR36, -0x255992d5, URZ ;  /* 0xdaa66d2b242a7890 */ /* 0x000fe4000fffe03f */
[----:B------:R-:W-:Y:S02]  /*4710*/  UIADD3 UR40, UR36, 0x78dde6e4, URZ ;  /* 0x78dde6e424287890 */ /* 0x000fe4000fffe03f */
[----:B------:R3:W-:Y:S01]  /*4720*/  STL [R1+0x18], R2 ;  /* 0x0000180201007387 */ /* 0x0007e20000100800 */
[----:B------:R-:W-:Y:S01]  /*4730*/  UIADD3 UR38, UR36, 0x1715609d, URZ ;  /* 0x1715609d24267890 */ /* 0x000fe2000fffe03f */
[----:B------:R-:W-:-:S02]  /*4740*/  ULDC.U8 UR11, c[0x0][0x388] ;  /* 0x0000e200000b7ab9 */ /* 0x000fc40000000000 */
[----:B------:R4:W-:Y:S01]  /*4750*/  STL [R1+0x4], R10 ;  /* 0x0000040a01007387 */ /* 0x0009e20000100800 */
[----:B---3--:R-:W-:-:S05]  /*4760*/  LOP3.LUT R2, R4, UR36, RZ, 0x3c, !PT ;  /* 0x0000002404027c12 */ /* 0x008fca000f8e3cff */
[----:B------:R4:W-:Y:S01]  /*4770*/  STL [R1+0x14], R2 ;  /* 0x0000140201007387 */ /* 0x0009e20000100800 */
[----:B------:R-:W-:Y:S01]  /*4780*/  SEL R0, R0, R217, !P0 ;  /* 0x000000d900007207 */ /* 0x000fe20004000000 */
[----:B------:R-:W-:-:S03]  /*4790*/  UIADD3 UR54, UR51, -0x4498517b, URZ ;  /* 0xbb67ae8533367890 */ /* 0x000fc6000fffe03f */
[----:B------:R-:W-:Y:S01]  /*47a0*/  LEA R208, R0, UR4, 0x1 ;  /* 0x0000000400d07c11 */ /* 0x000fe2000f8e08ff */
[----:B------:R-:W-:Y:S02]  /*47b0*/  UIADD3 UR43, UR51, 0x76cf5d0a, URZ ;  /* 0x76cf5d0a332b7890 */ /* 0x000fe4000fffe03f */
[----:B------:R-:W-:Y:S02]  /*47c0*/  UIADD3 UR41, UR51, 0x32370b8f, URZ ;  /* 0x32370b8f33297890 */ /* 0x000fe4000fffe03f */
[----:B------:R-:W-:Y:S02]  /*47d0*/  UIADD3 UR39, UR51, -0x126145ec, URZ ;  /* 0xed9eba1433277890 */ /* 0x000fe4000fffe03f */
[----:B------:R-:W-:Y:S02]  /*47e0*/  UIADD3 UR37, UR51, -0x56f99767, URZ ;  /* 0xa906689933257890 */ /* 0x000fe4000fffe03f */
[----:B------:R-:W-:Y:S02]  /*47f0*/  UIADD3 UR36, UR36, -0x4ab325aa, URZ ;  /* 0xb54cda5624247890 */ /* 0x000fe4000fffe03f */
[----:B-12---:R-:W-:-:S12]  /*4800*/  UIADD3 UR35, UR51, 0x646e171e, URZ ;  /* 0x646e171e33237890 */ /* 0x006fd8000fffe03f */
.L_x_431:
[----:B------:R-:W0:Y:S01]  /*4810*/  LDGDEPBAR ;  /* 0x00000000000079af */ /* 0x000e220000000000 */
[----:B------:R-:W-:Y:S01]  /*4820*/  LEA R0, R218, UR4, 0x1 ;  /* 0x00000004da007c11 */ /* 0x000fe2000f8e08ff */
[----:B------:R-:W-:Y:S01]  /*4830*/  IMAD.U32 R4, RZ, RZ, UR19 ;  /* 0x00000013ff047e24 */ /* 0x000fe2000f8e00ff */
[----:B----4-:R-:W-:Y:S01]  /*4840*/  IADD3 R2, R219, R209, RZ ;  /* 0x000000d1db027210 */ /* 0x010fe20007ffe0ff */
[----:B------:R-:W-:Y:S01]  /*4850*/  IMAD.U32 R5, RZ, RZ, UR18 ;  /* 0x00000012ff057e24 */ /* 0x000fe2000f8e00ff */
[----:B------:R-:W-:Y:S01]  /*4860*/  MOV R247, R221 ;  /* 0x000000dd00f77202 */ /* 0x000fe20000000f00 */
[----:B------:R-:W-:Y:S01]  /*4870*/  USHF.L.U32 UR7, UR6, 0x6, URZ ;  /* 0x0000000606077899 */ /* 0x000fe2000800063f */
[C---:B------:R-:W-:Y:S01]  /*4880*/  LEA R4, P0, R249.reuse, R4, 0x2 ;  /* 0x00000004f9047211 */ /* 0x040fe200078010ff */
[----:B------:R-:W-:Y:S01]  /*4890*/  ULDC UR12, c[0x0][0x394] ;  /* 0x0000e500000c7ab9 */ /* 0x000fe20000000800 */
[----:B------:R-:W-:Y:S01]  /*48a0*/  IMAD.MOV.U32 R246, RZ, RZ, R224 ;  /* 0x000000fffff67224 */ /* 0x000fe200078e00e0 */
[----:B------:R-:W-:Y:S01]  /*48b0*/  UISETP.GE.AND UP0, UPT, UR7, UR52, UPT ;  /* 0x000000340700728c */ /* 0x000fe2000bf06270 */
[----:B------:R-:W-:Y:S05]  /*48c0*/  LEA.HI.X.SX32 R5, R249, R5, 0x2, P0 ;  /* 0x00000005f9057211 */ /* 0x000fea00000f16ff */
[----:B------:R-:W-:Y:S01]  /*48d0*/  PLOP3.LUT P0, PT, PT, PT, UP0, 0x80, 0x0 ;  /* 0x000000000000781c */ /* 0x000fe20003f0f008 */
[----:B------:R-:W-:Y:S04]  /*48e0*/  DEPBAR.LE SB0, 0x0 ;  /* 0x000080000000791a */ /* 0x000fe80000000000 */
[----:B------:R-:W-:Y:S06]  /*48f0*/  BAR.SYNC.DEFER_BLOCKING 0x0 ;  /* 0x0000000000007b1d */ /* 0x000fec0000010000 */
[----:B------:R-:W-:Y:S04]  /*4900*/  LDSM.16.M88.4 R32, [R209] ;  /* 0x00000000d120783b */ /* 0x000fe80000000200 */
[----:B------:R-:W1:Y:S04]  /*4910*/  LDSM.16.M88.4 R16, [R0+0x9000] ;  /* 0x009000000010783b */ /* 0x000e680000000200 */
[----:B------:R-:W2:Y:S04]  /*4920*/  LDSM.16.M88.4 R28, [R209+0x800] ;  /* 0x00080000d11c783b */ /* 0x000ea80000000200 */
[----:B-----5:R-:W5:Y:S04]  /*4930*/  LDG.E R207, desc[UR8][R4.64] ;  /* 0x0000000804cf7981 */ /* 0x020f68000c1e1900 */
[----:B------:R-:W5:Y:S04]  /*4940*/  LDG.E R206, desc[UR8][R4.64+0x20] ;  /* 0x0000200804ce7981 */ /* 0x000f68000c1e1900 */
[----:B------:R-:W5:Y:S04]  /*4950*/  LDG.E R205, desc[UR8][R4.64+0x80] ;  /* 0x0000800804cd7981 */ /* 0x000f68000c1e1900 */
[----:B------:R1:W5:Y:S04]  /*4960*/  LDG.E R204, desc[UR8][R4.64+0xa0] ;  /* 0x0000a00804cc7981 */ /* 0x000368000c1e1900 */
[----:B------:R-:W3:Y:S04]  /*4970*/  LDSM.16.M88.4 R132, [R0+0x9400] ;  /* 0x009400000084783b */ /* 0x000ee80000000200 */
[----:B------:R-:W-:Y:S04]  /*4980*/  LDSM.16.M88.4 R136, [R2] ;  /* 0x000000000288783b */ /* 0x000fe80000000200 */
[----:B------:R-:W4:Y:S04]  /*4990*/  LDSM.16.M88.4 R140, [R210+-0x6000] ;  /* 0xffa00000d28c783b */ /* 0x000f280000000200 */
[----:B------:R-:W4:Y:S04]  /*49a0*/  LDSM.16.M88.4 R144, [R2+0x800] ;  /* 0x000800000290783b */ /* 0x000f280000000200 */
[----:B------:R-:W4:Y:S04]  /*49b0*/  LDSM.16.M88.4 R148, [R210+-0x5c00] ;  /* 0xffa40000d294783b */ /* 0x000f280000000200 */
[----:B------:R-:W-:Y:S01]  /*49c0*/  LDSM.16.M88.4 R152, [R209+0x1800] ;  /* 0x00180000d198783b */ /* 0x000fe20000000200 */
[-C--:B-1----:R-:W-:Y:S06]  /*49d0*/  HMMA.16816.F32 R4, R32, R16.reuse, RZ ;  /* 0x000000102004723c */ /* 0x082fec00000018ff */
[C---:B--2---:R-:W-:Y:S06]  /*49e0*/  HMMA.16816.F32 R8, R28.reuse, R16, RZ ;  /* 0x000000101c08723c */ /* 0x044fec00000018ff */
[-C--:B------:R-:W-:Y:S06]  /*49f0*/  HMMA.16816.F32 R12, R28, R18.reuse, RZ ;  /* 0x000000121c0c723c */ /* 0x080fec00000018ff */
[C---:B------:R-:W-:Y:S06]  /*4a00*/  HMMA.16816.F32 R16, R32.reuse, R18, RZ ;  /* 0x000000122010723c */ /* 0x040fec00000018ff */
[-C--:B---3--:R-:W-:Y:S06]  /*4a10*/  HMMA.16816.F32 R20, R32, R132.reuse, RZ ;  /* 0x000000842014723c */ /* 0x088fec00000018ff */
[C---:B------:R-:W-:Y:S06]  /*4a20*/  HMMA.16816.F32 R24, R28.reuse, R132, RZ ;  /* 0x000000841c18723c */ /* 0x040fec00000018ff */
[-C--:B------:R-:W-:Y:S06]  /*4a30*/  HMMA.16816.F32 R28, R28, R134.reuse, RZ ;  /* 0x000000861c1c723c */ /* 0x080fec00000018ff */
[----:B------:R-:W-:Y:S01]  /*4a40*/  HMMA.16816.F32 R32, R32, R134, RZ ;  /* 0x000000862020723c */ /* 0x000fe200000018ff */
[----:B------:R-:W-:Y:S05]  /*4a50*/  LDSM.16.M88.4 R132, [R209+0x1000] ;  /* 0x00100000d184783b */ /* 0x000fea0000000200 */
[-C--:B----4-:R-:W-:Y:S06]  /*4a60*/  HMMA.16816.F32 R4, R136, R140.reuse, R4 ;  /* 0x0000008c8804723c */ /* 0x090fec0000001804 */
        /* <DEDUP_REMOVED lines=15> */
[----:B------:R-:W1:Y:S05]  /*4b60*/  LDSM.16.M88.4 R140, [R210+-0x4000] ;  /* 0xffc00000d28c783b */ /* 0x000e6a0000000200 */
[-C--:B--2---:R-:W-:Y:S06]  /*4b70*/  HMMA.16816.F32 R20, R132, R144.reuse, R20 ;  /* 0x000000908414723c */ /* 0x084fec0000001814 */
[C---:B------:R-:W-:Y:S06]  /*4b80*/  HMMA.16816.F32 R24, R152.reuse, R144, R24 ;  /* 0x000000909818723c */ /* 0x040fec0000001818 */
[-C--:B------:R-:W-:Y:S01]  /*4b90*/  HMMA.16816.F32 R28, R152, R146.reuse, R28 ;  /* 0x00000092981c723c */ /* 0x080fe2000000181c */
[----:B------:R-:W2:Y:S05]  /*4ba0*/  LDSM.16.M88.4 R152, [R210+-0x3c00] ;  /* 0xffc40000d298783b */ /* 0x000eaa0000000200 */
        /* <DEDUP_REMOVED lines=45> */
.L_x_427:
[----:B------:R-:W2:Y:S01]  /*4e80*/  LDL R136, [R1+0x30] ;  /* 0x0000300001887983 */ /* 0x000ea20000100800 */
[----:B------:R-:W-:Y:S01]  /*4e90*/  VIADD R2, R249, UR7 ;  /* 0x00000007f9027c36 */ /* 0x000fe20008000000 */
[----:B------:R-:W-:Y:S01]  /*4ea0*/  UIADD3 UR7, -UR12, UR5, -UR16 ;  /* 0x000000050c077290 */ /* 0x000fe2000fffe910 */
[----:B------:R-:W-:Y:S01]  /*4eb0*/  IMAD.U32 R0, RZ, RZ, UR57 ;  /* 0x00000039ff007e24 */ /* 0x000fe2000f8e00ff */
[----:B------:R-:W1:Y:S01]  /*4ec0*/  S2R R135, SR_TID.X ;  /* 0x0000000000877919 */ /* 0x000e620000002100 */
[C---:B------:R-:W-:Y:S01]  /*4ed0*/  VIADD R143, R2.reuse, 0x8 ;  /* 0x00000008028f7836 */ /* 0x040fe20000000000 */
[----:B------:R-:W-:Y:S01]  /*4ee0*/  UMOV UR13, UR12 ;  /* 0x0000000c000d7c82 */ /* 0x000fe20008000000 */
[C---:B------:R-:W-:Y:S01]  /*4ef0*/  VIADD R142, R2.reuse, 0x20 ;  /* 0x00000020028e7836 */ /* 0x040fe20000000000 */
[C---:B------:R-:W-:Y:S01]  /*4f00*/  VIADDMNMX R144, R2.reuse, UR7, RZ, !PT ;  /* 0x0000000702907c46 */ /* 0x040fe2000f8001ff */
[----:B------:R-:W-:Y:S01]  /*4f10*/  VIADD R141, R2, 0x28 ;  /* 0x00000028028d7836 */ /* 0x000fe20000000000 */
[----:B------:R-:W-:Y:S02]  /*4f20*/  VIADDMNMX R143, R143, UR7, RZ, !PT ;  /* 0x000000078f8f7c46 */ /* 0x000fe4000f8001ff */
[----:B------:R-:W-:Y:S02]  /*4f30*/  VIADDMNMX R142, R142, UR7, RZ, !PT ;  /* 0x000000078e8e7c46 */ /* 0x000fe4000f8001ff */
[----:B------:R-:W-:Y:S01]  /*4f40*/  VIADDMNMX R141, R141, UR7, RZ, !PT ;  /* 0x000000078d8d7c46 */ /* 0x000fe2000f8001ff */
[----:B------:R-:W-:Y:S04]  /*4f50*/  UIADD3 UR7, UR5, 0x1, -UR16 ;  /* 0x0000000105077890 */ /* 0x000fe8000fffe810 */
[----:B------:R-:W-:Y:S06]  /*4f60*/  UIADD3 UR7, UR7, UR61, URZ ;  /* 0x0000003d07077290 */ /* 0x000fec000fffe03f */
[----:B------:R-:W-:Y:S02]  /*4f70*/  IMAD.U32 R134, RZ, RZ, UR7 ;  /* 0x00000007ff867e24 */ /* 0x000fe4000f8e00ff */
[----:B------:R-:W-:Y:S02]  /*4f80*/  IMAD.U32 R133, RZ, RZ, UR7 ;  /* 0x00000007ff857e24 */ /* 0x000fe4000f8e00ff */
[----:B------:R-:W-:Y:S02]  /*4f90*/  IMAD.U32 R132, RZ, RZ, UR7 ;  /* 0x00000007ff847e24 */ /* 0x000fe4000f8e00ff */
[----:B------:R-:W-:Y:S05]  /*4fa0*/  IMAD.U32 R140, RZ, RZ, UR7 ;  /* 0x00000007ff8c7e24 */ /* 0x000fea000f8e00ff */
[----:B------:R-:W-:Y:S01]  /*4fb0*/  VIADDMNMX R140, R2, R140, UR5, PT ;  /* 0x00000005028c7e46 */ /* 0x000fe2000b80018c */
[----:B-1----:R-:W-:Y:S05]  /*4fc0*/  IMAD.SHL.U32 R135, R135, 0x2, RZ ;  /* 0x0000000287877824 */ /* 0x002fea00078e00ff */
[----:B--2---:R-:W-:Y:S02]  /*4fd0*/  LOP3.LUT R135, R136, 0x6, R135, 0xf8, !PT ;  /* 0x0000000688877812 */ /* 0x004fe400078ef887 */
[--C-:B------:R-:W-:Y:S02]  /*4fe0*/  IADD3 R136, R134, 0x8, R2.reuse ;  /* 0x0000000886887810 */ /* 0x100fe40007ffe002 */
[--C-:B------:R-:W-:Y:S01]  /*4ff0*/  IADD3 R134, R132, 0x28, R2.reuse ;  /* 0x0000002884867810 */ /* 0x100fe20007ffe002 */
[----:B------:R-:W-:Y:S01]  /*5000*/  IMAD R0, R0, 0x80, R135 ;  /* 0x0000008000007824 */ /* 0x000fe200078e0287 */
[----:B------:R-:W-:Y:S02]  /*5010*/  IADD3 R135, R133, 0x20, R2 ;  /* 0x0000002085877810 */ /* 0x000fe40007ffe002 */
[----:B------:R-:W-:Y:S01]  /*5020*/  VIMNMX R133, R136, UR5, PT ;  /* 0x0000000588857c48 */ /* 0x000fe2000bfe0100 */
[C---:B------:R-:W-:Y:S01]  /*5030*/  VIADD R139, R0.reuse, 0x1 ;  /* 0x00000001008b7836 */ /* 0x040fe20000000000 */
[C---:B------:R-:W-:Y:S01]  /*5040*/  ISETP.GE.AND P3, PT, R0.reuse, R144, PT ;  /* 0x000000900000720c */ /* 0x040fe20003f66270 */
[C---:B------:R-:W-:Y:S01]  /*5050*/  VIADD R138, R0.reuse, 0x8 ;  /* 0x00000008008a7836 */ /* 0x040fe20000000000 */
[C---:B------:R-:W-:Y:S01]  /*5060*/  ISETP.GE.AND P2, PT, R0.reuse, R143, PT ;  /* 0x0000008f0000720c */ /* 0x040fe20003f46270 */
[C---:B------:R-:W-:Y:S01]  /*5070*/  VIADD R137, R0.reuse, 0x9 ;  /* 0x0000000900897836 */ /* 0x040fe20000000000 */
[----:B------:R-:W-:Y:S01]  /*5080*/  VIMNMX R132, R135, UR5, PT ;  /* 0x0000000587847c48 */ /* 0x000fe2000bfe0100 */
[C---:B------:R-:W-:Y:S01]  /*5090*/  VIADD R136, R0.reuse, 0x10 ;  /* 0x0000001000887836 */ /* 0x040fe20000000000 */
[C---:B------:R-:W-:Y:S01]  /*50a0*/  ISETP.GE.AND P1, PT, R0.reuse, R142, PT ;  /* 0x0000008e0000720c */ /* 0x040fe20003f26270 */
[----:B------:R-:W-:Y:S01]  /*50b0*/  VIADD R135, R0, 0x11 ;  /* 0x0000001100877836 */ /* 0x000fe20000000000 */
[----:B------:R-:W-:Y:S01]  /*50c0*/  VIMNMX R2, R134, UR5, PT ;  /* 0x0000000586027c48 */ /* 0x000fe2000bfe0100 */
[C---:B------:R-:W-:Y:S01]  /*50d0*/  VIADD R134, R0.reuse, 0x18 ;  /* 0x0000001800867836 */ /* 0x040fe20000000000 */
[C---:B------:R-:W-:Y:S02]  /*50e0*/  ISETP.GE.AND P0, PT, R0.reuse, R141, PT ;  /* 0x0000008d0000720c */ /* 0x040fe40003f06270 */
[C---:B------:R-:W-:Y:S02]  /*50f0*/  ISETP.GE.OR P3, PT, R0.reuse, R140, !P3 ;  /* 0x0000008c0000720c */ /* 0x040fe40005f66670 */
[C---:B------:R-:W-:Y:S02]  /*5100*/  ISETP.GE.OR P2, PT, R0.reuse, R133, !P2 ;  /* 0x000000850000720c */ /* 0x040fe40005746670 */
[C---:B------:R-:W-:Y:S02]  /*5110*/  ISETP.GE.OR P1, PT, R0.reuse, R132, !P1 ;  /* 0x000000840000720c */ /* 0x040fe40004f26670 */
[C---:B------:R-:W-:Y:S01]  /*5120*/  ISETP.GE.OR P0, PT, R0.reuse, R2, !P0 ;  /* 0x000000020000720c */ /* 0x040fe20004706670 */
[----:B------:R-:W-:Y:S01]  /*5130*/  VIADD R0, R0, 0x19 ;  /* 0x0000001900007836 */ /* 0x000fe20000000000 */
        /* <DEDUP_REMOVED lines=88> */
.L_x_428:
[C---:B------:R-:W-:Y:S01]  /*56c0*/  FSETP.NEU.FTZ.AND P1, PT, R252.reuse, -INF , PT ;  /* 0xff800000fc00780b */ /* 0x040fe20003f3d000 */
[----:B------:R-:W2:Y:S01]  /*56d0*/  LDL R0, [R1+0x4] ;  /* 0x0000040001007983 */ /* 0x000ea20000100800 */
[----:B------:R-:W-:Y:S01]  /*56e0*/  FMUL.FTZ R133, R252, 1.4426950216293334961 ;  /* 0x3fb8aa3bfc857820 */ /* 0x000fe20000410000 */
[----:B------:R-:W-:Y:S02]  /*56f0*/  UISETP.GT.AND UP2, UPT, UR6, UR45, UPT ;  /* 0x0000002d0600728c */ /* 0x000fe4000bf44270 */
[----:B------:R-:W3:Y:S04]  /*5700*/  LDL R2, [R1+0x8] ;  /* 0x0000080001027983 */ /* 0x000ee80000100800 */
[----:B------:R-:W4:Y:S04]  /*5710*/  LDL R135, [R1] ;  /* 0x0000000001877983 */ /* 0x000f280000100800 */
[----:B------:R-:W4:Y:S04]  /*5720*/  LDL R134, [R1+0x28] ;  /* 0x0000280001867983 */ /* 0x000f280000100800 */
[----:B------:R-:W4:Y:S01]  /*5730*/  LDL R136, [R1+0x2c] ;  /* 0x00002c0001887983 */ /* 0x000f220000100800 */
[----:B------:R-:W1:Y:S01]  /*5740*/  S2R R138, SR_TID.X ;  /* 0x00000000008a7919 */ /* 0x000e620000002100 */
[----:B------:R-:W1:Y:S02]  /*5750*/  S2R R137, SR_TID.X ;  /* 0x0000000000897919 */ /* 0x000e640000002100 */
[----:B-1----:R-:W-:Y:S04]  /*5760*/  SHF.R.S32.HI R137, RZ, 0x1f, R137 ;  /* 0x0000001fff897819 */ /* 0x002fe80000011489 */
[----:B------:R-:W-:Y:S04]  /*5770*/  LEA.HI R137, R137, R138, RZ, 0x6 ;  /* 0x0000008a89897211 */ /* 0x000fe800078f30ff */
[----:B------:R-:W-:Y:S02]  /*5780*/  SHF.R.S32.HI R137, RZ, 0x6, R137 ;  /* 0x00000006ff897819 */ /* 0x000fe40000011489 */
[C---:B--2---:R-:W-:Y:S01]  /*5790*/  FSETP.NEU.FTZ.AND P0, PT, R0.reuse, -INF , PT ;  /* 0xff8000000000780b */ /* 0x044fe20003f1d000 */
[----:B------:R-:W-:Y:S01]  /*57a0*/  FMUL.FTZ R132, R0, 1.4426950216293334961 ;  /* 0x3fb8aa3b00847820 */ /* 0x000fe20000410000 */
[----:B---3--:R-:W-:Y:S04]  /*57b0*/  FMUL.FTZ R0, R2, 1.4426950216293334961 ;  /* 0x3fb8aa3b02007820 */ /* 0x008fe80000410000 */
[----:B------:R-:W-:Y:S02]  /*57c0*/  FSEL R132, R132, RZ, P0 ;  /* 0x000000ff84847208 */ /* 0x000fe40000000000 */
[----:B------:R-:W-:Y:S03]  /*57d0*/  FSETP.NEU.FTZ.AND P0, PT, R2, -INF , PT ;  /* 0xff8000000200780b */ /* 0x000fe60003f1d000 */
[--C-:B------:R-:W-:Y:S01]  /*57e0*/  FFMA.FTZ R20, R20, UR10, -R132.reuse ;  /* 0x0000000a14147c23 */ /* 0x100fe20008010884 */
[--C-:B------:R-:W-:Y:S01]  /*57f0*/  FFMA.FTZ R16, R16, UR10, -R132.reuse ;  /* 0x0000000a10107c23 */ /* 0x100fe20008010884 */
[--C-:B------:R-:W-:Y:S01]  /*5800*/  FFMA.FTZ R2, R32, UR10, -R132.reuse ;  /* 0x0000000a20027c23 */ /* 0x100fe20008010884 */
[----:B------:R-:W-:Y:S01]  /*5810*/  FSEL R32, R0, RZ, P0 ;  /* 0x000000ff00207208 */ /* 0x000fe20000000000 */
[----:B------:R1:W-:Y:S01]  /*5820*/  MUFU.EX2 R232, R20 ;  /* 0x0000001400e87308 */ /* 0x0003e20000000800 */
[C---:B----4-:R-:W-:Y:S01]  /*5830*/  FSETP.NEU.FTZ.AND P0, PT, R135.reuse, -INF , PT ;  /* 0xff8000008700780b */ /* 0x050fe20003f1d000 */
[----:B------:R-:W-:Y:S01]  /*5840*/  FMUL.FTZ R0, R135, 1.4426950216293334961 ;  /* 0x3fb8aa3b87007820 */ /* 0x000fe20000410000 */
[----:B------:R-:W-:Y:S01]  /*5850*/  FFMA.FTZ R222, R4, UR10, -R132 ;  /* 0x0000000a04de7c23 */ /* 0x000fe20008010884 */
[--C-:B------:R-:W-:Y:S01]  /*5860*/  FFMA.FTZ R7, R7, UR10, -R32.reuse ;  /* 0x0000000a07077c23 */ /* 0x100fe20008010820 */
[--C-:B------:R-:W-:Y:S01]  /*5870*/  FFMA.FTZ R19, R19, UR10, -R32.reuse ;  /* 0x0000000a13137c23 */ /* 0x100fe20008010820 */
[----:B------:R-:W-:Y:S01]  /*5880*/  IMAD.WIDE.U32 R134, R134, -0x2daee0ad, RZ ;  /* 0xd2511f5386867825 */ /* 0x000fe200078e00ff */
[----:B------:R-:W-:Y:S03]  /*5890*/  FSEL R0, R0, RZ, P0 ;  /* 0x000000ff00007208 */ /* 0x000fe60000000000 */
[----:B------:R2:W-:Y:S01]  /*58a0*/  MUFU.EX2 R230, R16 ;  /* 0x0000001000e67308 */ /* 0x0005e20000000800 */
[--C-:B------:R-:W-:Y:S01]  /*58b0*/  FFMA.FTZ R18, R18, UR10, -R32.reuse ;  /* 0x0000000a12127c23 */ /* 0x100fe20008010820 */
[----:B------:R-:W-:Y:S02]  /*58c0*/  IMAD.U32 R4, RZ, RZ, UR6 ;  /* 0x00000006ff047e24 */ /* 0x000fe4000f8e00ff */
[----:B------:R-:W-:Y:S01]  /*58d0*/  FFMA.FTZ R144, R6, UR10, -R32 ;  /* 0x0000000a06907c23 */ /* 0x000fe20008010820 */
[--C-:B------:R-:W-:Y:S01]  /*58e0*/  FFMA.FTZ R33, R33, UR10, -R132.reuse ;  /* 0x0000000a21217c23 */ /* 0x100fe20008010884 */
[----:B------:R-:W-:Y:S01]  /*58f0*/  FFMA.FTZ R221, R17, UR10, -R132 ;  /* 0x0000000a11dd7c23 */ /* 0x000fe20008010884 */
[----:B------:R-:W-:Y:S02]  /*5900*/  IMAD R4, R4, 0x4, R136 ;  /* 0x0000000404047824 */ /* 0x000fe400078e0288 */
[--C-:B------:R-:W-:Y:S01]  /*5910*/  FFMA.FTZ R153, R21, UR10, -R132.reuse ;  /* 0x0000000a15997c23 */ /* 0x100fe20008010884 */
[----:B------:R3:W4:Y:S01]  /*5920*/  MUFU.EX2 R236, R2 ;  /* 0x0000000200ec7308 */ /* 0x0007220000000800 */
[----:B-1----:R-:W4:Y:S01]  /*5930*/  LDL R20, [R1+0x14] ;  /* 0x0000140001147983 */ /* 0x002f220000100800 */
[----:B------:R-:W-:Y:S01]  /*5940*/  FFMA.FTZ R132, R5, UR10, -R132 ;  /* 0x0000000a05847c23 */ /* 0x000fe20008010884 */
[----:B------:R-:W-:Y:S01]  /*5950*/  FFMA.FTZ R35, R35, UR10, -R32 ;  /* 0x0000000a23237c23 */ /* 0x000fe20008010820 */
[----:B------:R-:W-:Y:S01]  /*5960*/  FFMA.FTZ R31, R31, UR10, -R0 ;  /* 0x0000000a1f1f7c23 */ /* 0x000fe20008010800 */
[----:B------:R-:W-:Y:S01]  /*5970*/  FFMA.FTZ R23, R23, UR10, -R32 ;  /* 0x0000000a17177c23 */ /* 0x000fe20008010820 */
[----:B------:R-:W-:Y:S01]  /*5980*/  FFMA.FTZ R15, R15, UR10, -R0 ;  /* 0x0000000a0f0f7c23 */ /* 0x000fe20008010800 */
[--C-:B------:R-:W-:Y:S03]  /*5990*/  FFMA.FTZ R226, R22, UR10, -R32.reuse ;  /* 0x0000000a16e27c23 */ /* 0x100fe60008010820 */
[----:B------:R1:W-:Y:S01]  /*59a0*/  MUFU.EX2 R227, R7 ;  /* 0x0000000700e37308 */ /* 0x0003e20000000800 */
[----:B--2---:R-:W-:Y:S02]  /*59b0*/  IMAD.U32 R16, RZ, RZ, UR57 ;  /* 0x00000039ff107e24 */ /* 0x004fe4000f8e00ff */
[----:B------:R-:W-:Y:S01]  /*59c0*/  FFMA.FTZ R32, R34, UR10, -R32 ;  /* 0x0000000a22207c23 */ /* 0x000fe20008010820 */
[--C-:B------:R-:W-:Y:S01]  /*59d0*/  FFMA.FTZ R147, R14, UR10, -R0.reuse ;  /* 0x0000000a0e937c23 */ /* 0x100fe20008010800 */
[--C-:B------:R-:W-:Y:S01]  /*59e0*/  FFMA.FTZ R142, R10, UR10, -R0.reuse ;  /* 0x0000000a0a8e7c23 */ /* 0x100fe20008010800 */
[----:B------:R-:W-:Y:S02]  /*59f0*/  IMAD R16, R16, 0x4, R137 ;  /* 0x0000000410107824 */ /* 0x000fe400078e0289 */
[--C-:B------:R-:W-:Y:S01]  /*5a00*/  FFMA.FTZ R145, R11, UR10, -R0.reuse ;  /* 0x0000000a0b917c23 */ /* 0x100fe20008010800 */
[--C-:B------:R-:W-:Y:S01]  /*5a10*/  FFMA.FTZ R27, R27, UR10, -R0.reuse ;  /* 0x0000000a1b1b7c23 */ /* 0x100fe20008010800 */
[----:B------:R-:W-:Y:S01]  /*5a20*/  MUFU.EX2 R235, R35 ;  /* 0x0000002300eb7308 */ /* 0x000fe20000000800 */
[----:B---3--:R-:W-:Y:S01]  /*5a30*/  FSEL R2, R133, RZ, P1 ;  /* 0x000000ff85027208 */ /* 0x008fe20000800000 */
[----:B------:R-:W-:Y:S01]  /*5a40*/  FFMA.FTZ R26, R26, UR10, -R0 ;  /* 0x0000000a1a1a7c23 */ /* 0x000fe20008010800 */
[----:B------:R-:W-:Y:S01]  /*5a50*/  LOP3.LUT R16, R135, UR51, R16, 0x96, !PT ;  /* 0x0000003387107c12 */ /* 0x000fe2000f8e9610 */
[----:B------:R-:W-:Y:S02]  /*5a60*/  VIADD R6, R4, 0x2 ;  /* 0x0000000204067836 */ /* 0x000fe40000000000 */
[----:B------:R-:W-:Y:S01]  /*5a70*/  FFMA.FTZ R0, R30, UR10, -R0 ;  /* 0x0000000a1e007c23 */ /* 0x000fe20008010800 */
[--C-:B------:R-:W-:Y:S01]  /*5a80*/  FFMA.FTZ R146, R8, UR10, -R2.reuse ;  /* 0x0000000a08927c23 */ /* 0x100fe20008010802 */
[--C-:B------:R-:W-:Y:S02]  /*5a90*/  FFMA.FTZ R141, R9, UR10, -R2.reuse ;  /* 0x0000000a098d7c23 */ /* 0x100fe40008010802 */
[----:B------:R2:W-:Y:S01]  /*5aa0*/  MUFU.EX2 R229, R19 ;  /* 0x0000001300e57308 */ /* 0x0005e20000000800 */
[----:B------:R-:W-:Y:S04]  /*5ab0*/  IMAD.WIDE.U32 R8, R4, -0x326172a9, RZ ;  /* 0xcd9e8d5704087825 */ /* 0x000fe800078e00ff */
[--C-:B------:R-:W-:Y:S01]  /*5ac0*/  FFMA.FTZ R28, R28, UR10, -R2.reuse ;  /* 0x0000000a1c1c7c23 */ /* 0x100fe20008010802 */
[--C-:B------:R-:W-:Y:S01]  /*5ad0*/  FFMA.FTZ R224, R12, UR10, -R2.reuse ;  /* 0x0000000a0ce07c23 */ /* 0x100fe20008010802 */
[----:B------:R-:W-:Y:S04]  /*5ae0*/  IMAD.WIDE.U32 R4, R16, -0x326172a9, RZ ;  /* 0xcd9e8d5710047825 */ /* 0x000fe800078e00ff */
[----:B------:R-:W-:Y:S01]  /*5af0*/  FFMA.FTZ R143, R13, UR10, -R2 ;  /* 0x0000000a0d8f7c23 */ /* 0x000fe20008010802 */
[----:B------:R3:W-:Y:S01]  /*5b00*/  MUFU.EX2 R228, R18 ;  /* 0x0000001200e47308 */ /* 0x0007e20000000800 */
[----:B-1----:R-:W-:Y:S01]  /*5b10*/  IMAD.WIDE.U32 R6, R6, -0x326172a9, RZ ;  /* 0xcd9e8d5706067825 */ /* 0x002fe200078e00ff */
[----:B------:R-:W-:Y:S03]  /*5b20*/  LOP3.LUT R12, R5, UR44, R8, 0x96, !PT ;  /* 0x0000002c050c7c12 */ /* 0x000fe6000f8e9608 */
[--C-:B------:R-:W-:Y:S01]  /*5b30*/  FFMA.FTZ R24, R24, UR10, -R2.reuse ;  /* 0x0000000a18187c23 */ /* 0x100fe20008010802 */
[----:B------:R-:W-:Y:S01]  /*5b40*/  FFMA.FTZ R25, R25, UR10, -R2 ;  /* 0x0000000a19197c23 */ /* 0x000fe20008010802 */
[----:B------:R-:W-:Y:S01]  /*5b50*/  LOP3.LUT R8, R5, UR44, R6, 0x96, !PT ;  /* 0x0000002c05087c12 */ /* 0x000fe2000f8e9606 */
[----:B------:R-:W-:Y:S02]  /*5b60*/  FFMA.FTZ R2, R29, UR10, -R2 ;  /* 0x0000000a1d027c23 */ /* 0x000fe40008010802 */
[----:B------:R-:W1:Y:S01]  /*5b70*/  MUFU.EX2 R234, R31 ;  /* 0x0000001f00ea7308 */ /* 0x000e620000000800 */
[----:B--2---:R-:W-:Y:S01]  /*5b80*/  LOP3.LUT R19, R134, UR54, RZ, 0x3c, !PT ;  /* 0x0000003686137c12 */ /* 0x004fe2000f8e3cff */
[----:B------:R-:W-:Y:S08]  /*5b90*/  IMAD.WIDE.U32 R12, R12, -0x2daee0ad, RZ ;  /* 0xd2511f530c0c7825 */ /* 0x000ff000078e00ff */
[----:B------:R-:W2:Y:S01]  /*5ba0*/  MUFU.EX2 R233, R28 ;  /* 0x0000001c00e97308 */ /* 0x000ea20000000800 */
[----:B---3--:R-:W-:Y:S09]  /*5bb0*/  LOP3.LUT R18, R4, UR53, RZ, 0x3c, !PT ;  /* 0x0000003504127c12 */ /* 0x008ff2000f8e3cff */
[----:B------:R-:W-:Y:S10]  /*5bc0*/  MUFU.EX2 R225, R33 ;  /* 0x0000002100e17308 */ /* 0x000ff40000000800 */
[----:B------:R-:W-:Y:S10]  /*5bd0*/  MUFU.EX2 R140, R132 ;  /* 0x00000084008c7308 */ /* 0x000ff40000000800 */
[----:B------:R-:W-:Y:S10]  /*5be0*/  MUFU.EX2 R155, R32 ;  /* 0x00000020009b7308 */ /* 0x000ff40000000800 */
[----:B------:R-:W-:Y:S10]  /*5bf0*/  MUFU.EX2 R154, R2 ;  /* 0x00000002009a7308 */ /* 0x000ff40000000800 */
[----:B------:R-:W-:Y:S10]  /*5c00*/  MUFU.EX2 R148, R0 ;  /* 0x0000000000947308 */ /* 0x000ff40000000800 */
[----:B------:R3:W2:Y:S10]  /*5c10*/  MUFU.EX2 R231, R23 ;  /* 0x0000001700e77308 */ /* 0x0006b40000000800 */
[----:B------:R1:W-:Y:S10]  /*5c20*/  MUFU.EX2 R223, R15 ;  /* 0x0000000f00df7308 */ /* 0x0003f40000000800 */
        /* <DEDUP_REMOVED lines=12> */
[----:B------:R-:W2:Y:S10]  /*5cf0*/  MUFU.EX2 R152, R24 ;  /* 0x0000001800987308 */ /* 0x000eb40000000800 */
[----:B------:R-:W2:Y:S10]  /*5d00*/  MUFU.EX2 R150, R27 ;  /* 0x0000001b00967308 */ /* 0x000eb40000000800 */
[----:B------:R-:W-:Y:S10]  /*5d10*/  MUFU.EX2 R151, R25 ;  /* 0x0000001900977308 */ /* 0x000ff40000000800 */
[----:B------:R-:W2:Y:S01]  /*5d20*/  MUFU.EX2 R149, R26 ;  /* 0x0000001a00957308 */ /* 0x000ea20000000800 */
[-C--:B----4-:R-:W-:Y:S02]  /*5d30*/  LOP3.LUT R9, R9, R20.reuse, RZ, 0x3c, !PT ;  /* 0x0000001409097212 */ /* 0x090fe400078e3cff */
[----:B------:R-:W-:Y:S03]  /*5d40*/  LOP3.LUT R16, R7, R20, RZ, 0x3c, !PT ;  /* 0x0000001407107212 */ /* 0x000fe600078e3cff */
[----:B------:R-:W-:Y:S04]  /*5d50*/  IMAD.WIDE.U32 R6, R9, -0x2daee0ad, RZ ;  /* 0xd2511f5309067825 */ /* 0x000fe800078e00ff */
[----:B------:R-:W-:Y:S01]  /*5d60*/  IMAD.WIDE.U32 R8, R8, -0x2daee0ad, RZ ;  /* 0xd2511f5308087825 */ /* 0x000fe200078e00ff */
[----:B------:R-:W-:Y:S02]  /*5d70*/  LOP3.LUT R7, R19, R7, RZ, 0x3c, !PT ;  /* 0x0000000713077212 */ /* 0x000fe400078e3cff */
[----:B------:R-:W-:Y:S01]  /*5d80*/  LOP3.LUT R20, R13, UR43, R6, 0x96, !PT ;  /* 0x0000002b0d147c12 */ /* 0x000fe2000f8e9606 */
[----:B------:R-:W-:Y:S04]  /*5d90*/  IMAD.WIDE.U32 R4, R16, -0x2daee0ad, RZ ;  /* 0xd2511f5310047825 */ /* 0x000fe800078e00ff */
[----:B------:R-:W-:Y:S01]  /*5da0*/  IMAD.WIDE.U32 R20, R20, -0x326172a9, RZ ;  /* 0xcd9e8d5714147825 */ /* 0x000fe200078e00ff */
[----:B------:R-:W-:Y:S02]  /*5db0*/  LOP3.LUT R5, R19, R5, RZ, 0x3c, !PT ;  /* 0x0000000513057212 */ /* 0x000fe400078e3cff */
[----:B------:R-:W-:Y:S01]  /*5dc0*/  LOP3.LUT R16, R9, UR43, R4, 0x96, !PT ;  /* 0x0000002b09107c12 */ /* 0x000fe2000f8e9604 */
[----:B------:R-:W-:Y:S04]  /*5dd0*/  IMAD.WIDE.U32 R6, R7, -0x326172a9, RZ ;  /* 0xcd9e8d5707067825 */ /* 0x000fe800078e00ff */
[----:B------:R-:W-:Y:S01]  /*5de0*/  IMAD.WIDE.U32 R16, R16, -0x326172a9, RZ ;  /* 0xcd9e8d5710107825 */ /* 0x000fe200078e00ff */
[C---:B------:R-:W-:Y:S02]  /*5df0*/  LOP3.LUT R7, R18.reuse, R7, RZ, 0x3c, !PT ;  /* 0x0000000712077212 */ /* 0x040fe400078e3cff */
[----:B------:R-:W-:Y:S01]  /*5e00*/  LOP3.LUT R19, R21, UR42, R6, 0x96, !PT ;  /* 0x0000002a15137c12 */ /* 0x000fe2000f8e9606 */
[----:B------:R-:W-:Y:S04]  /*5e10*/  IMAD.WIDE.U32 R4, R5, -0x326172a9, RZ ;  /* 0xcd9e8d5705047825 */ /* 0x000fe800078e00ff */
[----:B------:R-:W-:Y:S01]  /*5e20*/  IMAD.WIDE.U32 R6, R7, -0x2daee0ad, RZ ;  /* 0xd2511f5307067825 */ /* 0x000fe200078e00ff */
[----:B------:R-:W-:Y:S02]  /*5e30*/  LOP3.LUT R5, R18, R5, RZ, 0x3c, !PT ;  /* 0x0000000512057212 */ /* 0x000fe400078e3cff */
[----:B------:R-:W-:Y:S01]  /*5e40*/  LOP3.LUT R22, R17, UR42, R4, 0x96, !PT ;  /* 0x0000002a11167c12 */ /* 0x000fe2000f8e9604 */
[----:B------:R-:W-:Y:S01]  /*5e50*/  IMAD.WIDE.U32 R18, R19, -0x2daee0ad, RZ ;  /* 0xd2511f5313127825 */ /* 0x000fe200078e00ff */
[----:B------:R-:W-:Y:S03]  /*5e60*/  LOP3.LUT R7, R7, UR41, R12, 0x96, !PT ;  /* 0x0000002907077c12 */ /* 0x000fe6000f8e960c */
[----:B---3--:R-:W-:Y:S01]  /*5e70*/  IMAD.WIDE.U32 R22, R22, -0x2daee0ad, RZ ;  /* 0xd2511f5316167825 */ /* 0x008fe200078e00ff */
[----:B------:R-:W-:Y:S03]  /*5e80*/  LOP3.LUT R12, R19, UR39, R6, 0x96, !PT ;  /* 0x00000027130c7c12 */ /* 0x000fe6000f8e9606 */
[----:B------:R-:W-:Y:S04]  /*5e90*/  IMAD.WIDE.U32 R4, R5, -0x2daee0ad, RZ ;  /* 0xd2511f5305047825 */ /* 0x000fe800078e00ff */
[----:B------:R-:W-:Y:S01]  /*5ea0*/  IMAD.WIDE.U32 R6, R7, -0x326172a9, RZ ;  /* 0xcd9e8d5707067825 */ /* 0x000fe200078e00ff */
[----:B------:R-:W-:Y:S02]  /*5eb0*/  LOP3.LUT R5, R5, UR41, R8, 0x96, !PT ;  /* 0x0000002905057c12 */ /* 0x000fe4000f8e9608 */
[----:B------:R-:W-:Y:S01]  /*5ec0*/  LOP3.LUT R14, R23, UR39, R4, 0x96, !PT ;  /* 0x00000027170e7c12 */ /* 0x000fe2000f8e9604 */
[----:B------:R-:W-:Y:S01]  /*5ed0*/  IMAD.WIDE.U32 R12, R12, -0x326172a9, RZ ;  /* 0xcd9e8d570c0c7825 */ /* 0x000fe200078e00ff */
[----:B------:R-:W-:Y:S03]  /*5ee0*/  LOP3.LUT R8, R7, UR40, R20, 0x96, !PT ;  /* 0x0000002807087c12 */ /* 0x000fe6000f8e9614 */
[----:B-1----:R-:W-:Y:S01]  /*5ef0*/  IMAD.WIDE.U32 R14, R14, -0x326172a9, RZ ;  /* 0xcd9e8d570e0e7825 */ /* 0x002fe200078e00ff */
[----:B------:R-:W-:Y:S03]  /*5f00*/  LOP3.LUT R7, R13, UR38, R6, 0x96, !PT ;  /* 0x000000260d077c12 */ /* 0x000fe6000f8e9606 */
[----:B------:R-:W-:Y:S04]  /*5f10*/  IMAD.WIDE.U32 R4, R5, -0x326172a9, RZ ;  /* 0xcd9e8d5705047825 */ /* 0x000fe800078e00ff */
[----:B------:R-:W-:Y:S01]  /*5f20*/  IMAD.WIDE.U32 R8, R8, -0x2daee0ad, RZ ;  /* 0xd2511f5308087825 */ /* 0x000fe200078e00ff */
[----:B------:R-:W-:Y:S02]  /*5f30*/  LOP3.LUT R10, R5, UR40, R16, 0x96, !PT ;  /* 0x00000028050a7c12 */ /* 0x000fe4000f8e9610 */
[----:B------:R-:W-:Y:S01]  /*5f40*/  LOP3.LUT R6, R15, UR38, R4, 0x96, !PT ;  /* 0x000000260f067c12 */ /* 0x000fe2000f8e9604 */
[----:B------:R-:W-:Y:S01]  /*5f50*/  IMAD.WIDE.U32 R4, R7, -0x2daee0ad, RZ ;  /* 0xd2511f5307047825 */ /* 0x000fe200078e00ff */
[----:B------:R-:W-:Y:S03]  /*5f60*/  LOP3.LUT R18, R9, UR37, R18, 0x96, !PT ;  /* 0x0000002509127c12 */ /* 0x000fe6000f8e9612 */
[----:B------:R-:W-:Y:S01]  /*5f70*/  IMAD.WIDE.U32 R10, R10, -0x2daee0ad, RZ ;  /* 0xd2511f530a0a7825 */ /* 0x000fe200078e00ff */
[----:B------:R-:W-:Y:S02]  /*5f80*/  LOP3.LUT R15, R4, 0xff, RZ, 0xc0, !PT ;  /* 0x000000ff040f7812 */ /* 0x000fe400078ec0ff */
[----:B------:R-:W-:Y:S01]  /*5f90*/  LOP3.LUT R9, R5, UR35, R8, 0x96, !PT ;  /* 0x0000002305097c12 */ /* 0x000fe2000f8e9608 */
[----:B------:R-:W-:Y:S01]  /*5fa0*/  IMAD.WIDE.U32 R6, R6, -0x2daee0ad, RZ ;  /* 0xd2511f5306067825 */ /* 0x000fe200078e00ff */
[--C-:B------:R-:W-:Y:S02]  /*5fb0*/  SHF.R.U32.HI R13, RZ, 0x18, R4.reuse ;  /* 0x00000018ff0d7819 */ /* 0x100fe40000011604 */
[----:B------:R-:W-:Y:S02]  /*5fc0*/  SHF.R.U32.HI R16, RZ, 0x10, R4 ;  /* 0x00000010ff107819 */ /* 0x000fe40000011604 */
[----:B------:R-:W-:Y:S01]  /*5fd0*/  LOP3.LUT R17, R4, 0xffff, RZ, 0xc0, !PT ;  /* 0x0000ffff04117812 */ /* 0x000fe200078ec0ff */
[----:B------:R-:W-:Y:S01]  /*5fe0*/  IMAD.WIDE.U32 R4, R18, -0x326172a9, RZ ;  /* 0xcd9e8d5712047825 */ /* 0x000fe200078e00ff */
[----:B------:R-:W-:Y:S02]  /*5ff0*/  LOP3.LUT R8, R7, UR35, R10, 0x96, !PT ;  /* 0x0000002307087c12 */ /* 0x000fe4000f8e960a */
[----:B------:R-:W-:Y:S02]  /*6000*/  SHF.R.U32.HI R10, RZ, 0x18, R6 ;  /* 0x00000018ff0a7819 */ /* 0x000fe40000011606 */
[----:B------:R-:W-:Y:S02]  /*6010*/  ISETP.LE.U32.AND P3, PT, R15, UR11, PT ;  /* 0x0000000b0f007c0c */ /* 0x000fe4000bf63070 */
[----:B------:R-:W-:Y:S02]  /*6020*/  LOP3.LUT R22, R11, UR37, R22, 0x96, !PT ;  /* 0x000000250b167c12 */ /* 0x000fe4000f8e9616 */
[C---:B------:R-:W-:Y:S02]  /*6030*/  LOP3.LUT R11, R6.reuse, 0xff, RZ, 0xc0, !PT ;  /* 0x000000ff060b7812 */ /* 0x040fe400078ec0ff */
[----:B------:R-:W-:Y:S02]  /*6040*/  SHF.R.U32.HI R18, RZ, 0x10, R6 ;  /* 0x00000010ff127819 */ /* 0x000fe40000011606 */
[----:B------:R-:W-:Y:S02]  /*6050*/  LOP3.LUT R19, R6, 0xffff, RZ, 0xc0, !PT ;  /* 0x0000ffff06137812 */ /* 0x000fe400078ec0ff */
[----:B------:R-:W-:Y:S02]  /*6060*/  ISETP.LE.U32.AND P0, PT, R10, UR11, PT ;  /* 0x0000000b0a007c0c */ /* 0x000fe4000bf03070 */
[----:B------:R-:W-:Y:S01]  /*6070*/  LOP3.LUT R6, R4, 0xff, RZ, 0xc0, !PT ;  /* 0x000000ff04067812 */ /* 0x000fe200078ec0ff */
[----:B------:R-:W-:Y:S01]  /*6080*/  @!P3 FADD.FTZ R236, -R236, -RZ ;  /* 0x800000ffececb221 */ /* 0x000fe20000010100 */
[----:B------:R-:W-:Y:S02]  /*6090*/  SHF.R.U32.HI R10, RZ, 0x18, R4 ;  /* 0x00000018ff0a7819 */ /* 0x000fe40000011604 */
[----:B------:R-:W-:Y:S02]  /*60a0*/  ISETP.LE.U32.AND P2, PT, R13, UR11, PT ;  /* 0x0000000b0d007c0c */ /* 0x000fe4000bf43070 */
[----:B------:R-:W-:Y:S02]  /*60b0*/  LOP3.LUT R7, R5, UR36, R12, 0x96, !PT ;  /* 0x0000002405077c12 */ /* 0x000fe4000f8e960c */
[----:B------:R-:W-:Y:S02]  /*60c0*/  SHF.R.U32.HI R12, RZ, 0x10, R4 ;  /* 0x00000010ff0c7819 */ /* 0x000fe40000011604 */
[----:B------:R-:W-:Y:S01]  /*60d0*/  LOP3.LUT R13, R4, 0xffff, RZ, 0xc0, !PT ;  /* 0x0000ffff040d7812 */ /* 0x000fe200078ec0ff */
[----:B------:R-:W-:Y:S01]  /*60e0*/  @!P0 FADD.FTZ R234, -R234, -RZ ;  /* 0x800000ffeaea8221 */ /* 0x000fe20000010100 */
[----:B------:R-:W-:Y:S01]  /*60f0*/  ISETP.LE.U32.AND P6, PT, R6, UR11, PT ;  /* 0x0000000b06007c0c */ /* 0x000fe2000bfc3070 */
[----:B------:R-:W-:Y:S01]  /*6100*/  IMAD.WIDE.U32 R4, R22, -0x326172a9, RZ ;  /* 0xcd9e8d5716047825 */ /* 0x000fe200078e00ff */
[----:B------:R-:W-:Y:S02]  /*6110*/  LOP3.LUT R6, R9, 0xff, RZ, 0xc0, !PT ;  /* 0x000000ff09067812 */ /* 0x000fe400078ec0ff */
[----:B------:R-:W-:Y:S01]  /*6120*/  ISETP.LE.U32.AND P5, PT, R10, UR11, PT ;  /* 0x0000000b0a007c0c */ /* 0x000fe2000bfa3070 */
[----:B------:R-:W-:Y:S01]  /*6130*/  @!P2 FADD.FTZ R235, -R235, -RZ ;  /* 0x800000ffebeba221 */ /* 0x000fe20000010100 */
[----:B------:R-:W-:Y:S02]  /*6140*/  SHF.R.U32.HI R10, RZ, 0x18, R9 ;  /* 0x00000018ff0a7819 */ /* 0x000fe40000011609 */
[----:B------:R-:W-:Y:S02]  /*6150*/  ISETP.LE.U32.AND P4, PT, R6, UR11, PT ;  /* 0x0000000b06007c0c */ /* 0x000fe4000bf83070 */
[----:B------:R-:W-:Y:S02]  /*6160*/  ISETP.LE.U32.AND P1, PT, R11, UR11, PT ;  /* 0x0000000b0b007c0c */ /* 0x000fe4000bf23070 */
[----:B------:R-:W-:Y:S01]  /*6170*/  ISETP.LE.U32.AND P3, PT, R10, UR11, PT ;  /* 0x0000000b0a007c0c */ /* 0x000fe2000bf63070 */
[----:B------:R-:W-:Y:S01]  /*6180*/  @!P6 FADD.FTZ R230, -R230, -RZ ;  /* 0x800000ffe6e6e221 */ /* 0x000fe20000010100 */
[----:B------:R-:W-:Y:S02]  /*6190*/  LOP3.LUT R6, R5, UR36, R14, 0x96, !PT ;  /* 0x0000002405067c12 */ /* 0x000fe4000f8e960e */
[----:B------:R-:W-:Y:S01]  /*61a0*/  LOP3.LUT R11, R4, 0xff, RZ, 0xc0, !PT ;  /* 0x000000ff040b7812 */ /* 0x000fe200078ec0ff */
[----:B------:R-:W-:Y:S01]  /*61b0*/  @!P5 FADD.FTZ R229, -R229, -RZ ;  /* 0x800000ffe5e5d221 */ /* 0x000fe20000010100 */
[--C-:B------:R-:W-:Y:S02]  /*61c0*/  SHF.R.U32.HI R10, RZ, 0x18, R4.reuse ;  /* 0x00000018ff0a7819 */ /* 0x100fe40000011604 */
[----:B------:R-:W-:Y:S01]  /*61d0*/  SHF.R.U32.HI R14, RZ, 0x10, R4 ;  /* 0x00000010ff0e7819 */ /* 0x000fe20000011604 */
[----:B------:R-:W-:Y:S01]  /*61e0*/  @!P4 FADD.FTZ R232, -R232, -RZ ;  /* 0x800000ffe8e8c221 */ /* 0x000fe20000010100 */
[----:B------:R-:W-:Y:S01]  /*61f0*/  LOP3.LUT R15, R4, 0xffff, RZ, 0xc0, !PT ;  /* 0x0000ffff040f7812 */ /* 0x000fe200078ec0ff */
[----:B--2---:R-:W-:Y:S01]  /*6200*/  @!P1 FADD.FTZ R233, -R233, -RZ ;  /* 0x800000ffe9e99221 */ /* 0x004fe20000010100 */
[----:B------:R-:W-:Y:S01]  /*6210*/  LOP3.LUT R4, R16, 0xff, RZ, 0xc0, !PT ;  /* 0x000000ff10047812 */ /* 0x000fe200078ec0ff */
[----:B------:R-:W-:Y:S01]  /*6220*/  @!P3 FADD.FTZ R231, -R231, -RZ ;  /* 0x800000ffe7e7b221 */ /* 0x000fe20000010100 */
[----:B------:R-:W-:Y:S02]  /*6230*/  LOP3.LUT R5, R8, 0xff, RZ, 0xc0, !PT ;  /* 0x000000ff08057812 */ /* 0x000fe400078ec0ff */
[----:B------:R-:W-:Y:S02]  /*6240*/  ISETP.LE.U32.AND P2, PT, R4, UR11, PT ;  /* 0x0000000b04007c0c */ /* 0x000fe4000bf43070 */
[----:B------:R-:W-:Y:S02]  /*6250*/  SHF.R.U32.HI R4, RZ, 0x18, R7 ;  /* 0x00000018ff047819 */ /* 0x000fe40000011607 */
[----:B------:R-:W-:Y:S02]  /*6260*/  ISETP.LE.U32.AND P1, PT, R5, UR11, PT ;  /* 0x0000000b05007c0c */ /* 0x000fe4000bf23070 */
[----:B------:R-:W-:Y:S02]  /*6270*/  ISETP.LE.U32.AND P0, PT, R4, UR11, PT ;  /* 0x0000000b04007c0c */ /* 0x000fe4000bf03070 */
[----:B------:R-:W-:Y:S02]  /*6280*/  LOP3.LUT R4, R7, 0xff, RZ, 0xc0, !PT ;  /* 0x000000ff07047812 */ /* 0x000fe400078ec0ff */
[----:B------:R-:W-:Y:S02]  /*6290*/  SHF.R.U32.HI R5, RZ, 0x18, R8 ;  /* 0x00000018ff057819 */ /* 0x000fe40000011608 */
[----:B------:R-:W-:Y:S01]  /*62a0*/  ISETP.LE.U32.AND P6, PT, R4, UR11, PT ;  /* 0x0000000b04007c0c */ /* 0x000fe2000bfc3070 */
[----:B------:R-:W-:Y:S01]  /*62b0*/  @!P2 FADD.FTZ R155, -R155, -RZ ;  /* 0x800000ff9b9ba221 */ /* 0x000fe20000010100 */
[----:B------:R-:W-:Y:S02]  /*62c0*/  LOP3.LUT R4, R12, 0xff, RZ, 0xc0, !PT ;  /* 0x000000ff0c047812 */ /* 0x000fe400078ec0ff */
[----:B------:R-:W-:Y:S01]  /*62d0*/  ISETP.LE.U32.AND P5, PT, R5, UR11, PT ;  /* 0x0000000b05007c0c */ /* 0x000fe2000bfa3070 */
[----:B------:R-:W-:Y:S01]  /*62e0*/  @!P1 FADD.FTZ R152, -R152, -RZ ;  /* 0x800000ff98989221 */ /* 0x000fe20000010100 */
[----:B------:R-:W-:Y:S01]  /*62f0*/  ISETP.LE.U32.AND P4, PT, R4, UR11, PT ;  /* 0x0000000b04007c0c */ /* 0x000fe2000bf83070 */
[----:B------:R-:W-:Y:S01]  /*6300*/  @!P0 FADD.FTZ R227, -R227, -RZ ;  /* 0x800000ffe3e38221 */ /* 0x000fe20000010100 */
[----:B------:R-:W-:Y:S02]  /*6310*/  SHF.R.U32.HI R4, RZ, 0x10, R9 ;  /* 0x00000010ff047819 */ /* 0x000fe40000011609 */
[----:B------:R-:W-:Y:S02]  /*6320*/  ISETP.LE.U32.AND P3, PT, R11, UR11, PT ;  /* 0x0000000b0b007c0c */ /* 0x000fe4000bf63070 */
[----:B------:R-:W-:Y:S01]  /*6330*/  LOP3.LUT R5, R4, 0xff, RZ, 0xc0, !PT ;  /* 0x000000ff04057812 */ /* 0x000fe200078ec0ff */
[----:B------:R-:W-:Y:S01]  /*6340*/  @!P6 FADD.FTZ R222, -R222, -RZ ;  /* 0x800000ffdedee221 */ /* 0x000fe20000010100 */
[----:B------:R-:W-:Y:S02]  /*6350*/  SHF.R.U32.HI R4, RZ, 0x8, R17 ;  /* 0x00000008ff047819 */ /* 0x000fe40000011611 */
[----:B------:R-:W-:Y:S01]  /*6360*/  ISETP.LE.U32.AND P0, PT, R10, UR11, PT ;  /* 0x0000000b0a007c0c */ /* 0x000fe2000bf03070 */
[----:B------:R-:W-:Y:S01]  /*6370*/  @!P5 FADD.FTZ R150, -R150, -RZ ;  /* 0x800000ff9696d221 */ /* 0x000fe20000010100 */
[----:B------:R-:W-:Y:S01]  /*6380*/  ISETP.LE.U32.AND P6, PT, R5, UR11, PT ;  /* 0x0000000b05007c0c */ /* 0x000fe2000bfc3070 */
[----:B------:R-:W-:Y:S01]  /*6390*/  @!P4 FADD.FTZ R228, -R228, -RZ ;  /* 0x800000ffe4e4c221 */ /* 0x000fe20000010100 */
[----:B------:R-:W-:Y:S02]  /*63a0*/  LOP3.LUT R4, R4, 0xffff, RZ, 0xc0, !PT ;  /* 0x0000ffff04047812 */ /* 0x000fe400078ec0ff */
[----:B------:R-:W-:Y:S01]  /*63b0*/  SHF.R.U32.HI R5, RZ, 0x10, R7 ;  /* 0x00000010ff057819 */ /* 0x000fe20000011607 */
[----:B------:R-:W-:Y:S01]  /*63c0*/  @!P3 FADD.FTZ R224, -R224, -RZ ;  /* 0x800000ffe0e0b221 */ /* 0x000fe20000010100 */
[----:B------:R-:W-:Y:S02]  /*63d0*/  ISETP.LE.U32.AND P4, PT, R4, UR11, PT ;  /* 0x0000000b04007c0c */ /* 0x000fe4000bf83070 */
[----:B------:R-:W-:Y:S02]  /*63e0*/  SHF.R.U32.HI R10, RZ, 0x8, R13 ;  /* 0x00000008ff0a7819 */ /* 0x000fe4000001160d */
[----:B------:R-:W-:Y:S01]  /*63f0*/  LOP3.LUT R4, R5, 0xff, RZ, 0xc0, !PT ;  /* 0x000000ff05047812 */ /* 0x000fe200078ec0ff */
[----:B------:R-:W-:Y:S01]  /*6400*/  @!P0 FADD.FTZ R223, -R223, -RZ ;  /* 0x800000ffdfdf8221 */ /* 0x000fe20000010100 */
[----:B------:R-:W-:Y:S01]  /*6410*/  LOP3.LUT R5, R10, 0xffff, RZ, 0xc0, !PT ;  /* 0x0000ffff0a057812 */ /* 0x000fe200078ec0ff */
[----:B------:R-:W-:Y:S01]  /*6420*/  @!P6 FADD.FTZ R226, -R226, -RZ ;  /* 0x800000ffe2e2e221 */ /* 0x000fe20000010100 */
[----:B------:R-:W-:Y:S02]  /*6430*/  ISETP.LE.U32.AND P3, PT, R4, UR11, PT ;  /* 0x0000000b04007c0c */ /* 0x000fe4000bf63070 */
[----:B------:R-:W-:Y:S02]  /*6440*/  LOP3.LUT R4, R6, 0xff, RZ, 0xc0, !PT ;  /* 0x000000ff06047812 */ /* 0x000fe400078ec0ff */
[----:B------:R-:W-:Y:S01]  /*6450*/  ISETP.LE.U32.AND P0, PT, R5, UR11, PT ;  /* 0x0000000b05007c0c */ /* 0x000fe2000bf03070 */
[----:B------:R-:W-:Y:S01]  /*6460*/  @!P4 FADD.FTZ R225, -R225, -RZ ;  /* 0x800000ffe1e1c221 */ /* 0x000fe20000010100 */
[----:B------:R-:W-:Y:S02]  /*6470*/  ISETP.LE.U32.AND P6, PT, R4, UR11, PT ;  /* 0x0000000b04007c0c */ /* 0x000fe4000bfc3070 */
[----:B------:R-:W-:Y:S02]  /*6480*/  SHF.R.U32.HI R5, RZ, 0x18, R6 ;  /* 0x00000018ff057819 */ /* 0x000fe40000011606 */
[----:B------:R-:W-:Y:S02]  /*6490*/  LOP3.LUT R4, R9, 0xffff, RZ, 0xc0, !PT ;  /* 0x0000ffff09047812 */ /* 0x000fe400078ec0ff */
[----:B------:R-:W-:Y:S01]  /*64a0*/  LOP3.LUT R7, R7, 0xffff, RZ, 0xc0, !PT ;  /* 0x0000ffff07077812 */ /* 0x000fe200078ec0ff */
[----:B------:R-:W-:Y:S01]  /*64b0*/  @!P3 FADD.FTZ R144, -R144, -RZ ;  /* 0x800000ff9090b221 */ /* 0x000fe20000010100 */
[----:B------:R-:W-:Y:S02]  /*64c0*/  ISETP.LE.U32.AND P4, PT, R5, UR11, PT ;  /* 0x0000000b05007c0c */ /* 0x000fe4000bf83070 */
[----:B------:R-:W-:Y:S01]  /*64d0*/  LOP3.LUT R5, R14, 0xff, RZ, 0xc0, !PT ;  /* 0x000000ff0e057812 */ /* 0x000fe200078ec0ff */
[----:B------:R-:W-:Y:S01]  /*64e0*/  @!P0 FADD.FTZ R221, -R221, -RZ ;  /* 0x800000ffdddd8221 */ /* 0x000fe20000010100 */
[----:B------:R-:W-:Y:S01]  /*64f0*/  SHF.R.U32.HI R7, RZ, 0x8, R7 ;  /* 0x00000008ff077819 */ /* 0x000fe20000011607 */
[----:B------:R-:W-:Y:S01]  /*6500*/  @!P6 FADD.FTZ R146, -R146, -RZ ;  /* 0x800000ff9292e221 */ /* 0x000fe20000010100 */
[----:B------:R-:W-:Y:S02]  /*6510*/  SHF.R.U32.HI R4, RZ, 0x8, R4 ;  /* 0x00000008ff047819 */ /* 0x000fe40000011604 */
[----:B------:R-:W-:Y:S02]  /*6520*/  ISETP.LE.U32.AND P3, PT, R5, UR11, PT ;  /* 0x0000000b05007c0c */ /* 0x000fe4000bf63070 */
[----:B------:R-:W-:Y:S02]  /*6530*/  LOP3.LUT R5, R7, 0xffff, RZ, 0xc0, !PT ;  /* 0x0000ffff07057812 */ /* 0x000fe400078ec0ff */
[----:B------:R-:W-:Y:S01]  /*6540*/  LOP3.LUT R4, R4, 0xffff, RZ, 0xc0, !PT ;  /* 0x0000ffff04047812 */ /* 0x000fe200078ec0ff */
[----:B------:R-:W-:Y:S01]  /*6550*/  @!P4 FADD.FTZ R145, -R145, -RZ ;  /* 0x800000ff9191c221 */ /* 0x000fe20000010100 */
[----:B------:R-:W-:Y:S02]  /*6560*/  ISETP.LE.U32.AND P6, PT, R5, UR11, PT ;  /* 0x0000000b05007c0c */ /* 0x000fe4000bfc3070 */
[----:B------:R-:W-:Y:S02]  /*6570*/  ISETP.LE.U32.AND P0, PT, R4, UR11, PT ;  /* 0x0000000b04007c0c */ /* 0x000fe4000bf03070 */
[----:B------:R-:W-:Y:S02]  /*6580*/  SHF.R.U32.HI R5, RZ, 0x10, R6 ;  /* 0x00000010ff057819 */ /* 0x000fe40000011606 */
[----:B------:R-:W-:Y:S01]  /*6590*/  LOP3.LUT R6, R6, 0xffff, RZ, 0xc0, !PT ;  /* 0x0000ffff06067812 */ /* 0x000fe200078ec0ff */
[----:B------:R-:W-:Y:S01]  /*65a0*/  @!P3 FADD.FTZ R147, -R147, -RZ ;  /* 0x800000ff9393b221 */ /* 0x000fe20000010100 */
[----:B------:R-:W-:Y:S02]  /*65b0*/  LOP3.LUT R7, R5, 0xff, RZ, 0xc0, !PT ;  /* 0x000000ff05077812 */ /* 0x000fe400078ec0ff */
[----:B------:R-:W-:Y:S02]  /*65c0*/  SHF.R.U32.HI R4, RZ, 0x8, R15 ;  /* 0x00000008ff047819 */ /* 0x000fe4000001160f */
[----:B------:R-:W-:Y:S01]  /*65d0*/  SHF.R.U32.HI R5, RZ, 0x8, R6 ;  /* 0x00000008ff057819 */ /* 0x000fe20000011606 */
[----:B------:R-:W-:Y:S01]  /*65e0*/  @!P6 FADD.FTZ R140, -R140, -RZ ;  /* 0x800000ff8c8ce221 */ /* 0x000fe20000010100 */
[----:B------:R-:W-:Y:S01]  /*65f0*/  ISETP.LE.U32.AND P4, PT, R7, UR11, PT ;  /* 0x0000000b07007c0c */ /* 0x000fe2000bf83070 */
[----:B------:R-:W-:Y:S01]  /*6600*/  @!P0 FADD.FTZ R153, -R153, -RZ ;  /* 0x800000ff99998221 */ /* 0x000fe20000010100 */
[----:B------:R-:W-:Y:S02]  /*6610*/  LOP3.LUT R4, R4, 0xffff, RZ, 0xc0, !PT ;  /* 0x0000ffff04047812 */ /* 0x000fe400078ec0ff */
[----:B------:R-:W-:Y:S02]  /*6620*/  LOP3.LUT R5, R5, 0xffff, RZ, 0xc0, !PT ;  /* 0x0000ffff05057812 */ /* 0x000fe400078ec0ff */
[----:B------:R-:W-:Y:S02]  /*6630*/  ISETP.LE.U32.AND P3, PT, R4, UR11, PT ;  /* 0x0000000b04007c0c */ /* 0x000fe4000bf63070 */
[----:B------:R-:W-:Y:S02]  /*6640*/  ISETP.LE.U32.AND P0, PT, R5, UR11, PT ;  /* 0x0000000b05007c0c */ /* 0x000fe4000bf03070 */
[----:B------:R-:W-:Y:S02]  /*6650*/  LOP3.LUT R4, R18, 0xff, RZ, 0xc0, !PT ;  /* 0x000000ff12047812 */ /* 0x000fe400078ec0ff */
[----:B------:R-:W-:Y:S01]  /*6660*/  SHF.R.U32.HI R5, RZ, 0x10, R8 ;  /* 0x00000010ff057819 */ /* 0x000fe20000011608 */
[----:B------:R-:W-:Y:S01]  /*6670*/  @!P4 FADD.FTZ R142, -R142, -RZ ;  /* 0x800000ff8e8ec221 */ /* 0x000fe20000010100 */
[----:B------:R-:W-:Y:S02]  /*6680*/  ISETP.LE.U32.AND P6, PT, R4, UR11, PT ;  /* 0x0000000b04007c0c */ /* 0x000fe4000bfc3070 */
[----:B------:R-:W-:Y:S02]  /*6690*/  LOP3.LUT R4, R5, 0xff, RZ, 0xc0, !PT ;  /* 0x000000ff05047812 */ /* 0x000fe400078ec0ff */
[----:B------:R-:W-:Y:S01]  /*66a0*/  LOP3.LUT R8, R8, 0xffff, RZ, 0xc0, !PT ;  /* 0x0000ffff08087812 */ /* 0x000fe200078ec0ff */
[----:B------:R-:W-:Y:S01]  /*66b0*/  @!P3 FADD.FTZ R143, -R143, -RZ ;  /* 0x800000ff8f8fb221 */ /* 0x000fe20000010100 */
[----:B------:R-:W-:Y:S01]  /*66c0*/  ISETP.LE.U32.AND P4, PT, R4, UR11, PT ;  /* 0x0000000b04007c0c */ /* 0x000fe2000bf83070 */
[----:B------:R-:W-:Y:S01]  /*66d0*/  @!P0 FADD.FTZ R141, -R141, -RZ ;  /* 0x800000ff8d8d8221 */ /* 0x000fe20000010100 */
[----:B------:R-:W-:Y:S02]  /*66e0*/  F2FP.RELU.F16.F32.PACK_AB R4, R227, R144 ;  /* 0x00000090e304723e */ /* 0x000fe400000008ff */
[----:B------:R-:W-:Y:S02]  /*66f0*/  SHF.R.U32.HI R5, RZ, 0x8, R19 ;  /* 0x00000008ff057819 */ /* 0x000fe40000011613 */
[----:B------:R-:W-:Y:S01]  /*6700*/  SHF.R.U32.HI R6, RZ, 0x8, R8 ;  /* 0x00000008ff067819 */ /* 0x000fe20000011608 */
[----:B------:R1:W-:Y:S01]  /*6710*/  STS [R238+0x13400], R4 ;  /* 0x01340004ee007388 */ /* 0x0003e20000000800 */
[----:B------:R-:W-:Y:S01]  /*6720*/  F2FP.RELU.F16.F32.PACK_AB R7, R140, R222 ;  /* 0x000000de8c07723e */ /* 0x000fe200000008ff */
[----:B------:R-:W-:Y:S01]  /*6730*/  @!P6 FADD.FTZ R148, -R148, -RZ ;  /* 0x800000ff9494e221 */ /* 0x000fe20000010100 */
[----:B------:R-:W-:Y:S02]  /*6740*/  LOP3.LUT R5, R5, 0xffff, RZ, 0xc0, !PT ;  /* 0x0000ffff05057812 */ /* 0x000fe400078ec0ff */
[----:B------:R-:W-:Y:S01]  /*6750*/  LOP3.LUT R6, R6, 0xffff, RZ, 0xc0, !PT ;  /* 0x0000ffff06067812 */ /* 0x000fe200078ec0ff */
[----:B------:R-:W-:Y:S01]  /*6760*/  STS [R238+0x13000], R7 ;  /* 0x01300007ee007388 */ /* 0x000fe20000000800 */
[----:B------:R-:W-:Y:S01]  /*6770*/  F2FP.RELU.F16.F32.PACK_AB R2, R229, R228 ;  /* 0x000000e4e502723e */ /* 0x000fe200000008ff */
[----:B------:R-:W-:Y:S01]  /*6780*/  @!P4 FADD.FTZ R149, -R149, -RZ ;  /* 0x800000ff9595c221 */ /* 0x000fe20000010100 */
[----:B------:R-:W-:Y:S02]  /*6790*/  ISETP.LE.U32.AND P3, PT, R5, UR11, PT ;  /* 0x0000000b05007c0c */ /* 0x000fe4000bf63070 */
[----:B------:R-:W-:Y:S01]  /*67a0*/  ISETP.LE.U32.AND P0, PT, R6, UR11, PT ;  /* 0x0000000b06007c0c */ /* 0x000fe2000bf03070 */
[----:B------:R2:W-:Y:S01]  /*67b0*/  STS [R241+0x13400], R2 ;  /* 0x01340002f1007388 */ /* 0x0005e20000000800 */
[----:B------:R-:W-:Y:S02]  /*67c0*/  F2FP.RELU.F16.F32.PACK_AB R6, R141, R146 ;  /* 0x000000928d06723e */ /* 0x000fe400000008ff */
[----:B------:R-:W-:Y:S02]  /*67d0*/  F2FP.RELU.F16.F32.PACK_AB R5, R145, R142 ;  /* 0x0000008e9105723e */ /* 0x000fe400000008ff */
[----:B------:R-:W-:Y:S02]  /*67e0*/  F2FP.RELU.F16.F32.PACK_AB R0, R225, R236 ;  /* 0x000000ece100723e */ /* 0x000fe400000008ff */
[----:B------:R-:W-:Y:S02]  /*67f0*/  FSETP.GE.FTZ.AND P1, PT, R140, RZ, PT ;  /* 0x000000ff8c00720b */ /* 0x000fe40003f36000 */
[----:B------:R-:W-:Y:S01]  /*6800*/  FSETP.GE.FTZ.AND P2, PT, R222, RZ, PT ;  /* 0x000000ffde00720b */ /* 0x000fe20003f56000 */
[----:B------:R-:W-:Y:S01]  /*6810*/  @!P3 FADD.FTZ R154, -R154, -RZ ;  /* 0x800000ff9a9ab221 */ /* 0x000fe20000010100 */
[----:B------:R-:W-:Y:S01]  /*6820*/  FSETP.GE.FTZ.AND P3, PT, R146, RZ, PT ;  /* 0x000000ff9200720b */ /* 0x000fe20003f76000 */
[----:B------:R-:W-:Y:S01]  /*6830*/  @!P0 FADD.FTZ R151, -R151, -RZ ;  /* 0x800000ff97978221 */ /* 0x000fe20000010100 */
[----:B-1----:R-:W-:Y:S02]  /*6840*/  F2FP.RELU.F16.F32.PACK_AB R4, R221, R230 ;  /* 0x000000e6dd04723e */ /* 0x002fe400000008ff */
[----:B------:R-:W-:Y:S03]  /*6850*/  FSETP.GE.FTZ.AND P0, PT, R144, RZ, PT ;  /* 0x000000ff9000720b */ /* 0x000fe60003f16000 */
[----:B------:R1:W-:Y:S04]  /*6860*/  STS [R241+0x13000], R4 ;  /* 0x01300004f1007388 */ /* 0x0003e80000000800 */
[----:B------:R3:W-:Y:S01]  /*6870*/  STS [R238+0x14000], R6 ;  /* 0x01400006ee007388 */ /* 0x0007e20000000800 */
[----:B--2---:R-:W-:Y:S03]  /*6880*/  F2FP.RELU.F16.F32.PACK_AB R2, R231, R226 ;  /* 0x000000e2e702723e */ /* 0x004fe600000008ff */
[----:B------:R2:W-:Y:S01]  /*6890*/  STS [R238+0x14400], R5 ;  /* 0x01440005ee007388 */ /* 0x0005e20000000800 */
[----:B-1----:R-:W-:Y:S02]  /*68a0*/  F2FP.RELU.F16.F32.PACK_AB R4, R153, R232 ;  /* 0x000000e89904723e */ /* 0x002fe400000008ff */
[----:B---3--:R-:W-:Y:S02]  /*68b0*/  F2FP.RELU.F16.F32.PACK_AB R6, R143, R224 ;  /* 0x000000e08f06723e */ /* 0x008fe400000008ff */
[----:B--2---:R-:W-:Y:S03]  /*68c0*/  F2FP.RELU.F16.F32.PACK_AB R5, R223, R147 ;  /* 0x00000093df05723e */ /* 0x004fe600000008ff */
[----:B------:R1:W-:Y:S04]  /*68d0*/  STS [R241+0x14000], R6 ;  /* 0x01400006f1007388 */ /* 0x0003e80000000800 */
        /* <DEDUP_REMOVED lines=12> */
[----:B------:R-:W-:Y:S04]  /*69a0*/  STS [R239+0x14000], R2 ;  /* 0x01400002ef007388 */ /* 0x000fe80000000800 */
        /* <DEDUP_REMOVED lines=57> */
[----:B-----5:R-:W-:Y:S01]  /*6d40*/  FADD.FTZ R0, -R206, R6 ;  /* 0x00000006ce007221 */ /* 0x020fe20000010100 */
[----:B------:R-:W-:Y:S01]  /*6d50*/  FADD.FTZ R2, -R207, R5 ;  /* 0x00000005cf027221 */ /* 0x000fe20000010100 */
[-C--:B------:R-:W-:Y:S03]  /*6d60*/  HMMA.16816.F32 R20, R132, R200.reuse, R20 ;  /* 0x000000c88414723c */ /* 0x080fe60000001814 */
[----:B------:R-:W-:Y:S01]  /*6d70*/  FSEL R0, R0, R206, P0 ;  /* 0x000000ce00007208 */ /* 0x000fe20000000000 */
[----:B------:R-:W-:Y:S01]  /*6d80*/  FADD.FTZ R11, -R204, R11 ;  /* 0x0000000bcc0b7221 */ /* 0x000fe20000010100 */
[----:B------:R-:W-:Y:S01]  /*6d90*/  FSETP.GE.FTZ.AND P0, PT, R227, RZ, PT ;  /* 0x000000ffe300720b */ /* 0x000fe20003f16000 */
[----:B------:R-:W-:Y:S01]  /*6da0*/  FADD.FTZ R4, -R207, R4 ;  /* 0x00000004cf047221 */ /* 0x000fe20000010100 */
[-C--:B------:R-:W-:Y:S01]  /*6db0*/  FSEL R2, R2, R207.reuse, P1 ;  /* 0x000000cf02027208 */ /* 0x080fe20000800000 */
[----:B------:R-:W-:Y:S01]  /*6dc0*/  FMUL.FTZ R144, R144, R0 ;  /* 0x0000000090907220 */ /* 0x000fe20000410000 */
[----:B------:R-:W-:Y:S01]  /*6dd0*/  FSETP.GE.FTZ.AND P1, PT, R142, RZ, PT ;  /* 0x000000ff8e00720b */ /* 0x000fe20003f36000 */
[C---:B------:R-:W-:Y:S04]  /*6de0*/  HMMA.16816.F32 R24, R136.reuse, R200, R24 ;  /* 0x000000c88818723c */ /* 0x040fe80000001818 */
[----:B------:R-:W-:Y:S01]  /*6df0*/  FSEL R4, R4, R207, P2 ;  /* 0x000000cf04047208 */ /* 0x000fe20001000000 */
[----:B------:R-:W-:Y:S01]  /*6e00*/  FADD.FTZ R0, -R206, R7 ;  /* 0x00000007ce007221 */ /* 0x000fe20000010100 */
[----:B------:R-:W-:Y:S01]  /*6e10*/  FSETP.GE.FTZ.AND P2, PT, R141, RZ, PT ;  /* 0x000000ff8d00720b */ /* 0x000fe20003f56000 */
[----:B------:R-:W-:Y:S01]  /*6e20*/  FADD.FTZ R15, -R204, R15 ;  /* 0x0000000fcc0f7221 */ /* 0x000fe20000010100 */
[----:B------:R-:W-:Y:S01]  /*6e30*/  FMUL.FTZ R140, R140, R2 ;  /* 0x000000028c8c7220 */ /* 0x000fe20000410000 */
[-C--:B------:R-:W-:Y:S03]  /*6e40*/  HMMA.16816.F32 R28, R136, R202.reuse, R28 ;  /* 0x000000ca881c723c */ /* 0x080fe6000000181c */
[----:B------:R-:W-:Y:S01]  /*6e50*/  FSEL R0, R0, R206, P0 ;  /* 0x000000ce00007208 */ /* 0x000fe20000000000 */
[C---:B------:R-:W-:Y:S01]  /*6e60*/  FADD.FTZ R2, -R204.reuse, R10 ;  /* 0x0000000acc027221 */ /* 0x040fe20000010100 */
[----:B------:R-:W-:Y:S01]  /*6e70*/  FSETP.GE.FTZ.AND P0, PT, R145, RZ, PT ;  /* 0x000000ff9100720b */ /* 0x000fe20003f16000 */
[----:B------:R-:W-:Y:S01]  /*6e80*/  FADD.FTZ R7, -R204, R14 ;  /* 0x0000000ecc077221 */ /* 0x000fe20000010100 */
[----:B------:R-:W-:Y:S01]  /*6e90*/  FADD.FTZ R19, -R206, R19 ;  /* 0x00000013ce137221 */ /* 0x000fe20000010100 */
[----:B------:R-:W-:Y:S01]  /*6ea0*/  FMUL.FTZ R227, R227, R0 ;  /* 0x00000000e3e37220 */ /* 0x000fe20000410000 */
[----:B------:R-:W-:Y:S04]  /*6eb0*/  HMMA.16816.F32 R32, R132, R202, R32 ;  /* 0x000000ca8420723c */ /* 0x000fe80000001820 */
[-C--:B------:R-:W-:Y:S01]  /*6ec0*/  FSEL R0, R11, R204.reuse, P0 ;  /* 0x000000cc0b007208 */ /* 0x080fe20000000000 */
[----:B------:R-:W-:Y:S01]  /*6ed0*/  FADD.FTZ R6, -R205, R12 ;  /* 0x0000000ccd067221 */ /* 0x000fe20000010100 */
[----:B------:R-:W-:Y:S01]  /*6ee0*/  FSETP.GE.FTZ.AND P0, PT, R223, RZ, PT ;  /* 0x000000ffdf00720b */ /* 0x000fe20003f16000 */
[----:B------:R-:W-:Y:S01]  /*6ef0*/  FADD.FTZ R5, -R205, R8 ;  /* 0x00000008cd057221 */ /* 0x000fe20000010100 */
[----:B------:R-:W-:Y:S02]  /*6f00*/  FSEL R2, R2, R204, P1 ;  /* 0x000000cc02027208 */ /* 0x000fe40000800000 */
[----:B------:R-:W-:Y:S01]  /*6f10*/  FSETP.GE.FTZ.AND P1, PT, R147, RZ, PT ;  /* 0x000000ff9300720b */ /* 0x000fe20003f36000 */
[----:B------:R-:W-:Y:S01]  /*6f20*/  FMUL.FTZ R14, R145, R0 ;  /* 0x00000000910e7220 */ /* 0x000fe20000410000 */
[----:B------:R-:W-:Y:S01]  /*6f30*/  FSEL R0, R15, R204, P0 ;  /* 0x000000cc0f007208 */ /* 0x000fe20000000000 */
[----:B------:R-:W-:Y:S01]  /*6f40*/  FMUL.FTZ R142, R142, R2 ;  /* 0x000000028e8e7220 */ /* 0x000fe20000410000 */
[----:B------:R-:W-:Y:S01]  /*6f50*/  FSETP.GE.FTZ.AND P0, PT, R229, RZ, PT ;  /* 0x000000ffe500720b */ /* 0x000fe20003f16000 */
[----:B------:R-:W-:Y:S01]  /*6f60*/  FMUL.FTZ R222, R222, R4 ;  /* 0x00000004dede7220 */ /* 0x000fe20000410000 */
[----:B------:R-:W-:Y:S01]  /*6f70*/  F2FP.F16.F32.PACK_AB R2, R227, R144 ;  /* 0x00000090e302723e */ /* 0x000fe200000000ff */
[----:B------:R-:W-:Y:S01]  /*6f80*/  FMUL.FTZ R12, R223, R0 ;  /* 0x00000000df0c7220 */ /* 0x000fe20000410000 */
[----:B------:R-:W-:Y:S01]  /*6f90*/  FSEL R0, R19, R206, P0 ;  /* 0x000000ce13007208 */ /* 0x000fe20000000000 */
[----:B------:R1:W5:Y:S01]  /*6fa0*/  LDL R227, [R1+0x10] ;  /* 0x0000100001e37983 */ /* 0x0003620000100800 */
[-C--:B------:R-:W-:Y:S01]  /*6fb0*/  FSEL R5, R5, R205.reuse, P3 ;  /* 0x000000cd05057208 */ /* 0x080fe20001800000 */
[----:B------:R-:W-:Y:S01]  /*6fc0*/  FADD.FTZ R4, -R205, R9 ;  /* 0x00000009cd047221 */ /* 0x000fe20000010100 */
[----:B------:R-:W-:Y:S01]  /*6fd0*/  FSETP.GE.FTZ.AND P3, PT, R224, RZ, PT ;  /* 0x000000ffe000720b */ /* 0x000fe20003f76000 */
[----:B------:R-:W-:Y:S01]  /*6fe0*/  FMUL.FTZ R10, R229, R0 ;  /* 0x00000000e50a7220 */ /* 0x000fe20000410000 */
[----:B------:R-:W-:Y:S01]  /*6ff0*/  FSETP.GE.FTZ.AND P0, PT, R231, RZ, PT ;  /* 0x000000ffe700720b */ /* 0x000fe20003f16000 */
[----:B------:R1:W5:Y:S01]  /*7000*/  LDL R229, [R1+0xc] ;  /* 0x00000c0001e57983 */ /* 0x0003620000100800 */
[-C--:B------:R-:W-:Y:S01]  /*7010*/  FSEL R6, R6, R205.reuse, P3 ;  /* 0x000000cd06067208 */ /* 0x080fe20001800000 */
[----:B------:R-:W-:Y:S01]  /*7020*/  FADD.FTZ R16, -R207, R16 ;  /* 0x00000010cf107221 */ /* 0x000fe20000010100 */
[----:B------:R-:W-:Y:S01]  /*7030*/  FSEL R4, R4, R205, P2 ;  /* 0x000000cd04047208 */ /* 0x000fe20001000000 */
[----:B------:R-:W-:Y:S01]  /*7040*/  FADD.FTZ R13, -R205, R13 ;  /* 0x0000000dcd0d7221 */ /* 0x000fe20000010100 */
[----:B------:R-:W-:Y:S01]  /*7050*/  FSETP.GE.FTZ.AND P3, PT, R230, RZ, PT ;  /* 0x000000ffe600720b */ /* 0x000fe20003f76000 */
[----:B------:R-:W-:Y:S01]  /*7060*/  FMUL.FTZ R224, R224, R6 ;  /* 0x00000006e0e07220 */ /* 0x000fe20000410000 */
[----:B------:R-:W-:Y:S01]  /*7070*/  FSETP.GE.FTZ.AND P2, PT, R143, RZ, PT ;  /* 0x000000ff8f00720b */ /* 0x000fe20003f56000 */
[----:B------:R-:W-:Y:S01]  /*7080*/  FMUL.FTZ R141, R141, R4 ;  /* 0x000000048d8d7220 */ /* 0x000fe20000410000 */
[----:B------:R-:W-:Y:S01]  /*7090*/  FSEL R6, R16, R207, P3 ;  /* 0x000000cf10067208 */ /* 0x000fe20001800000 */
[----:B------:R-:W-:Y:S01]  /*70a0*/  FADD.FTZ R20, -R207, R20 ;  /* 0x00000014cf147221 */ /* 0x000fe20000010100 */
[----:B------:R-:W-:Y:S01]  /*70b0*/  FSEL R4, R7, R204, P1 ;  /* 0x000000cc07047208 */ /* 0x000fe20000800000 */
[----:B------:R-:W-:Y:S01]  /*70c0*/  FMUL.FTZ R146, R146, R5 ;  /* 0x0000000592927220 */ /* 0x000fe20000410000 */
[----:B------:R-:W-:Y:S01]  /*70d0*/  FSETP.GE.FTZ.AND P3, PT, R232, RZ, PT ;  /* 0x000000ffe800720b */ /* 0x000fe20003f76000 */
[C---:B------:R-:W-:Y:S01]  /*70e0*/  FADD.FTZ R8, -R206.reuse, R23 ;  /* 0x00000017ce087221 */ /* 0x040fe20000010100 */
[----:B------:R-:W-:Y:S01]  /*70f0*/  FSEL R5, R13, R205, P2 ;  /* 0x000000cd0d057208 */ /* 0x000fe20001000000 */
[----:B------:R-:W-:Y:S01]  /*7100*/  FADD.FTZ R18, -R206, R18 ;  /* 0x00000012ce127221 */ /* 0x000fe20000010100 */
[----:B------:R-:W-:Y:S01]  /*7110*/  FSETP.GE.FTZ.AND P1, PT, R228, RZ, PT ;  /* 0x000000ffe400720b */ /* 0x000fe20003f36000 */
[----:B------:R-:W-:Y:S01]  /*7120*/  FADD.FTZ R17, -R207, R17 ;  /* 0x00000011cf117221 */ /* 0x000fe20000010100 */
[----:B------:R-:W-:Y:S01]  /*7130*/  FSETP.GE.FTZ.AND P2, PT, R221, RZ, PT ;  /* 0x000000ffdd00720b */ /* 0x000fe20003f56000 */
[----:B------:R-:W-:Y:S01]  /*7140*/  FMUL.FTZ R147, R147, R4 ;  /* 0x0000000493937220 */ /* 0x000fe20000410000 */
[----:B------:R-:W-:Y:S01]  /*7150*/  FSEL R0, R20, R207, P3 ;  /* 0x000000cf14007208 */ /* 0x000fe20001800000 */
[----:B------:R-:W-:Y:S01]  /*7160*/  FMUL.FTZ R230, R230, R6 ;  /* 0x00000006e6e67220 */ /* 0x000fe20000410000 */
[-C--:B------:R-:W-:Y:S01]  /*7170*/  FSEL R8, R8, R206.reuse, P0 ;  /* 0x000000ce08087208 */ /* 0x080fe20000000000 */
[----:B------:R-:W-:Y:S01]  /*7180*/  FADD.FTZ R27, -R204, R27 ;  /* 0x0000001bcc1b7221 */ /* 0x000fe20000010100 */
[----:B------:R-:W-:Y:S01]  /*7190*/  FSEL R4, R18, R206, P1 ;  /* 0x000000ce12047208 */ /* 0x000fe20000800000 */
        /* <DEDUP_REMOVED lines=9> */
[----:B------:R-:W-:Y:S01]  /*7230*/  FSETP.GE.FTZ.AND P2, PT, R153, RZ, PT ;  /* 0x000000ff9900720b */ /* 0x000fe20003f56000 */
[----:B------:R-:W-:Y:S01]  /*7240*/  FMUL.FTZ R228, R228, R4 ;  /* 0x00000004e4e47220 */ /* 0x000fe20000410000 */
[----:B------:R-:W-:Y:S01]  /*7250*/  FSEL R0, R27, R204, P0 ;  /* 0x000000cc1b007208 */ /* 0x000fe20000000000 */
[----:B------:R-:W-:Y:S01]  /*7260*/  FMUL.FTZ R11, R221, R5 ;  /* 0x00000005dd0b7220 */ /* 0x000fe20000410000 */
[----:B------:R-:W-:Y:S01]  /*7270*/  FSEL R6, R6, R205, P3 ;  /* 0x000000cd06067208 */ /* 0x000fe20001800000 */
[----:B------:R-:W-:Y:S01]  /*7280*/  FADD.FTZ R5, -R205, R25 ;  /* 0x00000019cd057221 */ /* 0x000fe20000010100 */
[----:B------:R-:W-:Y:S01]  /*7290*/  FSETP.GE.FTZ.AND P0, PT, R234, RZ, PT ;  /* 0x000000ffea00720b */ /* 0x000fe20003f16000 */
[----:B------:R-:W-:Y:S01]  /*72a0*/  FADD.FTZ R26, -R204, R26 ;  /* 0x0000001acc1a7221 */ /* 0x000fe20000010100 */
[----:B------:R-:W-:Y:S01]  /*72b0*/  FSEL R4, R22, R206, P1 ;  /* 0x000000ce16047208 */ /* 0x000fe20000800000 */
[----:B------:R-:W-:Y:S01]  /*72c0*/  FMUL.FTZ R152, R152, R6 ;  /* 0x0000000698987220 */ /* 0x000fe20000410000 */
[----:B------:R-:W-:Y:S01]  /*72d0*/  FSEL R9, R9, R207, P2 ;  /* 0x000000cf09097208 */ /* 0x000fe20001000000 */
[----:B------:R-:W-:Y:S01]  /*72e0*/  FMUL.FTZ R6, R150, R0 ;  /* 0x0000000096067220 */ /* 0x000fe20000410000 */
[----:B------:R-:W-:Y:S01]  /*72f0*/  FSETP.GE.FTZ.AND P2, PT, R151, RZ, PT ;  /* 0x000000ff9700720b */ /* 0x000fe20003f56000 */
[----:B------:R-:W-:Y:S01]  /*7300*/  FMUL.FTZ R226, R226, R4 ;  /* 0x00000004e2e27220 */ /* 0x000fe20000410000 */
[----:B------:R-:W-:Y:S01]  /*7310*/  FSETP.GE.FTZ.AND P1, PT, R149, RZ, PT ;  /* 0x000000ff9500720b */ /* 0x000fe20003f36000 */
[----:B------:R-:W-:Y:S01]  /*7320*/  FADD.FTZ R0, -R204, R30 ;  /* 0x0000001ecc007221 */ /* 0x000fe20000010100 */
[----:B------:R-:W-:Y:S01]  /*7330*/  FSEL R5, R5, R205, P2 ;  /* 0x000000cd05057208 */ /* 0x000fe20001000000 */
[----:B------:R-:W-:Y:S01]  /*7340*/  FADD.FTZ R34, -R206, R34 ;  /* 0x00000022ce227221 */ /* 0x000fe20000010100 */
[----:B------:R-:W-:Y:S01]  /*7350*/  FSEL R4, R26, R204, P1 ;  /* 0x000000cc1a047208 */ /* 0x000fe20000800000 */
[----:B------:R-:W-:Y:S01]  /*7360*/  FMUL.FTZ R9, R153, R9 ;  /* 0x0000000999097220 */ /* 0x000fe20000410000 */
[----:B------:R-:W-:Y:S01]  /*7370*/  FSETP.GE.FTZ.AND P2, PT, R154, RZ, PT ;  /* 0x000000ff9a00720b */ /* 0x000fe20003f56000 */
[----:B------:R-:W-:Y:S01]  /*7380*/  FMUL.FTZ R5, R151, R5 ;  /* 0x0000000597057220 */ /* 0x000fe20000410000 */
[----:B------:R-:W-:Y:S01]  /*7390*/  FSETP.GE.FTZ.AND P1, PT, R148, RZ, PT ;  /* 0x000000ff9400720b */ /* 0x000fe20003f36000 */
[----:B------:R-:W-:Y:S01]  /*73a0*/  FMUL.FTZ R149, R149, R4 ;  /* 0x0000000495957220 */ /* 0x000fe20000410000 */
[----:B------:R-:W-:Y:S01]  /*73b0*/  FSETP.GE.FTZ.AND P3, PT, R233, RZ, PT ;  /* 0x000000ffe900720b */ /* 0x000fe20003f76000 */
[----:B------:R-:W-:Y:S01]  /*73c0*/  FADD.FTZ R4, -R205, R28 ;  /* 0x0000001ccd047221 */ /* 0x000fe20000010100 */
[----:B------:R-:W-:Y:S01]  /*73d0*/  FSEL R0, R0, R204, P1 ;  /* 0x000000cc00007208 */ /* 0x000fe20000800000 */
[----:B------:R-:W-:Y:S01]  /*73e0*/  @P0 FADD.FTZ R204, -R204, R31 ;  /* 0x0000001fcccc0221 */ /* 0x000fe20000010100 */
[----:B------:R-:W-:Y:S01]  /*73f0*/  FSETP.GE.FTZ.AND P0, PT, R235, RZ, PT ;  /* 0x000000ffeb00720b */ /* 0x000fe20003f16000 */
[----:B------:R-:W-:Y:S01]  /*7400*/  FADD.FTZ R32, -R207, R32 ;  /* 0x00000020cf207221 */ /* 0x000fe20000010100 */
[----:B------:R-:W-:Y:S01]  /*7410*/  FSEL R4, R4, R205, P3 ;  /* 0x000000cd04047208 */ /* 0x000fe20001800000 */
[----:B------:R-:W-:Y:S01]  /*7420*/  FMUL.FTZ R8, R231, R8 ;  /* 0x00000008e7087220 */ /* 0x000fe20000410000 */
[----:B------:R-:W-:Y:S01]  /*7430*/  FSETP.GE.FTZ.AND P1, PT, R225, RZ, PT ;  /* 0x000000ffe100720b */ /* 0x000fe20003f36000 */
[----:B------:R-:W-:Y:S01]  /*7440*/  @P2 FADD.FTZ R205, -R205, R29 ;  /* 0x0000001dcdcd2221 */ /* 0x000fe20000010100 */
[----:B------:R-:W-:Y:S01]  /*7450*/  FSETP.GE.FTZ.AND P2, PT, R155, RZ, PT ;  /* 0x000000ff9b00720b */ /* 0x000fe20003f56000 */
[----:B------:R-:W-:Y:S01]  /*7460*/  FMUL.FTZ R16, R233, R4 ;  /* 0x00000004e9107220 */ /* 0x000fe20000410000 */
[----:B------:R-:W-:Y:S01]  /*7470*/  FSETP.GE.FTZ.AND P3, PT, R236, RZ, PT ;  /* 0x000000ffec00720b */ /* 0x000fe20003f76000 */
[----:B------:R-:W-:Y:S01]  /*7480*/  FMUL.FTZ R0, R148, R0 ;  /* 0x0000000094007220 */ /* 0x000fe20000410000 */
[----:B------:R-:W-:Y:S01]  /*7490*/  FSEL R34, R34, R206, P2 ;  /* 0x000000ce22227208 */ /* 0x000fe20001000000 */
[----:B------:R-:W-:Y:S01]  /*74a0*/  FMUL.FTZ R4, R234, R204 ;  /* 0x000000ccea047220 */ /* 0x000fe20000410000 */
[----:B------:R-:W-:Y:S01]  /*74b0*/  F2FP.F16.F32.PACK_AB R9, R9, R7 ;  /* 0x000000070909723e */ /* 0x000fe200000000ff */
[----:B------:R-:W-:Y:S01]  /*74c0*/  @P0 FADD.FTZ R206, -R206, R35 ;  /* 0x00000023cece0221 */ /* 0x000fe20000010100 */
[----:B------:R-:W-:Y:S01]  /*74d0*/  PLOP3.LUT P0, PT, PT, PT, UP2, 0x80, 0x0 ;  /* 0x000000000000781c */ /* 0x000fe20003f0f028 */
[----:B------:R-:W-:Y:S01]  /*74e0*/  FMUL.FTZ R34, R155, R34 ;  /* 0x000000229b227220 */ /* 0x000fe20000410000 */
[----:B------:R-:W-:Y:S01]  /*74f0*/  F2FP.F16.F32.PACK_AB R7, R5, R152 ;  /* 0x000000980507723e */ /* 0x000fe200000000ff */
[----:B------:R-:W-:Y:S01]  /*7500*/  FMUL.FTZ R5, R154, R205 ;  /* 0x000000cd9a057220 */ /* 0x000fe20000410000 */
[----:B------:R-:W-:Y:S01]  /*7510*/  FSEL R32, R32, R207, P3 ;  /* 0x000000cf20207208 */ /* 0x000fe20001800000 */
[----:B------:R-:W-:Y:S01]  /*7520*/  @P1 FADD.FTZ R207, -R207, R33 ;  /* 0x00000021cfcf1221 */ /* 0x000fe20000010100 */
[----:B------:R-:W-:Y:S01]  /*7530*/  F2FP.F16.F32.PACK_AB R140, R140, R222 ;  /* 0x000000de8c8c723e */ /* 0x000fe200000000ff */
[----:B------:R-:W-:Y:S01]  /*7540*/  FMUL.FTZ R206, R235, R206 ;  /* 0x000000ceebce7220 */ /* 0x000fe20000410000 */
[----:B------:R-:W-:Y:S01]  /*7550*/  F2FP.F16.F32.PACK_AB R15, R141, R146 ;  /* 0x000000928d0f723e */ /* 0x000fe200000000ff */
[----:B------:R-:W-:Y:S01]  /*7560*/  FMUL.FTZ R32, R236, R32 ;  /* 0x00000020ec207220 */ /* 0x000fe20000410000 */
[----:B------:R-:W-:Y:S01]  /*7570*/  F2FP.F16.F32.PACK_AB R14, R14, R142 ;  /* 0x0000008e0e0e723e */ /* 0x000fe200000000ff */
[----:B------:R-:W-:Y:S01]  /*7580*/  FMUL.FTZ R207, R225, R207 ;  /* 0x000000cfe1cf7220 */ /* 0x000fe20000410000 */
[----:B------:R-:W-:Y:S02]  /*7590*/  F2FP.F16.F32.PACK_AB R13, R13, R224 ;  /* 0x000000e00d0d723e */ /* 0x000fe400000000ff */
[----:B------:R-:W-:Y:S02]  /*75a0*/  F2FP.F16.F32.PACK_AB R12, R12, R147 ;  /* 0x000000930c0c723e */ /* 0x000fe400000000ff */
[----:B------:R-:W-:Y:S02]  /*75b0*/  F2FP.F16.F32.PACK_AB R11, R11, R230 ;  /* 0x000000e60b0b723e */ /* 0x000fe400000000ff */
[----:B------:R-:W-:Y:S02]  /*75c0*/  F2FP.F16.F32.PACK_AB R10, R10, R228 ;  /* 0x000000e40a0a723e */ /* 0x000fe400000000ff */
[----:B------:R-:W-:Y:S02]  /*75d0*/  F2FP.F16.F32.PACK_AB R8, R8, R226 ;  /* 0x000000e20808723e */ /* 0x000fe400000000ff */
[----:B------:R-:W-:Y:S02]  /*75e0*/  F2FP.F16.F32.PACK_AB R6, R6, R149 ;  /* 0x000000950606723e */ /* 0x000fe400000000ff */
[----:B------:R-:W-:Y:S02]  /*75f0*/  F2FP.F16.F32.PACK_AB R5, R5, R16 ;  /* 0x000000100505723e */ /* 0x000fe400000000ff */
        /* <DEDUP_REMOVED lines=11> */
[C---:B------:R-:W-:Y:S01]  /*76b0*/  VIADD R0, R248.reuse, UR7 ;  /* 0x00000007f8007c36 */ /* 0x040fe20008000000 */
[C---:B------:R-:W-:Y:S01]  /*76c0*/  @!P2 IADD3 R18, R248.reuse, UR7, RZ ;  /* 0x00000007f812ac10 */ /* 0x040fe2000fffe0ff */
[----:B------:R-:W-:Y:S01]  /*76d0*/  @!P1 VIADD R19, R248, UR7 ;  /* 0x00000007f8139c36 */ /* 0x000fe20008000000 */
[----:B------:R2:W-:Y:S01]  /*76e0*/  @P3 STS [R237], RZ ;  /* 0x000000ffed003388 */ /* 0x0005e20000000800 */
[----:B------:R-:W-:Y:S01]  /*76f0*/  VIADD R209, R209, UR7 ;  /* 0x00000007d1d17c36 */ /* 0x000fe20008000000 */
[----:B------:R-:W-:Y:S02]  /*7700*/  MOV R248, R0 ;  /* 0x0000000000f87202 */ /* 0x000fe40000000f00 */
[----:B------:R2:W-:Y:S01]  /*7710*/  @P3 STS [R237+0x4], RZ ;  /* 0x000004ffed003388 */ /* 0x0005e20000000800 */
[----:B-1----:R-:W-:Y:S03]  /*7720*/  LEA R16, -R16, RZ, 0x6 ;  /* 0x000000ff10107211 */ /* 0x002fe600078e31ff */
[----:B------:R2:W-:Y:S01]  /*7730*/  @P3 STS [R237+0x8], RZ ;  /* 0x000008ffed003388 */ /* 0x0005e20000000800 */
[C---:B------:R-:W-:Y:S02]  /*7740*/  LEA R244, P4, R16.reuse, R244, 0x1 ;  /* 0x000000f410f47211 */ /* 0x040fe400078808ff */
[----:B------:R-:W-:Y:S01]  /*7750*/  SHF.R.S32.HI R17, RZ, 0x1f, R16 ;  /* 0x0000001fff117819 */ /* 0x000fe20000011410 */
[----:B------:R2:W-:Y:S03]  /*7760*/  @P3 STS [R237+0xc], RZ ;  /* 0x00000cffed003388 */ /* 0x0005e60000000800 */
[----:B------:R-:W-:Y:S01]  /*7770*/  LEA.HI.X R242, R16, R242, R17, 0x1, P4 ;  /* 0x000000f210f27211 */ /* 0x000fe200020f0c11 */
[----:B------:R-:W-:Y:S04]  /*7780*/  @!P3 IMAD.MOV.U32 R16, RZ, RZ, R244 ;  /* 0x000000ffff10b224 */ /* 0x000fe800078e00f4 */
[--C-:B------:R-:W-:Y:S05]  /*7790*/  @!P3 IMAD.MOV.U32 R17, RZ, RZ, R242.reuse ;  /* 0x000000ffff11b224 */ /* 0x100fea00078e00f2 */
        /* <DEDUP_REMOVED lines=8> */
[-C--:B-1----:R-:W-:Y:S01]  /*7820*/  @!P2 MOV R16, R244.reuse ;  /* 0x000000f40010a202 */ /* 0x082fe20000000f00 */
[--C-:B------:R-:W-:Y:S05]  /*7830*/  @!P2 IMAD.MOV.U32 R17, RZ, RZ, R242.reuse ;  /* 0x000000ffff11a224 */ /* 0x100fea00078e00f2 */
        /* <DEDUP_REMOVED lines=8> */
[----:B-1----:R-:W-:Y:S01]  /*78c0*/  @!P1 MOV R16, R244 ;  /* 0x000000f400109202 */ /* 0x002fe20000000f00 */
[----:B------:R-:W-:Y:S05]  /*78d0*/  @!P1 IMAD.MOV.U32 R17, RZ, RZ, R242 ;  /* 0x000000ffff119224 */ /* 0x000fea00078e00f2 */
[----:B------:R-:W-:Y:S01]  /*78e0*/  @!PT LDS RZ, [RZ] ;  /* 0x00000000fffff984 */ /* 0x000fe20000000800 */
[----:B------:R-:W-:Y:S01]  /*78f0*/  @!PT LDS RZ, [RZ] ;  /* 0x00000000fffff984 */ /* 0x000fe20000000800 */
[----:B------:R-:W-:Y:S01]  /*7900*/  @!PT LDS RZ, [RZ] ;  /* 0x00000000fffff984 */ /* 0x000fe20000000800 */
[----:B------:R2:W-:Y:S04]  /*7910*/  @!P1 LDGSTS.E.BYPASS.LTC128B.128 [R19+0x2000], desc[UR8][R16.64+0x80] ;  /* 0x0200008010139fae */ /* 0x0005e8000b901d48 */
[----:B------:R-:W0:Y:S02]  /*7920*/  LDGDEPBAR ;  /* 0x00000000000079af */ /* 0x000e240000000000 */
.L_x_429:
[----:B------:R1:W-:Y:S01]  /*7930*/  STS [R238+0xf400], R2 ;  /* 0x00f40002ee007388 */ /* 0x0003e20000000800 */
[----:B------:R-:W-:Y:S03]  /*7940*/  F2FP.F16.F32.PACK_AB R0, R206, R34 ;  /* 0x00000022ce00723e */ /* 0x000fe600000000ff */
[----:B------:R-:W-:Y:S04]  /*7950*/  STS [R238+0xf000], R140 ;  /* 0x00f0008cee007388 */ /* 0x000fe80000000800 */
[----:B------:R-:W-:Y:S04]  /*7960*/  STS [R241+0xf000], R11 ;  /* 0x00f0000bf1007388 */ /* 0x000fe80000000800 */
[----:B------:R-:W-:Y:S04]  /*7970*/  STS [R241+0xf400], R10 ;  /* 0x00f4000af1007388 */ /* 0x000fe80000000800 */
[----:B------:R-:W-:Y:S04]  /*7980*/  STS [R238+0x10000], R15 ;  /* 0x0100000fee007388 */ /* 0x000fe80000000800 */
[----:B------:R-:W-:Y:S04]  /*7990*/  STS [R238+0x10400], R14 ;  /* 0x0104000eee007388 */ /* 0x000fe80000000800 */
[----:B------:R-:W-:Y:S01]  /*79a0*/  STS [R241+0x10000], R13 ;  /* 0x0100000df1007388 */ /* 0x000fe20000000800 */
[----:B-1----:R-:W-:Y:S03]  /*79b0*/  F2FP.F16.F32.PACK_AB R2, R207, R32 ;  /* 0x00000020cf02723e */ /* 0x002fe600000000ff */
        /* <DEDUP_REMOVED lines=95> */
[----:B------:R-:W-:Y:S01]  /*7fb0*/  @!P3 IMAD.MOV.U32 R8, RZ, RZ, R245 ;  /* 0x000000ffff08b224 */ /* 0x000fe200078e00f5 */
        /* <DEDUP_REMOVED lines=21> */
.L_x_430:
[----:B------:R1:W3:Y:S01]  /*8110*/  LDL R226, [R1] ;  /* 0x0000000001e27983 */ /* 0x0002e20000100800 */
[----:B--2---:R-:W-:Y:S01]  /*8120*/  IMAD.MOV.U32 R4, RZ, RZ, 0x4 ;  /* 0x00000004ff047424 */ /* 0x004fe200078e00ff */
[----:B------:R-:W-:Y:S01]  /*8130*/  @UP2 UIADD3 UR12, UP0, UR14, -0x100, URZ ;  /* 0xffffff000e0c2890 */ /* 0x000fe2000ff1e03f */
[----:B------:R-:W-:Y:S01]  /*8140*/  @P0 VIADD R2, R249, 0xffffffc0 ;  /* 0xffffffc0f9020836 */ /* 0x000fe20000000000 */
[----:B------:R1:W2:Y:S01]  /*8150*/  LDL R228, [R1+0x8] ;  /* 0x0000080001e47983 */ /* 0x0002a20000100800 */
[----:B------:R-:W-:Y:S02]  /*8160*/  UISETP.GT.AND UP1, UPT, UR6, UR45, UPT ;  /* 0x0000002d0600728c */ /* 0x000fe4000bf24270 */
[----:B------:R-:W-:Y:S01]  /*8170*/  @P0 IMAD.WIDE R222, R2, R4, UR14 ;  /* 0x0000000e02de0e25 */ /* 0x000fe2000f8e0204 */
[----:B------:R1:W4:Y:S01]  /*8180*/  LDL R230, [R1+0x4] ;  /* 0x0000040001e67983 */ /* 0x0003220000100800 */
[----:B------:R-:W-:Y:S02]  /*8190*/  @UP2 UIADD3.X UR7, UR15, -0x1, URZ, UP0, !UPT ;  /* 0xffffffff0f072890 */ /* 0x000fe400087fe43f */
[----:B------:R-:W-:Y:S01]  /*81a0*/  IMAD.U32 R2, RZ, RZ, UR48 ;  /* 0x00000030ff027e24 */ /* 0x000fe2000f8e00ff */
[----:B------:R-:W4:Y:S01]  /*81b0*/  LDL R221, [R1+0x18] ;  /* 0x0000180001dd7983 */ /* 0x000f220000100800 */
[----:B------:R-:W-:Y:S03]  /*81c0*/  @UP2 UMOV UR14, UR12 ;  /* 0x0000000c000e2c82 */ /* 0x000fe60008000000 */
[----:B------:R-:W-:Y:S01]  /*81d0*/  LDSM.16.M88.4 R24, [R213] ;  /* 0x00000000d518783b */ /* 0x000fe20000000200 */
[----:B------:R-:W-:Y:S01]  /*81e0*/  @UP2 UMOV UR15, UR7 ;  /* 0x00000007000f2c82 */ /* 0x000fe20008000000 */
[----:B------:R-:W-:Y:S02]  /*81f0*/  ULOP3.LUT UR7, UR6, 0x1, URZ, 0xc0, !UPT ;  /* 0x0000000106077892 */ /* 0x000fe4000f8ec03f */
[----:B------:R-:W1:Y:S01]  /*8200*/  LDSM.16.MT88.4 R8, [R0+0x9000] ;  /* 0x009000000008783b */ /* 0x000e620000004200 */
[----:B------:R-:W-:Y:S02]  /*8210*/  UIADD3 UR6, UR6, -0x1, URZ ;  /* 0xffffffff06067890 */ /* 0x000fe4000fffe03f */
[----:B------:R-:W-:Y:S01]  /*8220*/  UISETP.NE.U32.AND UP0, UPT, UR7, 0x1, UPT ;  /* 0x000000010700788c */ /* 0x000fe2000bf05070 */
[----:B------:R-:W1:Y:S04]  /*8230*/  LDSM.16.MT88.4 R16, [R0+0xb000] ;  /* 0x00b000000010783b */ /* 0x000e680000004200 */
[----:B------:R-:W1:Y:S04]  /*8240*/  LDSM.16.MT88.4 R28, [R0+0xd000] ;  /* 0x00d00000001c783b */ /* 0x000e680000004200 */
[----:B------:R-:W-:Y:S04]  /*8250*/  LDSM.16.M88.4 R32, [R214] ;  /* 0x00000000d620783b */ /* 0x000fe80000000200 */
[----:B------:R-:W1:Y:S04]  /*8260*/  LDSM.16.MT88.4 R132, [R0+0x9400] ;  /* 0x009400000084783b */ /* 0x000e680000004200 */
[----:B------:R-:W1:Y:S04]  /*8270*/  LDSM.16.MT88.4 R136, [R0+0xb400] ;  /* 0x00b400000088783b */ /* 0x000e680000004200 */
[----:B------:R-:W1:Y:S04]  /*8280*/  LDSM.16.MT88.4 R140, [R0+0xd400] ;  /* 0x00d40000008c783b */ /* 0x000e680000004200 */
[----:B------:R-:W-:Y:S04]  /*8290*/  LDSM.16.M88.4 R144, [R216] ;  /* 0x00000000d890783b */ /* 0x000fe80000000200 */
[----:B------:R-:W1:Y:S04]  /*82a0*/  LDSM.16.MT88.4 R148, [R0+0x9800] ;  /* 0x009800000094783b */ /* 0x000e680000004200 */
[----:B------:R-:W-:Y:S01]  /*82b0*/  LDSM.16.MT88.4 R152, [R0+0xd800] ;  /* 0x00d800000098783b */ /* 0x000fe20000004200 */
[C---:B-1----:R-:W-:Y:S03]  /*82c0*/  HMMA.16816.F32 R4, R24.reuse, R8, RZ ;  /* 0x000000081804723c */ /* 0x042fe600000018ff */
[----:B------:R-:W-:Y:S04]  /*82d0*/  LDSM.16.MT88.4 R204, [R0+0xc000] ;  /* 0x00c0000000cc783b */ /* 0x000fe80000004200 */
[----:B------:R1:W5:Y:S01]  /*82e0*/  @P0 LDG.E R252, desc[UR8][R222.64+0x80] ;  /* 0x00008008defc0981 */ /* 0x000362000c1e1900 */
[C---:B------:R-:W-:Y:S06]  /*82f0*/  HMMA.16816.F32 R8, R24.reuse, R10, RZ ;  /* 0x0000000a1808723c */ /* 0x040fec00000018ff */
        /* <DEDUP_REMOVED lines=14> */
[----:B------:R-:W1:Y:S01]  /*83e0*/  LDSM.16.MT88.4 R140, [R0+0xdc00] ;  /* 0x00dc0000008c783b */ /* 0x000e620000004200 */
[C---:B------:R-:W-:Y:S06]  /*83f0*/  HMMA.16816.F32 R4, R144.reuse, R148, R4 ;  /* 0x000000949004723c */ /* 0x040fec0000001804 */
[C---:B------:R-:W-:Y:S01]  /*8400*/  HMMA.16816.F32 R8, R144.reuse, R150, R8 ;  /* 0x000000969008723c */ /* 0x040fe20000001808 */
[----:B------:R-:W-:Y:S05]  /*8410*/  LDSM.16.MT88.4 R148, [R0+0xa000] ;  /* 0x00a000000094783b */ /* 0x000fea0000004200 */
[C---:B-1----:R-:W-:Y:S06]  /*8420*/  HMMA.16816.F32 R12, R144.reuse, R28, R12 ;  /* 0x0000001c900c723c */ /* 0x042fec000000180c */
[C---:B------:R-:W-:Y:S01]  /*8430*/  HMMA.16816.F32 R16, R144.reuse, R30, R16 ;  /* 0x0000001e9010723c */ /* 0x040fe20000001810 */
[----:B------:R-:W1:Y:S05]  /*8440*/  LDSM.16.M88.4 R28, [R213+0x2000] ;  /* 0x00200000d51c783b */ /* 0x000e6a0000000200 */
[C---:B------:R-:W-:Y:S06]  /*8450*/  HMMA.16816.F32 R20, R144.reuse, R152, R20 ;  /* 0x000000989014723c */ /* 0x040fec0000001814 */
[----:B------:R-:W-:Y:S01]  /*8460*/  HMMA.16816.F32 R24, R144, R154, R24 ;  /* 0x0000009a9018723c */ /* 0x000fe20000001818 */
[----:B------:R-:W-:Y:S04]  /*8470*/  LDSM.16.MT88.4 R144, [R0+0xa400] ;  /* 0x00a400000090783b */ /* 0x000fe80000004200 */
[----:B------:R-:W-:Y:S01]  /*8480*/  LDSM.16.MT88.4 R152, [R0+0xc400] ;  /* 0x00c400000098783b */ /* 0x000fe20000004200 */
[C---:B------:R-:W-:Y:S06]  /*8490*/  HMMA.16816.F32 R4, R132.reuse, R136, R4 ;  /* 0x000000888404723c */ /* 0x040fec0000001804 */
[C---:B------:R-:W-:Y:S01]  /*84a0*/  HMMA.16816.F32 R8, R132.reuse, R138, R8 ;  /* 0x0000008a8408723c */ /* 0x040fe20000001808 */
[----:B------:R-:W1:Y:S05]  /*84b0*/  LDSM.16.MT88.4 R136, [R0+0xe000] ;  /* 0x00e000000088783b */ /* 0x000e6a0000004200 */
[C---:B------:R-:W-:Y:S06]  /*84c0*/  HMMA.16816.F32 R12, R132.reuse, R32, R12 ;  /* 0x00000020840c723c */ /* 0x040fec000000180c */
[C---:B------:R-:W-:Y:S01]  /*84d0*/  HMMA.16816.F32 R16, R132.reuse, R34, R16 ;  /* 0x000000228410723c */ /* 0x040fe20000001810 */
[----:B------:R-:W1:Y:S05]  /*84e0*/  LDSM.16.M88.4 R32, [R214+0x2000] ;  /* 0x00200000d620783b */ /* 0x000e6a0000000200 */
[C---:B------:R-:W-:Y:S06]  /*84f0*/  HMMA.16816.F32 R20, R132.reuse, R140, R20 ;  /* 0x0000008c8414723c */ /* 0x040fec0000001814 */
[----:B------:R-:W-:Y:S01]  /*8500*/  HMMA.16816.F32 R24, R132, R142, R24 ;  /* 0x0000008e8418723c */ /* 0x000fe20000001818 */
[----:B------:R-:W3:Y:S04]  /*8510*/  LDSM.16.MT88.4 R132, [R0+0xe400] ;  /* 0x00e400000084783b */ /* 0x000ee80000004200 */
        /* <DEDUP_REMOVED lines=17> */
[C---:B---3--:R-:W-:Y:S06]  /*8630*/  HMMA.16816.F32 R20, R32.reuse, R132, R20 ;  /* 0x000000842014723c */ /* 0x048fec0000001814 */
[----:B------:R-:W-:Y:S01]  /*8640*/  HMMA.16816.F32 R24, R32, R134, R24 ;  /* 0x000000862018723c */ /* 0x000fe20000001818 */
[----:B------:R3:W4:Y:S01]  /*8650*/  LDSM.16.MT88.4 R32, [R0+0xec00] ;  /* 0x00ec00000020783b */ /* 0x0007220000004200 */
[----:B------:R-:W-:Y:S04]  /*8660*/  IMAD.U32 R132, RZ, RZ, UR21 ;  /* 0x00000015ff847e24 */ /* 0x000fe8000f8e00ff */
[C---:B-1----:R-:W-:Y:S06]  /*8670*/  HMMA.16816.F32 R4, R140.reuse, R148, R4 ;  /* 0x000000948c04723c */ /* 0x042fec0000001804 */
[C---:B------:R-:W-:Y:S06]  /*8680*/  HMMA.16816.F32 R8, R140.reuse, R150, R8 ;  /* 0x000000968c08723c */ /* 0x040fec0000001808 */
[C---:B------:R-:W-:Y:S06]  /*8690*/  HMMA.16816.F32 R12, R140.reuse, R204, R12 ;  /* 0x000000cc8c0c723c */ /* 0x040fec000000180c */
[C---:B------:R-:W-:Y:S01]  /*86a0*/  HMMA.16816.F32 R16, R140.reuse, R206, R16 ;  /* 0x000000ce8c10723c */ /* 0x040fe20000001810 */
[----:B---3--:R-:W-:Y:S05]  /*86b0*/  IMAD.U32 R0, RZ, RZ, UR20 ;  /* 0x00000014ff007e24 */ /* 0x008fea000f8e00ff */
[C---:B------:R-:W-:Y:S01]  /*86c0*/  HMMA.16816.F32 R20, R140.reuse, R28, R20 ;  /* 0x0000001c8c14723c */ /* 0x040fe20000001814 */
[----:B------:R-:W3:Y:S04]  /*86d0*/  @P0 LDG.E R226, desc[UR8][R222.64+0xa0] ;  /* 0x0000a008dee20981 */ /* 0x000ee8000c1e1900 */
[----:B--2---:R-:W2:Y:S01]  /*86e0*/  @P0 LDG.E R228, desc[UR8][R222.64+0x20] ;  /* 0x00002008dee40981 */ /* 0x004ea2000c1e1900 */
[----:B------:R-:W-:Y:S03]  /*86f0*/  HMMA.16816.F32 R24, R140, R30, R24 ;  /* 0x0000001e8c18723c */ /* 0x000fe60000001818 */
[----:B----4-:R-:W4:Y:S03]  /*8700*/  @P0 LDG.E R230, desc[UR8][R222.64] ;  /* 0x00000008dee60981 */ /* 0x010f26000c1e1900 */
[C---:B------:R-:W-:Y:S01]  /*8710*/  HMMA.16816.F32 R4, R136.reuse, R144, R4 ;  /* 0x000000908804723c */ /* 0x040fe20000001804 */
[----:B------:R-:W-:Y:S04]  /*8720*/  IMAD.U32 R30, RZ, RZ, UR20 ;  /* 0x00000014ff1e7e24 */ /* 0x000fe8000f8e00ff */
[C---:B------:R-:W-:Y:S01]  /*8730*/  LEA R224, P1, R221.reuse, R246, 0x2 ;  /* 0x000000f6dde07211 */ /* 0x040fe200078210ff */
[C---:B------:R-:W-:Y:S05]  /*8740*/  HMMA.16816.F32 R8, R136.reuse, R146, R8 ;  /* 0x000000928808723c */ /* 0x040fea0000001808 */
[----:B------:R-:W-:Y:S01]  /*8750*/  LEA.HI.X.SX32 R221, R221, R247, 0x2, P1 ;  /* 0x000000f7dddd7211 */ /* 0x000fe200008f16ff */
[C---:B------:R-:W-:Y:S05]  /*8760*/  HMMA.16816.F32 R12, R136.reuse, R152, R12 ;  /* 0x00000098880c723c */ /* 0x040fea000000180c */
[----:B------:R-:W-:Y:S01]  /*8770*/  IMAD.MOV.U32 R28, RZ, RZ, R224 ;  /* 0x000000ffff1c7224 */ /* 0x000fe200078e00e0 */
[C---:B------:R-:W-:Y:S05]  /*8780*/  HMMA.16816.F32 R16, R136.reuse, R154, R16 ;  /* 0x0000009a8810723c */ /* 0x040fea0000001810 */
[----:B------:R-:W-:Y:S01]  /*8790*/  IMAD.MOV.U32 R29, RZ, RZ, R221 ;  /* 0x000000ffff1d7224 */ /* 0x000fe200078e00dd */
[C---:B------:R-:W-:Y:S04]  /*87a0*/  HMMA.16816.F32 R20, R136.reuse, R32, R20 ;  /* 0x000000208814723c */ /* 0x040fe80000001814 */
[----:B------:R1:W-:Y:S01]  /*87b0*/  REDG.E.ADD.F32.FTZ.RN.STRONG.GPU desc[UR8][R28.64], R4 ;  /* 0x000000041c0079a6 */ /* 0x0003e2000c10f388 */
[-C--:B------:R-:W-:Y:S01]  /*87c0*/  LEA R30, P1, R30, R28.reuse, 0x2 ;  /* 0x0000001c1e1e7211 */ /* 0x080fe200078210ff */
[----:B------:R-:W-:Y:S01]  /*87d0*/  HMMA.16816.F32 R24, R136, R34, R24 ;  /* 0x000000228818723c */ /* 0x000fe20000001818 */
[----:B------:R-:W-:Y:S01]  /*87e0*/  IMAD.U32 R32, RZ, RZ, UR48 ;  /* 0x00000030ff207e24 */ /* 0x000fe2000f8e00ff */
[----:B------:R-:W-:Y:S03]  /*87f0*/  LDSM.16.MT88.4 R136, [R208+0x2400] ;  /* 0x00240000d088783b */ /* 0x000fe60000004200 */
[-C--:B------:R-:W-:Y:S01]  /*8800*/  LEA.HI.X.SX32 R31, R0, R29.reuse, 0x2, P1 ;  /* 0x0000001d001f7211 */ /* 0x080fe200008f16ff */
[----:B------:R-:W-:Y:S01]  /*8810*/  IMAD.U32 R0, RZ, RZ, UR21 ;  /* 0x00000015ff007e24 */ /* 0x000fe2000f8e00ff */
[-C--:B------:R-:W-:Y:S01]  /*8820*/  LEA R32, P1, R32, R28.reuse, 0x2 ;  /* 0x0000001c20207211 */ /* 0x080fe200078210ff */
[----:B------:R-:W-:Y:S02]  /*8830*/  IMAD.U32 R34, RZ, RZ, UR49 ;  /* 0x00000031ff227e24 */ /* 0x000fe4000f8e00ff */
[----:B------:R1:W-:Y:S01]  /*8840*/  REDG.E.ADD.F32.FTZ.RN.STRONG.GPU desc[UR8][R30.64], R5 ;  /* 0x000000051e0079a6 */ /* 0x0003e2000c10f388 */
[-C--:B------:R-:W-:Y:S01]  /*8850*/  LEA.HI.X.SX32 R33, R2, R29.reuse, 0x2, P1 ;  /* 0x0000001d02217211 */ /* 0x080fe200008f16ff */
[----:B------:R-:W-:Y:S01]  /*8860*/  IMAD.U32 R2, RZ, RZ, UR46 ;  /* 0x0000002eff027e24 */ /* 0x000fe2000f8e00ff */
[-C--:B------:R-:W-:Y:S01]  /*8870*/  LEA R34, P2, R34, R28.reuse, 0x2 ;  /* 0x0000001c22227211 */ /* 0x080fe200078410ff */
[----:B-1----:R-:W-:Y:S02]  /*8880*/  IMAD.U32 R4, RZ, RZ, UR47 ;  /* 0x0000002fff047e24 */ /* 0x002fe4000f8e00ff */
[----:B------:R-:W-:Y:S05]  /*8890*/  IMAD.U32 R5, RZ, RZ, UR49 ;  /* 0x00000031ff057e24 */ /* 0x000fea000f8e00ff */
[-C--:B------:R-:W-:Y:S01]  /*88a0*/  LEA.HI.X.SX32 R35, R5, R29.reuse, 0x2, P2 ;  /* 0x0000001d05237211 */ /* 0x080fe200010f16ff */
[----:B---3--:R-:W-:Y:S04]  /*88b0*/  @P0 STL [R1], R226 ;  /* 0x000000e201000387 */ /* 0x008fe80000100800 */
[----:B--2---:R-:W-:Y:S04]  /*88c0*/  @P0 STL [R1+0x8], R228 ;  /* 0x000008e401000387 */ /* 0x004fe80000100800 */
[----:B----4-:R-:W-:Y:S01]  /*88d0*/  @P0 STL [R1+0x4], R230 ;  /* 0x000004e601000387 */ /* 0x010fe20000100800 */
        /* <DEDUP_REMOVED lines=10> */
[----:B------:R-:W-:Y:S04]  /*8980*/  LDSM.16.MT88.4 R32, [R3+0xf800] ;  /* 0x00f800000320783b */ /* 0x000fe80000004200 */
        /* <DEDUP_REMOVED lines=55> */
[----:B-1----:R-:W-:Y:S02]  /*8d00*/  IMAD.U32 R9, RZ, RZ, UR25 ;  /* 0x00000019ff097e24 */ /* 0x002fe4000f8e00ff */
        /* <DEDUP_REMOVED lines=60> */
[----:B------:R-:W4:Y:S05]  /*90d0*/  LDSM.16.MT88.4 R132, [R3+0x12800] ;  /* 0x012800000384783b */ /* 0x000f2a0000004200 */
[----:B------:R-:W-:Y:S01]  /*90e0*/  HMMA.16816.F32 R128, R32, R138, R128 ;  /* 0x0000008a2080723c */ /* 0x000fe20000001880 */
[----:B------:R-:W4:Y:S04]  /*90f0*/  LDSM.16.MT88.4 R32, [R208+0x1c00] ;  /* 0x001c0000d020783b */ /* 0x000f280000004200 */
[----:B------:R2:W4:Y:S01]  /*9100*/  LDSM.16.MT88.4 R136, [R208+0x2c00] ;  /* 0x002c0000d088783b */ /* 0x0005220000004200 */
[-C--:B-1----:R-:W-:Y:S06]  /*9110*/  HMMA.16816.F32 R84, R4, R8.reuse, R84 ;  /* 0x000000080454723c */ /* 0x082fec0000001854 */
[C---:B------:R-:W-:Y:S06]  /*9120*/  HMMA.16816.F32 R88, R12.reuse, R8, R88 ;  /* 0x000000080c58723c */ /* 0x040fec0000001858 */
[-C--:B------:R-:W-:Y:S06]  /*9130*/  HMMA.16816.F32 R92, R12, R10.reuse, R92 ;  /* 0x0000000a0c5c723c */ /* 0x080fec000000185c */
[C---:B------:R-:W-:Y:S05]  /*9140*/  HMMA.16816.F32 R96, R4.reuse, R10, R96 ;  /* 0x0000000a0460723c */ /* 0x040fea0000001860 */
[----:B--2---:R-:W-:Y:S01]  /*9150*/  IMAD.MOV.U32 R208, RZ, RZ, R0 ;  /* 0x000000ffffd07224 */ /* 0x004fe200078e0000 */
        /* <DEDUP_REMOVED lines=8> */
[-C--:B---3--:R-:W-:Y:S06]  /*91e0*/  HMMA.16816.F32 R84, R20, R24.reuse, R84 ;  /* 0x000000181454723c */ /* 0x088fec0000001854 */
        /* <DEDUP_REMOVED lines=221> */
[----:B------:R-:W3:Y:S01]  /*9fc0*/  S2UR UR13, SR_CTAID.Y ;  /* 0x00000000000d79c3 */ /* 0x000ee20000002600 */
[----:B------:R-:W-:Y:S01]  /*9fd0*/  USHF.R.S32.HI UR10, URZ, 0x1f, UR58 ;  /* 0x0000001f3f0a7899 */ /* 0x000fe2000801143a */
[----:B------:R-:W-:-:S03]  /*9fe0*/  ULDC.64 UR6, c[0x0][0x450] ;  /* 0x0001140000067ab9 */ /* 0x000fc60000000a00 */
[----:B------:R-:W-:Y:S02]  /*9ff0*/  UIMAD UR12, UR10, UR6, URZ ;  /* 0x000000060a0c72a4 */ /* 0x000fe4000f8e023f */
[----:B------:R-:W-:Y:S01]  /*a000*/  UIMAD.WIDE.U32 UR10, UR58, UR6, URZ ;  /* 0x000000063a0a72a5 */ /* 0x000fe2000f8e003f */
[----:B------:R-:W4:Y:S01]  /*a010*/  S2UR UR15, SR_CTAID.Y ;  /* 0x00000000000f79c3 */ /* 0x000f220000002600 */
[----:B------:R-:W-:-:S04]  /*a020*/  UIMAD UR14, UR58, UR7, UR12 ;  /* 0x000000073a0e72a4 */ /* 0x000fc8000f8e020c */
[----:B------:R-:W-:Y:S02]  /*a030*/  UIADD3 UR11, UR11, UR14, URZ ;  /* 0x0000000e0b0b7290 */ /* 0x000fe4000fffe03f */
[----:B---3--:R-:W-:-:S03]  /*a040*/  USHF.R.S32.HI UR16, URZ, 0x1f, UR13 ;  /* 0x0000001f3f107899 */ /* 0x008fc6000801140d */
[----:B------:R-:W-:Y:S02]  /*a050*/  ULDC.64 UR12, c[0x0][0x438] ;  /* 0x00010e00000c7ab9 */ /* 0x000fe40000000a00 */
[----:B------:R-:W-:Y:S02]  /*a060*/  UIMAD UR14, UR16, UR12, URZ ;  /* 0x0000000c100e72a4 */ /* 0x000fe4000f8e023f */
[----:B----4-:R-:W-:Y:S02]  /*a070*/  UIMAD.WIDE.U32 UR10, UR15, UR12, UR10 ;  /* 0x0000000c0f0a72a5 */ /* 0x010fe4000f8e000a */
[----:B------:R-:W-:-:S04]  /*a080*/  UIMAD UR13, UR15, UR13, UR14 ;  /* 0x0000000d0f0d72a4 */ /* 0x000fc8000f8e020e */
[----:B------:R-:W-:Y:S01]  /*a090*/  UIADD3 UR19, UR11, UR13, URZ ;  /* 0x0000000d0b137290 */ /* 0x000fe2000fffe03f */
[----:B------:R-:W-:-:S11]  /*a0a0*/  UMOV UR18, UR10 ;  /* 0x0000000a00127c82 */ /* 0x000fd60008000000 */
.L_x_432:
        /* <DEDUP_REMOVED lines=8> */
[----:B------:R-:W2:Y:S01]  /*a130*/  S2UR UR15, SR_CTAID.Y ;  /* 0x00000000000f79c3 */ /* 0x000ea20000002600 */
[----:B------:R-:W-:Y:S01]  /*a140*/  USHF.R.S32.HI UR12, URZ, 0x1f, UR58 ;  /* 0x0000001f3f0c7899 */ /* 0x000fe2000801143a */
[----:B------:R-:W-:-:S03]  /*a150*/  ULDC.64 UR10, c[0x0][0x458] ;  /* 0x00011600000a7ab9 */ /* 0x000fc60000000a00 */
[----:B------:R-:W-:Y:S02]  /*a160*/  UIMAD UR14, UR12, UR10, URZ ;  /* 0x0000000a0c0e72a4 */ /* 0x000fe4000f8e023f */
[----:B------:R-:W-:Y:S01]  /*a170*/  UIMAD.WIDE.U32 UR12, UR58, UR10, URZ ;  /* 0x0000000a3a0c72a5 */ /* 0x000fe2000f8e003f */
[----:B------:R-:W3:Y:S01]  /*a180*/  S2UR UR17, SR_CTAID.Y ;  /* 0x00000000001179c3 */ /* 0x000ee20000002600 */
[----:B------:R-:W-:-:S04]  /*a190*/  UIMAD UR58, UR58, UR11, UR14 ;  /* 0x0000000b3a3a72a4 */ /* 0x000fc8000f8e020e */
[----:B------:R-:W-:Y:S02]  /*a1a0*/  UIADD3 UR13, UR13, UR58, URZ ;  /* 0x0000003a0d0d7290 */ /* 0x000fe4000fffe03f */
[----:B--2---:R-:W-:-:S03]  /*a1b0*/  USHF.R.S32.HI UR16, URZ, 0x1f, UR15 ;  /* 0x0000001f3f107899 */ /* 0x004fc6000801140f */
[----:B------:R-:W-:Y:S02]  /*a1c0*/  ULDC.64 UR14, c[0x0][0x440] ;  /* 0x00011000000e7ab9 */ /* 0x000fe40000000a00 */
[----:B------:R-:W-:Y:S02]  /*a1d0*/  UIMAD UR16, UR16, UR14, URZ ;  /* 0x0000000e101072a4 */ /* 0x000fe4000f8e023f */
[----:B---3--:R-:W-:Y:S02]  /*a1e0*/  UIMAD.WIDE.U32 UR12, UR17, UR14, UR12 ;  /* 0x0000000e110c72a5 */ /* 0x008fe4000f8e000c */
[----:B------:R-:W-:-:S04]  /*a1f0*/  UIMAD UR15, UR17, UR15, UR16 ;  /* 0x0000000f110f72a4 */ /* 0x000fc8000f8e0210 */
[----:B------:R-:W-:-:S03]  /*a200*/  UIADD3 UR17, UR13, UR15, URZ ;  /* 0x0000000f0d117290 */ /* 0x000fc6000fffe03f */
[----:B------:R-:W-:-:S09]  /*a210*/  UMOV UR13, UR12 ;  /* 0x0000000c000d7c82 */ /* 0x000fd20008000000 */
.L_x_433:
[----:B------:R-:W-:Y:S01]  /*a220*/  BAR.SYNC.DEFER_BLOCKING 0x0 ;  /* 0x0000000000007b1d */ /* 0x000fe20000010000 */
[----:B------:R-:W-:Y:S01]  /*a230*/  USHF.R.S32.HI UR12, URZ, 0x1f, UR59 ;  /* 0x0000001f3f0c7899 */ /* 0x000fe2000801143b */
[----:B-1----:R-:W-:Y:S01]  /*a240*/  SHF.R.S32.HI R8, RZ, 0x1f, R9 ;  /* 0x0000001fff087819 */ /* 0x002fe20000011409 */
[----:B------:R-:W-:Y:S01]  /*a250*/  IMAD.U32 R2, RZ, RZ, UR6 ;  /* 0x00000006ff027e24 */ /* 0x000fe2000f8e00ff */
[----:B------:R-:W-:Y:S01]  /*a260*/  SHF.R.S32.HI R7, RZ, 0x1f, R250 ;  /* 0x0000001fff077819 */ /* 0x000fe200000114fa */
[----:B------:R-:W-:-:S03]  /*a270*/  UIMAD UR14, UR12, UR6, URZ ;  /* 0x000000060c0e72a4 */ /* 0x000fc6000f8e023f */
[----:B------:R-:W1:Y:S01]  /*a280*/  S2UR UR15, SR_CTAID.Z ;  /* 0x00000000000f79c3 */ /* 0x000e620000002700 */
[----:B------:R-:W-:Y:S01]  /*a290*/  IMAD.MOV.U32 R6, RZ, RZ, R250 ;  /* 0x000000ffff067224 */ /* 0x000fe200078e00fa */
[----:B------:R-:W-:Y:S01]  /*a2a0*/  LEA.HI R8, R8, R9, RZ, 0x2 ;  /* 0x0000000908087211 */ /* 0x000fe200078f10ff */
[----:B------:R-:W-:Y:S01]  /*a2b0*/  UIMAD UR14, UR59, UR7, UR14 ;  /* 0x000000073b0e72a4 */ /* 0x000fe2000f8e020e */
[----:B------:R-:W-:Y:S01]  /*a2c0*/  BSSY B0, `(.L_x_434) ;  /* 0x000002d000007945 */ /* 0x000fe20003800000 */
[----:B------:R-:W-:Y:S01]  /*a2d0*/  IMAD.WIDE.U32 R4, R2, UR59, R6 ;  /* 0x0000003b02047c25 */ /* 0x000fe2000f8e0006 */
[----:B------:R-:W-:Y:S01]  /*a2e0*/  UIMAD UR5, UR57, -0x80, UR5 ;  /* 0xffffff80390578a4 */ /* 0x000fe2000f8e0205 */
[----:B------:R-:W-:Y:S01]  /*a2f0*/  SHF.R.S32.HI R2, RZ, 0x2, R8 ;  /* 0x00000002ff027819 */ /* 0x000fe20000011408 */
[----:B------:R-:W2:Y:S01]  /*a300*/  S2UR UR20, SR_CTAID.Z ;  /* 0x00000000001479c3 */ /* 0x000ea20000002700 */
[----:B------:R-:W-:Y:S01]  /*a310*/  IMAD.U32 R8, RZ, RZ, UR14 ;  /* 0x0000000eff087e24 */ /* 0x000fe2000f8e00ff */
[----:B------:R-:W-:-:S02]  /*a320*/  IADD3 R4, P0, R4, UR18, RZ ;  /* 0x0000001204047c10 */ /* 0x000fc4000ff1e0ff */
[C---:B------:R-:W-:Y:S01]  /*a330*/  ISETP.GE.AND P4, PT, R2.reuse, UR5, PT ;  /* 0x0000000502007c0c */ /* 0x040fe2000bf86270 */
[----:B------:R-:W-:Y:S01]  /*a340*/  VIADD R9, R2, 0x40 ;  /* 0x0000004002097836 */ /* 0x000fe20000000000 */
[----:B------:R-:W-:Y:S02]  /*a350*/  IADD3.X R5, R5, UR19, R8, P0, !PT ;  /* 0x0000001305057c10 */ /* 0x000fe400087fe408 */
[----:B------:R-:W-:Y:S01]  /*a360*/  SHF.R.S32.HI R26, RZ, 0x1f, R2 ;  /* 0x0000001fff1a7819 */ /* 0x000fe20000011402 */
[----:B------:R3:W4:Y:S01]  /*a370*/  LDS.128 R36, [R0+0xa000] ;  /* 0x00a0000000247984 */ /* 0x0007220000000c00 */
[----:B------:R-:W-:-:S03]  /*a380*/  ISETP.GE.AND P3, PT, R9, UR5, PT ;  /* 0x0000000509007c0c */ /* 0x000fc6000bf66270 */
[----:B------:R3:W3:Y:S01]  /*a390*/  LDS.128 R32, [R0+0xc000] ;  /* 0x00c0000000207984 */ /* 0x0006e20000000c00 */
[----:B-1----:R-:W-:-:S03]  /*a3a0*/  USHF.R.S32.HI UR16, URZ, 0x1f, UR15 ;  /* 0x0000001f3f107899 */ /* 0x002fc6000801140f */
[----:B------:R1:W1:Y:S01]  /*a3b0*/  LDS.128 R28, [R0+0xe000] ;  /* 0x00e00000001c7984 */ /* 0x0002620000000c00 */
[----:B------:R-:W-:Y:S02]  /*a3c0*/  ULDC.64 UR14, c[0x0][0x468] ;  /* 0x00011a00000e7ab9 */ /* 0x000fe40000000a00 */
[----:B------:R-:W-:Y:S01]  /*a3d0*/  UIMAD UR16, UR16, UR14, URZ ;  /* 0x0000000e101072a4 */ /* 0x000fe2000f8e023f */
[----:B------:R1:W1:Y:S01]  /*a3e0*/  LDS.128 R48, [R0+0x10000] ;  /* 0x0100000000307984 */ /* 0x0002620000000c00 */
[----:B------:R-:W-:Y:S02]  /*a3f0*/  IMAD.U32 R8, RZ, RZ, UR14 ;  /* 0x0000000eff087e24 */ /* 0x000fe4000f8e00ff */
[----:B--2---:R-:W-:Y:S01]  /*a400*/  UIMAD UR15, UR20, UR15, UR16 ;  /* 0x0000000f140f72a4 */ /* 0x004fe2000f8e0210 */
[----:B------:R2:W1:Y:S01]  /*a410*/  LDS.128 R44, [R0+0x12000] ;  /* 0x01200000002c7984 */ /* 0x0004620000000c00 */
[----:B------:R-:W-:-:S03]  /*a420*/  IMAD.WIDE.U32 R8, R8, UR20, R4 ;  /* 0x0000001408087c25 */ /* 0x000fc6000f8e0004 */
[----:B------:R2:W1:Y:S01]  /*a430*/  LDS.128 R40, [R0+0x14000] ;  /* 0x0140000000287984 */ /* 0x0004620000000c00 */
[----:B------:R-:W-:Y:S01]  /*a440*/  VIADD R24, R9, UR15 ;  /* 0x0000000f09187c36 */ /* 0x000fe20008000000 */
[----:B------:R-:W-:Y:S06]  /*a450*/  @P4 BRA `(.L_x_435) ;  /* 0x00000000004c4947 */ /* 0x000fec0003800000 */
[----:B------:R-:W-:Y:S01]  /*a460*/  ULDC UR16, c[0x0][0x2d0] ;  /* 0x0000b40000107ab9 */ /* 0x000fe20000000800 */
[----:B------:R-:W5:Y:S01]  /*a470*/  LDS.128 R20, [R0+0xb000] ;  /* 0x00b0000000147984 */ /* 0x000f620000000c00 */
[----:B------:R-:W-:Y:S01]  /*a480*/  ISETP.GE.AND P2, PT, R250, UR16, PT ;  /* 0x00000010fa007c0c */ /* 0x000fe2000bf46270 */
[----:B------:R-:W-:Y:S01]  /*a490*/  IMAD.MOV.U32 R4, RZ, RZ, R8 ;  /* 0x000000ffff047224 */ /* 0x000fe200078e0008 */
[----:B------:R-:W-:Y:S01]  /*a4a0*/  MOV R5, R24 ;  /* 0x0000001800057202 */ /* 0x000fe20000000f00 */
[----:B------:R-:W4:Y:S01]  /*a4b0*/  LDS.128 R16, [R0+0xd000] ;  /* 0x00d0000000107984 */ /* 0x000f220000000c00 */
        /* <DEDUP_REMOVED lines=11> */
[----:B----4-:R4:W-:Y:S04]  /*a570*/  @!P0 STG.E.128 desc[UR8][R4.64+0x80], R16 ;  /* 0x0000801004008986 */ /* 0x0109e8000c101d08 */
[----:B---3--:R4:W-:Y:S02]  /*a580*/  @!P2 STG.E.128 desc[UR8][R4.64], R12 ;  /* 0x0000000c0400a986 */ /* 0x0089e4000c101d08 */
.L_x_435:
[----:B------:R-:W-:Y:S05]  /*a590*/  BSYNC B0 ;  /* 0x0000000000007941 */ /* 0x000fea0003800000 */
.L_x_434:
[----:B------:R-:W-:Y:S04]  /*a5a0*/  BSSY B0, `(.L_x_436) ;  /* 0x0000013000007945 */ /* 0x000fe80003800000 */
[----:B------:R-:W-:Y:S05]  /*a5b0*/  @P3 BRA `(.L_x_437) ;  /* 0x0000000000443947 */ /* 0x000fea0003800000 */
[----:B-1--4-:R-:W-:Y:S01]  /*a5c0*/  IADD3 R4, P0, R2, 0x40, RZ ;  /* 0x0000004002047810 */ /* 0x012fe20007f1e0ff */
        /* <DEDUP_REMOVED lines=15> */
[----:B------:R1:W-:Y:S02]  /*a6c0*/  @!P0 STG.E.128 desc[UR8][R4.64+0x80], R28 ;  /* 0x0000801c04008986 */ /* 0x0003e4000c101d08 */
.L_x_437:
[----:B------:R-:W-:Y:S05]  /*a6d0*/  BSYNC B0 ;  /* 0x0000000000007941 */ /* 0x000fea0003800000 */
.L_x_436:
[----:B------:R-:W5:Y:S01]  /*a6e0*/  S2UR UR6, SR_CTAID.Z ;  /* 0x00000000000679c3 */ /* 0x000f620000002700 */
[----:B------:R-:W-:Y:S01]  /*a6f0*/  UIMAD UR5, UR12, UR10, URZ ;  /* 0x0000000a0c0572a4 */ /* 0x000fe2000f8e023f */
[----:B-1--4-:R-:W-:Y:S01]  /*a700*/  IMAD.U32 R4, RZ, RZ, UR10 ;  /* 0x0000000aff047e24 */ /* 0x012fe2000f8e00ff */
[----:B------:R-:W1:Y:S01]  /*a710*/  LDS.128 R20, [R0+0xf000] ;  /* 0x00f0000000147984 */ /* 0x000e620000000c00 */
[----:B------:R-:W-:Y:S01]  /*a720*/  BSSY B0, `(.L_x_438) ;  /* 0x0000021000007945 */ /* 0x000fe20003800000 */
[----:B------:R-:W-:Y:S01]  /*a730*/  UIMAD UR5, UR59, UR11, UR5 ;  /* 0x0000000b3b0572a4 */ /* 0x000fe2000f8e0205 */
[----:B------:R-:W-:Y:S01]  /*a740*/  IMAD.WIDE.U32 R6, R4, UR59, R6 ;  /* 0x0000003b04067c25 */ /* 0x000fe2000f8e0006 */
[----:B------:R-:W4:Y:S01]  /*a750*/  LDS.128 R16, [R0+0x11000] ;  /* 0x0110000000107984 */ /* 0x000f220000000c00 */
[----:B------:R-:W2:Y:S03]  /*a760*/  S2UR UR14, SR_CTAID.Z ;  /* 0x00000000000e79c3 */ /* 0x000ea60000002700 */
[----:B------:R2:W1:Y:S01]  /*a770*/  LDS.128 R12, [R0+0x13000] ;  /* 0x01300000000c7984 */ /* 0x0004620000000c00 */
[----:B------:R-:W-:Y:S01]  /*a780*/  IADD3 R6, P0, R6, UR13, RZ ;  /* 0x0000000d06067c10 */ /* 0x000fe2000ff1e0ff */
[----:B-----5:R-:W-:-:S03]  /*a790*/  USHF.R.S32.HI UR15, URZ, 0x1f, UR6 ;  /* 0x0000001f3f0f7899 */ /* 0x020fc60008011406 */
[----:B------:R-:W-:Y:S01]  /*a7a0*/  ULDC.64 UR6, c[0x0][0x470] ;  /* 0x00011c0000067ab9 */ /* 0x000fe20000000a00 */
[----:B--23--:R-:W-:Y:S01]  /*a7b0*/  IMAD.U32 R0, RZ, RZ, UR5 ;  /* 0x00000005ff007e24 */ /* 0x00cfe2000f8e00ff */
[----:B------:R-:W-:-:S04]  /*a7c0*/  UIMAD UR5, UR15, UR6, URZ ;  /* 0x000000060f0572a4 */ /* 0x000fc8000f8e023f */
[----:B------:R-:W-:Y:S01]  /*a7d0*/  IADD3.X R7, R7, UR17, R0, P0, !PT ;  /* 0x0000001107077c10 */ /* 0x000fe200087fe400 */
[----:B------:R-:W-:Y:S01]  /*a7e0*/  UIMAD UR7, UR14, UR7, UR5 ;  /* 0x000000070e0772a4 */ /* 0x000fe2000f8e0205 */
[----:B------:R-:W-:-:S05]  /*a7f0*/  MOV R0, UR6 ;  /* 0x0000000600007c02 */ /* 0x000fca0008000f00 */
[----:B------:R-:W-:-:S05]  /*a800*/  IMAD.WIDE.U32 R6, R0, UR14, R6 ;  /* 0x0000000e00067c25 */ /* 0x000fca000f8e0006 */
[----:B------:R-:W-:Y:S01]  /*a810*/  IADD3 R0, R7, UR7, RZ ;  /* 0x0000000707007c10 */ /* 0x000fe2000fffe0ff */
[----:B-1--4-:R-:W-:Y:S06]  /*a820*/  @P4 BRA `(.L_x_439) ;  /* 0x0000000000404947 */ /* 0x012fec0003800000 */
[----:B------:R-:W-:Y:S01]  /*a830*/  MOV R5, R0 ;  /* 0x0000000000057202 */ /* 0x000fe20000000f00 */
[----:B------:R-:W-:Y:S01]  /*a840*/  IMAD.MOV.U32 R4, RZ, RZ, R6 ;  /* 0x000000ffff047224 */ /* 0x000fe200078e0006 */
[----:B------:R-:W-:Y:S01]  /*a850*/  ULDC UR5, c[0x0][0x2d0] ;  /* 0x0000b40000057ab9 */ /* 0x000fe20000000800 */
[----:B------:R-:W-:Y:S01]  /*a860*/  IMAD R10, R26, UR10, RZ ;  /* 0x0000000a1a0a7c24 */ /* 0x000fe2000f8e02ff */
[----:B------:R-:W-:Y:S01]  /*a870*/  ISETP.GE.AND P2, PT, R250, UR5, PT ;  /* 0x00000005fa007c0c */ /* 0x000fe2000bf46270 */
[C---:B------:R-:W-:Y:S01]  /*a880*/  IMAD.WIDE.U32 R8, R2.reuse, UR10, R4 ;  /* 0x0000000a02087c25 */ /* 0x040fe2000f8e0004 */
        /* <DEDUP_REMOVED lines=10> */
.L_x_439:
[----:B------:R-:W-:Y:S05]  /*a930*/  BSYNC B0 ;  /* 0x0000000000007941 */ /* 0x000fea0003800000 */
.L_x_438:
        /* <DEDUP_REMOVED lines=18> */
.L_x_413:
[----:B------:R-:W-:Y:S05]  /*aa60*/  BSYNC B1 ;  /* 0x0000000000017941 */ /* 0x000fea0003800000 */
.L_x_399:
        /* <DEDUP_REMOVED lines=8> */
.L_x_440:
[----:B------:R-:W-:Y:S05]  /*aaf0*/  EXIT ;  /* 0x000000000000794d */ /* 0x000fea0003800000 */
.L_x_442:
        /* <DEDUP_REMOVED lines=16> */
.L_x_1290:


//--------------------- .text._ZN5flash44flash_bwd_dq_dk_dv_loop_seqk_parallel_kernelI23Flash_bwd_kernel_traitsILi96ELi64ELi128ELi8ELi2ELi4ELi4ELb1ELb0EN7cutlass6half_tE19Flash_kernel_traitsILi96ELi64ELi128ELi8ES3_EELb0ELb0ELb1ELb0ELb0ELb0ELb1EEEvNS_16Flash_bwd_paramsE --------------------------
	.section	.text._ZN5flash44flash_bwd_dq_dk_dv_loop_seqk_parallel_kernelI23Flash_bwd_kernel_traitsILi96ELi64ELi128ELi8ELi2ELi4ELi4ELb1ELb0EN7cutlass6half_tE19Flash_kernel_traitsILi96ELi64ELi128ELi8ES3_EELb0ELb0ELb1ELb0ELb0ELb0ELb1EEEvNS_16Flash_bwd_paramsE,"ax",@progbits
	.align	128
        .global         _ZN5flash44flash_bwd_dq_dk_dv_loop_seqk_parallel_kernelI23Flash_bwd_kernel_traitsILi96ELi64ELi128ELi8ELi2ELi4ELi4ELb1ELb0EN7cutlass6half_tE19Flash_kernel_traitsILi96ELi64ELi128ELi8ES3_EELb0ELb0ELb1ELb0ELb0ELb0ELb1EEEvNS_16Flash_bwd_paramsE
        .type           _ZN5flash44flash_bwd_dq_dk_dv_loop_seqk_parallel_kernelI23Flash_bwd_kernel_traitsILi96ELi64ELi128ELi8ELi2ELi4ELi4ELb1ELb0EN7cutlass6half_tE19Flash_kernel_traitsILi96ELi64ELi128ELi8ES3_EELb0ELb0ELb1ELb0ELb0ELb0ELb1EEEvNS_16Flash_bwd_paramsE,@function
        .size           _ZN5flash44flash_bwd_dq_dk_dv_loop_seqk_parallel_kernelI23Flash_bwd_kernel_traitsILi96ELi64ELi128ELi8ELi2ELi4ELi4ELb1ELb0EN7cutlass6half_tE19Flash_kernel_traitsILi96ELi64ELi128ELi8ES3_EELb0ELb0ELb1ELb0ELb0ELb0ELb1EEEvNS_16Flash_bwd_paramsE,(.L_x_1291 - _ZN5flash44flash_bwd_dq_dk_dv_loop_seqk_parallel_kernelI23Flash_bwd_kernel_traitsILi96ELi64ELi128ELi8ELi2ELi4ELi4ELb1ELb0EN7cutlass6half_tE19Flash_kernel_traitsILi96ELi64ELi128ELi8ES3_EELb0ELb0ELb1ELb0ELb0ELb0ELb1EEEvNS_16Flash_bwd_paramsE)
        .other          _ZN5flash44flash_bwd_dq_dk_dv_loop_seqk_parallel_kernelI23Flash_bwd_kernel_traitsILi96ELi64ELi128ELi8ELi2ELi4ELi4ELb1ELb0EN7cutlass6half_tE19Flash_kernel_traitsILi96ELi64ELi128ELi8ES3_EELb0ELb0ELb1ELb0ELb0ELb0ELb1EEEvNS_16Flash_bwd_paramsE,@"STO_CUDA_ENTRY STV_DEFAULT"
_ZN5flash44flash_bwd_dq_dk_dv_loop_seqk_parallel_kernelI23Flash_bwd_kernel_traitsILi96ELi64ELi128ELi8ELi2ELi4ELi4ELb1ELb0EN7cutlass6half_tE19Flash_kernel_traitsILi96ELi64ELi128ELi8ES3_EELb0ELb0ELb1ELb0ELb0ELb0ELb1EEEvNS_16Flash_bwd_paramsE:
.text._ZN5flash44flash_bwd_dq_dk_dv_loop_seqk_parallel_kernelI23Flash_bwd_kernel_traitsILi96ELi64ELi128ELi8ELi2ELi4ELi4ELb1ELb0EN7cutlass6half_tE19Flash_kernel_traitsILi96ELi64ELi128ELi8ES3_EELb0ELb0ELb1ELb0ELb0ELb0ELb1EEEvNS_16Flash_bwd_paramsE:
        /* <DEDUP_REMOVED lines=18> */
[----:B------:R-:W-:Y:S02]  /*0120*/  IMAD.MOV.U32 R243, RZ, RZ, -0x10 ;  /* 0xfffffff0fff37424 */ /* 0x000fe400078e00ff */
        /* <DEDUP_REMOVED lines=24> */
[C---:B------:R-:W-:Y:S01]  /*02b0*/  IMAD.IADD R8, R10.reuse, 0x1, -R3 ;  /* 0x000000010a087824 */ /* 0x040fe200078e0a03 */
[----:B------:R-:W-:Y:S01]  /*02c0*/  LOP3.LUT R5, R5, 0xfffffffc, RZ, 0xc0, !PT ;  /* 0xfffffffc05057812 */ /* 0x000fe200078ec0ff */
[----:B------:R-:W-:Y:S01]  /*02d0*/  IMAD.IADD R10, R10, 0x1, -R2 ;  /* 0x000000010a0a7824 */ /* 0x000fe200078e0a02 */
[----:B------:R-:W-:Y:S02]  /*02e0*/  LEA.HI R22, R4, R0, RZ, 0x2 ;  /* 0x0000000004167211 */ /* 0x000fe400078f10ff */
[----:B------:R-:W-:Y:S01]  /*02f0*/  SHF.R.S32.HI R0, RZ, 0x5, R9 ;  /* 0x00000005ff007819 */ /* 0x000fe20000011409 */
[----:B------:R-:W-:Y:S01]  /*0300*/  IMAD.IADD R14, R21, 0x1, -R5 ;  /* 0x00000001150e7824 */ /* 0x000fe200078e0a05 */
[----:B------:R-:W-:-:S02]  /*0310*/  LEA.HI R19, R20, R21, RZ, 0x3 ;  /* 0x0000001514137211 */ /* 0x000fc400078f18ff */
[----:B------:R-:W-:Y:S01]  /*0320*/  SHF.R.S32.HI R2, RZ, 0x1f, R9 ;  /* 0x0000001fff027819 */ /* 0x000fe20000011409 */
[----:B------:R-:W-:Y:S01]  /*0330*/  IMAD.SHL.U32 R24, R14, 0x8, RZ ;  /* 0x000000080e187824 */ /* 0x000fe200078e00ff */
[-C--:B------:R-:W-:Y:S01]  /*0340*/  LEA.HI R3, R9, R0.reuse, RZ, 0x1 ;  /* 0x0000000009037211 */ /* 0x080fe200078f08ff */
[----:B------:R-:W-:Y:S01]  /*0350*/  IMAD R16, R0, 0x8, R8 ;  /* 0x0000000800107824 */ /* 0x000fe200078e0208 */
[----:B------:R-:W-:Y:S02]  /*0360*/  SHF.R.S32.HI R4, RZ, 0x3, R19 ;  /* 0x00000003ff047819 */ /* 0x000fe40000011413 */
[----:B------:R-:W-:Y:S01]  /*0370*/  LEA.HI R5, R2, R0, RZ, 0x2 ;  /* 0x0000000002057211 */ /* 0x000fe200078f10ff */
[----:B------:R-:W-:Y:S01]  /*0380*/  STL [R1+0x10], R24 ;  /* 0x0000101801007387 */ /* 0x000fe20000100800 */
[----:B------:R-:W-:Y:S01]  /*0390*/  LOP3.LUT R6, R3, 0xfffffffe, RZ, 0xc0, !PT ;  /* 0xfffffffe03067812 */ /* 0x000fe200078ec0ff */
[----:B------:R-:W-:Y:S01]  /*03a0*/  IMAD.SHL.U32 R4, R4, 0x40, RZ ;  /* 0x0000004004047824 */ /* 0x000fe200078e00ff */
[----:B------:R-:W-:-:S02]  /*03b0*/  LOP3.LUT R3, R5, 0xfffffffc, RZ, 0xc0, !PT ;  /* 0xfffffffc05037812 */ /* 0x000fc400078ec0ff */
[----:B------:R-:W-:Y:S01]  /*03c0*/  LOP3.LUT R7, R11, 0xfffffff0, RZ, 0xc0, !PT ;  /* 0xfffffff00b077812 */ /* 0x000fe200078ec0ff */
[----:B------:R-:W-:Y:S01]  /*03d0*/  IMAD.IADD R219, R0, 0x1, -R6 ;  /* 0x0000000100db7824 */ /* 0x000fe200078e0a06 */
[----:B------:R-:W-:Y:S01]  /*03e0*/  LOP3.LUT R2, R4, 0xc0, RZ, 0xc0, !PT ;  /* 0x000000c004027812 */ /* 0x000fe200078ec0ff */
[----:B------:R-:W-:Y:S01]  /*03f0*/  IMAD.IADD R12, R0, 0x1, -R3 ;  /* 0x00000001000c7824 */ /* 0x000fe200078e0a03 */
[----:B------:R-:W-:Y:S01]  /*0400*/  LOP3.LUT R3, R19, 0xfffffff8, RZ, 0xc0, !PT ;  /* 0xfffffff813037812 */ /* 0x000fe200078ec0ff */
[C---:B------:R-:W-:Y:S01]  /*0410*/  IMAD.IADD R0, R21.reuse, 0x1, -R7 ;  /* 0x0000000115007824 */ /* 0x040fe200078e0a07 */
[----:B------:R-:W-:Y:S02]  /*0420*/  LOP3.LUT R4, R2, 0x18, R24, 0xf8, !PT ;  /* 0x0000001802047812 */ /* 0x000fe400078ef818 */
[----:B------:R-:W-:Y:S01]  /*0430*/  SHF.R.U32.HI R2, RZ, 0x3, R2 ;  /* 0x00000003ff027819 */ /* 0x000fe20000011602 */
[----:B------:R-:W-:Y:S01]  /*0440*/  IMAD.IADD R3, R21, 0x1, -R3 ;  /* 0x0000000115037824 */ /* 0x000fe200078e0a03 */
[----:B------:R-:W-:-:S02]  /*0450*/  SHF.R.S32.HI R11, RZ, 0x1f, R0 ;  /* 0x0000001fff0b7819 */ /* 0x000fc40000011400 */
[----:B------:R-:W-:Y:S02]  /*0460*/  LOP3.LUT R13, R4, R2, RZ, 0x3c, !PT ;  /* 0x00000002040d7212 */ /* 0x000fe400078e3cff */
[-C--:B------:R-:W-:Y:S02]  /*0470*/  LEA.HI R11, R11, R0.reuse, RZ, 0x3 ;  /* 0x000000000b0b7211 */ /* 0x080fe400078f18ff */
[----:B------:R-:W-:Y:S02]  /*0480*/  LEA.HI R2, R0, R0, RZ, 0x1 ;  /* 0x0000000000027211 */ /* 0x000fe400078f08ff */
[----:B------:R-:W-:Y:S02]  /*0490*/  LEA.HI R7, R20, R21, RZ, 0x6 ;  /* 0x0000001514077211 */ /* 0x000fe400078f30ff */
[----:B------:R-:W-:Y:S02]  /*04a0*/  LEA.HI R9, R3, R3, RZ, 0x1 ;  /* 0x0000000303097211 */ /* 0x000fe400078f08ff */
[----:B------:R-:W-:-:S02]  /*04b0*/  LOP3.LUT R5, R11, 0xfffffff8, RZ, 0xc0, !PT ;  /* 0xfffffff80b057812 */ /* 0x000fc400078ec0ff */
[--C-:B------:R-:W-:Y:S02]  /*04c0*/  SHF.R.S32.HI R8, RZ, 0x1, R2.reuse ;  /* 0x00000001ff087819 */ /* 0x100fe40000011402 */
        /* <DEDUP_REMOVED lines=8> */
[----:B------:R-:W-:Y:S01]  /*0550*/  IMAD R0, R7, 0x4, R17 ;  /* 0x0000000407007824 */ /* 0x000fe200078e0211 */
[C---:B------:R-:W-:Y:S01]  /*0560*/  LOP3.LUT P2, RZ, R10.reuse, 0x2, RZ, 0xc0, !PT ;  /* 0x000000020aff7812 */ /* 0x040fe2000784c0ff */
        /* <DEDUP_REMOVED lines=25> */
[C---:B------:R-:W-:Y:S02]  /*0700*/  SEL R210, R218.reuse, 0xffffffe0, !P4 ;  /* 0xffffffe0dad27807 */ /* 0x040fe40006000000 */
        /* <DEDUP_REMOVED lines=75> */
[C---:B------:R-:W-:Y:S02]  /*0bc0*/  @P2 VIADD R244, R246.reuse, 0xffffffe0 ;  /* 0xffffffe0f6f42836 */ /* 0x040fe40000000000 */
        /* <DEDUP_REMOVED lines=14> */
.L_x_486:
        /* <DEDUP_REMOVED lines=67> */
.L_x_443:
        /* <DEDUP_REMOVED lines=22> */
[----:B------:R-:W-:Y:S01]  /*1240*/  ULDC.U8 UR36, c[0x0][0x3d8] ;  /* 0x0000f60000247ab9 */ /* 0x000fe20000000000 */
[----:B------:R-:W-:Y:S01]  /*1250*/  UIADD3 UR52, UR19, UR20, URZ ;  /* 0x0000001413347290 */ /* 0x000fe2000fffe03f */
[----:B-1----:R-:W-:Y:S01]  /*1260*/  IABS R6, R7 ;  /* 0x0000000700067213 */ /* 0x002fe20000000000 */
[----:B------:R-:W-:Y:S01]  /*1270*/  UISETP.NE.AND UP3, UPT, UR36, URZ, UPT ;  /* 0x0000003f2400728c */ /* 0x000fe2000bf65270 */
[----:B------:R-:W-:Y:S01]  /*1280*/  ISETP.NE.AND P3, PT, R7, RZ, PT ;  /* 0x000000ff0700720c */ /* 0x000fe20003f65270 */
[----:B------:R-:W-:Y:S01]  /*1290*/  USHF.L.U32 UR16, UR50, 0x7, URZ ;  /* 0x0000000732107899 */ /* 0x000fe2000800063f */
[----:B------:R-:W1:Y:S01]  /*12a0*/  I2F.RP R4, R6 ;  /* 0x0000000600047306 */ /* 0x000e620000209400 */
[----:B------:R-:W-:Y:S01]  /*12b0*/  ULDC.64 UR42, c[0x0][0x240] ;  /* 0x00009000002a7ab9 */ /* 0x000fe20000000a00 */
[----:B------:R-:W-:-:S02]  /*12c0*/  USHF.L.U64.HI UR22, UR50, 0x7, UR60 ;  /* 0x0000000732167899 */ /* 0x000fc4000801023c */
[----:B--2---:R-:W-:Y:S02]  /*12d0*/  UIMAD.WIDE.U32 UR24, UR5, UR12, URZ ;  /* 0x0000000c051872a5 */ /* 0x004fe4000f8e003f */
        /* <DEDUP_REMOVED lines=27> */
[--C-:B-1----:R-:W-:Y:S01]  /*1490*/  IMAD.MOV R0, RZ, RZ, -R5.reuse ;  /* 0x000000ffff007224 */ /* 0x102fe200078e0a05 */
[----:B------:R-:W-:Y:S01]  /*14a0*/  UIMAD.WIDE.U32 UR16, UR15, UR42, URZ ;  /* 0x0000002a0f1072a5 */ /* 0x000fe2000f8e003f */
[----:B------:R-:W-:Y:S01]  /*14b0*/  IMAD.MOV.U32 R4, RZ, RZ, RZ ;  /* 0x000000ffff047224 */ /* 0x000fe200078e00ff */
[----:B------:R-:W-:Y:S01]  /*14c0*/  UIADD3 UR13, UR13, UR5, URZ ;  /* 0x000000050d0d7290 */ /* 0x000fe2000fffe03f */
[----:B------:R-:W-:Y:S01]  /*14d0*/  IMAD R0, R0, R6, RZ ;  /* 0x0000000600007224 */ /* 0x000fe200078e02ff */
[----:B------:R-:W-:Y:S01]  /*14e0*/  ULDC UR48, c[0x0][0x2dc] ;  /* 0x0000b70000307ab9 */ /* 0x000fe20000000800 */
[----:B------:R-:W-:Y:S01]  /*14f0*/  ULDC UR37, c[0x0][0x270] ;  /* 0x00009c0000257ab9 */ /* 0x000fe20000000800 */
[----:B------:R-:W-:Y:S01]  /*1500*/  ULDC UR41, c[0x0][0x2c4] ;  /* 0x0000b10000297ab9 */ /* 0x000fe20000000800 */
[----:B------:R-:W-:Y:S01]  /*1510*/  IMAD.HI.U32 R0, R5, R0, R4 ;  /* 0x0000000005007227 */ /* 0x000fe200078e0004 */
[----:B------:R-:W-:-:S02]  /*1520*/  USHF.R.S32.HI UR7, URZ, 0x6, UR28 ;  /* 0x000000063f077899 */ /* 0x000fc4000801141c */
[----:B------:R-:W-:Y:S02]  /*1530*/  USHF.R.S32.HI UR5, URZ, 0x6, UR20 ;  /* 0x000000063f057899 */ /* 0x000fe40008011414 */
[----:B------:R-:W-:Y:S01]  /*1540*/  USEL UR58, UR18, UR16, !UP2 ;  /* 0x00000010123a7287 */ /* 0x000fe2000d000000 */
[----:B------:R-:W-:Y:S01]  /*1550*/  IMAD.HI.U32 R0, R0, R3, RZ ;  /* 0x0000000300007227 */ /* 0x000fe200078e00ff */
[----:B------:R-:W-:Y:S01]  /*1560*/  @UP1 UMOV UR32, UR8 ;  /* 0x0000000800201c82 */ /* 0x000fe20008000000 */
[----:B------:R-:W-:Y:S02]  /*1570*/  UIMAD UR21, UR15, UR43, URZ ;  /* 0x0000002b0f1572a4 */ /* 0x000fe4000f8e023f */
[----:B------:R-:W-:Y:S01]  /*1580*/  UIMAD.WIDE UR8, UR48, UR37, URZ ;  /* 0x00000025300872a5 */ /* 0x000fe2000f8e023f */
[----:B------:R-:W-:Y:S01]  /*1590*/  IADD3 R4, -R0, RZ, RZ ;  /* 0x000000ff00047210 */ /* 0x000fe20007ffe1ff */
[----:B------:R-:W-:Y:S02]  /*15a0*/  @UP3 UIMAD UR18, UR50, UR41, URZ ;  /* 0x00000029321232a4 */ /* 0x000fe4000f8e023f */
[----:B------:R-:W-:-:S02]  /*15b0*/  USEL UR22, UR22, URZ, UP0 ;  /* 0x0000003f16167287 */ /* 0x000fc40008000000 */
[C---:B------:R-:W-:Y:S01]  /*15c0*/  IMAD R3, R6.reuse, R4, R3 ;  /* 0x0000000406037224 */ /* 0x040fe200078e0203 */
[----:B------:R-:W-:Y:S02]  /*15d0*/  UISETP.LT.AND UP0, UPT, UR7, UR5, UPT ;  /* 0x000000050700728c */ /* 0x000fe4000bf01270 */
[----:B------:R-:W-:Y:S02]  /*15e0*/  @UP2 UIADD3 UR52, UR17, UR21, URZ ;  /* 0x0000001511342290 */ /* 0x000fe4000fffe03f */
[----:B------:R-:W-:Y:S01]  /*15f0*/  ISETP.GT.U32.AND P1, PT, R6, R3, PT ;  /* 0x000000030600720c */ /* 0x000fe20003f24070 */
[----:B------:R-:W-:Y:S02]  /*1600*/  UIMAD UR19, UR9, UR12, URZ ;  /* 0x0000000c091372a4 */ /* 0x000fe4000f8e023f */
[----:B------:R-:W-:Y:S02]  /*1610*/  @UP3 USEL UR18, UR18, UR15, !UP2 ;  /* 0x0000000f12123287 */ /* 0x000fe4000d000000 */
[----:B------:R-:W-:-:S02]  /*1620*/  UIMAD.WIDE.U32 UR16, UR8, UR12, URZ ;  /* 0x0000000c081072a5 */ /* 0x000fc4000f8e003f */
[----:B------:R-:W-:Y:S01]  /*1630*/  @!UP3 UIMAD UR20, UR50, UR37, UR59 ;  /* 0x000000253214b2a4 */ /* 0x000fe2000f8e023b */
[----:B------:R-:W-:Y:S01]  /*1640*/  @UP3 ULDC UR12, c[0x0][0x2e4] ;  /* 0x0000b900000c3ab9 */ /* 0x000fe20000000800 */
[----:B------:R-:W-:Y:S02]  /*1650*/  USEL UR37, UR7, UR5, UP0 ;  /* 0x0000000507257287 */ /* 0x000fe40008000000 */
[----:B------:R-:W-:Y:S02]  /*1660*/  @UP3 UIMAD UR36, UR59, UR12, UR18 ;  /* 0x0000000c3b2432a4 */ /* 0x000fe4000f8e0212 */
[----:B------:R-:W-:Y:S01]  /*1670*/  @!P1 IMAD.IADD R3, R3, 0x1, -R6 ;  /* 0x0000000103039824 */ /* 0x000fe200078e0a06 */
[----:B------:R-:W-:Y:S01]  /*1680*/  UIMAD UR19, UR8, UR13, UR19 ;  /* 0x0000000d081372a4 */ /* 0x000fe2000f8e0213 */
[----:B------:R-:W-:Y:S01]  /*1690*/  @!P1 VIADD R0, R0, 0x1 ;  /* 0x0000000100009836 */ /* 0x000fe20000000000 */
[----:B------:R-:W-:Y:S01]  /*16a0*/  UIMAD.WIDE.U32 UR12, UR8, UR15, URZ ;  /* 0x0000000f080c72a5 */ /* 0x000fe2000f8e003f */
[----:B------:R-:W-:Y:S01]  /*16b0*/  PLOP3.LUT P1, PT, PT, PT, UP1, 0x80, 0x0 ;  /* 0x000000000000781c */ /* 0x000fe20003f2f018 */
[----:B------:R-:W-:Y:S01]  /*16c0*/  ULEA UR18, UR37, 0xffffffc0, 0x6 ;  /* 0xffffffc025127891 */ /* 0x000fe2000f8e303f */
[----:B------:R-:W-:Y:S01]  /*16d0*/  ISETP.GE.U32.AND P0, PT, R3, R6, PT ;  /* 0x000000060300720c */ /* 0x000fe20003f06070 */
[----:B------:R-:W-:Y:S01]  /*16e0*/  USEL UR57, UR16, UR12, !UP2 ;  /* 0x0000000c10397287 */ /* 0x000fe2000d000000 */
[----:B------:R-:W-:Y:S01]  /*16f0*/  LOP3.LUT R3, R7, UR59, RZ, 0x3c, !PT ;  /* 0x0000003b07037c12 */ /* 0x000fe2000f8e3cff */
[----:B------:R-:W-:-:S02]  /*1700*/  USHF.R.S32.HI UR16, URZ, 0x1f, UR18 ;  /* 0x0000001f3f107899 */ /* 0x000fc40008011412 */
[----:B------:R-:W-:Y:S01]  /*1710*/  UIADD3 UR5, UP0, UR18, UR29, URZ ;  /* 0x0000001d12057290 */ /* 0x000fe2000ff1e03f */
[----:B------:R-:W-:Y:S01]  /*1720*/  ISETP.GE.AND P2, PT, R3, RZ, PT ;  /* 0x000000ff0300720c */ /* 0x000fe20003f46270 */
[----:B------:R-:W-:Y:S02]  /*1730*/  UIMAD UR7, UR9, UR15, URZ ;  /* 0x0000000f090772a4 */ /* 0x000fe4000f8e023f */
[----:B------:R-:W-:Y:S02]  /*1740*/  UIADD3.X UR12, UR16, UR22, URZ, UP0, !UPT ;  /* 0x00000016100c7290 */ /* 0x000fe400087fe43f */
[----:B------:R-:W-:Y:S02]  /*1750*/  UIMAD UR9, UR9, UR5, URZ ;  /* 0x00000005090972a4 */ /* 0x000fe4000f8e023f */
[----:B------:R-:W-:Y:S01]  /*1760*/  @UP1 UIADD3 UR25, UR44, UR47, URZ ;  /* 0x0000002f2c191290 */ /* 0x000fe2000fffe03f */
[----:B------:R-:W-:Y:S01]  /*1770*/  @P0 IADD3 R0, R0, 0x1, RZ ;  /* 0x0000000100000810 */ /* 0x000fe20007ffe0ff */
[----:B------:R-:W-:Y:S01]  /*1780*/  @!UP2 UIADD3 UR51, UR35, UR23, URZ ;  /* 0x000000172333a290 */ /* 0x000fe2000fffe03f */
[----:B------:R-:W-:Y:S01]  /*1790*/  PLOP3.LUT P0, PT, PT, PT, UP3, 0x80, 0x0 ;  /* 0x000000000000781c */ /* 0x000fe20003f0f038 */
[----:B------:R-:W-:-:S02]  /*17a0*/  @!UP3 UIMAD UR36, UR20, UR41, URZ ;  /* 0x000000291424b2a4 */ /* 0x000fc4000f8e023f */
[----:B------:R-:W-:Y:S01]  /*17b0*/  UIMAD.WIDE.U32 UR22, UR8, UR5, URZ ;  /* 0x00000005081672a5 */ /* 0x000fe2000f8e003f */
[----:B------:R-:W-:Y:S01]  /*17c0*/  IMAD.MOV.U32 R14, RZ, RZ, R0 ;  /* 0x000000ffff0e7224 */ /* 0x000fe200078e0000 */
[----:B------:R-:W-:Y:S01]  /*17d0*/  @UP1 ULDC.64 UR20, c[0x0][0x250] ;  /* 0x0000940000141ab9 */ /* 0x000fe20000000a00 */
[----:B------:R-:W-:Y:S02]  /*17e0*/  UIMAD UR5, UR8, UR12, UR9 ;  /* 0x0000000c080572a4 */ /* 0x000fe4000f8e0209 */
[----:B------:R-:W-:Y:S01]  /*17f0*/  UIMAD UR49, UR59, UR48, URZ ;  /* 0x000000303b3172a4 */ /* 0x000fe2000f8e023f */
[----:B------:R-:W-:Y:S01]  /*1800*/  @!P2 IADD3 R14, -R14, RZ, RZ ;  /* 0x000000ff0e0ea210 */ /* 0x000fe20007ffe1ff */
[----:B------:R-:W-:Y:S01]  /*1810*/  @UP1 UIMAD.WIDE.U32 UR8, UR25, UR20, URZ ;  /* 0x00000014190812a5 */ /* 0x000fe2000f8e003f */
[----:B------:R-:W-:Y:S01]  /*1820*/  @!P3 LOP3.LUT R14, RZ, R7, RZ, 0x33, !PT ;  /* 0x00000007ff0eb212 */ /* 0x000fe200078e33ff */
[----:B------:R-:W-:Y:S02]  /*1830*/  UIADD3 UR48, UR17, UR19, URZ ;  /* 0x0000001311307290 */ /* 0x000fe4000fffe03f */
[----:B------:R-:W-:-:S02]  /*1840*/  @UP2 UIADD3 UR48, UR13, UR7, URZ ;  /* 0x000000070d302290 */ /* 0x000fc4000fffe03f */
[----:B------:R-:W-:Y:S02]  /*1850*/  @UP1 UIMAD UR7, UR25, UR21, URZ ;  /* 0x00000015190712a4 */ /* 0x000fe4000f8e023f */
[----:B------:R-:W-:Y:S02]  /*1860*/  USEL UR54, UR40, URZ, UP4 ;  /* 0x0000003f28367287 */ /* 0x000fe4000a000000 */
[----:B------:R-:W-:Y:S02]  /*1870*/  USHF.R.S32.HI UR31, URZ, 0x1f, UR46 ;  /* 0x0000001f3f1f7899 */ /* 0x000fe4000801142e */
        /* <DEDUP_REMOVED lines=18> */
.L_x_445:
        /* <DEDUP_REMOVED lines=13> */
.L_x_446:
        /* <DEDUP_REMOVED lines=11> */
.L_x_447:
[----:B------:R-:W-:Y:S02]  /*1b20*/  ULDC UR5, c[0x0][0x270] ;  /* 0x00009c0000057ab9 */ /* 0x000fe40000000800 */
[----:B------:R-:W-:-:S04]  /*1b30*/  UIMAD UR5, UR50, UR5, UR59 ;  /* 0x00000005320572a4 */ /* 0x000fc8000f8e023b */
[----:B------:R-:W-:-:S12]  /*1b40*/  UIMAD UR5, UR5, UR61, URZ ;  /* 0x0000003d050572a4 */ /* 0x000fd8000f8e023f */
.L_x_448:
[----:B------:R-:W2:Y:S04]  /*1b50*/  LDL.64 R4, [R1+0x10] ;  /* 0x0000100001047983 */ /* 0x000ea80000100a00 */
[----:B------:R1:W2:Y:S01]  /*1b60*/  LDL.64 R24, [R1+0x10] ;  /* 0x0000100001187983 */ /* 0x0002a20000100a00 */
[----:B------:R-:W-:Y:S01]  /*1b70*/  USHF.R.S32.HI UR19, URZ, 0x1f, UR59 ;  /* 0x0000001f3f137899 */ /* 0x000fe2000801143b */
[----:B------:R-:W-:Y:S01]  /*1b80*/  BSSY B1, `(.L_x_444) ;  /* 0x0000897000017945 */ /* 0x000fe20003800000 */
[----:B------:R-:W-:Y:S01]  /*1b90*/  ULDC.64 UR8, c[0x0][0x428] ;  /* 0x00010a0000087ab9 */ /* 0x000fe20000000a00 */
[----:B------:R-:W3:Y:S01]  /*1ba0*/  S2R R10, SR_TID.X ;  /* 0x00000000000a7919 */ /* 0x000ee20000002100 */
[----:B------:R-:W-:Y:S01]  /*1bb0*/  UIADD3 UR7, UR18, UR5, URZ ;  /* 0x0000000512077290 */ /* 0x000fe2000fffe03f */
[----:B------:R-:W-:Y:S01]  /*1bc0*/  IMAD.U32 R9, RZ, RZ, UR8 ;  /* 0x00000008ff097e24 */ /* 0x000fe2000f8e00ff */
[----:B------:R-:W-:Y:S01]  /*1bd0*/  UIMAD UR5, UR19, UR8, URZ ;  /* 0x00000008130572a4 */ /* 0x000fe2000f8e023f */
[----:B------:R-:W-:Y:S01]  /*1be0*/  ULDC UR13, c[0x0][0x2dc] ;  /* 0x0000b700000d7ab9 */ /* 0x000fe20000000800 */
[----:B------:R-:W-:-:S02]  /*1bf0*/  ULDC UR15, c[0x0][0x270] ;  /* 0x00009c00000f7ab9 */ /* 0x000fc40000000800 */
[----:B------:R-:W-:Y:S02]  /*1c00*/  UIMAD UR23, UR59, UR9, UR5 ;  /* 0x000000093b1772a4 */ /* 0x000fe4000f8e0205 */
[----:B------:R-:W-:Y:S01]  /*1c10*/  UIMAD UR30, UR13, UR15, URZ ;  /* 0x0000000f0d1e72a4 */ /* 0x000fe2000f8e023f */
[----:B------:R-:W-:Y:S01]  /*1c20*/  ULDC.64 UR8, c[0x0][0x420] ;  /* 0x0001080000087ab9 */ /* 0x000fe20000000a00 */
[----:B------:R-:W-:Y:S01]  /*1c30*/  UIADD3 UR13, -UR6, UR14, UR46 ;  /* 0x0000000e060d7290 */ /* 0x000fe2000fffe12e */
[----:B------:R-:W-:Y:S01]  /*1c40*/  IMAD.U32 R0, RZ, RZ, UR8 ;  /* 0x00000008ff007e24 */ /* 0x000fe2000f8e00ff */
[----:B------:R-:W-:Y:S01]  /*1c50*/  UIMAD UR5, UR16, UR8, URZ ;  /* 0x00000008100572a4 */ /* 0x000fe2000f8e023f */
[----:B------:R-:W-:Y:S01]  /*1c60*/  ULDC UR38, c[0x0][0x398] ;  /* 0x0000e60000267ab9 */ /* 0x000fe20000000800 */
[----:B------:R-:W-:Y:S02]  /*1c70*/  ULDC.64 UR24, c[0x0][0x478] ;  /* 0x00011e0000187ab9 */ /* 0x000fe40000000a00 */
[----:B------:R-:W-:-:S02]  /*1c80*/  UIMAD UR5, UR18, UR9, UR5 ;  /* 0x00000009120572a4 */ /* 0x000fc4000f8e0205 */
[----:B------:R-:W-:Y:S02]  /*1c90*/  UIMAD.WIDE UR24, UR7, 0x4, UR24 ;  /* 0x00000004071878a5 */ /* 0x000fe4000f8e0218 */
[----:B------:R-:W-:Y:S01]  /*1ca0*/  UIADD3 UR36, UR18, UR36, URZ ;  /* 0x0000002412247290 */ /* 0x000fe2000fffe03f */
[----:B------:R-:W-:Y:S01]  /*1cb0*/  ULDC.64 UR34, c[0x0][0x210] ;  /* 0x0000840000227ab9 */ /* 0x000fe20000000a00 */
[----:B------:R-:W-:Y:S01]  /*1cc0*/  ULDC.64 UR28, c[0x0][0x3e0] ;  /* 0x0000f800001c7ab9 */ /* 0x000fe20000000a00 */
[----:B---3--:R-:W-:-:S04]  /*1cd0*/  SHF.R.S32.HI R11, RZ, 0x1f, R10 ;  /* 0x0000001fff0b7819 */ /* 0x008fc8000001140a */
[----:B------:R-:W-:-:S04]  /*1ce0*/  LEA.HI R3, R11, R10, RZ, 0x2 ;  /* 0x0000000a0b037211 */ /* 0x000fc800078f10ff */
[----:B------:R-:W-:-:S04]  /*1cf0*/  SHF.R.S32.HI R3, RZ, 0x2, R3 ;  /* 0x00000002ff037819 */ /* 0x000fc80000011403 */
[----:B------:R-:W-:Y:S01]  /*1d00*/  SHF.R.S32.HI R21, RZ, 0x1f, R3 ;  /* 0x0000001fff157819 */ /* 0x000fe20000011403 */
[----:B--2---:R-:W-:-:S05]  /*1d10*/  IMAD.MOV.U32 R24, RZ, RZ, R4 ;  /* 0x000000ffff187224 */ /* 0x004fca00078e0004 */
[----:B------:R-:W-:Y:S02]  /*1d20*/  SHF.R.S32.HI R25, RZ, 0x1f, R24 ;  /* 0x0000001fff197819 */ /* 0x000fe40000011418 */
[----:B------:R-:W-:Y:S01]  /*1d30*/  IADD3 R4, P0, R24, UR12, RZ ;  /* 0x0000000c18047c10 */ /* 0x000fe2000ff1e0ff */
[----:B------:R-:W-:Y:S02]  /*1d40*/  USHF.L.U32 UR12, UR30, 0x6, URZ ;  /* 0x000000061e0c7899 */ /* 0x000fe4000800063f */
[----:B------:R1:W-:Y:S01]  /*1d50*/  STL [R1+0x14], R25 ;  /* 0x0000141901007387 */ /* 0x0003e20000100800 */
[----:B------:R-:W-:Y:S01]  /*1d60*/  IADD3.X R5, R25, UR51, RZ, P0, !PT ;  /* 0x0000003319057c10 */ /* 0x000fe200087fe4ff */
[----:B------:R-:W-:Y:S02]  /*1d70*/  UIADD3 UR15, UP2, UP0, UR22, UR12, UR49 ;  /* 0x0000000c160f7290 */ /* 0x000fe4000f85e031 */
[----:B------:R-:W-:Y:S01]  /*1d80*/  IMAD.WIDE.U32 R4, R0, UR18, R4 ;  /* 0x0000001200047c25 */ /* 0x000fe2000f8e0004 */
[----:B------:R-:W-:-:S03]  /*1d90*/  IADD3 R0, P0, R3, UR18, RZ ;  /* 0x0000001203007c10 */ /* 0x000fc6000ff1e0ff */
[----:B------:R-:W-:Y:S01]  /*1da0*/  VIADD R5, R5, UR5 ;  /* 0x0000000505057c36 */ /* 0x000fe20008000000 */
[----:B------:R-:W-:Y:S01]  /*1db0*/  IADD3.X R8, R21, UR16, RZ, P0, !PT ;  /* 0x0000001015087c10 */ /* 0x000fe200087fe4ff */
[----:B------:R-:W-:Y:S01]  /*1dc0*/  UIADD3 UR5, UR13, -UR38, URZ ;  /* 0x800000260d057290 */ /* 0x000fe2000fffe03f */
[----:B------:R-:W-:Y:S01]  /*1dd0*/  IMAD.WIDE.U32 R6, R0, UR42, R24 ;  /* 0x0000002a00067c25 */ /* 0x000fe2000f8e0018 */
[----:B------:R-:W-:Y:S02]  /*1de0*/  ULDC.64 UR16, c[0x0][0x258] ;  /* 0x0000960000107ab9 */ /* 0x000fe40000000a00 */
[----:B------:R-:W-:Y:S01]  /*1df0*/  USHF.R.S32.HI UR22, URZ, 0x1f, UR5 ;  /* 0x0000001f3f167899 */ /* 0x000fe20008011405 */
[----:B------:R-:W-:Y:S01]  /*1e00*/  IMAD R8, R8, UR42, RZ ;  /* 0x0000002a08087c24 */ /* 0x000fe2000f8e02ff */
[----:B------:R-:W-:Y:S01]  /*1e10*/  IADD3 R6, P0, R6, UR58, RZ ;  /* 0x0000003a06067c10 */ /* 0x000fe2000ff1e0ff */
[----:B------:R-:W-:Y:S01]  /*1e20*/  IMAD.WIDE.U32 R4, R9, UR59, R4 ;  /* 0x0000003b09047c25 */ /* 0x000fe2000f8e0004 */
[----:B------:R-:W-:-:S02]  /*1e30*/  ULEA.HI UR22, UR22, UR5, URZ, 0x6 ;  /* 0x0000000516167291 */ /* 0x000fc4000f8f303f */
[----:B------:R-:W-:Y:S01]  /*1e40*/  USHF.R.S32.HI UR5, URZ, 0x1f, UR12 ;  /* 0x0000001f3f057899 */ /* 0x000fe2000801140c */
[----:B------:R-:W-:Y:S01]  /*1e50*/  IMAD R8, R0, UR43, R8 ;  /* 0x0000002b00087c24 */ /* 0x000fe2000f8e0208 */
[----:B------:R-:W-:Y:S01]  /*1e60*/  LEA.HI R0, R11, R10, RZ, 0x5 ;  /* 0x0000000a0b007211 */ /* 0x000fe200078f28ff */
[----:B------:R-:W-:Y:S01]  /*1e70*/  USHF.R.S32.HI UR22, URZ, 0x6, UR22 ;  /* 0x000000063f167899 */ /* 0x000fe20008011416 */
[----:B------:R-:W-:Y:S01]  /*1e80*/  VIADD R5, R5, UR23 ;  /* 0x0000001705057c36 */ /* 0x000fe20008000000 */
[----:B------:R-:W-:Y:S01]  /*1e90*/  UIMAD UR7, UR19, UR16, URZ ;  /* 0x00000010130772a4 */ /* 0x000fe2000f8e023f */
[----:B------:R-:W-:Y:S01]  /*1ea0*/  LOP3.LUT R9, R0, 0xffffffe0, RZ, 0xc0, !PT ;  /* 0xffffffe000097812 */ /* 0x000fe200078ec0ff */
[----:B------:R-:W-:Y:S01]  /*1eb0*/  UIADD3.X UR5, UR53, UR5, UR56, UP2, UP0 ;  /* 0x0000000535057290 */ /* 0x000fe200097e0438 */
[----:B------:R-:W-:Y:S01]  /*1ec0*/  IADD3.X R7, R7, UR52, R8, P0, !PT ;  /* 0x0000003407077c10 */ /* 0x000fe200087fe408 */
[----:B------:R-:W-:Y:S01]  /*1ed0*/  UISETP.LT.AND UP0, UPT, URZ, UR22, UPT ;  /* 0x000000163f00728c */ /* 0x000fe2000bf01270 */
[----:B------:R-:W-:Y:S01]  /*1ee0*/  SHF.R.S32.HI R8, RZ, 0x5, R0 ;  /* 0x00000005ff087819 */ /* 0x000fe20000011400 */
[----:B------:R-:W-:Y:S01]  /*1ef0*/  IMAD.IADD R9, R10, 0x1, -R9 ;  /* 0x000000010a097824 */ /* 0x000fe200078e0a09 */
[----:B------:R-:W-:Y:S01]  /*1f00*/  UIMAD UR17, UR59, UR17, UR7 ;  /* 0x000000113b1172a4 */ /* 0x000fe2000f8e0207 */
[----:B------:R-:W-:Y:S01]  /*1f10*/  IMAD.U32 R0, RZ, RZ, UR16 ;  /* 0x00000010ff007e24 */ /* 0x000fe2000f8e00ff */
[----:B------:R-:W-:Y:S01]  /*1f20*/  UIADD3 UR7, UP3, UP2, UR55, UR15, UR57 ;  /* 0x0000000f37077290 */ /* 0x000fe2000fa7e039 */
[----:B------:R-:W-:Y:S01]  /*1f30*/  IMAD R8, R8, UR30, R9 ;  /* 0x0000001e08087c24 */ /* 0x000fe2000f8e0209 */
[----:B------:R-:W-:Y:S01]  /*1f40*/  USEL UR22, URZ, UR22, !UP0 ;  /* 0x000000163f167287 */ /* 0x000fe2000c000000 */
[----:B------:R-:W-:Y:S01]  /*1f50*/  IMAD.WIDE.U32 R6, R0, UR59, R6 ;  /* 0x0000003b00067c25 */ /* 0x000fe2000f8e0006 */
[----:B------:R-:W-:-:S02]  /*1f60*/  UIADD3.X UR5, UR54, UR5, UR48, UP3, UP2 ;  /* 0x0000000536057290 */ /* 0x000fc40009fe4430 */
[----:B------:R-:W-:Y:S01]  /*1f70*/  UISETP.GT.AND UP0, UPT, UR37, UR22, UPT ;  /* 0x000000162500728c */ /* 0x000fe2000bf04270 */
[C---:B------:R-:W-:Y:S01]  /*1f80*/  IADD3 R0, P0, R8.reuse, UR7, RZ ;  /* 0x0000000708007c10 */ /* 0x040fe2000ff1e0ff */
[----:B------:R-:W-:Y:S01]  /*1f90*/  IMAD R9, R21, UR8, RZ ;  /* 0x0000000815097c24 */ /* 0x000fe2000f8e02ff */
[----:B------:R-:W-:Y:S01]  /*1fa0*/  ULDC.64 UR42, c[0x0][0x2b0] ;  /* 0x0000ac00002a7ab9 */ /* 0x000fe20000000a00 */
[C---:B------:R-:W-:Y:S01]  /*1fb0*/  IMAD.WIDE.U32 R4, R3.reuse, UR8, R4 ;  /* 0x0000000803047c25 */ /* 0x040fe2000f8e0004 */
[----:B------:R-:W-:Y:S01]  /*1fc0*/  LEA.HI.X.SX32 R8, R8, UR5, 0x1, P0 ;  /* 0x0000000508087c11 */ /* 0x000fe200080f0eff */
[----:B------:R-:W-:Y:S01]  /*1fd0*/  ULDC.64 UR18, c[0x0][0x400] ;  /* 0x0001000000127ab9 */ /* 0x000fe20000000a00 */
[----:B------:R-:W-:Y:S01]  /*1fe0*/  PLOP3.LUT P0, PT, PT, PT, UP0, 0x80, 0x0 ;  /* 0x000000000000781c */ /* 0x000fe20003f0f008 */
[----:B------:R-:W-:Y:S01]  /*1ff0*/  IMAD R9, R3, UR9, R9 ;  /* 0x0000000903097c24 */ /* 0x000fe2000f8e0209 */
[----:B------:R-:W-:Y:S01]  /*2000*/  UIMAD.WIDE UR8, UR36, 0x4, UR42 ;  /* 0x00000004240878a5 */ /* 0x000fe2000f8e022a */
[----:B------:R-:W-:Y:S01]  /*2010*/  LEA R240, P2, R0, UR18, 0x2 ;  /* 0x0000001200f07c11 */ /* 0x000fe2000f8410ff */
[----:B------:R-:W-:Y:S01]  /*2020*/  VIADD R7, R7, UR17 ;  /* 0x0000001107077c36 */ /* 0x000fe20008000000 */
[----:B------:R-:W-:Y:S01]  /*2030*/  LEA R250, P3, R4, UR28, 0x1 ;  /* 0x0000001c04fa7c11 */ /* 0x000fe2000f8608ff */
[----:B------:R-:W-:Y:S01]  /*2040*/  IMAD.IADD R5, R5, 0x1, R9 ;  /* 0x0000000105057824 */ /* 0x000fe200078e0209 */
[----:B------:R-:W-:Y:S01]  /*2050*/  LEA R249, P4, R6, UR34, 0x1 ;  /* 0x0000002206f97c11 */ /* 0x000fe2000f8808ff */
[----:B------:R-:W-:Y:S01]  /*2060*/  UIADD3 UR7, UR37, -0x1, URZ ;  /* 0xffffffff25077890 */ /* 0x000fe2000fffe03f */
[----:B------:R-:W-:Y:S01]  /*2070*/  LEA.HI.X R239, R0, UR19, R8, 0x2, P2 ;  /* 0x0000001300ef7c11 */ /* 0x000fe200090f1408 */
[----:B------:R-:W-:Y:S01]  /*2080*/  UMOV UR19, UR24 ;  /* 0x0000001800137c82 */ /* 0x000fe20008000000 */
[----:B------:R-:W-:Y:S01]  /*2090*/  LEA.HI.X R248, R4, UR29, R5, 0x1, P3 ;  /* 0x0000001d04f87c11 */ /* 0x000fe200098f0c05 */
[----:B------:R-:W-:Y:S01]  /*20a0*/  UMOV UR18, UR25 ;  /* 0x0000001900127c82 */ /* 0x000fe20008000000 */
[----:B------:R-:W-:Y:S01]  /*20b0*/  LEA.HI.X R247, R6, UR35, R7, 0x1, P4 ;  /* 0x0000002306f77c11 */ /* 0x000fe2000a0f0c07 */
[----:B------:R-:W-:Y:S01]  /*20c0*/  UMOV UR17, UR8 ;  /* 0x0000000800117c82 */ /* 0x000fe20008000000 */
[----:B------:R-:W-:Y:S01]  /*20d0*/  UMOV UR16, UR9 ;  /* 0x0000000900107c82 */ /* 0x000fe20008000000 */
        /* <DEDUP_REMOVED lines=20> */
.L_x_450:
        /* <DEDUP_REMOVED lines=19> */
.L_x_451:
        /* <DEDUP_REMOVED lines=38> */
.L_x_453:
[----:B------:R-:W-:Y:S05]  /*25b0*/  BSYNC B0 ;  /* 0x0000000000007941 */ /* 0x000fea0003800000 */
.L_x_452:
        /* <DEDUP_REMOVED lines=19> */
.L_x_455:
[----:B------:R-:W-:Y:S05]  /*26f0*/  BSYNC B0 ;  /* 0x0000000000007941 */ /* 0x000fea0003800000 */
.L_x_454:
        /* <DEDUP_REMOVED lines=32> */
.L_x_457:
[----:B------:R-:W-:Y:S05]  /*2900*/  BSYNC B0 ;  /* 0x0000000000007941 */ /* 0x000fea0003800000 */
.L_x_456:
        /* <DEDUP_REMOVED lines=20> */
.L_x_449:
        /* <DEDUP_REMOVED lines=72> */
.L_x_460:
[----:B------:R-:W-:Y:S05]  /*2ed0*/  BSYNC B0 ;  /* 0x0000000000007941 */ /* 0x000fea0003800000 */
.L_x_459:
        /* <DEDUP_REMOVED lines=44> */
.L_x_462:
[----:B------:R-:W-:Y:S05]  /*31a0*/  BSYNC B0 ;  /* 0x0000000000007941 */ /* 0x000fea0003800000 */
.L_x_461:
        /* <DEDUP_REMOVED lines=41> */
.L_x_464:
[----:B------:R-:W-:Y:S05]  /*3440*/  BSYNC B0 ;  /* 0x0000000000007941 */ /* 0x000fea0003800000 */
.L_x_463:
        /* <DEDUP_REMOVED lines=16> */
.L_x_466:
        /* <DEDUP_REMOVED lines=37> */
.L_x_467:
[----:B------:R-:W-:Y:S05]  /*37a0*/  BSYNC B0 ;  /* 0x0000000000007941 */ /* 0x000fea0003800000 */
.L_x_465:
        /* <DEDUP_REMOVED lines=11> */
[----:B------:R-:W-:Y:S02]  /*3860*/  ULDC.64 UR8, c[0x0][0x260] ;  /* 0x0000980000087ab9 */ /* 0x000fe40000000a00 */
[----:B--2---:R-:W-:Y:S01]  /*3870*/  IMAD R11, R15, UR8, RZ ;  /* 0x000000080f0b7c24 */ /* 0x004fe2000f8e02ff */
[----:B------:R1:W-:Y:S03]  /*3880*/  @P1 STS.128 [R0+0xb000], RZ ;  /* 0x00b000ff00001388 */ /* 0x0003e60000000c00 */
[----:B------:R-:W-:Y:S01]  /*3890*/  IMAD R11, R14, UR9, R11 ;  /* 0x000000090e0b7c24 */ /* 0x000fe2000f8e020b */
[----:B------:R1:W-:Y:S01]  /*38a0*/  @P1 STS.128 [R0+0xd000], RZ ;  /* 0x00d000ff00001388 */ /* 0x0003e20000000c00 */
[C---:B-----5:R-:W-:Y:S01]  /*38b0*/  VIADD R4, R22.reuse, 0x28 ;  /* 0x0000002816047836 */ /* 0x060fe20000000000 */
[----:B------:R-:W-:Y:S01]  /*38c0*/  SHF.R.S32.HI R20, RZ, 0x1f, R22 ;  /* 0x0000001fff147819 */ /* 0x000fe20000011416 */
[----:B------:R-:W-:-:S02]  /*38d0*/  VIADD R9, R22, 0x8 ;  /* 0x0000000816097836 */ /* 0x000fc40000000000 */
[----:B------:R-:W-:Y:S01]  /*38e0*/  VIADD R5, R22, 0x20 ;  /* 0x0000002016057836 */ /* 0x000fe20000000000 */
[----:B------:R-:W-:Y:S02]  /*38f0*/  ISETP.GE.AND P5, PT, R4, UR5, PT ;  /* 0x0000000504007c0c */ /* 0x000fe4000bfa6270 */
[----:B------:R-:W-:Y:S02]  /*3900*/  ISETP.GE.AND P3, PT, R9, UR5, PT ;  /* 0x0000000509007c0c */ /* 0x000fe4000bf66270 */
[----:B------:R-:W-:Y:S02]  /*3910*/  ISETP.GE.AND P6, PT, R5, UR5, PT ;  /* 0x0000000505007c0c */ /* 0x000fe4000bfc6270 */
[----:B------:R-:W-:Y:S01]  /*3920*/  IADD3.X R9, R7, UR33, R6, P2, !PT ;  /* 0x0000002107097c10 */ /* 0x000fe200097fe406 */
[----:B------:R-:W-:Y:S01]  /*3930*/  IMAD.SHL.U32 R6, R22, 0x4, RZ ;  /* 0x0000000416067824 */ /* 0x000fe200078e00ff */
[----:B------:R-:W-:Y:S02]  /*3940*/  SHF.R.S32.HI R5, RZ, 0x1f, R4 ;  /* 0x0000001fff057819 */ /* 0x000fe40000011404 */
[----:B------:R-:W-:Y:S01]  /*3950*/  P2R R19, PR, RZ, 0x8 ;  /* 0x00000008ff137803 */ /* 0x000fe20000000000 */
[----:B------:R-:W-:-:S02]  /*3960*/  IMAD.WIDE.U32 R8, R14, UR8, R8 ;  /* 0x000000080e087c25 */ /* 0x000fc4000f8e0008 */
[C---:B------:R-:W-:Y:S02]  /*3970*/  @!P5 LEA R16, P2, R4.reuse, UR17, 0x2 ;  /* 0x000000110410dc11 */ /* 0x040fe4000f8410ff */
        /* <DEDUP_REMOVED lines=47> */
.L_x_469:
[----:B------:R-:W-:Y:S05]  /*3c70*/  BSYNC B0 ;  /* 0x0000000000007941 */ /* 0x000fea0003800000 */
.L_x_468:
        /* <DEDUP_REMOVED lines=43> */
.L_x_471:
[----:B------:R-:W-:Y:S05]  /*3f30*/  BSYNC B0 ;  /* 0x0000000000007941 */ /* 0x000fea0003800000 */
.L_x_470:
[----:B------:R-:W-:Y:S01]  /*3f40*/  ISETP.NE.AND P1, PT, R19, RZ, PT ;  /* 0x000000ff1300720c */ /* 0x000fe20003f25270 */
[----:B------:R-:W-:Y:S01]  /*3f50*/  IMAD.MOV.U32 R3, RZ, RZ, 0x7f800000 ;  /* 0x7f800000ff037424 */ /* 0x000fe200078e00ff */
[----:B------:R-:W-:Y:S01]  /*3f60*/  ISETP.NE.AND P2, PT, R18, RZ, PT ;  /* 0x000000ff1200720c */ /* 0x000fe20003f45270 */
[----:B-12---:R-:W-:Y:S01]  /*3f70*/  IMAD.MOV.U32 R4, RZ, RZ, 0x7f800000 ;  /* 0x7f800000ff047424 */ /* 0x006fe200078e00ff */
[----:B------:R-:W0:Y:S01]  /*3f80*/  LDGDEPBAR ;  /* 0x00000000000079af */ /* 0x000e220000000000 */
[----:B---34-:R-:W-:Y:S02]  /*3f90*/  IMAD.MOV.U32 R0, RZ, RZ, 0x7f800000 ;  /* 0x7f800000ff007424 */ /* 0x018fe400078e00ff */
[----:B------:R-:W-:Y:S01]  /*3fa0*/  IMAD.MOV.U32 R5, RZ, RZ, 0x7f800000 ;  /* 0x7f800000ff057424 */ /* 0x000fe200078e00ff */
[----:B------:R-:W2:Y:S01]  /*3fb0*/  @!P6 LDG.E R3, desc[UR10][R6.64+0x80] ;  /* 0x0000800a0603e981 */ /* 0x000ea2000c1e1900 */
[----:B------:R-:W-:Y:S02]  /*3fc0*/  USHF.L.U32 UR21, UR30, 0x4, URZ ;  /* 0x000000041e157899 */ /* 0x000fe4000800063f */
[----:B------:R-:W-:Y:S01]  /*3fd0*/  UIADD3 UR35, UR46, UR14, URZ ;  /* 0x0000000e2e237290 */ /* 0x000fe2000fffe03f */
[----:B------:R-:W3:Y:S01]  /*3fe0*/  @!P5 LDG.E R0, desc[UR10][R16.64] ;  /* 0x0000000a1000d981 */ /* 0x000ee2000c1e1900 */
[----:B------:R-:W-:Y:S01]  /*3ff0*/  USHF.L.U32 UR20, UR30, 0x3, URZ ;  /* 0x000000031e147899 */ /* 0x000fe2000800063f */
[----:B------:R-:W-:-:S02]  /*4000*/  CS2R R126, SRZ ;  /* 0x00000000007e7805 */ /* 0x000fc4000001ff00 */
[----:B------:R-:W-:Y:S01]  /*4010*/  CS2R R124, SRZ ;  /* 0x00000000007c7805 */ /* 0x000fe2000001ff00 */
[----:B------:R-:W4:Y:S01]  /*4020*/  @!P1 LDG.E R4, desc[UR10][R6.64+0x20] ;  /* 0x0000200a06049981 */ /* 0x000f22000c1e1900 */
[----:B------:R-:W-:Y:S02]  /*4030*/  CS2R R130, SRZ ;  /* 0x0000000000827805 */ /* 0x000fe4000001ff00 */
[----:B------:R-:W-:Y:S02]  /*4040*/  CS2R R128, SRZ ;  /* 0x0000000000807805 */ /* 0x000fe4000001ff00 */
[----:B------:R-:W-:Y:S01]  /*4050*/  CS2R R122, SRZ ;  /* 0x00000000007a7805 */ /* 0x000fe2000001ff00 */
[----:B------:R1:W5:Y:S01]  /*4060*/  @!P2 LDG.E R5, desc[UR10][R6.64] ;  /* 0x0000000a0605a981 */ /* 0x000362000c1e1900 */
[----:B------:R-:W-:Y:S02]  /*4070*/  CS2R R120, SRZ ;  /* 0x0000000000787805 */ /* 0x000fe4000001ff00 */
        /* <DEDUP_REMOVED lines=20> */
[----:B-1----:R-:W-:Y:S01]  /*41c0*/  IMAD R6, RZ, RZ, -UR12 ;  /* 0x8000000cff067e24 */ /* 0x002fe2000f8e02ff */
        /* <DEDUP_REMOVED lines=37> */
[----:B------:R-:W-:Y:S01]  /*4420*/  ULDC UR43, c[0x0][0x2d0] ;  /* 0x0000b400002b7ab9 */ /* 0x000fe20000000800 */
[----:B------:R-:W-:Y:S01]  /*4430*/  ULDC UR48, c[0x0][0x398] ;  /* 0x0000e60000307ab9 */ /* 0x000fe20000000800 */
[----:B------:R-:W-:Y:S01]  /*4440*/  UIADD3 UR42, UR46, 0x80, URZ ;  /* 0x000000802e2a7890 */ /* 0x000fe2000fffe03f */
[----:B------:R-:W1:Y:S01]  /*4450*/  LDSM.16.M88.4 R192, [R209+0x13000] ;  /* 0x01300000d1c0783b */ /* 0x000e620000000200 */
[----:B------:R-:W-:-:S03]  /*4460*/  ULDC UR13, c[0x0][0x2ec] ;  /* 0x0000bb00000d7ab9 */ /* 0x000fc60000000800 */
[----:B------:R-:W1:Y:S04]  /*4470*/  LDSM.16.M88.4 R196, [R209+0x13400] ;  /* 0x01340000d1c4783b */ /* 0x000e680000000200 */
[----:B------:R-:W1:Y:S04]  /*4480*/  LDSM.16.M88.4 R200, [R210+0x13000] ;  /* 0x01300000d2c8783b */ /* 0x000e680000000200 */
[----:B------:R-:W1:Y:S01]  /*4490*/  LDSM.16.M88.4 R204, [R210+0x13400] ;  /* 0x01340000d2cc783b */ /* 0x000e620000000200 */
[----:B------:R-:W-:Y:S02]  /*44a0*/  UIADD3 UR28, UR21, 0x20, URZ ;  /* 0x00000020151c7890 */ /* 0x000fe4000fffe03f */
[----:B------:R-:W-:-:S02]  /*44b0*/  UIADD3 UR23, UR21, 0x40, URZ ;  /* 0x0000004015177890 */ /* 0x000fc4000fffe03f */
[----:B------:R-:W-:Y:S02]  /*44c0*/  UIADD3 UR41, -UR6, 0x80, UR35 ;  /* 0x0000008006297890 */ /* 0x000fe4000fffe123 */
[----:B------:R-:W-:Y:S02]  /*44d0*/  UIADD3 UR27, UR20, UR28, URZ ;  /* 0x0000001c141b7290 */ /* 0x000fe4000fffe03f */
[----:B------:R-:W-:Y:S02]  /*44e0*/  UIADD3 UR39, UR20, UR23, URZ ;  /* 0x0000001714277290 */ /* 0x000fe4000fffe03f */
[----:B------:R-:W-:Y:S02]  /*44f0*/  UIADD3 UR41, UR41, -UR38, URZ ;  /* 0x8000002629297290 */ /* 0x000fe4000fffe03f */
[----:B------:R-:W-:Y:S02]  /*4500*/  UIADD3 UR26, UR20, UR27, URZ ;  /* 0x0000001b141a7290 */ /* 0x000fe4000fffe03f */
[----:B------:R-:W-:-:S02]  /*4510*/  UIADD3 UR38, UR20, UR39, URZ ;  /* 0x0000002714267290 */ /* 0x000fc4000fffe03f */
[----:B------:R-:W-:Y:S02]  /*4520*/  UIADD3 UR25, UR20, UR26, URZ ;  /* 0x0000001a14197290 */ /* 0x000fe4000fffe03f */
[----:B------:R-:W-:Y:S02]  /*4530*/  UIADD3 UR37, UR20, UR38, URZ ;  /* 0x0000002614257290 */ /* 0x000fe4000fffe03f */
[----:B------:R-:W-:Y:S02]  /*4540*/  UIADD3 UR24, UR20, UR25, URZ ;  /* 0x0000001914187290 */ /* 0x000fe4000fffe03f */
[----:B------:R-:W-:Y:S01]  /*4550*/  UIADD3 UR36, UR20, UR37, URZ ;  /* 0x0000002514247290 */ /* 0x000fe2000fffe03f */
[----:B------:R-:W-:Y:S01]  /*4560*/  UMOV UR9, UR5 ;  /* 0x0000000500097c82 */ /* 0x000fe20008000000 */
[----:B------:R-:W-:Y:S02]  /*4570*/  UIMAD UR30, UR30, 0x38, URZ ;  /* 0x000000381e1e78a4 */ /* 0x000fe4000f8e023f */
[----:B------:R-:W-:-:S02]  /*4580*/  UIADD3 UR29, UR20, UR24, URZ ;  /* 0x00000018141d7290 */ /* 0x000fc4000fffe03f */
[----:B------:R-:W-:Y:S01]  /*4590*/  UIADD3 UR40, UR20, UR36, URZ ;  /* 0x0000002414287290 */ /* 0x000fe2000fffe03f */
[----:B------:R-:W-:Y:S01]  /*45a0*/  ULDC UR5, c[0x0][0x39c] ;  /* 0x0000e70000057ab9 */ /* 0x000fe20000000800 */
[----:B--2---:R2:W-:Y:S04]  /*45b0*/  STL [R1+0xc], R3 ;  /* 0x00000c0301007387 */ /* 0x0045e80000100800 */
[----:B----4-:R-:W-:Y:S04]  /*45c0*/  STL [R1+0x20], R4 ;  /* 0x0000200401007387 */ /* 0x010fe80000100800 */
[----:B------:R-:W-:Y:S04]  /*45d0*/  STL [R1+0x8], R224 ;  /* 0x000008e001007387 */ /* 0x000fe80000100800 */
[----:B---3--:R3:W-:Y:S04]  /*45e0*/  STL [R1+0x18], R0 ;  /* 0x0000180001007387 */ /* 0x0087e80000100800 */
[----:B-----5:R4:W-:Y:S01]  /*45f0*/  STL [R1+0x1c], R5 ;  /* 0x00001c0501007387 */ /* 0x0209e20000100800 */
[----:B--2---:R-:W-:-:S03]  /*4600*/  VIADD R3, R219, 0x1800 ;  /* 0x00001800db037836 */ /* 0x004fc60000000000 */
[----:B------:R-:W-:Y:S02]  /*4610*/  STL [R1+0x2c], R6 ;  /* 0x00002c0601007387 */ /* 0x000fe40000100800 */
[----:B------:R-:W-:Y:S01]  /*4620*/  SEL R208, R3, R219, !P0 ;  /* 0x000000db03d07207 */ /* 0x000fe20004000000 */
[C---:B---3--:R-:W-:Y:S02]  /*4630*/  VIADD R0, R22.reuse, 0xffffffc0 ;  /* 0xffffffc016007836 */ /* 0x048fe40000000000 */
[----:B----4-:R-:W-:-:S03]  /*4640*/  IMAD.SHL.U32 R5, R22, 0x4, RZ ;  /* 0x0000000416057824 */ /* 0x010fc600078e00ff */
[----:B------:R-:W-:Y:S02]  /*4650*/  SHF.R.S32.HI R3, RZ, 0x1f, R0 ;  /* 0x0000001fff037819 */ /* 0x000fe40000011400 */
[----:B------:R2:W-:Y:S02]  /*4660*/  STL [R1+0x4c], R5 ;  /* 0x00004c0501007387 */ /* 0x0005e40000100800 */
[C---:B------:R-:W-:Y:S01]  /*4670*/  SHF.L.U64.HI R3, R0.reuse, 0x2, R3 ;  /* 0x0000000200037819 */ /* 0x040fe20000010203 */
[----:B------:R-:W-:Y:S02]  /*4680*/  IMAD.SHL.U32 R0, R0, 0x4, RZ ;  /* 0x0000000400007824 */ /* 0x000fe400078e00ff */
[----:B------:R-:W-:Y:S01]  /*4690*/  VIADD R4, R217, 0x1800 ;  /* 0x00001800d9047836 */ /* 0x000fe20000000000 */
[----:B--2---:R-:W-:-:S05]  /*46a0*/  SHF.L.U64.HI R5, R22, 0x2, R20 ;  /* 0x0000000216057819 */ /* 0x004fca0000010214 */
[----:B------:R-:W-:Y:S04]  /*46b0*/  STL [R1+0x48], R5 ;  /* 0x0000480501007387 */ /* 0x000fe80000100800 */
[----:B------:R2:W-:Y:S04]  /*46c0*/  STL [R1+0x44], R3 ;  /* 0x0000440301007387 */ /* 0x0005e80000100800 */
[----:B------:R3:W-:Y:S01]  /*46d0*/  STL [R1+0x40], R0 ;  /* 0x0000400001007387 */ /* 0x0007e20000100800 */
[----:B------:R-:W-:Y:S02]  /*46e0*/  SEL R4, R4, R217, !P0 ;  /* 0x000000d904047207 */ /* 0x000fe40004000000 */
[----:B------:R-:W-:-:S02]  /*46f0*/  LEA R208, R208, UR4, 0x1 ;  /* 0x00000004d0d07c11 */ /* 0x000fc4000f8e08ff */
[----:B-12---:R-:W-:-:S07]  /*4700*/  LEA R3, R4, UR4, 0x1 ;  /* 0x0000000404037c11 */ /* 0x006fce000f8e08ff */
.L_x_476:
[----:B------:R-:W2:Y:S01]  /*4710*/  LDL R221, [R1+0x4c] ;  /* 0x00004c0001dd7983 */ /* 0x000ea20000100800 */
[----:B---3--:R-:W-:Y:S01]  /*4720*/  IADD3 R0, R218, R208, RZ ;  /* 0x000000d0da007210 */ /* 0x008fe20007ffe0ff */
[----:B------:R-:W-:Y:S02]  /*4730*/  USHF.L.U32 UR8, UR7, 0x6, URZ ;  /* 0x0000000607087899 */ /* 0x000fe4000800063f */
[----:B------:R-:W3:Y:S01]  /*4740*/  LDL R220, [R1+0x48] ;  /* 0x0000480001dc7983 */ /* 0x000ee20000100800 */
[----:B------:R-:W-:Y:S01]  /*4750*/  ULDC UR12, c[0x0][0x394] ;  /* 0x0000e500000c7ab9 */ /* 0x000fe20000000800 */
[----:B------:R-:W-:Y:S02]  /*4760*/  UISETP.GE.AND UP0, UPT, UR8, UR41, UPT ;  /* 0x000000290800728c */ /* 0x000fe4000bf06270 */
[----:B------:R-:W0:Y:S01]  /*4770*/  LDGDEPBAR ;  /* 0x00000000000079af */ /* 0x000e220000000000 */
[----:B------:R-:W-:Y:S04]  /*4780*/  DEPBAR.LE SB0, 0x0 ;  /* 0x000080000000791a */ /* 0x000fe80000000000 */
[----:B------:R-:W-:Y:S06]  /*4790*/  BAR.SYNC.DEFER_BLOCKING 0x0 ;  /* 0x0000000000007b1d */ /* 0x000fec0000010000 */
[----:B------:R-:W-:Y:S08]  /*47a0*/  LDSM.16.M88.4 R32, [R208] ;  /* 0x00000000d020783b */ /* 0x000ff00000000200 */
[----:B------:R-:W1:Y:S08]  /*47b0*/  LDSM.16.M88.4 R16, [R209+0x9000] ;  /* 0x00900000d110783b */ /* 0x000e700000000200 */
[----:B------:R-:W4:Y:S08]  /*47c0*/  LDSM.16.M88.4 R28, [R208+0x800] ;  /* 0x00080000d01c783b */ /* 0x000f300000000200 */
[----:B------:R-:W4:Y:S08]  /*47d0*/  LDSM.16.M88.4 R132, [R209+0x9400] ;  /* 0x00940000d184783b */ /* 0x000f300000000200 */
[----:B------:R-:W-:Y:S08]  /*47e0*/  LDSM.16.M88.4 R136, [R0] ;  /* 0x000000000088783b */ /* 0x000ff00000000200 */
[----:B------:R-:W4:Y:S01]  /*47f0*/  LDSM.16.M88.4 R140, [R210+0x9000] ;  /* 0x00900000d28c783b */ /* 0x000f220000000200 */
[-C--:B-1----:R-:W-:Y:S07]  /*4800*/  HMMA.16816.F32 R4, R32, R16.reuse, RZ ;  /* 0x000000102004723c */ /* 0x082fee00000018ff */
[----:B------:R-:W1:Y:S01]  /*4810*/  LDSM.16.M88.4 R144, [R0+0x800] ;  /* 0x000800000090783b */ /* 0x000e620000000200 */
[C---:B----4-:R-:W-:Y:S07]  /*4820*/  HMMA.16816.F32 R8, R28.reuse, R16, RZ ;  /* 0x000000101c08723c */ /* 0x050fee00000018ff */
[----:B------:R-:W4:Y:S01]  /*4830*/  LDSM.16.M88.4 R148, [R210+0x9400] ;  /* 0x00940000d294783b */ /* 0x000f220000000200 */
[-C--:B------:R-:W-:Y:S07]  /*4840*/  HMMA.16816.F32 R12, R28, R18.reuse, RZ ;  /* 0x000000121c0c723c */ /* 0x080fee00000018ff */
[----:B------:R-:W-:Y:S01]  /*4850*/  LDSM.16.M88.4 R152, [R209+0xb000] ;  /* 0x00b00000d198783b */ /* 0x000fe20000000200 */
[C---:B------:R-:W-:Y:S07]  /*4860*/  HMMA.16816.F32 R16, R32.reuse, R18, RZ ;  /* 0x000000122010723c */ /* 0x040fee00000018ff */
[----:B------:R-:W-:Y:S01]  /*4870*/  LDSM.16.M88.4 R156, [R208+0x1800] ;  /* 0x00180000d09c783b */ /* 0x000fe20000000200 */
[-C--:B------:R-:W-:Y:S06]  /*4880*/  HMMA.16816.F32 R20, R32, R132.reuse, RZ ;  /* 0x000000842014723c */ /* 0x080fec00000018ff */
[C---:B------:R-:W-:Y:S06]  /*4890*/  HMMA.16816.F32 R24, R28.reuse, R132, RZ ;  /* 0x000000841c18723c */ /* 0x040fec00000018ff */
[-C--:B------:R-:W-:Y:S06]  /*48a0*/  HMMA.16816.F32 R28, R28, R134.reuse, RZ ;  /* 0x000000861c1c723c */ /* 0x080fec00000018ff */
[----:B------:R-:W-:Y:S01]  /*48b0*/  HMMA.16816.F32 R32, R32, R134, RZ ;  /* 0x000000862020723c */ /* 0x000fe200000018ff */
[----:B------:R-:W4:Y:S05]  /*48c0*/  LDSM.16.M88.4 R132, [R208+0x1000] ;  /* 0x00100000d084783b */ /* 0x000f2a0000000200 */
[-C--:B------:R-:W-:Y:S06]  /*48d0*/  HMMA.16816.F32 R4, R136, R140.reuse, R4 ;  /* 0x0000008c8804723c */ /* 0x080fec0000001804 */
[C---:B-1----:R-:W-:Y:S06]  /*48e0*/  HMMA.16816.F32 R8, R144.reuse, R140, R8 ;  /* 0x0000008c9008723c */ /* 0x042fec0000001808 */
[-C--:B------:R-:W-:Y:S06]  /*48f0*/  HMMA.16816.F32 R12, R144, R142.reuse, R12 ;  /* 0x0000008e900c723c */ /* 0x080fec000000180c */
[C---:B------:R-:W-:Y:S01]  /*4900*/  HMMA.16816.F32 R16, R136.reuse, R142, R16 ;  /* 0x0000008e8810723c */ /* 0x040fe20000001810 */
[----:B------:R-:W1:Y:S05]  /*4910*/  LDSM.16.M88.4 R140, [R209+0xb400] ;  /* 0x00b40000d18c783b */ /* 0x000e6a0000000200 */
[-C--:B----4-:R-:W-:Y:S06]  /*4920*/  HMMA.16816.F32 R20, R136, R148.reuse, R20 ;  /* 0x000000948814723c */ /* 0x090fec0000001814 */
[C---:B------:R-:W-:Y:S06]  /*4930*/  HMMA.16816.F32 R24, R144.reuse, R148, R24 ;  /* 0x000000949018723c */ /* 0x040fec0000001818 */
[-C--:B------:R-:W-:Y:S01]  /*4940*/  HMMA.16816.F32 R28, R144, R150.reuse, R28 ;  /* 0x00000096901c723c */ /* 0x080fe2000000181c */
[----:B------:R-:W-:Y:S05]  /*4950*/  LDSM.16.M88.4 R144, [R210+0xb000] ;  /* 0x00b00000d290783b */ /* 0x000fea0000000200 */
[----:B------:R-:W-:Y:S03]  /*4960*/  HMMA.16816.F32 R32, R136, R150, R32 ;  /* 0x000000968820723c */ /* 0x000fe60000001820 */
[----:B------:R-:W4:Y:S03]  /*4970*/  LDSM.16.M88.4 R136, [R0+0x1000] ;  /* 0x001000000088783b */ /* 0x000f260000000200 */
[-C--:B------:R-:W-:Y:S05]  /*4980*/  HMMA.16816.F32 R4, R132, R152.reuse, R4 ;  /* 0x000000988404723c */ /* 0x080fea0000001804 */
[----:B------:R-:W4:Y:S01]  /*4990*/  LDSM.16.M88.4 R148, [R0+0x1800] ;  /* 0x001800000094783b */ /* 0x000f220000000200 */
[C---:B------:R-:W-:Y:S06]  /*49a0*/  HMMA.16816.F32 R8, R156.reuse, R152, R8 ;  /* 0x000000989c08723c */ /* 0x040fec0000001808 */
[-C--:B------:R-:W-:Y:S06]  /*49b0*/  HMMA.16816.F32 R12, R156, R154.reuse, R12 ;  /* 0x0000009a9c0c723c */ /* 0x080fec000000180c */
[C---:B------:R-:W-:Y:S06]  /*49c0*/  HMMA.16816.F32 R16, R132.reuse, R154, R16 ;  /* 0x0000009a8410723c */ /* 0x040fec0000001810 */
[-C--:B-1----:R-:W-:Y:S06]  /*49d0*/  HMMA.16816.F32 R20, R132, R140.reuse, R20 ;  /* 0x0000008c8414723c */ /* 0x082fec0000001814 */
[C---:B------:R-:W-:Y:S06]  /*49e0*/  HMMA.16816.F32 R24, R156.reuse, R140, R24 ;  /* 0x0000008c9c18723c */ /* 0x040fec0000001818 */
[-C--:B------:R-:W-:Y:S06]  /*49f0*/  HMMA.16816.F32 R28, R156, R142.reuse, R28 ;  /* 0x0000008e9c1c723c */ /* 0x080fec000000181c */
[----:B------:R-:W-:Y:S01]  /*4a00*/  HMMA.16816.F32 R32, R132, R142, R32 ;  /* 0x0000008e8420723c */ /* 0x000fe20000001820 */
[----:B------:R-:W-:Y:S05]  /*4a10*/  LDSM.16.M88.4 R132, [R208+0x2000] ;  /* 0x00200000d084783b */ /* 0x000fea0000000200 */
[-C--:B----4-:R-:W-:Y:S03]  /*4a20*/  HMMA.16816.F32 R4, R136, R144.reuse, R4 ;  /* 0x000000908804723c */ /* 0x090fe60000001804 */
[----:B------:R-:W-:Y:S03]  /*4a30*/  LDSM.16.M88.4 R140, [R209+0xd000] ;  /* 0x00d00000d18c783b */ /* 0x000fe60000000200 */
[C---:B------:R-:W-:Y:S06]  /*4a40*/  HMMA.16816.F32 R8, R148.reuse, R144, R8 ;  /* 0x000000909408723c */ /* 0x040fec0000001808 */
[-C--:B------:R-:W-:Y:S06]  /*4a50*/  HMMA.16816.F32 R12, R148, R146.reuse, R12 ;  /* 0x00000092940c723c */ /* 0x080fec000000180c */
[C---:B------:R-:W-:Y:S01]  /*4a60*/  HMMA.16816.F32 R16, R136.reuse, R146, R16 ;  /* 0x000000928810723c */ /* 0x040fe20000001810 */
[----:B------:R-:W-:Y:S04]  /*4a70*/  LDSM.16.M88.4 R144, [R208+0x2800] ;  /* 0x00280000d090783b */ /* 0x000fe80000000200 */
[----:B--2---:R-:W-:Y:S06]  /*4a80*/  IADD3 R152, P0, R221, UR19, RZ ;  /* 0x00000013dd987c10 */ /* 0x004fec000ff1e0ff */
[----:B---3--:R-:W-:Y:S02]  /*4a90*/  IADD3.X R153, R220, UR18, RZ, P0, !PT ;  /* 0x00000012dc997c10 */ /* 0x008fe400087fe4ff */
[----:B------:R-:W-:Y:S03]  /*4aa0*/  PLOP3.LUT P0, PT, PT, PT, UP0, 0x80, 0x0 ;  /* 0x000000000000781c */ /* 0x000fe60003f0f008 */
[----:B-----5:R-:W5:Y:S04]  /*4ab0*/  LDG.E R223, desc[UR10][R152.64] ;  /* 0x0000000a98df7981 */ /* 0x020f68000c1e1900 */
[----:B------:R-:W5:Y:S04]  /*4ac0*/  LDG.E R222, desc[UR10][R152.64+0x20] ;  /* 0x0000200a98de7981 */ /* 0x000f68000c1e1900 */
[----:B------:R-:W5:Y:S04]  /*4ad0*/  LDG.E R221, desc[UR10][R152.64+0x80] ;  /* 0x0000800a98dd7981 */ /* 0x000f68000c1e1900 */
[----:B------:R1:W5:Y:S04]  /*4ae0*/  LDG.E R220, desc[UR10][R152.64+0xa0] ;  /* 0x0000a00a98dc7981 */ /* 0x000368000c1e1900 */
[----:B-1----:R-:W1:Y:S02]  /*4af0*/  LDSM.16.M88.4 R152, [R210+0xb400] ;  /* 0x00b40000d298783b */ /* 0x002e640000000200 */
[-C--:B-1----:R-:W-:Y:S06]  /*4b00*/  HMMA.16816.F32 R20, R136, R152.reuse, R20 ;  /* 0x000000988814723c */ /* 0x082fec0000001814 */
[C---:B------:R-:W-:Y:S06]  /*4b10*/  HMMA.16816.F32 R24, R148.reuse, R152, R24 ;  /* 0x000000989418723c */ /* 0x040fec0000001818 */
[-C--:B------:R-:W-:Y:S01]  /*4b20*/  HMMA.16816.F32 R28, R148, R154.reuse, R28 ;  /* 0x0000009a941c723c */ /* 0x080fe2000000181c */
[----:B------:R-:W1:Y:S05]  /*4b30*/  LDSM.16.M88.4 R148, [R209+0xd400] ;  /* 0x00d40000d194783b */ /* 0x000e6a0000000200 */
[----:B------:R-:W-:Y:S03]  /*4b40*/  HMMA.16816.F32 R32, R136, R154, R32 ;  /* 0x0000009a8820723c */ /* 0x000fe60000001820 */
[----:B------:R-:W-:Y:S03]  /*4b50*/  LDSM.16.M88.4 R136, [R0+0x2000] ;  /* 0x002000000088783b */ /* 0x000fe60000000200 */
[-C--:B------:R-:W-:Y:S05]  /*4b60*/  HMMA.16816.F32 R4, R132, R140.reuse, R4 ;  /* 0x0000008c8404723c */ /* 0x080fea0000001804 */
[----:B------:R-:W2:Y:S01]  /*4b70*/  LDSM.16.M88.4 R152, [R210+0xd000] ;  /* 0x00d00000d298783b */ /* 0x000ea20000000200 */
[C---:B------:R-:W-:Y:S06]  /*4b80*/  HMMA.16816.F32 R8, R144.reuse, R140, R8 ;  /* 0x0000008c9008723c */ /* 0x040fec0000001808 */
[-C--:B------:R-:W-:Y:S06]  /*4b90*/  HMMA.16816.F32 R12, R144, R142.reuse, R12 ;  /* 0x0000008e900c723c */ /* 0x080fec000000180c */
[C---:B------:R-:W-:Y:S01]  /*4ba0*/  HMMA.16816.F32 R16, R132.reuse, R142, R16 ;  /* 0x0000008e8410723c */ /* 0x040fe20000001810 */
[----:B------:R-:W3:Y:S05]  /*4bb0*/  LDSM.16.M88.4 R140, [R0+0x2800] ;  /* 0x00280000008c783b */ /* 0x000eea0000000200 */
[-C--:B-1----:R-:W-:Y:S06]  /*4bc0*/  HMMA.16816.F32 R20, R132, R148.reuse, R20 ;  /* 0x000000948414723c */ /* 0x082fec0000001814 */
[C---:B------:R-:W-:Y:S06]  /*4bd0*/  HMMA.16816.F32 R24, R144.reuse, R148, R24 ;  /* 0x000000949018723c */ /* 0x040fec0000001818 */
[-C--:B------:R-:W-:Y:S06]  /*4be0*/  HMMA.16816.F32 R28, R144, R150.reuse, R28 ;  /* 0x00000096901c723c */ /* 0x080fec000000181c */
[----:B------:R-:W-:Y:S06]  /*4bf0*/  HMMA.16816.F32 R32, R132, R150, R32 ;  /* 0x000000968420723c */ /* 0x000fec0000001820 */
[-C--:B--2---:R-:W-:Y:S06]  /*4c00*/  HMMA.16816.F32 R4, R136, R152.reuse, R4 ;  /* 0x000000988804723c */ /* 0x084fec0000001804 */
[C---:B---3--:R-:W-:Y:S06]  /*4c10*/  HMMA.16816.F32 R8, R140.reuse, R152, R8 ;  /* 0x000000988c08723c */ /* 0x048fec0000001808 */
        /* <DEDUP_REMOVED lines=11> */
[----:B------:R-:W2:Y:S01]  /*4cd0*/  MUFU.TANH R146, R5 ;  /* 0x0000000500927308 */ /* 0x000ea20000002400 */
[----:B------:R-:W-:Y:S01]  /*4ce0*/  FMUL.FTZ R12, R12, UR5 ;  /* 0x000000050c0c7c20 */ /* 0x000fe20008410000 */
[----:B------:R-:W-:Y:S01]  /*4cf0*/  FMUL.FTZ R13, R13, UR5 ;  /* 0x000000050d0d7c20 */ /* 0x000fe20008410000 */
[----:B------:R-:W-:Y:S01]  /*4d00*/  FMUL.FTZ R14, R14, UR5 ;  /* 0x000000050e0e7c20 */ /* 0x000fe20008410000 */
[----:B------:R-:W-:Y:S01]  /*4d10*/  FMUL.FTZ R15, R15, UR5 ;  /* 0x000000050f0f7c20 */ /* 0x000fe20008410000 */
[----:B------:R-:W-:Y:S01]  /*4d20*/  FMUL.FTZ R16, R16, UR5 ;  /* 0x0000000510107c20 */ /* 0x000fe20008410000 */
[----:B------:R-:W-:Y:S04]  /*4d30*/  FMUL.FTZ R17, R17, UR5 ;  /* 0x0000000511117c20 */ /* 0x000fe80008410000 */
[----:B------:R3:W4:Y:S01]  /*4d40*/  MUFU.TANH R145, R6 ;  /* 0x0000000600917308 */ /* 0x0007220000002400 */
[----:B------:R-:W-:Y:S01]  /*4d50*/  FMUL.FTZ R18, R18, UR5 ;  /* 0x0000000512127c20 */ /* 0x000fe20008410000 */
[----:B------:R-:W-:Y:S08]  /*4d60*/  FMUL.FTZ R19, R19, UR5 ;  /* 0x0000000513137c20 */ /* 0x000ff00008410000 */
[----:B------:R-:W1:Y:S10]  /*4d70*/  MUFU.TANH R144, R144 ;  /* 0x0000009000907308 */ /* 0x000e740000002400 */
[----:B------:R1:W1:Y:S01]  /*4d80*/  MUFU.TANH R151, R8 ;  /* 0x0000000800977308 */ /* 0x0002620000002400 */
[----:B---3--:R-:W3:Y:S09]  /*4d90*/  LDSM.16.M88.4 R4, [R210+0xd400] ;  /* 0x00d40000d204783b */ /* 0x008ef20000000200 */
[----:B------:R1:W1:Y:S10]  /*4da0*/  MUFU.TANH R150, R9 ;  /* 0x0000000900967308 */ /* 0x0002740000002400 */
[----:B------:R1:W1:Y:S10]  /*4db0*/  MUFU.TANH R149, R10 ;  /* 0x0000000a00957308 */ /* 0x0002740000002400 */
[----:B------:R1:W1:Y:S10]  /*4dc0*/  MUFU.TANH R148, R11 ;  /* 0x0000000b00947308 */ /* 0x0002740000002400 */
[----:B------:R1:W1:Y:S10]  /*4dd0*/  MUFU.TANH R155, R12 ;  /* 0x0000000c009b7308 */ /* 0x0002740000002400 */
[----:B------:R1:W1:Y:S01]  /*4de0*/  MUFU.TANH R154, R13 ;  /* 0x0000000d009a7308 */ /* 0x0002620000002400 */
[-C--:B---3--:R-:W-:Y:S06]  /*4df0*/  HMMA.16816.F32 R20, R136, R4.reuse, R20 ;  /* 0x000000048814723c */ /* 0x088fec0000001814 */
[C---:B------:R-:W-:Y:S03]  /*4e00*/  HMMA.16816.F32 R24, R140.reuse, R4, R24 ;  /* 0x000000048c18723c */ /* 0x040fe60000001818 */
[----:B------:R3:W1:Y:S03]  /*4e10*/  MUFU.TANH R153, R14 ;  /* 0x0000000e00997308 */ /* 0x0006660000002400 */
[-C--:B------:R-:W-:Y:S07]  /*4e20*/  HMMA.16816.F32 R28, R140, R6.reuse, R28 ;  /* 0x000000068c1c723c */ /* 0x080fee000000181c */
[----:B------:R3:W1:Y:S01]  /*4e30*/  MUFU.TANH R152, R15 ;  /* 0x0000000f00987308 */ /* 0x0006620000002400 */
[----:B------:R-:W-:Y:S01]  /*4e40*/  MOV R4, R240 ;  /* 0x000000f000047202 */ /* 0x000fe20000000f00 */
[----:B------:R-:W-:Y:S08]  /*4e50*/  HMMA.16816.F32 R32, R136, R6, R32 ;  /* 0x000000068820723c */ /* 0x000ff00000001820 */
[----:B------:R3:W1:Y:S03]  /*4e60*/  MUFU.TANH R159, R16 ;  /* 0x00000010009f7308 */ /* 0x0006660000002400 */
[----:B------:R-:W-:Y:S01]  /*4e70*/  MOV R5, R239 ;  /* 0x000000ef00057202 */ /* 0x000fe20000000f00 */
[----:B------:R-:W-:Y:S01]  /*4e80*/  FMUL.FTZ R20, R20, UR5 ;  /* 0x0000000514147c20 */ /* 0x000fe20008410000 */
[----:B------:R-:W-:Y:S03]  /*4e90*/  FMUL.FTZ R21, R21, UR5 ;  /* 0x0000000515157c20 */ /* 0x000fe60008410000 */
[----:B------:R3:W-:Y:S01]  /*4ea0*/  STL.64 [R1], R4 ;  /* 0x0000000401007387 */ /* 0x0007e20000100a00 */
[----:B------:R-:W-:Y:S01]  /*4eb0*/  FMUL.FTZ R22, R22, UR5 ;  /* 0x0000000516167c20 */ /* 0x000fe20008410000 */
[----:B------:R3:W1:Y:S01]  /*4ec0*/  MUFU.TANH R158, R17 ;  /* 0x00000011009e7308 */ /* 0x0006620000002400 */
[----:B------:R-:W-:Y:S01]  /*4ed0*/  FMUL.FTZ R23, R23, UR5 ;  /* 0x0000000517177c20 */ /* 0x000fe20008410000 */
[----:B------:R-:W-:Y:S01]  /*4ee0*/  FMUL.FTZ R24, R24, UR5 ;  /* 0x0000000518187c20 */ /* 0x000fe20008410000 */
[----:B------:R-:W-:Y:S01]  /*4ef0*/  FMUL.FTZ R25, R25, UR5 ;  /* 0x0000000519197c20 */ /* 0x000fe20008410000 */
[----:B------:R-:W-:Y:S01]  /*4f00*/  FMUL.FTZ R26, R26, UR5 ;  /* 0x000000051a1a7c20 */ /* 0x000fe20008410000 */
[----:B------:R-:W-:Y:S01]  /*4f10*/  FMUL.FTZ R27, R27, UR5 ;  /* 0x000000051b1b7c20 */ /* 0x000fe20008410000 */
[----:B------:R-:W-:Y:S01]  /*4f20*/  FMUL.FTZ R28, R28, UR5 ;  /* 0x000000051c1c7c20 */ /* 0x000fe20008410000 */
[----:B------:R-:W-:Y:S03]  /*4f30*/  FMUL.FTZ R29, R29, UR5 ;  /* 0x000000051d1d7c20 */ /* 0x000fe60008410000 */
[----:B------:R3:W1:Y:S01]  /*4f40*/  MUFU.TANH R157, R18 ;  /* 0x00000012009d7308 */ /* 0x0006620000002400 */
[----:B------:R-:W-:Y:S01]  /*4f50*/  FMUL.FTZ R30, R30, UR5 ;  /* 0x000000051e1e7c20 */ /* 0x000fe20008410000 */
[----:B------:R-:W-:Y:S01]  /*4f60*/  FMUL.FTZ R31, R31, UR5 ;  /* 0x000000051f1f7c20 */ /* 0x000fe20008410000 */
[----:B------:R-:W-:Y:S01]  /*4f70*/  FMUL.FTZ R32, R32, UR5 ;  /* 0x0000000520207c20 */ /* 0x000fe20008410000 */
[----:B------:R-:W-:Y:S01]  /*4f80*/  FMUL.FTZ R33, R33, UR5 ;  /* 0x0000000521217c20 */ /* 0x000fe20008410000 */
[----:B------:R-:W-:Y:S01]  /*4f90*/  FMUL.FTZ R34, R34, UR5 ;  /* 0x0000000522227c20 */ /* 0x000fe20008410000 */
[----:B------:R-:W-:Y:S04]  /*4fa0*/  FMUL.FTZ R35, R35, UR5 ;  /* 0x0000000523237c20 */ /* 0x000fe80008410000 */
[----:B------:R3:W1:Y:S10]  /*4fb0*/  MUFU.TANH R156, R19 ;  /* 0x00000013009c7308 */ /* 0x0006740000002400 */
        /* <DEDUP_REMOVED lines=15> */
[----:B------:R3:W1:Y:S01]  /*50b0*/  MUFU.TANH R235, R35 ;  /* 0x0000002300eb7308 */ /* 0x0006620000002400 */
[----:B--2-4-:R-:W-:Y:S05]  /*50c0*/  @!P0 BRA `(.L_x_472) ;  /* 0x0000000000a48947 */ /* 0x014fea0003800000 */
[----:B-1----:R-:W-:Y:S01]  /*50d0*/  MOV R13, R228 ;  /* 0x000000e4000d7202 */ /* 0x002fe20000000f00 */
[----:B------:R-:W-:Y:S01]  /*50e0*/  UIADD3 UR15, UR9, UR35, -UR6 ;  /* 0x00000023090f7290 */ /* 0x000fe2000fffe806 */
[----:B---3--:R-:W-:Y:S01]  /*50f0*/  MOV R18, R233 ;  /* 0x000000e900127202 */ /* 0x008fe20000000f00 */
[----:B------:R-:W-:Y:S01]  /*5100*/  IMAD.U32 R0, RZ, RZ, UR42 ;  /* 0x0000002aff007e24 */ /* 0x000fe2000f8e00ff */
[----:B------:R-:W-:Y:S01]  /*5110*/  MOV R29, R235 ;  /* 0x000000eb001d7202 */ /* 0x000fe20000000f00 */
[----:B------:R-:W-:Y:S01]  /*5120*/  IMAD.MOV.U32 R12, RZ, RZ, R232 ;  /* 0x000000ffff0c7224 */ /* 0x000fe200078e00e8 */
[----:B------:R-:W-:Y:S01]  /*5130*/  MOV R134, R237 ;  /* 0x000000ed00867202 */ /* 0x000fe20000000f00 */
[----:B------:R-:W-:Y:S01]  /*5140*/  IMAD.MOV.U32 R17, RZ, RZ, R234 ;  /* 0x000000ffff117224 */ /* 0x000fe200078e00ea */
[----:B------:R-:W-:Y:S01]  /*5150*/  ISETP.LT.AND P0, PT, R0, UR6, PT ;  /* 0x0000000600007c0c */ /* 0x000fe2000bf01270 */
[----:B------:R-:W-:Y:S01]  /*5160*/  IMAD.MOV.U32 R28, RZ, RZ, R236 ;  /* 0x000000ffff1c7224 */ /* 0x000fe200078e00ec */
[----:B------:R-:W-:Y:S01]  /*5170*/  MOV R11, R143 ;  /* 0x0000008f000b7202 */ /* 0x000fe20000000f00 */
        /* <DEDUP_REMOVED lines=21> */
[----:B------:R-:W-:Y:S01]  /*52d0*/  UIADD3 UR12, UR8, 0x40, URZ ;  /* 0x00000040080c7890 */ /* 0x000fe2000fffe03f */
[----:B------:R-:W-:Y:S01]  /*52e0*/  MOV R30, R146 ;  /* 0x00000092001e7202 */ /* 0x000fe20000000f00 */
[----:B------:R-:W-:Y:S02]  /*52f0*/  IMAD.MOV.U32 R31, RZ, RZ, R145 ;  /* 0x000000ffff1f7224 */ /* 0x000fe400078e0091 */
[----:B------:R-:W-:Y:S01]  /*5300*/  UISETP.GE.AND UP0, UPT, UR12, UR15, UPT ;  /* 0x0000000f0c00728c */ /* 0x000fe2000bf06270 */
[----:B------:R-:W-:Y:S02]  /*5310*/  IMAD.MOV.U32 R34, RZ, RZ, R147 ;  /* 0x000000ffff227224 */ /* 0x000fe400078e0093 */
[----:B------:R-:W-:Y:S03]  /*5320*/  UMOV UR12, UR9 ;  /* 0x00000009000c7c82 */ /* 0x000fe60008000000 */
[----:B------:R-:W-:Y:S11]  /*5330*/  PLOP3.LUT P1, PT, PT, PT, UP0, 0x80, 0x0 ;  /* 0x000000000000781c */ /* 0x000ff60003f2f008 */
[----:B------:R-:W-:Y:S02]  /*5340*/  @!UPT UIADD3 URZ, URZ, URZ, URZ ;  /* 0x0000003f3f3ff290 */ /* 0x000fe4000fffe03f */
[----:B------:R-:W-:Y:S05]  /*5350*/  @!P1 BRA P0, `(.L_x_473) ;  /* 0x0000000800089947 */ /* 0x000fea0000000000 */
.L_x_472:
[----:B---3--:R-:W2:Y:S01]  /*5360*/  LDL R5, [R1+0x30] ;  /* 0x0000300001057983 */ /* 0x008ea20000100800 */
        /* <DEDUP_REMOVED lines=8> */
[C---:B-1----:R-:W-:Y:S01]  /*53f0*/  VIADD R13, R0.reuse, 0x8 ;  /* 0x00000008000d7836 */ /* 0x042fe20000000000 */
[C---:B------:R-:W-:Y:S01]  /*5400*/  VIADDMNMX R4, R7.reuse, UR9, RZ, !PT ;  /* 0x0000000907047c46 */ /* 0x040fe2000f8001ff */
[C---:B------:R-:W-:Y:S02]  /*5410*/  VIADD R12, R0.reuse, 0x9 ;  /* 0x00000009000c7836 */ /* 0x040fe40000000000 */
[----:B------:R-:W-:Y:S01]  /*5420*/  IMAD.U32 R6, RZ, RZ, UR8 ;  /* 0x00000008ff067e24 */ /* 0x000fe2000f8e00ff */
[CC--:B------:R-:W-:Y:S01]  /*5430*/  ISETP.GE.AND P3, PT, R0.reuse, R4.reuse, PT ;  /* 0x000000040000720c */ /* 0x0c0fe20003f66270 */
[----:B------:R-:W-:Y:S01]  /*5440*/  VIADD R11, R0, 0x10 ;  /* 0x00000010000b7836 */ /* 0x000fe20000000000 */
[----:B------:R-:W-:Y:S01]  /*5450*/  ISETP.GE.AND P2, PT, R14, R4, PT ;  /* 0x000000040e00720c */ /* 0x000fe20003f46270 */
[C---:B------:R-:W-:Y:S01]  /*5460*/  VIADD R10, R0.reuse, 0x11 ;  /* 0x00000011000a7836 */ /* 0x040fe20000000000 */
[----:B------:R-:W-:Y:S01]  /*5470*/  VIADDMNMX R6, R7, R6, UR6, PT ;  /* 0x0000000607067e46 */ /* 0x000fe2000b800106 */
[C---:B------:R-:W-:Y:S01]  /*5480*/  VIADD R9, R0.reuse, 0x18 ;  /* 0x0000001800097836 */ /* 0x040fe20000000000 */
[----:B------:R-:W-:Y:S01]  /*5490*/  ISETP.GE.AND P1, PT, R13, R4, PT ;  /* 0x000000040d00720c */ /* 0x000fe20003f26270 */
[C---:B------:R-:W-:Y:S01]  /*54a0*/  VIADD R8, R0.reuse, 0x19 ;  /* 0x0000001900087836 */ /* 0x040fe20000000000 */
        /* <DEDUP_REMOVED lines=9> */
[----:B------:R-:W-:Y:S01]  /*5540*/  IMAD.U32 R4, RZ, RZ, UR8 ;  /* 0x00000008ff047e24 */ /* 0x000fe2000f8e00ff */
[-C--:B------:R-:W-:Y:S02]  /*5550*/  ISETP.GE.OR P2, PT, R14, R6.reuse, !P2 ;  /* 0x000000060e00720c */ /* 0x080fe40005746670 */
[----:B------:R-:W-:Y:S02]  /*5560*/  VIADDMNMX R5, R5, UR9, RZ, !PT ;  /* 0x0000000905057c46 */ /* 0x000fe4000f8001ff */
[--C-:B------:R-:W-:Y:S02]  /*5570*/  IADD3 R4, R4, 0x8, R7.reuse ;  /* 0x0000000804047810 */ /* 0x100fe40007ffe007 */
[----:B------:R-:W-:Y:S02]  /*5580*/  FSEL R30, R146, -INF , !P2 ;  /* 0xff800000921e7808 */ /* 0x000fe40005000000 */
[-C--:B------:R-:W-:Y:S02]  /*5590*/  ISETP.GE.AND P2, PT, R0, R5.reuse, PT ;  /* 0x000000050000720c */ /* 0x080fe40003f46270 */
[----:B------:R-:W-:Y:S02]  /*55a0*/  VIMNMX R4, R4, UR6, PT ;  /* 0x0000000604047c48 */ /* 0x000fe4000bfe0100 */
[-C--:B------:R-:W-:Y:S02]  /*55b0*/  ISETP.GE.OR P1, PT, R13, R6.reuse, !P1 ;  /* 0x000000060d00720c */ /* 0x080fe40004f26670 */
[-C--:B------:R-:W-:Y:S02]  /*55c0*/  ISETP.GE.OR P0, PT, R12, R6.reuse, !P0 ;  /* 0x000000060c00720c */ /* 0x080fe40004706670 */
[-C--:B------:R-:W-:Y:S02]  /*55d0*/  ISETP.GE.OR P6, PT, R11, R6.reuse, !P6 ;  /* 0x000000060b00720c */ /* 0x080fe400077c6670 */
[-C--:B------:R-:W-:Y:S02]  /*55e0*/  ISETP.GE.OR P5, PT, R10, R6.reuse, !P5 ;  /* 0x000000060a00720c */ /* 0x080fe40006fa6670 */
[-C--:B------:R-:W-:Y:S02]  /*55f0*/  ISETP.GE.OR P4, PT, R9, R6.reuse, !P4 ;  /* 0x000000060900720c */ /* 0x080fe40006786670 */
[----:B------:R-:W-:Y:S01]  /*5600*/  ISETP.GE.OR P3, PT, R8, R6, !P3 ;  /* 0x000000060800720c */ /* 0x000fe20005f66670 */
[----:B------:R-:W-:Y:S01]  /*5610*/  IMAD.U32 R6, RZ, RZ, UR8 ;  /* 0x00000008ff067e24 */ /* 0x000fe2000f8e00ff */
        /* <DEDUP_REMOVED lines=22> */
[----:B------:R-:W-:Y:S02]  /*5780*/  ISETP.GE.OR P2, PT, R8, R4, !P2 ;  /* 0x000000040800720c */ /* 0x000fe40005746670 */
[----:B------:R-:W-:Y:S01]  /*5790*/  VIADDMNMX R4, R5, UR9, RZ, !PT ;  /* 0x0000000905047c46 */ /* 0x000fe2000f8001ff */
[----:B------:R-:W-:Y:S01]  /*57a0*/  VIADD R5, R7, 0x28 ;  /* 0x0000002807057836 */ /* 0x000fe20000000000 */
[--C-:B------:R-:W-:Y:S02]  /*57b0*/  IADD3 R15, R15, 0x20, R7.reuse ;  /* 0x000000200f0f7810 */ /* 0x100fe40007ffe007 */
[----:B------:R-:W-:Y:S02]  /*57c0*/  IADD3 R16, R6, 0x28, R7 ;  /* 0x0000002806107810 */ /* 0x000fe40007ffe007 */
[----:B------:R-:W-:Y:S02]  /*57d0*/  FSEL R19, R144, -INF , !P1 ;  /* 0xff80000090137808 */ /* 0x000fe40004800000 */
[-C--:B------:R-:W-:Y:S02]  /*57e0*/  ISETP.GE.AND P1, PT, R0, R4.reuse, PT ;  /* 0x000000040000720c */ /* 0x080fe40003f26270 */
[----:B------:R-:W-:Y:S02]  /*57f0*/  FSEL R20, R157, -INF , !P0 ;  /* 0xff8000009d147808 */ /* 0x000fe40004000000 */
[----:B------:R-:W-:Y:S02]  /*5800*/  VIMNMX R6, R15, UR6, PT ;  /* 0x000000060f067c48 */ /* 0x000fe4000bfe0100 */
[-C--:B------:R-:W-:Y:S02]  /*5810*/  ISETP.GE.AND P0, PT, R14, R4.reuse, PT ;  /* 0x000000040e00720c */ /* 0x080fe40003f06270 */
[----:B------:R-:W-:Y:S02]  /*5820*/  FSEL R21, R156, -INF , !P6 ;  /* 0xff8000009c157808 */ /* 0x000fe40007000000 */
[----:B------:R-:W-:Y:S02]  /*5830*/  ISETP.GE.AND P6, PT, R13, R4, PT ;  /* 0x000000040d00720c */ /* 0x000fe40003fc6270 */
        /* <DEDUP_REMOVED lines=9> */
[----:B------:R-:W-:Y:S02]  /*58d0*/  ISETP.GE.OR P6, PT, R13, R6, !P6 ;  /* 0x000000060d00720c */ /* 0x000fe400077c6670 */
[-C--:B------:R-:W-:Y:S02]  /*58e0*/  ISETP.GE.AND P5, PT, R12, R4.reuse, PT ;  /* 0x000000040c00720c */ /* 0x080fe40003fa6270 */
[-C--:B------:R-:W-:Y:S02]  /*58f0*/  ISETP.GE.AND P4, PT, R11, R4.reuse, PT ;  /* 0x000000040b00720c */ /* 0x080fe40003f86270 */
[-C--:B------:R-:W-:Y:S02]  /*5900*/  ISETP.GE.AND P3, PT, R10, R4.reuse, PT ;  /* 0x000000040a00720c */ /* 0x080fe40003f66270 */
[-C--:B------:R-:W-:Y:S02]  /*5910*/  ISETP.GE.AND P2, PT, R9, R4.reuse, PT ;  /* 0x000000040900720c */ /* 0x080fe40003f46270 */
[----:B------:R-:W-:Y:S02]  /*5920*/  ISETP.GE.AND P1, PT, R8, R4, PT ;  /* 0x000000040800720c */ /* 0x000fe40003f26270 */
[----:B------:R-:W-:Y:S02]  /*5930*/  FSEL R23, R150, -INF , !P0 ;  /* 0xff80000096177808 */ /* 0x000fe40004000000 */
[-C--:B------:R-:W-:Y:S02]  /*5940*/  ISETP.GE.AND P0, PT, R0, R5.reuse, PT ;  /* 0x000000050000720c */ /* 0x080fe40003f06270 */
[----:B------:R-:W-:Y:S02]  /*5950*/  VIMNMX R4, R16, UR6, PT ;  /* 0x0000000610047c48 */ /* 0x000fe4000bfe0100 */
[----:B------:R-:W-:Y:S02]  /*5960*/  FSEL R24, R155, -INF , !P6 ;  /* 0xff8000009b187808 */ /* 0x000fe40007000000 */
[-C--:B------:R-:W-:Y:S02]  /*5970*/  ISETP.GE.AND P6, PT, R14, R5.reuse, PT ;  /* 0x000000050e00720c */ /* 0x080fe40003fc6270 */
[-C--:B------:R-:W-:Y:S02]  /*5980*/  ISETP.GE.OR P5, PT, R12, R6.reuse, !P5 ;  /* 0x000000060c00720c */ /* 0x080fe40006fa6670 */
[-C--:B------:R-:W-:Y:S02]  /*5990*/  ISETP.GE.OR P4, PT, R11, R6.reuse, !P4 ;  /* 0x000000060b00720c */ /* 0x080fe40006786670 */
[-C--:B------:R-:W-:Y:S02]  /*59a0*/  ISETP.GE.OR P3, PT, R10, R6.reuse, !P3 ;  /* 0x000000060a00720c */ /* 0x080fe40005f66670 */
[-C--:B------:R-:W-:Y:S02]  /*59b0*/  ISETP.GE.OR P2, PT, R9, R6.reuse, !P2 ;  /* 0x000000060900720c */ /* 0x080fe40005746670 */
[----:B------:R-:W-:Y:S02]  /*59c0*/  ISETP.GE.OR P1, PT, R8, R6, !P1 ;  /* 0x000000060800720c */ /* 0x000fe40004f26670 */
[-C--:B------:R-:W-:Y:S02]  /*59d0*/  ISETP.GE.OR P0, PT, R0, R4.reuse, !P0 ;  /* 0x000000040000720c */ /* 0x080fe40004706670 */
[-C--:B------:R-:W-:Y:S02]  /*59e0*/  ISETP.GE.OR P6, PT, R14, R4.reuse, !P6 ;  /* 0x000000040e00720c */ /* 0x080fe400077c6670 */
        /* <DEDUP_REMOVED lines=25> */
.L_x_473:
[----:B------:R-:W2:Y:S01]  /*5b80*/  LDL R0, [R1+0x1c] ;  /* 0x00001c0001007983 */ /* 0x000ea20000100800 */
[----:B------:R-:W-:Y:S03]  /*5b90*/  UISETP.GT.AND UP3, UPT, UR7, UR22, UPT ;  /* 0x000000160700728c */ /* 0x000fe6000bf64270 */
[----:B------:R-:W3:Y:S04]  /*5ba0*/  LDL R4, [R1+0x20] ;  /* 0x0000200001047983 */ /* 0x000ee80000100800 */
[----:B------:R-:W4:Y:S04]  /*5bb0*/  LDL R136, [R1+0xc] ;  /* 0x00000c0001887983 */ /* 0x000f280000100800 */
[----:B------:R-:W4:Y:S04]  /*5bc0*/  LDL R135, [R1+0x18] ;  /* 0x0000180001877983 */ /* 0x000f280000100800 */
[----:B------:R-:W-:Y:S04]  /*5bd0*/  STL [R1+0xb4], R57 ;  /* 0x0000b43901007387 */ /* 0x000fe80000100800 */
[----:B------:R-:W-:Y:S04]  /*5be0*/  STL [R1+0xb0], R56 ;  /* 0x0000b03801007387 */ /* 0x000fe80000100800 */
[----:B------:R-:W-:Y:S04]  /*5bf0*/  STL [R1+0xac], R55 ;  /* 0x0000ac3701007387 */ /* 0x000fe80000100800 */
[----:B------:R-:W-:Y:S04]  /*5c00*/  STL [R1+0xa8], R54 ;  /* 0x0000a83601007387 */ /* 0x000fe80000100800 */
[----:B------:R1:W-:Y:S04]  /*5c10*/  STL [R1+0xa4], R53 ;  /* 0x0000a43501007387 */ /* 0x0003e80000100800 */
[----:B------:R1:W-:Y:S04]  /*5c20*/  STL [R1+0xa0], R52 ;  /* 0x0000a03401007387 */ /* 0x0003e80000100800 */
[----:B------:R1:W-:Y:S04]  /*5c30*/  STL [R1+0x9c], R51 ;  /* 0x00009c3301007387 */ /* 0x0003e80000100800 */
[----:B------:R1:W-:Y:S04]  /*5c40*/  STL [R1+0x98], R50 ;  /* 0x0000983201007387 */ /* 0x0003e80000100800 */
[----:B------:R1:W-:Y:S04]  /*5c50*/  STL [R1+0x94], R49 ;  /* 0x0000943101007387 */ /* 0x0003e80000100800 */
[----:B------:R1:W-:Y:S04]  /*5c60*/  STL [R1+0x90], R48 ;  /* 0x0000903001007387 */ /* 0x0003e80000100800 */
[----:B------:R1:W-:Y:S04]  /*5c70*/  STL [R1+0x8c], R47 ;  /* 0x00008c2f01007387 */ /* 0x0003e80000100800 */
[----:B------:R1:W-:Y:S04]  /*5c80*/  STL [R1+0x88], R46 ;  /* 0x0000882e01007387 */ /* 0x0003e80000100800 */
        /* <DEDUP_REMOVED lines=8> */
[----:B------:R1:W-:Y:S04]  /*5d10*/  STL [R1+0x64], R37 ;  /* 0x0000642501007387 */ /* 0x0003e80000100800 */
[----:B------:R1:W-:Y:S04]  /*5d20*/  STL [R1+0x60], R36 ;  /* 0x0000602401007387 */ /* 0x0003e80000100800 */
[----:B------:R1:W-:Y:S04]  /*5d30*/  STL [R1+0x5c], R3 ;  /* 0x00005c0301007387 */ /* 0x0003e80000100800 */
[----:B------:R1:W-:Y:S01]  /*5d40*/  STL [R1+0x58], R2 ;  /* 0x0000580201007387 */ /* 0x0003e20000100800 */
[C---:B--2---:R-:W-:Y:S01]  /*5d50*/  FMUL.FTZ R6, R0.reuse, 1.4426950216293334961 ;  /* 0x3fb8aa3b00067820 */ /* 0x044fe20000410000 */
[----:B------:R-:W-:Y:S01]  /*5d60*/  FSETP.NEU.FTZ.AND P0, PT, R0, -INF , PT ;  /* 0xff8000000000780b */ /* 0x000fe20003f1d000 */
[----:B---3--:R-:W-:Y:S03]  /*5d70*/  FMUL.FTZ R5, R4, 1.4426950216293334961 ;  /* 0x3fb8aa3b04057820 */ /* 0x008fe60000410000 */
[----:B------:R-:W-:Y:S02]  /*5d80*/  FSEL R6, R6, RZ, P0 ;  /* 0x000000ff06067208 */ /* 0x000fe40000000000 */
[----:B------:R-:W-:Y:S01]  /*5d90*/  FSETP.NEU.FTZ.AND P0, PT, R4, -INF , PT ;  /* 0xff8000000400780b */ /* 0x000fe20003f1d000 */
[----:B----4-:R-:W-:Y:S02]  /*5da0*/  FMUL.FTZ R4, R136, 1.4426950216293334961 ;  /* 0x3fb8aa3b88047820 */ /* 0x010fe40000410000 */
[--C-:B------:R-:W-:Y:S01]  /*5db0*/  FFMA.FTZ R0, R34, UR13, -R6.reuse ;  /* 0x0000000d22007c23 */ /* 0x100fe20008010806 */
[----:B------:R-:W-:Y:S02]  /*5dc0*/  FSEL R5, R5, RZ, P0 ;  /* 0x000000ff05057208 */ /* 0x000fe40000000000 */
[----:B------:R-:W-:Y:S01]  /*5dd0*/  FSETP.NEU.FTZ.AND P0, PT, R136, -INF , PT ;  /* 0xff8000008800780b */ /* 0x000fe20003f1d000 */
[----:B------:R2:W-:Y:S03]  /*5de0*/  MUFU.EX2 R239, R0 ;  /* 0x0000000000ef7308 */ /* 0x0005e60000000800 */
[----:B------:R-:W-:Y:S02]  /*5df0*/  FSEL R4, R4, RZ, P0 ;  /* 0x000000ff04047208 */ /* 0x000fe40000000000 */
[----:B------:R-:W-:Y:S01]  /*5e00*/  FSETP.NEU.FTZ.AND P0, PT, R135, -INF , PT ;  /* 0xff8000008700780b */ /* 0x000fe20003f1d000 */
[--C-:B--2---:R-:W-:Y:S04]  /*5e10*/  FFMA.FTZ R0, R30, UR13, -R6.reuse ;  /* 0x0000000d1e007c23 */ /* 0x104fe80008010806 */
[----:B------:R2:W-:Y:S02]  /*5e20*/  MUFU.EX2 R141, R0 ;  /* 0x00000000008d7308 */ /* 0x0005e40000000800 */
[--C-:B--2---:R-:W-:Y:S08]  /*5e30*/  FFMA.FTZ R0, R31, UR13, -R5.reuse ;  /* 0x0000000d1f007c23 */ /* 0x104ff00008010805 */
[----:B------:R2:W-:Y:S02]  /*5e40*/  MUFU.EX2 R140, R0 ;  /* 0x00000000008c7308 */ /* 0x0005e40000000800 */
[--C-:B--2---:R-:W-:Y:S01]  /*5e50*/  FFMA.FTZ R0, R19, UR13, -R5.reuse ;  /* 0x0000000d13007c23 */ /* 0x104fe20008010805 */
[----:B------:R-:W-:Y:S07]  /*5e60*/  FMUL.FTZ R19, R135, 1.4426950216293334961 ;  /* 0x3fb8aa3b87137820 */ /* 0x000fee0000410000 */
[----:B------:R2:W-:Y:S02]  /*5e70*/  MUFU.EX2 R252, R0 ;  /* 0x0000000000fc7308 */ /* 0x0005e40000000800 */
[--C-:B--2---:R-:W-:Y:S08]  /*5e80*/  FFMA.FTZ R0, R32, UR13, -R6.reuse ;  /* 0x0000000d20007c23 */ /* 0x104ff00008010806 */
[----:B-1----:R1:W-:Y:S02]  /*5e90*/  MUFU.EX2 R53, R0 ;  /* 0x0000000000357308 */ /* 0x0023e40000000800 */
[----:B-1----:R-:W-:Y:S08]  /*5ea0*/  FFMA.FTZ R0, R33, UR13, -R6 ;  /* 0x0000000d21007c23 */ /* 0x002ff00008010806 */
[----:B------:R1:W2:Y:S02]  /*5eb0*/  MUFU.EX2 R52, R0 ;  /* 0x0000000000347308 */ /* 0x0002a40000000800 */
[--C-:B-1----:R-:W-:Y:S08]  /*5ec0*/  FFMA.FTZ R0, R20, UR13, -R5.reuse ;  /* 0x0000000d14007c23 */ /* 0x102ff00008010805 */
[----:B------:R1:W-:Y:S02]  /*5ed0*/  MUFU.EX2 R51, R0 ;  /* 0x0000000000337308 */ /* 0x0003e40000000800 */
[--C-:B-1----:R-:W-:Y:S08]  /*5ee0*/  FFMA.FTZ R0, R21, UR13, -R5.reuse ;  /* 0x0000000d15007c23 */ /* 0x102ff00008010805 */
[----:B------:R1:W3:Y:S02]  /*5ef0*/  MUFU.EX2 R50, R0 ;  /* 0x0000000000327308 */ /* 0x0002e40000000800 */
[--C-:B-1----:R-:W-:Y:S08]  /*5f00*/  FFMA.FTZ R0, R22, UR13, -R4.reuse ;  /* 0x0000000d16007c23 */ /* 0x102ff00008010804 */
[----:B------:R1:W-:Y:S02]  /*5f10*/  MUFU.EX2 R251, R0 ;  /* 0x0000000000fb7308 */ /* 0x0003e40000000800 */
[----:B-1----:R-:W-:Y:S01]  /*5f20*/  FSEL R0, R19, RZ, P0 ;  /* 0x000000ff13007208 */ /* 0x002fe20000000000 */
[----:B------:R-:W-:Y:S01]  /*5f30*/  FFMA.FTZ R19, R23, UR13, -R4 ;  /* 0x0000000d17137c23 */ /* 0x000fe20008010804 */
[----:B------:R-:W-:Y:S03]  /*5f40*/  PLOP3.LUT P0, PT, PT, PT, UP3, 0x80, 0x0 ;  /* 0x000000000000781c */ /* 0x000fe60003f0f038 */
[--C-:B------:R-:W-:Y:S03]  /*5f50*/  FFMA.FTZ R7, R7, UR13, -R0.reuse ;  /* 0x0000000d07077c23 */ /* 0x100fe60008010800 */
[----:B------:R-:W-:Y:S01]  /*5f60*/  MUFU.EX2 R242, R19 ;  /* 0x0000001300f27308 */ /* 0x000fe20000000800 */
[----:B------:R-:W-:Y:S09]  /*5f70*/  FFMA.FTZ R14, R14, UR13, -R0 ;  /* 0x0000000d0e0e7c23 */ /* 0x000ff20008010800 */
[----:B------:R1:W-:Y:S10]  /*5f80*/  MUFU.EX2 R240, R7 ;  /* 0x0000000700f07308 */ /* 0x0003f40000000800 */
[----:B------:R-:W-:Y:S01]  /*5f90*/  MUFU.EX2 R241, R14 ;  /* 0x0000000e00f17308 */ /* 0x000fe20000000800 */
[--C-:B-1----:R-:W-:Y:S09]  /*5fa0*/  FFMA.FTZ R7, R24, UR13, -R4.reuse ;  /* 0x0000000d18077c23 */ /* 0x102ff20008010804 */
[----:B------:R1:W-:Y:S02]  /*5fb0*/  MUFU.EX2 R57, R7 ;  /* 0x0000000700397308 */ /* 0x0003e40000000800 */
[----:B-1----:R-:W-:Y:S08]  /*5fc0*/  FFMA.FTZ R7, R25, UR13, -R4 ;  /* 0x0000000d19077c23 */ /* 0x002ff00008010804 */
[----:B------:R1:W-:Y:S02]  /*5fd0*/  MUFU.EX2 R56, R7 ;  /* 0x0000000700387308 */ /* 0x0003e40000000800 */
[--C-:B-1----:R-:W-:Y:S08]  /*5fe0*/  FFMA.FTZ R7, R8, UR13, -R0.reuse ;  /* 0x0000000d08077c23 */ /* 0x102ff00008010800 */
[----:B------:R1:W-:Y:S02]  /*5ff0*/  MUFU.EX2 R55, R7 ;  /* 0x0000000700377308 */ /* 0x0003e40000000800 */
[----:B-1----:R-:W-:Y:S08]  /*6000*/  FFMA.FTZ R7, R9, UR13, -R0 ;  /* 0x0000000d09077c23 */ /* 0x002ff00008010800 */
[----:B------:R1:W-:Y:S02]  /*6010*/  MUFU.EX2 R54, R7 ;  /* 0x0000000700367308 */ /* 0x0003e40000000800 */
[--C-:B-1----:R-:W-:Y:S08]  /*6020*/  FFMA.FTZ R7, R35, UR13, -R6.reuse ;  /* 0x0000000d23077c23 */ /* 0x102ff00008010806 */
[----:B------:R1:W-:Y:S02]  /*6030*/  MUFU.EX2 R49, R7 ;  /* 0x0000000700317308 */ /* 0x0003e40000000800 */
[--C-:B-1----:R-:W-:Y:S08]  /*6040*/  FFMA.FTZ R7, R132, UR13, -R6.reuse ;  /* 0x0000000d84077c23 */ /* 0x102ff00008010806 */
[----:B------:R1:W-:Y:S02]  /*6050*/  MUFU.EX2 R48, R7 ;  /* 0x0000000700307308 */ /* 0x0003e40000000800 */
[--C-:B-1----:R-:W-:Y:S08]  /*6060*/  FFMA.FTZ R7, R26, UR13, -R5.reuse ;  /* 0x0000000d1a077c23 */ /* 0x102ff00008010805 */
[----:B------:R1:W-:Y:S02]  /*6070*/  MUFU.EX2 R47, R7 ;  /* 0x00000007002f7308 */ /* 0x0003e40000000800 */
[--C-:B-1----:R-:W-:Y:S08]  /*6080*/  FFMA.FTZ R7, R27, UR13, -R5.reuse ;  /* 0x0000000d1b077c23 */ /* 0x102ff00008010805 */
[----:B------:R1:W-:Y:S02]  /*6090*/  MUFU.EX2 R46, R7 ;  /* 0x00000007002e7308 */ /* 0x0003e40000000800 */
[--C-:B-1----:R-:W-:Y:S01]  /*60a0*/  FFMA.FTZ R7, R133, UR13, -R6.reuse ;  /* 0x0000000d85077c23 */ /* 0x102fe20008010806 */
[----:B------:R-:W-:Y:S07]  /*60b0*/  FFMA.FTZ R6, R134, UR13, -R6 ;  /* 0x0000000d86067c23 */ /* 0x000fee0008010806 */
[----:B------:R1:W-:Y:S10]  /*60c0*/  MUFU.EX2 R37, R7 ;  /* 0x0000000700257308 */ /* 0x0003f40000000800 */
[----:B------:R4:W3:Y:S01]  /*60d0*/  MUFU.EX2 R36, R6 ;  /* 0x0000000600247308 */ /* 0x0008e20000000800 */
[----:B-1----:R-:W-:Y:S09]  /*60e0*/  FFMA.FTZ R7, R16, UR13, -R4 ;  /* 0x0000000d10077c23 */ /* 0x002ff20008010804 */
[----:B------:R2:W-:Y:S01]  /*60f0*/  MUFU.EX2 R44, R7 ;  /* 0x00000007002c7308 */ /* 0x0005e20000000800 */
[--C-:B----4-:R-:W-:Y:S01]  /*6100*/  FFMA.FTZ R6, R28, UR13, -R5.reuse ;  /* 0x0000000d1c067c23 */ /* 0x110fe20008010805 */
[----:B------:R-:W-:Y:S08]  /*6110*/  FFMA.FTZ R5, R29, UR13, -R5 ;  /* 0x0000000d1d057c23 */ /* 0x000ff00008010805 */
[----:B------:R1:W-:Y:S10]  /*6120*/  MUFU.EX2 R3, R6 ;  /* 0x0000000600037308 */ /* 0x0003f40000000800 */
[----:B------:R4:W-:Y:S01]  /*6130*/  MUFU.EX2 R2, R5 ;  /* 0x0000000500027308 */ /* 0x0009e20000000800 */
[----:B--2---:R-:W-:Y:S01]  /*6140*/  F2FP.F16.F32.PACK_AB R7, R52, R53 ;  /* 0x000000353407723e */ /* 0x004fe200000000ff */
[----:B-1----:R-:W-:Y:S08]  /*6150*/  FFMA.FTZ R6, R12, UR13, -R0 ;  /* 0x0000000d0c067c23 */ /* 0x002ff00008010800 */
[----:B------:R3:W-:Y:S01]  /*6160*/  MUFU.EX2 R39, R6 ;  /* 0x0000000600277308 */ /* 0x0007e20000000800 */
[----:B----4-:R-:W-:Y:S09]  /*6170*/  FFMA.FTZ R5, R15, UR13, -R4 ;  /* 0x0000000d0f057c23 */ /* 0x010ff20008010804 */
[----:B------:R1:W2:Y:S01]  /*6180*/  MUFU.EX2 R45, R5 ;  /* 0x00000005002d7308 */ /* 0x0002a20000000800 */
[----:B---3--:R-:W-:Y:S01]  /*6190*/  F2FP.F16.F32.PACK_AB R6, R50, R51 ;  /* 0x000000333206723e */ /* 0x008fe200000000ff */
[--C-:B-1----:R-:W-:Y:S08]  /*61a0*/  FFMA.FTZ R5, R10, UR13, -R0.reuse ;  /* 0x0000000d0a057c23 */ /* 0x102ff00008010800 */
[----:B------:R1:W-:Y:S02]  /*61b0*/  MUFU.EX2 R43, R5 ;  /* 0x00000005002b7308 */ /* 0x0003e40000000800 */
[--C-:B-1----:R-:W-:Y:S01]  /*61c0*/  FFMA.FTZ R5, R11, UR13, -R0.reuse ;  /* 0x0000000d0b057c23 */ /* 0x102fe20008010800 */
[----:B------:R-:W-:Y:S07]  /*61d0*/  FFMA.FTZ R0, R13, UR13, -R0 ;  /* 0x0000000d0d007c23 */ /* 0x000fee0008010800 */
[----:B------:R1:W3:Y:S10]  /*61e0*/  MUFU.EX2 R42, R5 ;  /* 0x00000005002a7308 */ /* 0x0002f40000000800 */
[----:B------:R4:W-:Y:S01]  /*61f0*/  MUFU.EX2 R38, R0 ;  /* 0x0000000000267308 */ /* 0x0009e20000000800 */
[--C-:B-1----:R-:W-:Y:S01]  /*6200*/  FFMA.FTZ R5, R17, UR13, -R4.reuse ;  /* 0x0000000d11057c23 */ /* 0x102fe20008010804 */
[----:B------:R-:W-:Y:S08]  /*6210*/  FFMA.FTZ R4, R18, UR13, -R4 ;  /* 0x0000000d12047c23 */ /* 0x000ff00008010804 */
[----:B------:R1:W-:Y:S01]  /*6220*/  MUFU.EX2 R41, R5 ;  /* 0x0000000500297308 */ /* 0x0003e20000000800 */
[----:B----4-:R-:W-:Y:S09]  /*6230*/  F2FP.F16.F32.PACK_AB R0, R36, R37 ;  /* 0x000000252400723e */ /* 0x010ff200000000ff */
[----:B------:R4:W3:Y:S01]  /*6240*/  MUFU.EX2 R40, R4 ;  /* 0x0000000400287308 */ /* 0x0008e20000000800 */
[----:B-1----:R-:W-:Y:S05]  /*6250*/  F2FP.F16.F32.PACK_AB R5, R141, R239 ;  /* 0x000000ef8d05723e */ /* 0x002fea00000000ff */
[----:B------:R1:W-:Y:S01]  /*6260*/  STS [R246+0x13000], R5 ;  /* 0x01300005f6007388 */ /* 0x0003e20000000800 */
[----:B----4-:R-:W-:Y:S05]  /*6270*/  F2FP.F16.F32.PACK_AB R4, R252, R140 ;  /* 0x0000008cfc04723e */ /* 0x010fea00000000ff */
[----:B------:R4:W-:Y:S04]  /*6280*/  STS [R246+0x13400], R4 ;  /* 0x01340004f6007388 */ /* 0x0009e80000000800 */
[----:B------:R2:W-:Y:S04]  /*6290*/  STS [R245+0x13000], R7 ;  /* 0x01300007f5007388 */ /* 0x0005e80000000800 */
[----:B------:R3:W-:Y:S01]  /*62a0*/  STS [R245+0x13400], R6 ;  /* 0x01340006f5007388 */ /* 0x0007e20000000800 */
[----:B-1----:R-:W-:Y:S05]  /*62b0*/  F2FP.F16.F32.PACK_AB R5, R242, R251 ;  /* 0x000000fbf205723e */ /* 0x002fea00000000ff */
[----:B------:R1:W-:Y:S01]  /*62c0*/  STS [R246+0x14000], R5 ;  /* 0x01400005f6007388 */ /* 0x0003e20000000800 */
[----:B----4-:R-:W-:Y:S02]  /*62d0*/  F2FP.F16.F32.PACK_AB R4, R240, R241 ;  /* 0x000000f1f004723e */ /* 0x010fe400000000ff */
[----:B--2---:R-:W-:Y:S03]  /*62e0*/  F2FP.F16.F32.PACK_AB R7, R56, R57 ;  /* 0x000000393807723e */ /* 0x004fe600000000ff */
[----:B------:R2:W-:Y:S01]  /*62f0*/  STS [R246+0x14400], R4 ;  /* 0x01440004f6007388 */ /* 0x0005e20000000800 */
[----:B---3--:R-:W-:Y:S03]  /*6300*/  F2FP.F16.F32.PACK_AB R6, R54, R55 ;  /* 0x000000373606723e */ /* 0x008fe600000000ff */
[----:B------:R3:W-:Y:S04]  /*6310*/  STS [R245+0x14000], R7 ;  /* 0x01400007f5007388 */ /* 0x0007e80000000800 */
[----:B------:R4:W-:Y:S01]  /*6320*/  STS [R245+0x14400], R6 ;  /* 0x01440006f5007388 */ /* 0x0009e20000000800 */
[----:B-1----:R-:W-:Y:S05]  /*6330*/  F2FP.F16.F32.PACK_AB R5, R48, R49 ;  /* 0x000000313005723e */ /* 0x002fea00000000ff */
[----:B------:R1:W-:Y:S01]  /*6340*/  STS [R244+0x13000], R5 ;  /* 0x01300005f4007388 */ /* 0x0003e20000000800 */
[----:B--2---:R-:W-:Y:S02]  /*6350*/  F2FP.F16.F32.PACK_AB R4, R46, R47 ;  /* 0x0000002f2e04723e */ /* 0x004fe400000000ff */
[----:B---3--:R-:W-:Y:S03]  /*6360*/  F2FP.F16.F32.PACK_AB R7, R44, R45 ;  /* 0x0000002d2c07723e */ /* 0x008fe600000000ff */
[----:B------:R2:W-:Y:S01]  /*6370*/  STS [R244+0x13400], R4 ;  /* 0x01340004f4007388 */ /* 0x0005e20000000800 */
[----:B----4-:R-:W-:Y:S03]  /*6380*/  F2FP.F16.F32.PACK_AB R6, R42, R43 ;  /* 0x0000002b2a06723e */ /* 0x010fe600000000ff */
[----:B------:R3:W-:Y:S01]  /*6390*/  STS [R243+0x13000], R0 ;  /* 0x01300000f3007388 */ /* 0x0007e20000000800 */
[----:B-1----:R-:W-:Y:S05]  /*63a0*/  F2FP.F16.F32.PACK_AB R5, R2, R3 ;  /* 0x000000030205723e */ /* 0x002fea00000000ff */
[----:B------:R-:W-:Y:S01]  /*63b0*/  STS [R243+0x13400], R5 ;  /* 0x01340005f3007388 */ /* 0x000fe20000000800 */
[----:B--2---:R-:W-:Y:S03]  /*63c0*/  F2FP.F16.F32.PACK_AB R4, R40, R41 ;  /* 0x000000292804723e */ /* 0x004fe600000000ff */
[----:B------:R-:W-:Y:S01]  /*63d0*/  STS [R244+0x14000], R7 ;  /* 0x01400007f4007388 */ /* 0x000fe20000000800 */
[----:B---3--:R-:W-:Y:S03]  /*63e0*/  F2FP.F16.F32.PACK_AB R0, R38, R39 ;  /* 0x000000272600723e */ /* 0x008fe600000000ff */
[----:B------:R-:W-:Y:S04]  /*63f0*/  STS [R244+0x14400], R6 ;  /* 0x01440006f4007388 */ /* 0x000fe80000000800 */
[----:B------:R-:W-:Y:S04]  /*6400*/  STS [R243+0x14000], R4 ;  /* 0x01400004f3007388 */ /* 0x000fe80000000800 */
[----:B------:R1:W-:Y:S04]  /*6410*/  STS [R243+0x14400], R0 ;  /* 0x01440000f3007388 */ /* 0x0003e80000000800 */
[----:B------:R-:W2:Y:S04]  /*6420*/  LDSM.16.M88.4 R32, [R211+UR4+0x6000] ;  /* 0x00600004d320783b */ /* 0x000ea80008000200 */
[----:B------:R-:W3:Y:S04]  /*6430*/  LDSM.16.M88.4 R28, [R211+UR4+0x6800] ;  /* 0x00680004d31c783b */ /* 0x000ee80008000200 */
[----:B------:R-:W4:Y:S04]  /*6440*/  LDSM.16.M88.4 R132, [R212] ;  /* 0x00000000d484783b */ /* 0x000f280000000200 */
[----:B------:R-:W4:Y:S01]  /*6450*/  LDSM.16.M88.4 R136, [R212+0x800] ;  /* 0x00080000d488783b */ /* 0x000f220000000200 */
[----:B-1----:R-:W-:Y:S04]  /*6460*/  FFMA.FTZ R0, -R144, R144, 1 ;  /* 0x3f80000090007423 */ /* 0x002fe80000010190 */
[----:B------:R-:W-:Y:S01]  /*6470*/  FMUL.FTZ R0, R0, UR5 ;  /* 0x0000000500007c20 */ /* 0x000fe20008410000 */
        /* <DEDUP_REMOVED lines=8> */
[-C--:B----4-:R-:W-:Y:S06]  /*6500*/  HMMA.16816.F32 R4, R132, R168.reuse, R4 ;  /* 0x000000a88404723c */ /* 0x090fec0000001804 */
[C---:B------:R-:W-:Y:S06]  /*6510*/  HMMA.16816.F32 R8, R136.reuse, R168, R8 ;  /* 0x000000a88808723c */ /* 0x040fec0000001808 */
[-C--:B------:R-:W-:Y:S06]  /*6520*/  HMMA.16816.F32 R12, R136, R170.reuse, R12 ;  /* 0x000000aa880c723c */ /* 0x080fec000000180c */
[C---:B------:R-:W-:Y:S06]  /*6530*/  HMMA.16816.F32 R16, R132.reuse, R170, R16 ;  /* 0x000000aa8410723c */ /* 0x040fec0000001810 */
[-C--:B------:R-:W-:Y:S06]  /*6540*/  HMMA.16816.F32 R20, R132, R172.reuse, R20 ;  /* 0x000000ac8414723c */ /* 0x080fec0000001814 */
[C---:B------:R-:W-:Y:S06]  /*6550*/  HMMA.16816.F32 R24, R136.reuse, R172, R24 ;  /* 0x000000ac8818723c */ /* 0x040fec0000001818 */
[-C--:B------:R-:W-:Y:S01]  /*6560*/  HMMA.16816.F32 R28, R136, R174.reuse, R28 ;  /* 0x000000ae881c723c */ /* 0x080fe2000000181c */
[----:B------:R-:W-:Y:S05]  /*6570*/  LDSM.16.M88.4 R136, [R211+UR4+0x7800] ;  /* 0x00780004d388783b */ /* 0x000fea0008000200 */
[----:B------:R-:W-:Y:S01]  /*6580*/  HMMA.16816.F32 R32, R132, R174, R32 ;  /* 0x000000ae8420723c */ /* 0x000fe20000001820 */
[----:B------:R-:W1:Y:S05]  /*6590*/  LDSM.16.M88.4 R132, [R211+UR4+0x7000] ;  /* 0x00700004d384783b */ /* 0x000e6a0008000200 */
        /* <DEDUP_REMOVED lines=8> */
[----:B------:R-:W-:Y:S01]  /*6620*/  HMMA.16816.F32 R32, R132, R182, R32 ;  /* 0x000000b68420723c */ /* 0x000fe20000001820 */
[----:B------:R-:W1:Y:S05]  /*6630*/  LDSM.16.M88.4 R132, [R212+0x1000] ;  /* 0x00100000d484783b */ /* 0x000e6a0000000200 */
        /* <DEDUP_REMOVED lines=24> */
[C---:B-----5:R-:W-:Y:S01]  /*67c0*/  FADD.FTZ R5, -R223.reuse, R5 ;  /* 0x00000005df057221 */ /* 0x060fe20000010100 */
[----:B------:R-:W-:Y:S01]  /*67d0*/  FADD.FTZ R6, -R222, R6 ;  /* 0x00000006de067221 */ /* 0x000fe20000010100 */
[----:B------:R-:W-:Y:S01]  /*67e0*/  FADD.FTZ R4, -R223, R4 ;  /* 0x00000004df047221 */ /* 0x000fe20000010100 */
[-C--:B------:R-:W-:Y:S03]  /*67f0*/  HMMA.16816.F32 R20, R132, R204.reuse, R20 ;  /* 0x000000cc8414723c */ /* 0x080fe60000001814 */
[----:B------:R-:W-:Y:S01]  /*6800*/  FADD.FTZ R11, -R220, R11 ;  /* 0x0000000bdc0b7221 */ /* 0x000fe20000010100 */
[C---:B------:R-:W-:Y:S01]  /*6810*/  FADD.FTZ R9, -R221.reuse, R9 ;  /* 0x00000009dd097221 */ /* 0x040fe20000010100 */
[----:B------:R-:W-:Y:S01]  /*6820*/  FADD.FTZ R7, -R222, R7 ;  /* 0x00000007de077221 */ /* 0x000fe20000010100 */
[----:B------:R-:W-:Y:S01]  /*6830*/  FADD.FTZ R10, -R220, R10 ;  /* 0x0000000adc0a7221 */ /* 0x000fe20000010100 */
[C---:B------:R-:W-:Y:S01]  /*6840*/  FADD.FTZ R8, -R221.reuse, R8 ;  /* 0x00000008dd087221 */ /* 0x040fe20000010100 */
[----:B------:R-:W-:Y:S01]  /*6850*/  FMUL.FTZ R240, R240, R11 ;  /* 0x0000000bf0f07220 */ /* 0x000fe20000410000 */
[C---:B------:R-:W-:Y:S04]  /*6860*/  HMMA.16816.F32 R24, R136.reuse, R204, R24 ;  /* 0x000000cc8818723c */ /* 0x040fe80000001818 */
[C---:B------:R-:W-:Y:S01]  /*6870*/  FADD.FTZ R12, -R221.reuse, R12 ;  /* 0x0000000cdd0c7221 */ /* 0x040fe20000010100 */
[----:B------:R-:W-:Y:S01]  /*6880*/  FADD.FTZ R13, -R221, R13 ;  /* 0x0000000ddd0d7221 */ /* 0x000fe20000010100 */
[C---:B------:R-:W-:Y:S01]  /*6890*/  FADD.FTZ R14, -R220.reuse, R14 ;  /* 0x0000000edc0e7221 */ /* 0x040fe20000010100 */
[----:B------:R-:W-:Y:S01]  /*68a0*/  FADD.FTZ R15, -R220, R15 ;  /* 0x0000000fdc0f7221 */ /* 0x000fe20000010100 */
[----:B------:R-:W-:Y:S01]  /*68b0*/  FMUL.FTZ R11, R57, R12 ;  /* 0x0000000c390b7220 */ /* 0x000fe20000410000 */
[-C--:B------:R-:W-:Y:S01]  /*68c0*/  HMMA.16816.F32 R28, R136, R206.reuse, R28 ;  /* 0x000000ce881c723c */ /* 0x080fe2000000181c */
[----:B------:R1:W5:Y:S02]  /*68d0*/  LDL.LU R57, [R1+0xb4] ;  /* 0x0000b40001397983 */ /* 0x0003640000300800 */
[----:B------:R-:W-:Y:S01]  /*68e0*/  FMUL.FTZ R144, R55, R14 ;  /* 0x0000000e37907220 */ /* 0x000fe20000410000 */
[----:B------:R-:W-:Y:S01]  /*68f0*/  FMUL.FTZ R14, R54, R15 ;  /* 0x0000000f360e7220 */ /* 0x000fe20000410000 */
[C---:B------:R-:W-:Y:S01]  /*6900*/  FADD.FTZ R16, -R223.reuse, R16 ;  /* 0x00000010df107221 */ /* 0x040fe20000010100 */
[C---:B------:R-:W-:Y:S01]  /*6910*/  FADD.FTZ R17, -R223.reuse, R17 ;  /* 0x00000011df117221 */ /* 0x040fe20000010100 */
[C---:B------:R-:W-:Y:S01]  /*6920*/  FADD.FTZ R18, -R222.reuse, R18 ;  /* 0x00000012de127221 */ /* 0x040fe20000010100 */
[C---:B------:R-:W-:Y:S01]  /*6930*/  FADD.FTZ R19, -R222.reuse, R19 ;  /* 0x00000013de137221 */ /* 0x040fe20000010100 */
[----:B------:R-:W-:Y:S04]  /*6940*/  HMMA.16816.F32 R32, R132, R206, R32 ;  /* 0x000000ce8420723c */ /* 0x000fe80000001820 */
[C---:B------:R-:W-:Y:S01]  /*6950*/  FADD.FTZ R20, -R223.reuse, R20 ;  /* 0x00000014df147221 */ /* 0x040fe20000010100 */
[----:B------:R-:W-:Y:S01]  /*6960*/  FADD.FTZ R21, -R223, R21 ;  /* 0x00000015df157221 */ /* 0x000fe20000010100 */
[C---:B------:R-:W-:Y:S01]  /*6970*/  FADD.FTZ R22, -R222.reuse, R22 ;  /* 0x00000016de167221 */ /* 0x040fe20000010100 */
[----:B------:R-:W-:Y:S01]  /*6980*/  FADD.FTZ R23, -R222, R23 ;  /* 0x00000017de177221 */ /* 0x000fe20000010100 */
[C---:B------:R-:W-:Y:S03]  /*6990*/  FADD.FTZ R24, -R221.reuse, R24 ;  /* 0x00000018dd187221 */ /* 0x040fe60000010100 */
[----:B------:R-:W-:Y:S01]  /*69a0*/  FADD.FTZ R25, -R221, R25 ;  /* 0x00000019dd197221 */ /* 0x000fe20000010100 */
[----:B------:R-:W-:Y:S01]  /*69b0*/  FMUL.FTZ R24, R45, R24 ;  /* 0x000000182d187220 */ /* 0x000fe20000410000 */
[C---:B------:R-:W-:Y:S01]  /*69c0*/  FADD.FTZ R26, -R220.reuse, R26 ;  /* 0x0000001adc1a7221 */ /* 0x040fe20000010100 */
[----:B------:R-:W-:Y:S01]  /*69d0*/  FADD.FTZ R27, -R220, R27 ;  /* 0x0000001bdc1b7221 */ /* 0x000fe20000010100 */
[----:B------:R-:W-:Y:S01]  /*69e0*/  FMUL.FTZ R25, R44, R25 ;  /* 0x000000192c197220 */ /* 0x000fe20000410000 */
[C---:B------:R-:W-:Y:S01]  /*69f0*/  FADD.FTZ R28, -R221.reuse, R28 ;  /* 0x0000001cdd1c7221 */ /* 0x040fe20000010100 */
[----:B------:R-:W-:Y:S01]  /*6a00*/  FADD.FTZ R29, -R221, R29 ;  /* 0x0000001ddd1d7221 */ /* 0x000fe20000010100 */
[C---:B------:R-:W-:Y:S01]  /*6a10*/  FADD.FTZ R30, -R220.reuse, R30 ;  /* 0x0000001edc1e7221 */ /* 0x040fe20000010100 */
[----:B------:R-:W-:Y:S01]  /*6a20*/  FADD.FTZ R31, -R220, R31 ;  /* 0x0000001fdc1f7221 */ /* 0x000fe20000010100 */
[----:B------:R-:W-:Y:S01]  /*6a30*/  FMUL.FTZ R141, R141, R5 ;  /* 0x000000058d8d7220 */ /* 0x000fe20000410000 */
[----:B------:R-:W-:Y:S01]  /*6a40*/  FMUL.FTZ R29, R40, R29 ;  /* 0x0000001d281d7220 */ /* 0x000fe20000410000 */
[----:B------:R-:W-:Y:S01]  /*6a50*/  FFMA.FTZ R5, -R146, R146, 1 ;  /* 0x3f80000092057423 */ /* 0x000fe20000010192 */
[----:B------:R-:W-:Y:S01]  /*6a60*/  FMUL.FTZ R146, R50, R19 ;  /* 0x0000001332927220 */ /* 0x000fe20000410000 */
[----:B------:R-:W-:Y:S01]  /*6a70*/  FMUL.FTZ R19, R46, R23 ;  /* 0x000000172e137220 */ /* 0x000fe20000410000 */
[----:B------:R-:W-:Y:S01]  /*6a80*/  FMUL.FTZ R23, R43, R26 ;  /* 0x0000001a2b177220 */ /* 0x000fe20000410000 */
        /* <DEDUP_REMOVED lines=9> */
[----:B------:R-:W-:Y:S01]  /*6b20*/  FFMA.FTZ R6, -R147, R147, 1 ;  /* 0x3f80000093067423 */ /* 0x000fe20000010193 */
[----:B------:R-:W-:Y:S01]  /*6b30*/  FMUL.FTZ R147, R52, R17 ;  /* 0x0000001134937220 */ /* 0x000fe20000410000 */
[----:B------:R-:W-:Y:S01]  /*6b40*/  FMUL.FTZ R239, R239, R4 ;  /* 0x00000004efef7220 */ /* 0x000fe20000410000 */
[----:B------:R-:W-:Y:S01]  /*6b50*/  FFMA.FTZ R4, -R145, R145, 1 ;  /* 0x3f80000091047423 */ /* 0x000fe20000010191 */
[----:B------:R-:W-:Y:S01]  /*6b60*/  FMUL.FTZ R145, R56, R13 ;  /* 0x0000000d38917220 */ /* 0x000fe20000410000 */
[----:B------:R-:W-:Y:S01]  /*6b70*/  FMUL.FTZ R6, R6, UR5 ;  /* 0x0000000506067c20 */ /* 0x000fe20008410000 */
[----:B------:R1:W5:Y:S01]  /*6b80*/  LDL.LU R56, [R1+0xb0] ;  /* 0x0000b00001387983 */ /* 0x0003620000300800 */
[----:B------:R-:W-:Y:S01]  /*6b90*/  FMUL.FTZ R242, R242, R9 ;  /* 0x00000009f2f27220 */ /* 0x000fe20000410000 */
[----:B------:R-:W-:Y:S01]  /*6ba0*/  FMUL.FTZ R4, R4, UR5 ;  /* 0x0000000504047c20 */ /* 0x000fe20008410000 */
[----:B------:R-:W-:Y:S01]  /*6bb0*/  FMUL.FTZ R9, R239, R6 ;  /* 0x00000006ef097220 */ /* 0x000fe20000410000 */
[----:B------:R1:W5:Y:S01]  /*6bc0*/  LDL.LU R55, [R1+0xac] ;  /* 0x0000ac0001377983 */ /* 0x0003620000300800 */
[----:B------:R-:W-:Y:S01]  /*6bd0*/  FMUL.FTZ R7, R252, R7 ;  /* 0x00000007fc077220 */ /* 0x000fe20000410000 */
[----:B------:R-:W-:Y:S01]  /*6be0*/  FMUL.FTZ R241, R241, R10 ;  /* 0x0000000af1f17220 */ /* 0x000fe20000410000 */
[----:B------:R-:W-:Y:S01]  /*6bf0*/  FMUL.FTZ R10, R140, R4 ;  /* 0x000000048c0a7220 */ /* 0x000fe20000410000 */
[----:B------:R1:W5:Y:S01]  /*6c00*/  LDL.LU R54, [R1+0xa8] ;  /* 0x0000a80001367983 */ /* 0x0003620000300800 */
[----:B------:R-:W-:Y:S01]  /*6c10*/  FMUL.FTZ R140, R7, R0 ;  /* 0x00000000078c7220 */ /* 0x000fe20000410000 */
[----:B------:R-:W-:Y:S01]  /*6c20*/  FMUL.FTZ R8, R251, R8 ;  /* 0x00000008fb087220 */ /* 0x000fe20000410000 */
[----:B------:R-:W-:Y:S01]  /*6c30*/  FMUL.FTZ R5, R5, UR5 ;  /* 0x0000000505057c20 */ /* 0x000fe20008410000 */
[----:B------:R-:W-:Y:S01]  /*6c40*/  FFMA.FTZ R6, -R151, R151, 1 ;  /* 0x3f80000097067423 */ /* 0x000fe20000010197 */
[----:B------:R-:W-:Y:S01]  /*6c50*/  FFMA.FTZ R4, -R149, R149, 1 ;  /* 0x3f80000095047423 */ /* 0x000fe20000010195 */
[----:B------:R-:W-:Y:S01]  /*6c60*/  F2FP.F16.F32.PACK_AB R140, R140, R10 ;  /* 0x0000000a8c8c723e */ /* 0x000fe200000000ff */
[----:B------:R-:W-:Y:S01]  /*6c70*/  FMUL.FTZ R10, R51, R18 ;  /* 0x00000012330a7220 */ /* 0x000fe20000410000 */
[----:B------:R-:W-:Y:S01]  /*6c80*/  FMUL.FTZ R141, R141, R5 ;  /* 0x000000058d8d7220 */ /* 0x000fe20000410000 */
[----:B------:R-:W-:Y:S01]  /*6c90*/  FFMA.FTZ R5, -R150, R150, 1 ;  /* 0x3f80000096057423 */ /* 0x000fe20000010196 */
[----:B------:R-:W-:Y:S01]  /*6ca0*/  FMUL.FTZ R6, R6, UR5 ;  /* 0x0000000506067c20 */ /* 0x000fe20008410000 */
[----:B------:R-:W-:Y:S01]  /*6cb0*/  FFMA.FTZ R0, -R148, R148, 1 ;  /* 0x3f80000094007423 */ /* 0x000fe20000010194 */
[----:B------:R-:W-:Y:S01]  /*6cc0*/  FMUL.FTZ R4, R4, UR5 ;  /* 0x0000000504047c20 */ /* 0x000fe20008410000 */
[----:B------:R-:W-:Y:S01]  /*6cd0*/  F2FP.F16.F32.PACK_AB R141, R141, R9 ;  /* 0x000000098d8d723e */ /* 0x000fe200000000ff */
        /* <DEDUP_REMOVED lines=8> */
[----:B------:R-:W-:Y:S01]  /*6d60*/  FMUL.FTZ R6, R6, UR5 ;  /* 0x0000000506067c20 */ /* 0x000fe20008410000 */
[----:B------:R-:W-:Y:S01]  /*6d70*/  FFMA.FTZ R4, -R153, R153, 1 ;  /* 0x3f80000099047423 */ /* 0x000fe20000010199 */
[----:B------:R1:W5:Y:S01]  /*6d80*/  LDL.LU R51, [R1+0x9c] ;  /* 0x00009c0001337983 */ /* 0x0003620000300800 */
[----:B------:R-:W-:Y:S01]  /*6d90*/  FFMA.FTZ R5, -R154, R154, 1 ;  /* 0x3f8000009a057423 */ /* 0x000fe2000001019a */
[----:B------:R-:W-:Y:S01]  /*6da0*/  F2FP.F16.F32.PACK_AB R17, R7, R8 ;  /* 0x000000080711723e */ /* 0x000fe200000000ff */
[----:B------:R-:W-:Y:S01]  /*6db0*/  FMUL.FTZ R7, R49, R20 ;  /* 0x0000001431077220 */ /* 0x000fe20000410000 */
        /* <DEDUP_REMOVED lines=10> */
[----:B------:R-:W-:Y:S01]  /*6e60*/  FMUL.FTZ R4, R4, UR5 ;  /* 0x0000000504047c20 */ /* 0x000fe20008410000 */
[----:B------:R-:W-:Y:S01]  /*6e70*/  FMUL.FTZ R5, R5, UR5 ;  /* 0x0000000505057c20 */ /* 0x000fe20008410000 */
[----:B------:R1:W5:Y:S01]  /*6e80*/  LDL.LU R47, [R1+0x8c] ;  /* 0x00008c00012f7983 */ /* 0x0003620000300800 */
[----:B------:R-:W-:Y:S01]  /*6e90*/  FFMA.FTZ R0, -R152, R152, 1 ;  /* 0x3f80000098007423 */ /* 0x000fe20000010198 */
[----:B------:R-:W-:Y:S01]  /*6ea0*/  FMUL.FTZ R18, R144, R4 ;  /* 0x0000000490127220 */ /* 0x000fe20000410000 */
[----:B------:R-:W-:Y:S01]  /*6eb0*/  FMUL.FTZ R15, R145, R5 ;  /* 0x00000005910f7220 */ /* 0x000fe20000410000 */
[----:B------:R1:W5:Y:S01]  /*6ec0*/  LDL.LU R46, [R1+0x88] ;  /* 0x00008800012e7983 */ /* 0x0003620000300800 */
[----:B------:R-:W-:Y:S01]  /*6ed0*/  FMUL.FTZ R0, R0, UR5 ;  /* 0x0000000500007c20 */ /* 0x000fe20008410000 */
[----:B------:R-:W-:Y:S01]  /*6ee0*/  F2FP.F16.F32.PACK_AB R16, R12, R13 ;  /* 0x0000000d0c10723e */ /* 0x000fe200000000ff */
[----:B------:R-:W-:Y:S01]  /*6ef0*/  FFMA.FTZ R4, -R157, R157, 1 ;  /* 0x3f8000009d047423 */ /* 0x000fe2000001019d */
[----:B------:R1:W5:Y:S01]  /*6f00*/  LDL.LU R45, [R1+0x84] ;  /* 0x00008400012d7983 */ /* 0x0003620000300800 */
[----:B------:R-:W-:Y:S01]  /*6f10*/  F2FP.F16.F32.PACK_AB R15, R15, R11 ;  /* 0x0000000b0f0f723e */ /* 0x000fe200000000ff */
[----:B------:R-:W-:Y:S01]  /*6f20*/  FMUL.FTZ R14, R14, R0 ;  /* 0x000000000e0e7220 */ /* 0x000fe20000410000 */
[----:B------:R-:W-:Y:S01]  /*6f30*/  FMUL.FTZ R4, R4, UR5 ;  /* 0x0000000504047c20 */ /* 0x000fe20008410000 */
[----:B------:R1:W5:Y:S01]  /*6f40*/  LDL.LU R44, [R1+0x80] ;  /* 0x00008000012c7983 */ /* 0x0003620000300800 */
[----:B------:R-:W-:Y:S01]  /*6f50*/  FFMA.FTZ R0, -R156, R156, 1 ;  /* 0x3f8000009c007423 */ /* 0x000fe2000001019c */
[----:B------:R-:W-:Y:S01]  /*6f60*/  FFMA.FTZ R5, -R158, R158, 1 ;  /* 0x3f8000009e057423 */ /* 0x000fe2000001019e */
[----:B------:R-:W-:Y:S01]  /*6f70*/  F2FP.F16.F32.PACK_AB R14, R14, R18 ;  /* 0x000000120e0e723e */ /* 0x000fe200000000ff */
[----:B------:R1:W5:Y:S01]  /*6f80*/  LDL.LU R43, [R1+0x7c] ;  /* 0x00007c00012b7983 */ /* 0x0003620000300800 */
[----:B------:R-:W-:Y:S01]  /*6f90*/  FMUL.FTZ R0, R0, UR5 ;  /* 0x0000000500007c20 */ /* 0x000fe20008410000 */
[----:B------:R-:W-:Y:S01]  /*6fa0*/  FMUL.FTZ R10, R10, R4 ;  /* 0x000000040a0a7220 */ /* 0x000fe20000410000 */
[----:B------:R-:W-:Y:S01]  /*6fb0*/  FFMA.FTZ R4, -R225, R225, 1 ;  /* 0x3f800000e1047423 */ /* 0x000fe200000101e1 */
[----:B------:R1:W5:Y:S01]  /*6fc0*/  LDL.LU R42, [R1+0x78] ;  /* 0x00007800012a7983 */ /* 0x0003620000300800 */
[----:B------:R-:W-:Y:S01]  /*6fd0*/  FMUL.FTZ R12, R146, R0 ;  /* 0x00000000920c7220 */ /* 0x000fe20000410000 */
[----:B------:R-:W-:Y:S01]  /*6fe0*/  FFMA.FTZ R0, -R142, R142, 1 ;  /* 0x3f8000008e007423 */ /* 0x000fe2000001018e */
[----:B------:R-:W-:Y:S01]  /*6ff0*/  FMUL.FTZ R4, R4, UR5 ;  /* 0x0000000504047c20 */ /* 0x000fe20008410000 */
[----:B------:R-:W-:Y:S01]  /*7000*/  FFMA.FTZ R6, -R159, R159, 1 ;  /* 0x3f8000009f067423 */ /* 0x000fe2000001019f */
[----:B------:R-:W-:Y:S01]  /*7010*/  FMUL.FTZ R5, R5, UR5 ;  /* 0x0000000505057c20 */ /* 0x000fe20008410000 */
[----:B------:R-:W-:Y:S01]  /*7020*/  FMUL.FTZ R0, R0, UR5 ;  /* 0x0000000500007c20 */ /* 0x000fe20008410000 */
[----:B------:R-:W-:Y:S01]  /*7030*/  FMUL.FTZ R18, R20, R4 ;  /* 0x0000000414127220 */ /* 0x000fe20000410000 */
[----:B------:R-:W-:Y:S01]  /*7040*/  FMUL.FTZ R20, R38, R31 ;  /* 0x0000001f26147220 */ /* 0x000fe20000410000 */
[----:B------:R-:W-:Y:S01]  /*7050*/  FMUL.FTZ R6, R6, UR5 ;  /* 0x0000000506067c20 */ /* 0x000fe20008410000 */
[----:B------:R-:W-:Y:S01]  /*7060*/  FMUL.FTZ R11, R19, R0 ;  /* 0x00000000130b7220 */ /* 0x000fe20000410000 */
[----:B------:R-:W-:Y:S01]  /*7070*/  FMUL.FTZ R19, R41, R28 ;  /* 0x0000001c29137220 */ /* 0x000fe20000410000 */
[----:B------:R-:W-:Y:S01]  /*7080*/  FMUL.FTZ R13, R147, R5 ;  /* 0x00000005930d7220 */ /* 0x000fe20000410000 */
[----:B------:R1:W5:Y:S01]  /*7090*/  LDL.LU R41, [R1+0x74] ;  /* 0x0000740001297983 */ /* 0x0003620000300800 */
[----:B------:R-:W-:Y:S01]  /*70a0*/  FFMA.FTZ R5, -R226, R226, 1 ;  /* 0x3f800000e2057423 */ /* 0x000fe200000101e2 */
[----:B------:R-:W-:Y:S01]  /*70b0*/  FMUL.FTZ R9, R9, R6 ;  /* 0x0000000609097220 */ /* 0x000fe20000410000 */
[----:B------:R-:W-:Y:S01]  /*70c0*/  FFMA.FTZ R6, -R227, R227, 1 ;  /* 0x3f800000e3067423 */ /* 0x000fe200000101e3 */
[----:B------:R1:W5:Y:S01]  /*70d0*/  LDL.LU R40, [R1+0x70] ;  /* 0x0000700001287983 */ /* 0x0003620000300800 */
[----:B------:R-:W-:Y:S01]  /*70e0*/  FMUL.FTZ R5, R5, UR5 ;  /* 0x0000000505057c20 */ /* 0x000fe20008410000 */
[----:B------:R-:W-:Y:S01]  /*70f0*/  FFMA.FTZ R0, -R143, R143, 1 ;  /* 0x3f8000008f007423 */ /* 0x000fe2000001018f */
[----:B------:R-:W-:Y:S01]  /*7100*/  FMUL.FTZ R6, R6, UR5 ;  /* 0x0000000506067c20 */ /* 0x000fe20008410000 */
[----:B------:R1:W5:Y:S01]  /*7110*/  LDL.LU R39, [R1+0x6c] ;  /* 0x00006c0001277983 */ /* 0x0003620000300800 */
[----:B------:R-:W-:Y:S01]  /*7120*/  FMUL.FTZ R8, R8, R5 ;  /* 0x0000000508087220 */ /* 0x000fe20000410000 */
[----:B------:R-:W-:Y:S01]  /*7130*/  FMUL.FTZ R0, R0, UR5 ;  /* 0x0000000500007c20 */ /* 0x000fe20008410000 */
[----:B------:R-:W-:Y:S01]  /*7140*/  FFMA.FTZ R5, -R230, R230, 1 ;  /* 0x3f800000e6057423 */ /* 0x000fe200000101e6 */
[----:B------:R1:W5:Y:S01]  /*7150*/  LDL.LU R38, [R1+0x68] ;  /* 0x0000680001267983 */ /* 0x0003620000300800 */
[----:B------:R-:W-:Y:S01]  /*7160*/  FFMA.FTZ R4, -R229, R229, 1 ;  /* 0x3f800000e5047423 */ /* 0x000fe200000101e5 */
[----:B------:R-:W-:Y:S01]  /*7170*/  FMUL.FTZ R7, R7, R6 ;  /* 0x0000000607077220 */ /* 0x000fe20000410000 */
[----:B------:R-:W-:Y:S01]  /*7180*/  FFMA.FTZ R6, -R231, R231, 1 ;  /* 0x3f800000e7067423 */ /* 0x000fe200000101e7 */
[----:B------:R1:W5:Y:S01]  /*7190*/  LDL.LU R37, [R1+0x64] ;  /* 0x0000640001257983 */ /* 0x0003620000300800 */
[----:B------:R-:W-:Y:S01]  /*71a0*/  FMUL.FTZ R22, R22, R0 ;  /* 0x0000000016167220 */ /* 0x000fe20000410000 */
[----:B------:R-:W-:Y:S01]  /*71b0*/  FMUL.FTZ R5, R5, UR5 ;  /* 0x0000000505057c20 */ /* 0x000fe20008410000 */
[----:B------:R-:W-:Y:S01]  /*71c0*/  FMUL.FTZ R4, R4, UR5 ;  /* 0x0000000504047c20 */ /* 0x000fe20008410000 */
[----:B------:R1:W5:Y:S01]  /*71d0*/  LDL.LU R36, [R1+0x60] ;  /* 0x0000600001247983 */ /* 0x0003620000300800 */
[----:B------:R-:W-:Y:S01]  /*71e0*/  FFMA.FTZ R0, -R228, R228, 1 ;  /* 0x3f800000e4007423 */ /* 0x000fe200000101e4 */
[----:B------:R-:W-:Y:S01]  /*71f0*/  F2FP.F16.F32.PACK_AB R13, R13, R9 ;  /* 0x000000090d0d723e */ /* 0x000fe200000000ff */
[----:B------:R-:W-:Y:S01]  /*7200*/  FMUL.FTZ R6, R6, UR5 ;  /* 0x0000000506067c20 */ /* 0x000fe20008410000 */
[----:B------:R1:W5:Y:S01]  /*7210*/  LDL.LU R3, [R1+0x5c] ;  /* 0x00005c0001037983 */ /* 0x0003620000300800 */
[----:B------:R-:W-:Y:S01]  /*7220*/  FMUL.FTZ R9, R25, R5 ;  /* 0x0000000519097220 */ /* 0x000fe20000410000 */
[----:B------:R-:W-:Y:S01]  /*7230*/  FMUL.FTZ R23, R23, R4 ;  /* 0x0000000417177220 */ /* 0x000fe20000410000 */
[----:B------:R-:W-:Y:S01]  /*7240*/  FMUL.FTZ R0, R0, UR5 ;  /* 0x0000000500007c20 */ /* 0x000fe20008410000 */
[----:B------:R1:W5:Y:S01]  /*7250*/  LDL.LU R2, [R1+0x58] ;  /* 0x0000580001027983 */ /* 0x0003620000300800 */
[----:B------:R-:W-:Y:S01]  /*7260*/  FFMA.FTZ R5, -R233, R233, 1 ;  /* 0x3f800000e9057423 */ /* 0x000fe200000101e9 */
[----:B------:R-:W-:Y:S01]  /*7270*/  FFMA.FTZ R4, -R232, R232, 1 ;  /* 0x3f800000e8047423 */ /* 0x000fe200000101e8 */
[----:B------:R-:W-:Y:S01]  /*7280*/  F2FP.F16.F32.PACK_AB R12, R12, R10 ;  /* 0x0000000a0c0c723e */ /* 0x000fe200000000ff */
[----:B------:R1:W5:Y:S01]  /*7290*/  LDL.64 R222, [R1+0x10] ;  /* 0x0000100001de7983 */ /* 0x0003620000100a00 */
[----:B------:R-:W-:Y:S01]  /*72a0*/  FMUL.FTZ R10, R24, R6 ;  /* 0x00000006180a7220 */ /* 0x000fe20000410000 */
[----:B------:R-:W-:Y:S01]  /*72b0*/  FFMA.FTZ R6, -R234, R234, 1 ;  /* 0x3f800000ea067423 */ /* 0x000fe200000101ea */
[----:B------:R-:W-:Y:S01]  /*72c0*/  FMUL.FTZ R20, R20, R0 ;  /* 0x0000000014147220 */ /* 0x000fe20000410000 */
[----:B------:R1:W5:Y:S01]  /*72d0*/  LDL R221, [R1+0x24] ;  /* 0x0000240001dd7983 */ /* 0x0003620000100800 */
[----:B------:R-:W-:Y:S01]  /*72e0*/  FMUL.FTZ R5, R5, UR5 ;  /* 0x0000000505057c20 */ /* 0x000fe20008410000 */
[----:B------:R-:W-:Y:S01]  /*72f0*/  FMUL.FTZ R4, R4, UR5 ;  /* 0x0000000504047c20 */ /* 0x000fe20008410000 */
[----:B------:R-:W-:Y:S01]  /*7300*/  FFMA.FTZ R0, -R238, R238, 1 ;  /* 0x3f800000ee007423 */ /* 0x000fe200000101ee */
[----:B------:R-:W-:Y:S01]  /*7310*/  F2FP.F16.F32.PACK_AB R8, R8, R7 ;  /* 0x000000070808723e */ /* 0x000fe200000000ff */
[----:B------:R1:W5:Y:S01]  /*7320*/  LDL R220, [R1+0x28] ;  /* 0x0000280001dc7983 */ /* 0x0003620000100800 */
[----:B------:R-:W-:Y:S01]  /*7330*/  F2FP.F16.F32.PACK_AB R7, R11, R18 ;  /* 0x000000120b07723e */ /* 0x000fe200000000ff */
[----:B------:R-:W-:Y:S01]  /*7340*/  FMUL.FTZ R6, R6, UR5 ;  /* 0x0000000506067c20 */ /* 0x000fe20008410000 */
[----:B------:R-:W-:Y:S01]  /*7350*/  FMUL.FTZ R11, R29, R5 ;  /* 0x000000051d0b7220 */ /* 0x000fe20000410000 */
[----:B------:R-:W-:Y:S01]  /*7360*/  FMUL.FTZ R21, R21, R4 ;  /* 0x0000000415157220 */ /* 0x000fe20000410000 */
[----:B------:R-:W-:Y:S01]  /*7370*/  FMUL.FTZ R18, R0, UR5 ;  /* 0x0000000500127c20 */ /* 0x000fe20008410000 */
[----:B------:R-:W-:Y:S01]  /*7380*/  FFMA.FTZ R5, -R237, R237, 1 ;  /* 0x3f800000ed057423 */ /* 0x000fe200000101ed */
[----:B------:R-:W-:Y:S01]  /*7390*/  FFMA.FTZ R4, -R236, R236, 1 ;  /* 0x3f800000ec047423 */ /* 0x000fe200000101ec */
[----:B------:R-:W-:Y:S01]  /*73a0*/  FFMA.FTZ R0, -R235, R235, 1 ;  /* 0x3f800000eb007423 */ /* 0x000fe200000101eb */
[----:B------:R-:W-:Y:S01]  /*73b0*/  FMUL.FTZ R19, R19, R6 ;  /* 0x0000000613137220 */ /* 0x000fe20000410000 */
[----:B------:R-:W-:Y:S01]  /*73c0*/  F2FP.F16.F32.PACK_AB R6, R9, R10 ;  /* 0x0000000a0906723e */ /* 0x000fe200000000ff */
[----:B------:R-:W-:Y:S01]  /*73d0*/  FMUL.FTZ R5, R5, UR5 ;  /* 0x0000000505057c20 */ /* 0x000fe20008410000 */
[----:B------:R-:W-:Y:S01]  /*73e0*/  F2FP.F16.F32.PACK_AB R10, R20, R21 ;  /* 0x00000015140a723e */ /* 0x000fe200000000ff */
[----:B------:R-:W-:Y:S01]  /*73f0*/  FMUL.FTZ R9, R4, UR5 ;  /* 0x0000000504097c20 */ /* 0x000fe20008410000 */
[----:B------:R-:W-:Y:S01]  /*7400*/  F2FP.F16.F32.PACK_AB R11, R11, R19 ;  /* 0x000000130b0b723e */ /* 0x000fe200000000ff */
[----:B------:R-:W-:Y:S01]  /*7410*/  FMUL.FTZ R0, R0, UR5 ;  /* 0x0000000500007c20 */ /* 0x000fe20008410000 */
[----:B------:R-:W-:Y:S01]  /*7420*/  FMUL.FTZ R18, R32, R18 ;  /* 0x0000001220127220 */ /* 0x000fe20000410000 */
[----:B------:R-:W-:Y:S01]  /*7430*/  FMUL.FTZ R4, R33, R5 ;  /* 0x0000000521047220 */ /* 0x000fe20000410000 */
[----:B------:R-:W-:Y:S01]  /*7440*/  F2FP.F16.F32.PACK_AB R5, R22, R23 ;  /* 0x000000171605723e */ /* 0x000fe200000000ff */
[----:B------:R-:W-:Y:S01]  /*7450*/  FMUL.FTZ R9, R34, R9 ;  /* 0x0000000922097220 */ /* 0x000fe20000410000 */
[----:B------:R-:W-:Y:S02]  /*7460*/  FMUL.FTZ R0, R35, R0 ;  /* 0x0000000023007220 */ /* 0x000fe40000410000 */
[----:B------:R-:W-:Y:S03]  /*7470*/  F2FP.F16.F32.PACK_AB R4, R4, R18 ;  /* 0x000000120404723e */ /* 0x000fe600000000ff */
[----:B------:R-:W-:Y:S01]  /*7480*/  F2FP.F16.F32.PACK_AB R0, R0, R9 ;  /* 0x000000090000723e */ /* 0x000fe200000000ff */
[----:B-1----:R-:W-:Y:S06]  /*7490*/  @!P0 BRA `(.L_x_474) ;  /* 0x0000000000c88947 */ /* 0x002fec0003800000 */
[----:B------:R-:W2:Y:S01]  /*74a0*/  LDL.LU R24, [R1+0x8] ;  /* 0x0000080001187983 */ /* 0x000ea20000300800 */
[----:B------:R-:W1:Y:S01]  /*74b0*/  LDC R9, c[0x0][0x240] ;  /* 0x00009000ff097b82 */ /* 0x000e620000000800 */
[----:B------:R-:W-:Y:S01]  /*74c0*/  ULOP3.LUT UR8, UR7, 0x1, URZ, 0xc0, !UPT ;  /* 0x0000000107087892 */ /* 0x000fe2000f8ec03f */
[----:B-----5:R-:W-:Y:S01]  /*74d0*/  ISETP.GE.AND P3, PT, R222, UR43, PT ;  /* 0x0000002bde007c0c */ /* 0x020fe2000bf66270 */
[----:B------:R-:W-:Y:S01]  /*74e0*/  UMOV UR12, 0xffffd000 ;  /* 0xffffd000000c7882 */ /* 0x000fe20000000000 */
[----:B------:R-:W-:Y:S01]  /*74f0*/  ISETP.GE.AND P2, PT, R221, UR43, PT ;  /* 0x0000002bdd007c0c */ /* 0x000fe2000bf46270 */
[----:B------:R-:W-:Y:S01]  /*7500*/  UISETP.NE.U32.AND UP0, UPT, UR8, 0x1, UPT ;  /* 0x000000010800788c */ /* 0x000fe2000bf05070 */
[----:B------:R-:W-:Y:S03]  /*7510*/  ISETP.GE.AND P1, PT, R220, UR43, PT ;  /* 0x0000002bdc007c0c */ /* 0x000fe6000bf26270 */
[----:B------:R-:W-:Y:S06]  /*7520*/  USEL UR8, UR12, 0x3000, !UP0 ;  /* 0x000030000c087887 */ /* 0x000fec000c000000 */
[----:B------:R-:W-:Y:S01]  /*7530*/  VIADD R224, R224, UR8 ;  /* 0x00000008e0e07c36 */ /* 0x000fe20008000000 */
[----:B------:R-:W-:Y:S04]  /*7540*/  IADD3 R208, R208, UR8, RZ ;  /* 0x00000008d0d07c10 */ /* 0x000fe8000fffe0ff */
[----:B------:R3:W-:Y:S04]  /*7550*/  @P3 STS [R224], RZ ;  /* 0x000000ffe0003388 */ /* 0x0007e80000000800 */
[----:B------:R3:W-:Y:S04]  /*7560*/  @P3 STS [R224+0x4], RZ ;  /* 0x000004ffe0003388 */ /* 0x0007e80000000800 */
[----:B------:R3:W-:Y:S04]  /*7570*/  @P3 STS [R224+0x8], RZ ;  /* 0x000008ffe0003388 */ /* 0x0007e80000000800 */
[----:B------:R3:W-:Y:S01]  /*7580*/  @P3 STS [R224+0xc], RZ ;  /* 0x00000cffe0003388 */ /* 0x0007e20000000800 */
[C---:B--2---:R-:W-:Y:S01]  /*7590*/  @!P2 IADD3 R23, R24.reuse, UR8, RZ ;  /* 0x000000081817ac10 */ /* 0x044fe2000fffe0ff */
[----:B-1----:R-:W-:Y:S02]  /*75a0*/  IMAD.U32 R9, R9, -0x40, RZ ;  /* 0xffffffc009097824 */ /* 0x002fe400078e00ff */
[C---:B------:R-:W-:Y:S03]  /*75b0*/  @!P1 VIADD R22, R24.reuse, UR8 ;  /* 0x0000000818169c36 */ /* 0x040fe60008000000 */
[C---:B------:R-:W-:Y:S02]  /*75c0*/  LEA R249, P4, R9.reuse, R249, 0x1 ;  /* 0x000000f909f97211 */ /* 0x040fe400078808ff */
[----:B------:R-:W-:Y:S03]  /*75d0*/  SHF.R.S32.HI R18, RZ, 0x1f, R9 ;  /* 0x0000001fff127819 */ /* 0x000fe60000011409 */
[--C-:B------:R-:W-:Y:S01]  /*75e0*/  @!P2 IMAD.MOV.U32 R20, RZ, RZ, R249.reuse ;  /* 0x000000ffff14a224 */ /* 0x100fe200078e00f9 */
[----:B------:R-:W-:Y:S01]  /*75f0*/  LEA.HI.X R247, R9, R247, R18, 0x1, P4 ;  /* 0x000000f709f77211 */ /* 0x000fe200020f0c12 */
[----:B------:R-:W-:Y:S02]  /*7600*/  VIADD R9, R24, UR8 ;  /* 0x0000000818097c36 */ /* 0x000fe40008000000 */
[----:B------:R-:W-:Y:S01]  /*7610*/  @!P3 IMAD.MOV.U32 R18, RZ, RZ, R249 ;  /* 0x000000ffff12b224 */ /* 0x000fe200078e00f9 */
[----:B------:R-:W-:Y:S01]  /*7620*/  @!P3 MOV R19, R247 ;  /* 0x000000f70013b202 */ /* 0x000fe20000000f00 */
[--C-:B------:R-:W-:Y:S01]  /*7630*/  @!P2 IMAD.MOV.U32 R21, RZ, RZ, R247.reuse ;  /* 0x000000ffff15a224 */ /* 0x100fe200078e00f7 */
        /* <DEDUP_REMOVED lines=14> */
[----:B-1----:R-:W-:Y:S03]  /*7720*/  @!P1 MOV R18, R249 ;  /* 0x000000f900129202 */ /* 0x002fe60000000f00 */
[----:B------:R3:W-:Y:S01]  /*7730*/  @P1 STS [R224+0x2004], RZ ;  /* 0x002004ffe0001388 */ /* 0x0007e20000000800 */
[----:B------:R-:W-:Y:S03]  /*7740*/  @!P1 IMAD.MOV.U32 R19, RZ, RZ, R247 ;  /* 0x000000ffff139224 */ /* 0x000fe600078e00f7 */
[----:B------:R3:W-:Y:S04]  /*7750*/  @P1 STS [R224+0x2008], RZ ;  /* 0x002008ffe0001388 */ /* 0x0007e80000000800 */
[----:B------:R3:W-:Y:S04]  /*7760*/  @P1 STS [R224+0x200c], RZ ;  /* 0x00200cffe0001388 */ /* 0x0007e80000000800 */
[----:B------:R-:W-:Y:S01]  /*7770*/  @!PT LDS RZ, [RZ] ;  /* 0x00000000fffff984 */ /* 0x000fe20000000800 */
[----:B------:R-:W-:Y:S01]  /*7780*/  @!PT LDS RZ, [RZ] ;  /* 0x00000000fffff984 */ /* 0x000fe20000000800 */
[----:B------:R-:W-:Y:S01]  /*7790*/  @!PT LDS RZ, [RZ] ;  /* 0x00000000fffff984 */ /* 0x000fe20000000800 */
[----:B------:R3:W-:Y:S04]  /*77a0*/  @!P1 LDGSTS.E.BYPASS.LTC128B.128 [R22+0x2000], desc[UR10][R18.64+0x80] ;  /* 0x0200008012169fae */ /* 0x0007e8000b901d4a */
[----:B------:R-:W0:Y:S02]  /*77b0*/  LDGDEPBAR ;  /* 0x00000000000079af */ /* 0x000e240000000000 */
.L_x_474:
        /* <DEDUP_REMOVED lines=18> */
[----:B-----5:R-:W-:Y:S04]  /*78e0*/  LDSM.16.MT88.4 R4, [R2+0x13000] ;  /* 0x013000000204783b */ /* 0x020fe80000004200 */
[----:B---3--:R-:W1:Y:S04]  /*78f0*/  LDSM.16.MT88.4 R8, [R0+0x6000] ;  /* 0x006000000008783b */ /* 0x008e680000004200 */
[----:B------:R-:W2:Y:S04]  /*7900*/  LDSM.16.MT88.4 R12, [R2+0x15000] ;  /* 0x01500000020c783b */ /* 0x000ea80000004200 */
[----:B------:R-:W3:Y:S04]  /*7910*/  LDSM.16.MT88.4 R16, [R0+0x7000] ;  /* 0x007000000010783b */ /* 0x000ee80000004200 */
        /* <DEDUP_REMOVED lines=8> */
[C---:B--2---:R-:W-:Y:S06]  /*79a0*/  HMMA.16816.F32 R40, R12.reuse, R8, R40 ;  /* 0x000000080c28723c */ /* 0x044fec0000001828 */
[-C--:B------:R-:W-:Y:S06]  /*79b0*/  HMMA.16816.F32 R44, R12, R10.reuse, R44 ;  /* 0x0000000a0c2c723c */ /* 0x080fec000000182c */
[C---:B------:R-:W-:Y:S01]  /*79c0*/  HMMA.16816.F32 R48, R4.reuse, R10, R48 ;  /* 0x0000000a0430723c */ /* 0x040fe20000001830 */
[----:B------:R-:W-:Y:S05]  /*79d0*/  LDSM.16.MT88.4 R8, [R0+0x6800] ;  /* 0x006800000008783b */ /* 0x000fea0000004200 */
[-C--:B---3--:R-:W-:Y:S06]  /*79e0*/  HMMA.16816.F32 R52, R4, R16.reuse, R52 ;  /* 0x000000100434723c */ /* 0x088fec0000001834 */
        /* <DEDUP_REMOVED lines=89> */
.L_x_475:
[----:B------:R-:W3:Y:S01]  /*7f80*/  LDL R234, [R1+0x40] ;  /* 0x0000400001ea7983 */ /* 0x000ee20000100800 */
[----:B------:R-:W-:Y:S02]  /*7f90*/  ULOP3.LUT UR8, UR7, 0x1, URZ, 0xc0, !UPT ;  /* 0x0000000107087892 */ /* 0x000fe4000f8ec03f */
[----:B------:R-:W-:Y:S01]  /*7fa0*/  UISETP.GT.AND UP2, UPT, UR7, UR22, UPT ;  /* 0x000000160700728c */ /* 0x000fe2000bf44270 */
[----:B------:R-:W4:Y:S01]  /*7fb0*/  LDL.LU.64 R232, [R1] ;  /* 0x0000000001e87983 */ /* 0x000f220000300a00 */
[----:B------:R-:W-:Y:S02]  /*7fc0*/  UISETP.NE.U32.AND UP0, UPT, UR8, 0x1, UPT ;  /* 0x000000010800788c */ /* 0x000fe4000bf05070 */
[----:B------:R-:W-:Y:S01]  /*7fd0*/  UIADD3 UR7, UR7, -0x1, URZ ;  /* 0xffffffff07077890 */ /* 0x000fe2000fffe03f */
[----:B------:R-:W4:Y:S04]  /*7fe0*/  LDL R230, [R1+0x44] ;  /* 0x0000440001e67983 */ /* 0x000f280000100800 */
[----:B------:R-:W-:Y:S04]  /*7ff0*/  LDSM.16.M88.4 R24, [R213] ;  /* 0x00000000d518783b */ /* 0x000fe80000000200 */
[----:B--2---:R-:W1:Y:S04]  /*8000*/  LDSM.16.MT88.4 R8, [R0+0x9000] ;  /* 0x009000000008783b */ /* 0x004e680000004200 */
[----:B------:R-:W2:Y:S04]  /*8010*/  LDL R226, [R1+0x18] ;  /* 0x0000180001e27983 */ /* 0x000ea80000100800 */
[----:B------:R-:W2:Y:S04]  /*8020*/  LDL R227, [R1+0xc] ;  /* 0x00000c0001e37983 */ /* 0x000ea80000100800 */
[----:B------:R-:W2:Y:S04]  /*8030*/  LDL R228, [R1+0x20] ;  /* 0x0000200001e47983 */ /* 0x000ea80000100800 */
[----:B------:R-:W1:Y:S04]  /*8040*/  LDSM.16.MT88.4 R16, [R0+0xb000] ;  /* 0x00b000000010783b */ /* 0x000e680000004200 */
[----:B------:R-:W2:Y:S04]  /*8050*/  LDL R229, [R1+0x1c] ;  /* 0x00001c0001e57983 */ /* 0x000ea80000100800 */
        /* <DEDUP_REMOVED lines=12> */
[----:B------:R-:W2:Y:S01]  /*8120*/  LDL R231, [R1+0x2c] ;  /* 0x00002c0001e77983 */ /* 0x000ea20000100800 */
        /* <DEDUP_REMOVED lines=42> */
[----:B------:R-:W3:Y:S04]  /*83d0*/  LDSM.16.MT88.4 R28, [R0+0xe800] ;  /* 0x00e80000001c783b */ /* 0x000ee80000004200 */
[----:B------:R-:W-:Y:S01]  /*83e0*/  LDSM.16.M88.4 R140, [R215+0x2000] ;  /* 0x00200000d78c783b */ /* 0x000fe20000000200 */
[C---:B------:R-:W-:Y:S06]  /*83f0*/  HMMA.16816.F32 R4, R136.reuse, R144, R4 ;  /* 0x000000908804723c */ /* 0x040fec0000001804 */
[C---:B------:R-:W-:Y:S01]  /*8400*/  HMMA.16816.F32 R8, R136.reuse, R146, R8 ;  /* 0x000000928808723c */ /* 0x040fe20000001808 */
[----:B------:R-:W3:Y:S05]  /*8410*/  LDSM.16.MT88.4 R144, [R0+0xac00] ;  /* 0x00ac00000090783b */ /* 0x000eea0000004200 */
[C---:B------:R-:W-:Y:S06]  /*8420*/  HMMA.16816.F32 R12, R136.reuse, R156, R12 ;  /* 0x0000009c880c723c */ /* 0x040fec000000180c */
[C---:B------:R-:W-:Y:S01]  /*8430*/  HMMA.16816.F32 R16, R136.reuse, R158, R16 ;  /* 0x0000009e8810723c */ /* 0x040fe20000001810 */
[----:B------:R-:W4:Y:S05]  /*8440*/  LDSM.16.MT88.4 R156, [R0+0xcc00] ;  /* 0x00cc0000009c783b */ /* 0x000f2a0000004200 */
[C---:B-1----:R-:W-:Y:S06]  /*8450*/  HMMA.16816.F32 R20, R136.reuse, R32, R20 ;  /* 0x000000208814723c */ /* 0x042fec0000001814 */
[----:B------:R-:W-:Y:S01]  /*8460*/  HMMA.16816.F32 R24, R136, R34, R24 ;  /* 0x000000228818723c */ /* 0x000fe20000001818 */
[----:B------:R1:W2:Y:S04]  /*8470*/  LDSM.16.MT88.4 R32, [R0+0xec00] ;  /* 0x00ec00000020783b */ /* 0x0002a80000004200 */
[----:B------:R-:W-:Y:S01]  /*8480*/  LDSM.16.MT88.4 R136, [R3+0x2400] ;  /* 0x002400000388783b */ /* 0x000fe20000004200 */
[C---:B------:R-:W-:Y:S06]  /*8490*/  HMMA.16816.F32 R4, R132.reuse, R148, R4 ;  /* 0x000000948404723c */ /* 0x040fec0000001804 */
[C---:B------:R-:W-:Y:S06]  /*84a0*/  HMMA.16816.F32 R8, R132.reuse, R150, R8 ;  /* 0x000000968408723c */ /* 0x040fec0000001808 */
[C---:B------:R-:W-:Y:S06]  /*84b0*/  HMMA.16816.F32 R12, R132.reuse, R152, R12 ;  /* 0x00000098840c723c */ /* 0x040fec000000180c */
[C---:B------:R-:W-:Y:S01]  /*84c0*/  HMMA.16816.F32 R16, R132.reuse, R154, R16 ;  /* 0x0000009a8410723c */ /* 0x040fe20000001810 */
[----:B-1----:R-:W-:Y:S05]  /*84d0*/  IMAD.U32 R0, RZ, RZ, UR20 ;  /* 0x00000014ff007e24 */ /* 0x002fea000f8e00ff */
[C---:B---3--:R-:W-:Y:S06]  /*84e0*/  HMMA.16816.F32 R20, R132.reuse, R28, R20 ;  /* 0x0000001c8414723c */ /* 0x048fec0000001814 */
        /* <DEDUP_REMOVED lines=97> */
[-C--:B------:R-:W-:Y:S01]  /*8b00*/  LEA R12, P4, R11, R28.reuse, 0x2 ;  /* 0x0000001c0b0c7211 */ /* 0x080fe200078810ff */
[----:B------:R3:W-:Y:S01]  /*8b10*/  REDG.E.ADD.F32.FTZ.RN.STRONG.GPU desc[UR10][R4.64], R19 ;  /* 0x00000013040079a6 */ /* 0x0007e2000c10f38a */
[-C--:B------:R-:W-:Y:S02]  /*8b20*/  LEA.HI.X.SX32 R15, R13, R29.reuse, 0x2, P5 ;  /* 0x0000001d0d0f7211 */ /* 0x080fe400028f16ff */
        /* <DEDUP_REMOVED lines=24> */
[----:B------:R-:W-:Y:S01]  /*8cb0*/  PLOP3.LUT P0, PT, PT, PT, UP2, 0x80, 0x0 ;  /* 0x000000000000781c */ /* 0x000fe20003f0f028 */
[----:B------:R-:W-:Y:S01]  /*8cc0*/  REDG.E.ADD.F32.FTZ.RN.STRONG.GPU desc[UR10][R6.64], R26 ;  /* 0x0000001a060079a6 */ /* 0x000fe2000c10f38a */
[----:B------:R-:W-:Y:S03]  /*8cd0*/  @UP3 UIADD3 UR19, UP0, UR19, -0x100, URZ ;  /* 0xffffff0013133890 */ /* 0x000fe6000ff1e03f */
        /* <DEDUP_REMOVED lines=238> */
.L_x_477:
        /* <DEDUP_REMOVED lines=19> */
.L_x_478:
        /* <DEDUP_REMOVED lines=53> */
.L_x_480:
[----:B------:R-:W-:Y:S05]  /*a040*/  BSYNC B0 ;  /* 0x0000000000007941 */ /* 0x000fea0003800000 */
.L_x_479:
        /* <DEDUP_REMOVED lines=19> */
.L_x_482:
[----:B------:R-:W-:Y:S05]  /*a180*/  BSYNC B0 ;  /* 0x0000000000007941 */ /* 0x000fea0003800000 */
.L_x_481:
        /* <DEDUP_REMOVED lines=35> */
.L_x_484:
[----:B------:R-:W-:Y:S05]  /*a3c0*/  BSYNC B0 ;  /* 0x0000000000007941 */ /* 0x000fea0003800000 */
.L_x_483:
        /* <DEDUP_REMOVED lines=18> */
.L_x_458:
[----:B------:R-:W-:Y:S05]  /*a4f0*/  BSYNC B1 ;  /* 0x0000000000017941 */ /* 0x000fea0003800000 */
.L_x_444:
        /* <DEDUP_REMOVED lines=8> */
.L_x_485:
[----:B------:R-:W-:Y:S05]  /*a580*/  EXIT ;  /* 0x000000000000794d */ /* 0x000fea0003800000 */
.L_x_487:
        /* <DEDUP_REMOVED lines=15> */
.L_x_1291:


//--------------------- .text._ZN5flash44flash_bwd_dq_dk_dv_loop_seqk_parallel_kernelI23Flash_bwd_kernel_traitsILi96ELi64ELi128ELi8ELi2ELi4ELi4ELb1ELb0EN7cutlass6half_tE19Flash_kernel_traitsILi96ELi64ELi128ELi8ES3_EELb1ELb0ELb0ELb0ELb1ELb1ELb0EEEvNS_16Flash_bwd_paramsE --------------------------
	.section	.text._ZN5flash44flash_bwd_dq_dk_dv_loop_seqk_parallel_kernelI23Flash_bwd_kernel_traitsILi96ELi64ELi128ELi8ELi2ELi4ELi4ELb1ELb0EN7cutlass6half_tE19Flash_kernel_traitsILi96ELi64ELi128ELi8ES3_EELb1ELb0ELb0ELb0ELb1ELb1ELb0EEEvNS_16Flash_bwd_paramsE,"ax",@progbits
	.align	128
        .global         _ZN5flash44flash_bwd_dq_dk_dv_loop_seqk_parallel_kernelI23Flash_bwd_kernel_traitsILi96ELi64ELi128ELi8ELi2ELi4ELi4ELb1ELb0EN7cutlass6half_tE19Flash_kernel_traitsILi96ELi64ELi128ELi8ES3_EELb1ELb0ELb0ELb0ELb1ELb1ELb0EEEvNS_16Flash_bwd_paramsE
        .type           _ZN5flash44flash_bwd_dq_dk_dv_loop_seqk_parallel_kernelI23Flash_bwd_kernel_traitsILi96ELi64ELi128ELi8ELi2ELi4ELi4ELb1ELb0EN7cutlass6half_tE19Flash_kernel_traitsILi96ELi64ELi128ELi8ES3_EELb1ELb0ELb0ELb0ELb1ELb1ELb0EEEvNS_16Flash_bwd_paramsE,@function
        .size           _ZN5flash44flash_bwd_dq_dk_dv_loop_seqk_parallel_kernelI23Flash_bwd_kernel_traitsILi96ELi64ELi128ELi8ELi2ELi4ELi4ELb1ELb0EN7cutlass6half_tE19Flash_kernel_traitsILi96ELi64ELi128ELi8ES3_EELb1ELb0ELb0ELb0ELb1ELb1ELb0EEEvNS_16Flash_bwd_paramsE,(.L_x_1292 - _ZN5flash44flash_bwd_dq_dk_dv_loop_seqk_parallel_kernelI23Flash_bwd_kernel_traitsILi96ELi64ELi128ELi8ELi2ELi4ELi4ELb1ELb0EN7cutlass6half_tE19Flash_kernel_traitsILi96ELi64ELi128ELi8ES3_EELb1ELb0ELb0ELb0ELb1ELb1ELb0EEEvNS_16Flash_bwd_paramsE)
        .other          _ZN5flash44flash_bwd_dq_dk_dv_loop_seqk_parallel_kernelI23Flash_bwd_kernel_traitsILi96ELi64ELi128ELi8ELi2ELi4ELi4ELb1ELb0EN7cutlass6half_tE19Flash_kernel_traitsILi96ELi64ELi128ELi8ES3_EELb1ELb0ELb0ELb0ELb1ELb1ELb0EEEvNS_16Flash_bwd_paramsE,@"STO_CUDA_ENTRY STV_DEFAULT"
_ZN5flash44flash_bwd_dq_dk_dv_loop_seqk_parallel_kernelI23Flash_bwd_kernel_traitsILi96ELi64ELi128ELi8ELi2ELi4ELi4ELb1ELb0EN7cutlass6half_tE19Flash_kernel_traitsILi96ELi64ELi128ELi8ES3_EELb1ELb0ELb0ELb0ELb1ELb1ELb0EEEvNS_16Flash_bwd_paramsE:
.text._ZN5flash44flash_bwd_dq_dk_dv_loop_seqk_parallel_kernelI23Flash_bwd_kernel_traitsILi96ELi64ELi128ELi8ELi2ELi4ELi4ELb1ELb0EN7cutlass6half_tE19Flash_kernel_traitsILi96ELi64ELi128ELi8ES3_EELb1ELb0ELb0ELb0ELb1ELb1ELb0EEEvNS_16Flash_bwd_paramsE:
        /* <DEDUP_REMOVED lines=18> */
[----:B------:R-:W-:Y:S01]  /*0120*/  IMAD.MOV.U32 R226, RZ, RZ, 0x40 ;  /* 0x00000040ffe27424 */ /* 0x000fe200078e00ff */
[----:B------:R-:W-:Y:S01]  /*0130*/  ULDC.64 UR60, c[0x0][0x300] ;  /* 0x0000c000003c7ab9 */ /* 0x000fe20000000a00 */
[----:B------:R-:W3:Y:S01]  /*0140*/  S2UR UR54, SR_CTAID.Z ;  /* 0x00000000003679c3 */ /* 0x000ee20000002700 */
[----:B------:R-:W-:-:S07]  /*0150*/  ULDC.64 UR58, c[0x0][0x308] ;  /* 0x0000c200003a7ab9 */ /* 0x000fce0000000a00 */
[----:B------:R-:W4:Y:S08]  /*0160*/  S2UR UR52, SR_CTAID.Y ;  /* 0x00000000003479c3 */ /* 0x000f300000002600 */
[----:B------:R-:W5:Y:S01]  /*0170*/  S2UR UR56, SR_CTAID.Z ;  /* 0x00000000003879c3 */ /* 0x000f620000002700 */
[----:B--2---:R-:W-:Y:S01]  /*0180*/  ULEA UR4, UR4, UR5, 0x18 ;  /* 0x0000000504047291 */ /* 0x004fe2000f8ec03f */
[----:B-1----:R-:W-:-:S06]  /*0190*/  SHF.R.S32.HI R3, RZ, 0x1f, R9 ;  /* 0x0000001fff037819 */ /* 0x002fcc0000011409 */
[----:B------:R-:W1:Y:S01]  /*01a0*/  S2UR UR55, SR_CTAID.Y ;  /* 0x00000000003779c3 */ /* 0x000e620000002600 */
[----:B---3--:R-:W-:Y:S01]  /*01b0*/  USHF.R.S32.HI UR5, URZ, 0x1f, UR54 ;  /* 0x0000001f3f057899 */ /* 0x008fe20008011436 */
[CC--:B------:R-:W-:Y:S02]  /*01c0*/  LEA.HI R4, R3.reuse, R9.reuse, RZ, 0x4 ;  /* 0x0000000903047211 */ /* 0x0c0fe400078f20ff */
[CC--:B------:R-:W-:Y:S02]  /*01d0*/  LEA.HI R2, R3.reuse, R9.reuse, RZ, 0x5 ;  /* 0x0000000903027211 */ /* 0x0c0fe400078f28ff */
[----:B------:R-:W-:Y:S01]  /*01e0*/  SHF.R.S32.HI R0, RZ, 0x4, R4 ;  /* 0x00000004ff007819 */ /* 0x000fe20000011404 */
[----:B----4-:R-:W-:Y:S01]  /*01f0*/  UIMAD.WIDE UR6, UR52, 0x80, URZ ;  /* 0x00000080340678a5 */ /* 0x010fe2000f8e023f */
[CC--:B------:R-:W-:Y:S01]  /*0200*/  LEA.HI R5, R3.reuse, R9.reuse, RZ, 0x2 ;  /* 0x0000000903057211 */ /* 0x0c0fe200078f10ff */
[----:B------:R-:W-:Y:S01]  /*0210*/  USHF.R.S32.HI UR57, URZ, 0x1f, UR52 ;  /* 0x0000001f3f397899 */ /* 0x000fe20008011434 */
[----:B------:R-:W-:-:S02]  /*0220*/  LEA.HI R18, R3, R9, RZ, 0x3 ;  /* 0x0000000903127211 */ /* 0x000fc400078f18ff */
[CC--:B------:R-:W-:Y:S02]  /*0230*/  LEA.HI R11, R3.reuse, R9.reuse, RZ, 0x6 ;  /* 0x00000009030b7211 */ /* 0x0c0fe400078f30ff */
[----:B------:R-:W-:Y:S02]  /*0240*/  LEA.HI R13, R3, R9, RZ, 0x7 ;  /* 0x00000009030d7211 */ /* 0x000fe400078f38ff */
[----:B------:R-:W-:Y:S02]  /*0250*/  LOP3.LUT R3, R2, 0xffffffe0, RZ, 0xc0, !PT ;  /* 0xffffffe002037812 */ /* 0x000fe400078ec0ff */
[C---:B------:R-:W-:Y:S02]  /*0260*/  LOP3.LUT R6, R4.reuse, 0xfffffff0, RZ, 0xc0, !PT ;  /* 0xfffffff004067812 */ /* 0x040fe400078ec0ff */
[----:B------:R-:W-:Y:S01]  /*0270*/  LEA.HI R4, R4, R0, RZ, 0x1 ;  /* 0x0000000004047211 */ /* 0x000fe200078f08ff */
[----:B------:R-:W-:Y:S01]  /*0280*/  IMAD.IADD R3, R9, 0x1, -R3 ;  /* 0x0000000109037824 */ /* 0x000fe200078e0a03 */
[----:B------:R-:W-:-:S02]  /*0290*/  LOP3.LUT R7, R18, 0xfffffff8, RZ, 0xc0, !PT ;  /* 0xfffffff812077812 */ /* 0x000fc400078ec0ff */
[----:B------:R-:W-:Y:S02]  /*02a0*/  LOP3.LUT R4, R4, 0xfffffffe, RZ, 0xc0, !PT ;  /* 0xfffffffe04047812 */ /* 0x000fe400078ec0ff */
[----:B------:R-:W-:Y:S01]  /*02b0*/  LOP3.LUT R8, R5, 0xfffffffc, RZ, 0xc0, !PT ;  /* 0xfffffffc05087812 */ /* 0x000fe200078ec0ff */
[C---:B------:R-:W-:Y:S01]  /*02c0*/  IMAD.IADD R12, R9.reuse, 0x1, -R7 ;  /* 0x00000001090c7824 */ /* 0x040fe200078e0a07 */
[----:B------:R-:W-:Y:S01]  /*02d0*/  SHF.R.S32.HI R14, RZ, 0x2, R5 ;  /* 0x00000002ff0e7819 */ /* 0x000fe20000011405 */
[C---:B------:R-:W-:Y:S01]  /*02e0*/  IMAD.IADD R7, R9.reuse, 0x1, -R6 ;  /* 0x0000000109077824 */ /* 0x040fe200078e0a06 */
[----:B------:R-:W-:Y:S01]  /*02f0*/  SHF.R.S32.HI R6, RZ, 0x1f, R3 ;  /* 0x0000001fff067819 */ /* 0x000fe20000011403 */
[----:B------:R-:W-:Y:S01]  /*0300*/  IMAD.IADD R17, R0, 0x1, -R4 ;  /* 0x0000000100117824 */ /* 0x000fe200078e0a04 */
[----:B------:R-:W-:Y:S01]  /*0310*/  SHF.R.S32.HI R0, RZ, 0x5, R2 ;  /* 0x00000005ff007819 */ /* 0x000fe20000011402 */
[----:B------:R-:W-:Y:S01]  /*0320*/  IMAD.IADD R19, R9, 0x1, -R8 ;  /* 0x0000000109137824 */ /* 0x000fe200078e0a08 */
[----:B------:R-:W-:-:S02]  /*0330*/  SHF.R.S32.HI R4, RZ, 0x1f, R2 ;  /* 0x0000001fff047819 */ /* 0x000fc40000011402 */
[----:B------:R-:W-:Y:S01]  /*0340*/  LEA.HI R8, R5, R14, RZ, 0x1 ;  /* 0x0000000e05087211 */ /* 0x000fe200078f08ff */
[----:B------:R-:W-:Y:S01]  /*0350*/  IMAD.SHL.U32 R24, R19, 0x8, RZ ;  /* 0x0000000813187824 */ /* 0x000fe200078e00ff */
        /* <DEDUP_REMOVED lines=9> */
[----:B------:R-:W-:Y:S01]  /*03f0*/  LEA.HI R9, R12, R12, RZ, 0x1 ;  /* 0x0000000c0c097211 */ /* 0x000fe200078f08ff */
[C---:B------:R-:W-:Y:S01]  /*0400*/  IMAD.IADD R21, R0.reuse, 0x1, -R6 ;  /* 0x0000000100157824 */ /* 0x040fe200078e0a06 */
[----:B------:R-:W-:Y:S01]  /*0410*/  SHF.R.S32.HI R22, RZ, 0x6, R11 ;  /* 0x00000006ff167819 */ /* 0x000fe2000001140b */
[C---:B------:R-:W-:Y:S01]  /*0420*/  IMAD.IADD R10, R0.reuse, 0x1, -R2 ;  /* 0x00000001000a7824 */ /* 0x040fe200078e0a02 */
[----:B------:R-:W-:Y:S01]  /*0430*/  LOP3.LUT R2, R9, 0x7fffffe, RZ, 0xc0, !PT ;  /* 0x07fffffe09027812 */ /* 0x000fe200078ec0ff */
[----:B------:R-:W-:Y:S01]  /*0440*/  IMAD R8, R0, 0x8, R3 ;  /* 0x0000000800087824 */ /* 0x000fe200078e0203 */
[----:B------:R-:W-:Y:S01]  /*0450*/  LOP3.LUT R0, R4, 0xc0, RZ, 0xc0, !PT ;  /* 0x000000c004007812 */ /* 0x000fe200078ec0ff */
[----:B------:R-:W-:Y:S01]  /*0460*/  STL [R1+0x28], R21 ;  /* 0x0000281501007387 */ /* 0x000fe20000100800 */
[----:B------:R-:W-:Y:S01]  /*0470*/  SHF.R.S32.HI R3, RZ, 0x1f, R5 ;  /* 0x0000001fff037819 */ /* 0x000fe20000011405 */
[----:B------:R-:W-:Y:S01]  /*0480*/  IMAD.IADD R4, R12, 0x1, -R2 ;  /* 0x000000010c047824 */ /* 0x000fe200078e0a02 */
[----:B------:R-:W-:Y:S01]  /*0490*/  SHF.R.U32.HI R6, RZ, 0x3, R0 ;  /* 0x00000003ff067819 */ /* 0x000fe20000011600 */
[----:B------:R-:W-:Y:S01]  /*04a0*/  STL [R1+0x30], R24 ;  /* 0x0000301801007387 */ /* 0x000fe20000100800 */
[----:B------:R-:W-:Y:S01]  /*04b0*/  LOP3.LUT R5, R0, 0x18, R24, 0xf8, !PT ;  /* 0x0000001800057812 */ /* 0x000fe200078ef818 */
[----:B------:R-:W-:Y:S01]  /*04c0*/  IMAD R0, R22, 0x4, R17 ;  /* 0x0000000416007824 */ /* 0x000fe200078e0211 */
[----:B------:R-:W-:-:S02]  /*04d0*/  LEA.HI R3, R3, R14, RZ, 0x3 ;  /* 0x0000000e03037211 */ /* 0x000fc400078f18ff */
[----:B------:R-:W-:Y:S01]  /*04e0*/  LOP3.LUT R5, R5, R6, RZ, 0x3c, !PT ;  /* 0x0000000605057212 */ /* 0x000fe200078e3cff */
[----:B------:R-:W-:Y:S01]  /*04f0*/  IMAD R222, R0, 0x8, R4 ;  /* 0x0000000800de7824 */ /* 0x000fe200078e0204 */
[----:B------:R-:W-:Y:S02]  /*0500*/  LOP3.LUT R0, R3, 0xfffffff8, RZ, 0xc0, !PT ;  /* 0xfffffff803007812 */ /* 0x000fe400078ec0ff */
[----:B------:R-:W-:Y:S01]  /*0510*/  SHF.R.S32.HI R4, RZ, 0x1f, R7 ;  /* 0x0000001fff047819 */ /* 0x000fe20000011407 */
[----:B------:R-:W-:Y:S01]  /*0520*/  IMAD.U32 R5, R8, 0x20, R5 ;  /* 0x0000002008057824 */ /* 0x000fe200078e0005 */
[-C--:B------:R-:W-:Y:S01]  /*0530*/  LEA.HI R2, R7, R7.reuse, RZ, 0x1 ;  /* 0x0000000707027211 */ /* 0x080fe200078f08ff */
[----:B------:R-:W-:Y:S01]  /*0540*/  IMAD.IADD R0, R14, 0x1, -R0 ;  /* 0x000000010e007824 */ /* 0x000fe200078e0a00 */
[----:B------:R-:W-:Y:S02]  /*0550*/  LEA.HI R8, R4, R7, RZ, 0x3 ;  /* 0x0000000704087211 */ /* 0x000fe400078f18ff */
[--C-:B------:R-:W-:Y:S01]  /*0560*/  SHF.R.S32.HI R6, RZ, 0x1, R2.reuse ;  /* 0x00000001ff067819 */ /* 0x100fe20000011402 */
[----:B------:R2:W-:Y:S01]  /*0570*/  STL [R1+0x24], R5 ;  /* 0x0000240501007387 */ /* 0x0005e20000100800 */
[----:B------:R-:W-:-:S02]  /*0580*/  SHF.R.S32.HI R3, RZ, 0x1f, R2 ;  /* 0x0000001fff037819 */ /* 0x000fc40000011402 */
[----:B------:R-:W-:Y:S02]  /*0590*/  LOP3.LUT R4, R2, 0x7fffffe, RZ, 0xc0, !PT ;  /* 0x07fffffe02047812 */ /* 0x000fe400078ec0ff */
[----:B------:R-:W-:Y:S02]  /*05a0*/  LOP3.LUT R2, R8, 0xfffffff8, RZ, 0xc0, !PT ;  /* 0xfffffff808027812 */ /* 0x000fe400078ec0ff */
[----:B------:R-:W-:Y:S01]  /*05b0*/  LOP3.LUT P4, RZ, R0, 0x2, RZ, 0xc0, !PT ;  /* 0x0000000200ff7812 */ /* 0x000fe2000788c0ff */
[C---:B------:R-:W-:Y:S01]  /*05c0*/  IMAD.IADD R14, R7.reuse, 0x1, -R4 ;  /* 0x00000001070e7824 */ /* 0x040fe200078e0a04 */
[----:B------:R-:W-:Y:S01]  /*05d0*/  SHF.R.S32.HI R11, RZ, 0x7, R13 ;  /* 0x00000007ff0b7819 */ /* 0x000fe2000001140d */
[----:B------:R-:W-:Y:S01]  /*05e0*/  IMAD.IADD R16, R7, 0x1, -R2 ;  /* 0x0000000107107824 */ /* 0x000fe200078e0a02 */
[----:B------:R-:W-:Y:S01]  /*05f0*/  SHF.R.S32.HI R2, RZ, 0x1, R9 ;  /* 0x00000001ff027819 */ /* 0x000fe20000011409 */
[----:B------:R-:W-:Y:S02]  /*0600*/  IMAD.SHL.U32 R7, R19, 0x2, RZ ;  /* 0x0000000213077824 */ /* 0x000fe400078e00ff */
[----:B------:R-:W-:Y:S01]  /*0610*/  IMAD.SHL.U32 R13, R22, 0x20, RZ ;  /* 0x00000020160d7824 */ /* 0x000fe200078e00ff */
[C---:B------:R-:W-:Y:S01]  /*0620*/  LOP3.LUT P6, RZ, R2.reuse, 0x2, RZ, 0xc0, !PT ;  /* 0x0000000202ff7812 */ /* 0x040fe200078cc0ff */
[----:B------:R-:W-:-:S02]  /*0630*/  IMAD.SHL.U32 R4, R2, 0x40, RZ ;  /* 0x0000004002047824 */ /* 0x000fc400078e00ff */
[----:B------:R-:W-:Y:S01]  /*0640*/  IMAD R9, R10, 0x200, R7 ;  /* 0x000002000a097824 */ /* 0x000fe200078e0207 */
[----:B------:R-:W-:Y:S02]  /*0650*/  SEL R223, R228, 0xffffffe0, !P6 ;  /* 0xffffffe0e4df7807 */ /* 0x000fe40007000000 */
[----:B--2---:R-:W-:Y:S02]  /*0660*/  LEA.HI R5, R3, R6, RZ, 0x2 ;  /* 0x0000000603057211 */ /* 0x004fe400078f10ff */
[----:B------:R-:W-:Y:S02]  /*0670*/  LOP3.LUT R3, R0, 0x1, RZ, 0xc0, !PT ;  /* 0x0000000100037812 */ /* 0x000fe400078ec0ff */
[----:B------:R-:W-:Y:S02]  /*0680*/  LOP3.LUT R5, R5, 0xfffffffc, RZ, 0xc0, !PT ;  /* 0xfffffffc05057812 */ /* 0x000fe400078ec0ff */
[----:B------:R-:W-:Y:S01]  /*0690*/  ISETP.NE.U32.AND P5, PT, R3, 0x1, PT ;  /* 0x000000010300780c */ /* 0x000fe20003fa5070 */
[----:B------:R-:W-:Y:S01]  /*06a0*/  IMAD.SHL.U32 R3, R12, 0x40, RZ ;  /* 0x000000400c037824 */ /* 0x000fe200078e00ff */
[----:B------:R-:W-:Y:S01]  /*06b0*/  LEA.HI R12, R0, R0, RZ, 0x1 ;  /* 0x00000000000c7211 */ /* 0x000fe200078f08ff */
[----:B------:R-:W-:Y:S01]  /*06c0*/  IMAD.IADD R15, R6, 0x1, -R5 ;  /* 0x00000001060f7824 */ /* 0x000fe200078e0a05 */
[----:B------:R-:W-:Y:S01]  /*06d0*/  R2P PR, R16, 0x6 ;  /* 0x0000000610007804 */ /* 0x000fe20000000000 */
[----:B------:R-:W-:Y:S01]  /*06e0*/  IMAD.SHL.U32 R5, R10, 0x10, RZ ;  /* 0x000000100a057824 */ /* 0x000fe200078e00ff */
[----:B------:R-:W-:-:S02]  /*06f0*/  LOP3.LUT R2, R12, 0x3fffffe, RZ, 0xc0, !PT ;  /* 0x03fffffe0c027812 */ /* 0x000fc400078ec0ff */
[----:B------:R-:W-:Y:S02]  /*0700*/  LOP3.LUT R6, R3, 0x1c0, RZ, 0xc0, !PT ;  /* 0x000001c003067812 */ /* 0x000fe400078ec0ff */
[----:B------:R-:W-:Y:S01]  /*0710*/  SHF.R.S32.HI R3, RZ, 0x3, R8 ;  /* 0x00000003ff037819 */ /* 0x000fe20000011408 */
[----:B------:R-:W-:Y:S01]  /*0720*/  IMAD.IADD R19, R0, 0x1, -R2 ;  /* 0x0000000100137824 */ /* 0x000fe200078e0a02 */
[----:B------:R-:W-:Y:S01]  /*0730*/  LOP3.LUT R2, R4, 0xc0, RZ, 0xc0, !PT ;  /* 0x000000c004027812 */ /* 0x000fe200078ec0ff */
[----:B------:R-:W-:Y:S01]  /*0740*/  IMAD.SHL.U32 R0, R0, 0x40, RZ ;  /* 0x0000004000007824 */ /* 0x000fe200078e00ff */
[----:B------:R-:W-:Y:S01]  /*0750*/  LOP3.LUT R4, R6, 0x30, R5, 0xf8, !PT ;  /* 0x0000003006047812 */ /* 0x000fe200078ef805 */
[----:B------:R-:W-:Y:S01]  /*0760*/  IMAD R14, R3, 0x8, R14 ;  /* 0x00000008030e7824 */ /* 0x000fe200078e020e */
[--C-:B------:R-:W-:Y:S01]  /*0770*/  LOP3.LUT R5, R2, 0x8, R18.reuse, 0xf8, !PT ;  /* 0x0000000802057812 */ /* 0x100fe200078ef812 */
[----:B------:R-:W-:Y:S01]  /*0780*/  IMAD R224, R10, 0x2, R3 ;  /* 0x000000020ae07824 */ /* 0x000fe200078e0203 */
[----:B------:R-:W-:Y:S01]  /*0790*/  LOP3.LUT R0, R0, 0x1c0, RZ, 0xc0, !PT ;  /* 0x000001c000007812 */ /* 0x000fe200078ec0ff */
[----:B------:R-:W-:Y:S01]  /*07a0*/  IMAD.SHL.U32 R10, R17, 0x10, RZ ;  /* 0x00000010110a7824 */ /* 0x000fe200078e00ff */
[----:B------:R-:W-:Y:S01]  /*07b0*/  LOP3.LUT R8, R4, 0x8, R18, 0xf8, !PT ;  /* 0x0000000804087812 */ /* 0x000fe200078ef812 */
[----:B------:R-:W-:Y:S01]  /*07c0*/  IMAD R19, R19, 0x20, R9 ;  /* 0x0000002013137824 */ /* 0x000fe200078e0209 */
[----:B------:R-:W-:-:S02]  /*07d0*/  SHF.R.U32.HI R4, RZ, 0x3, R2 ;  /* 0x00000003ff047819 */ /* 0x000fc40000011602 */
[----:B------:R-:W-:Y:S02]  /*07e0*/  LOP3.LUT R3, R0, 0x20, R13, 0xf8, !PT ;  /* 0x0000002000037812 */ /* 0x000fe400078ef80d */
[----:B------:R-:W-:Y:S01]  /*07f0*/  SHF.R.U32.HI R2, RZ, 0x3, R0 ;  /* 0x00000003ff027819 */ /* 0x000fe20000011600 */
[----:B------:R-:W-:Y:S01]  /*0800*/  IMAD R0, R11, 0x1000, R7 ;  /* 0x000010000b007824 */ /* 0x000fe200078e0207 */
[----:B------:R-:W-:Y:S02]  /*0810*/  LOP3.LUT R4, R5, R4, RZ, 0x3c, !PT ;  /* 0x0000000405047212 */ /* 0x000fe400078e3cff */
[----:B------:R-:W-:Y:S01]  /*0820*/  LOP3.LUT R2, R3, R2, RZ, 0x3c, !PT ;  /* 0x0000000203027212 */ /* 0x000fe200078e3cff */
[----:B------:R-:W-:Y:S01]  /*0830*/  IMAD R0, R21, 0x400, R0 ;  /* 0x0000040015007824 */ /* 0x000fe200078e0200 */
[----:B------:R-:W-:Y:S01]  /*0840*/  SHF.R.U32.HI R6, RZ, 0x3, R6 ;  /* 0x00000003ff067819 */ /* 0x000fe20000011606 */
[----:B------:R-:W-:Y:S01]  /*0850*/  IMAD.U32 R222, R222, 0x20, R4 ;  /* 0x00000020dede7824 */ /* 0x000fe200078e0004 */
[----:B------:R-:W-:Y:S01]  /*0860*/  SEL R225, R228, 0xffffffe0, !P1 ;  /* 0xffffffe0e4e17807 */ /* 0x000fe20004800000 */
[----:B------:R-:W-:Y:S01]  /*0870*/  IMAD.IADD R246, R2, 0x1, R0 ;  /* 0x0000000102f67824 */ /* 0x000fe200078e0200 */
[----:B------:R-:W-:Y:S01]  /*0880*/  LOP3.LUT R5, R8, R6, RZ, 0x3c, !PT ;  /* 0x0000000608057212 */ /* 0x000fe200078e3cff */
[----:B------:R-:W-:Y:S01]  /*0890*/  IMAD.SHL.U32 R0, R11, 0x8, RZ ;  /* 0x000000080b007824 */ /* 0x000fe200078e00ff */
[----:B------:R-:W-:Y:S01]  /*08a0*/  SEL R243, R243, 0x10, !P5 ;  /* 0x00000010f3f37807 */ /* 0x000fe20006800000 */
        /* <DEDUP_REMOVED lines=8> */
[----:B------:R-:W-:Y:S01]  /*0930*/  VIADD R244, R246, 0x20 ;  /* 0x00000020f6f47836 */ /* 0x000fe20000000000 */
[C---:B------:R-:W-:Y:S01]  /*0940*/  LOP3.LUT P3, RZ, R0.reuse, 0x2, RZ, 0xc0, !PT ;  /* 0x0000000200ff7812 */ /* 0x040fe2000786c0ff */
[----:B------:R-:W-:Y:S01]  /*0950*/  IMAD.SHL.U32 R0, R0, 0x40, RZ ;  /* 0x0000004000007824 */ /* 0x000fe200078e00ff */
[----:B------:R-:W-:Y:S01]  /*0960*/  LOP3.LUT R2, R2, 0xc0, RZ, 0xc0, !PT ;  /* 0x000000c002027812 */ /* 0x000fe200078ec0ff */
[C---:B------:R-:W-:Y:S01]  /*0970*/  @P4 VIADD R244, R246.reuse, 0xffffffe0 ;  /* 0xffffffe0f6f44836 */ /* 0x040fe20000000000 */
[----:B------:R-:W-:Y:S01]  /*0980*/  LOP3.LUT R3, R3, 0x8, RZ, 0xc0, !PT ;  /* 0x0000000803037812 */ /* 0x000fe200078ec0ff */
[----:B------:R-:W-:Y:S01]  /*0990*/  IMAD.IADD R245, R246, 0x1, R243 ;  /* 0x00000001f6f57824 */ /* 0x000fe200078e02f3 */
[----:B------:R-:W-:Y:S01]  /*09a0*/  LOP3.LUT R0, R0, 0xc0, RZ, 0xc0, !PT ;  /* 0x000000c000007812 */ /* 0x000fe200078ec0ff */
[----:B------:R-:W-:Y:S01]  /*09b0*/  IMAD.IADD R243, R243, 0x1, R244 ;  /* 0x00000001f3f37824 */ /* 0x000fe200078e02f4 */
[----:B------:R-:W-:-:S02]  /*09c0*/  SHF.R.U32.HI R9, RZ, 0x3, R4 ;  /* 0x00000003ff097819 */ /* 0x000fc40000011604 */
[----:B------:R-:W-:Y:S02]  /*09d0*/  SHF.R.U32.HI R6, RZ, 0x3, R2 ;  /* 0x00000003ff067819 */ /* 0x000fe40000011602 */
[----:B------:R-:W-:Y:S02]  /*09e0*/  SHF.R.U32.HI R8, RZ, 0x3, R0 ;  /* 0x00000003ff087819 */ /* 0x000fe40000011600 */
[----:B------:R-:W-:Y:S02]  /*09f0*/  LOP3.LUT R10, R7, 0x10, R10, 0xf8, !PT ;  /* 0x00000010070a7812 */ /* 0x000fe400078ef80a */
[--C-:B------:R-:W-:Y:S02]  /*0a00*/  LOP3.LUT R9, R9, R4, R3.reuse, 0x1e, !PT ;  /* 0x0000000409097212 */ /* 0x100fe400078e1e03 */
[----:B------:R-:W-:Y:S02]  /*0a10*/  LOP3.LUT R3, R6, R2, R3, 0x1e, !PT ;  /* 0x0000000206037212 */ /* 0x000fe400078e1e03 */
[----:B------:R-:W-:Y:S01]  /*0a20*/  LOP3.LUT R8, R8, R0, R7, 0x1e, !PT ;  /* 0x0000000008087212 */ /* 0x000fe200078e1e07 */
[----:B------:R-:W-:Y:S01]  /*0a30*/  IMAD.SHL.U32 R0, R14, 0x20, RZ ;  /* 0x000000200e007824 */ /* 0x000fe200078e00ff */
[----:B------:R-:W-:Y:S01]  /*0a40*/  LOP3.LUT R2, R6, R10, R2, 0x1e, !PT ;  /* 0x0000000a06027212 */ /* 0x000fe200078e1e02 */
[----:B------:R-:W-:Y:S01]  /*0a50*/  IMAD.U32 R224, R224, 0x200, R9 ;  /* 0x00000200e0e07824 */ /* 0x000fe200078e0009 */
[----:B------:R-:W-:Y:S01]  /*0a60*/  SEL R226, R226, 0xffffffc0, !P2 ;  /* 0xffffffc0e2e27807 */ /* 0x000fe20005000000 */
[----:B------:R-:W-:Y:S01]  /*0a70*/  IMAD R4, R21, 0x200, R0 ;  /* 0x0000020015047824 */ /* 0x000fe200078e0200 */
[----:B------:R-:W-:Y:S01]  /*0a80*/  LEA R222, R222, UR4, 0x1 ;  /* 0x00000004dede7c11 */ /* 0x000fe2000f8e08ff */
[----:B------:R-:W-:Y:S01]  /*0a90*/  IMAD.IADD R229, R0, 0x1, R2 ;  /* 0x0000000100e57824 */ /* 0x000fe200078e0202 */
[----:B------:R-:W-:Y:S01]  /*0aa0*/  LOP3.LUT P0, RZ, R15, 0x2, RZ, 0xc0, !PT ;  /* 0x000000020fff7812 */ /* 0x000fe2000780c0ff */
[----:B------:R-:W-:Y:S01]  /*0ab0*/  IMAD.U32 R0, RZ, RZ, UR5 ;  /* 0x00000005ff007e24 */ /* 0x000fe2000f8e00ff */
[----:B-----5:R-:W-:Y:S01]  /*0ac0*/  USHF.R.S32.HI UR5, URZ, 0x1f, UR56 ;  /* 0x0000001f3f057899 */ /* 0x020fe20008011438 */
[----:B------:R-:W-:Y:S01]  /*0ad0*/  IMAD.U32 R2, RZ, RZ, UR6 ;  /* 0x00000006ff027e24 */ /* 0x000fe2000f8e00ff */
[----:B-1----:R-:W-:Y:S01]  /*0ae0*/  USHF.R.S32.HI UR6, URZ, 0x1f, UR55 ;  /* 0x0000001f3f067899 */ /* 0x002fe20008011437 */
[----:B------:R-:W-:Y:S01]  /*0af0*/  SHF.R.S32.HI R0, RZ, 0x2, R20 ;  /* 0x00000002ff007819 */ /* 0x000fe20000011414 */
[----:B------:R-:W-:Y:S01]  /*0b00*/  IMAD.IADD R8, R8, 0x1, R19 ;  /* 0x0000000108087824 */ /* 0x000fe200078e0213 */
[----:B------:R-:W-:Y:S01]  /*0b10*/  SEL R228, R228, 0xffffffe0, !P0 ;  /* 0xffffffe0e4e47807 */ /* 0x000fe20004000000 */
[----:B------:R-:W-:Y:S01]  /*0b20*/  IMAD.U32 R2, RZ, RZ, UR5 ;  /* 0x00000005ff027e24 */ /* 0x000fe2000f8e00ff */
[----:B------:R-:W-:Y:S01]  /*0b30*/  UIADD3 UR5, UR4, 0xf000, URZ ;  /* 0x0000f00004057890 */ /* 0x000fe2000fffe03f */
[----:B------:R-:W-:Y:S01]  /*0b40*/  IMAD.U32 R2, RZ, RZ, UR6 ;  /* 0x00000006ff027e24 */ /* 0x000fe2000f8e00ff */
[----:B------:R-:W-:Y:S01]  /*0b50*/  UIADD3 UR6, UR4, 0x9000, URZ ;  /* 0x0000900004067890 */ /* 0x000fe2000fffe03f */
[----:B------:R-:W-:-:S02]  /*0b60*/  IMAD R0, R21, 0x10, R0 ;  /* 0x0000001015007824 */ /* 0x000fc400078e0200 */
[----:B------:R-:W-:Y:S01]  /*0b70*/  IMAD.IADD R230, R4, 0x1, R3 ;  /* 0x0000000104e67824 */ /* 0x000fe200078e0203 */
[----:B------:R-:W-:Y:S01]  /*0b80*/  LEA R224, R224, UR5, 0x1 ;  /* 0x00000005e0e07c11 */ /* 0x000fe2000f8e08ff */
[----:B------:R-:W-:Y:S01]  /*0b90*/  IMAD.U32 R3, RZ, RZ, UR7 ;  /* 0x00000007ff037e24 */ /* 0x000fe2000f8e00ff */
[----:B------:R-:W-:Y:S01]  /*0ba0*/  LEA R2, R8, UR6, 0x1 ;  /* 0x0000000608027c11 */ /* 0x000fe2000f8e08ff */
[----:B------:R1:W-:Y:S01]  /*0bb0*/  STL [R1+0xc], R0 ;  /* 0x00000c0001007387 */ /* 0x0003e20000100800 */
[----:B------:R-:W-:Y:S01]  /*0bc0*/  LEA R3, R5, UR4, 0x1 ;  /* 0x0000000405037c11 */ /* 0x000fe2000f8e08ff */
[C---:B------:R-:W-:Y:S02]  /*0bd0*/  IMAD.IADD R225, R224.reuse, 0x1, R225 ;  /* 0x00000001e0e17824 */ /* 0x040fe400078e02e1 */
[----:B------:R2:W-:Y:S01]  /*0be0*/  STL [R1+0x1c], R2 ;  /* 0x00001c0201007387 */ /* 0x0005e20000100800 */
[----:B------:R-:W-:Y:S02]  /*0bf0*/  IMAD.IADD R227, R224, 0x1, R226 ;  /* 0x00000001e0e37824 */ /* 0x000fe400078e02e2 */
[----:B------:R-:W-:-:S02]  /*0c00*/  IMAD.IADD R223, R223, 0x1, R222 ;  /* 0x00000001dfdf7824 */ /* 0x000fc400078e02de */
[----:B------:R-:W-:Y:S02]  /*0c10*/  IMAD.IADD R226, R225, 0x1, R226 ;  /* 0x00000001e1e27824 */ /* 0x000fe400078e02e2 */
[C---:B-1----:R-:W-:Y:S02]  /*0c20*/  VIADD R0, R2.reuse, 0x20 ;  /* 0x0000002002007836 */ /* 0x042fe40000000000 */
[----:B------:R-:W-:-:S05]  /*0c30*/  @P3 VIADD R0, R2, 0xffffffe0 ;  /* 0xffffffe002003836 */ /* 0x000fca0000000000 */
[----:B------:R2:W-:Y:S02]  /*0c40*/  STL [R1+0x20], R0 ;  /* 0x0000200001007387 */ /* 0x0005e40000100800 */
.L_x_496:
[----:B------:R-:W-:Y:S02]  /*0c50*/  ISETP.NE.U32.AND P0, PT, RZ, UR60, PT ;  /* 0x0000003cff007c0c */ /* 0x000fe4000bf05070 */
[----:B------:R-:W-:Y:S02]  /*0c60*/  ISETP.NE.U32.AND P1, PT, RZ, UR58, PT ;  /* 0x0000003aff007c0c */ /* 0x000fe4000bf25070 */
[----:B------:R-:W-:Y:S02]  /*0c70*/  ISETP.NE.AND.EX P0, PT, RZ, UR61, PT, P0 ;  /* 0x0000003dff007c0c */ /* 0x000fe4000bf05300 */
[----:B------:R-:W-:-:S11]  /*0c80*/  ISETP.NE.AND.EX P1, PT, RZ, UR59, PT, P1 ;  /* 0x0000003bff007c0c */ /* 0x000fd6000bf25310 */
[----:B--2---:R-:W1:Y:S01]  /*0c90*/  @P0 S2R R0, SR_CTAID.Y ;  /* 0x0000000000000919 */ /* 0x004e620000002600 */
[----:B------:R-:W1:Y:S01]  /*0ca0*/  @P0 LDC.64 R4, c[0x0][0x300] ;  /* 0x0000c000ff040b82 */ /* 0x000e620000000a00 */
        /* <DEDUP_REMOVED lines=17> */
[----:B------:R-:W-:Y:S05]  /*0dc0*/  @P0 BRA `(.L_x_488) ;  /* 0x0000006800280947 */ /* 0x000fea0003800000 */
[----:B------:R-:W1:Y:S01]  /*0dd0*/  LDC R9, c[0x0][0x278] ;  /* 0x00009e00ff097b82 */ /* 0x000e620000000800 */
[----:B------:R-:W2:Y:S01]  /*0de0*/  S2R R2, SR_CTAID.Z ;  /* 0x0000000000027919 */ /* 0x000ea20000002700 */
[----:B------:R-:W-:Y:S01]  /*0df0*/  ULDC.64 UR10, c[0x0][0x2f0] ;  /* 0x0000bc00000a7ab9 */ /* 0x000fe20000000a00 */
[----:B------:R-:W-:Y:S01]  /*0e00*/  ULDC UR27, c[0x0][0x2c4] ;  /* 0x0000b100001b7ab9 */ /* 0x000fe20000000800 */
[----:B------:R-:W-:Y:S01]  /*0e10*/  UISETP.NE.U32.AND UP1, UPT, UR10, URZ, UPT ;  /* 0x0000003f0a00728c */ /* 0x000fe2000bf25070 */
[----:B------:R-:W3:Y:S01]  /*0e20*/  S2R R10, SR_CTAID.X ;  /* 0x00000000000a7919 */ /* 0x000ee20000002500 */
[----:B------:R-:W-:Y:S01]  /*0e30*/  ULDC.U8 UR7, c[0x0][0x3d8] ;  /* 0x0000f60000077ab9 */ /* 0x000fe20000000000 */
[----:B------:R-:W-:Y:S01]  /*0e40*/  UIADD3 UR10, UR27, 0x3f, URZ ;  /* 0x0000003f1b0a7890 */ /* 0x000fe2000fffe03f */
[----:B------:R-:W3:Y:S01]  /*0e50*/  LDC.64 R6, c[0x0][0x488] ;  /* 0x00012200ff067b82 */ /* 0x000ee20000000a00 */
[----:B------:R-:W-:Y:S02]  /*0e60*/  UISETP.NE.AND UP0, UPT, UR7, URZ, UPT ;  /* 0x0000003f0700728c */ /* 0x000fe4000bf05270 */
[----:B------:R-:W-:Y:S01]  /*0e70*/  USHF.R.S32.HI UR7, URZ, 0x1f, UR10 ;  /* 0x0000001f3f077899 */ /* 0x000fe2000801140a */
[----:B------:R-:W-:Y:S01]  /*0e80*/  ULDC UR28, c[0x0][0x270] ;  /* 0x00009c00001c7ab9 */ /* 0x000fe20000000800 */
[----:B------:R-:W-:-:S02]  /*0e90*/  ULDC UR29, c[0x0][0x2dc] ;  /* 0x0000b700001d7ab9 */ /* 0x000fc40000000800 */
[----:B------:R-:W-:Y:S02]  /*0ea0*/  ULEA.HI UR14, UR7, UR10, URZ, 0x6 ;  /* 0x0000000a070e7291 */ /* 0x000fe4000f8f303f */
[----:B------:R-:W-:Y:S02]  /*0eb0*/  UISETP.NE.AND.EX UP1, UPT, UR11, URZ, UPT, UP1 ;  /* 0x0000003f0b00728c */ /* 0x000fe4000bf25310 */
[----:B------:R-:W-:Y:S02]  /*0ec0*/  ULOP3.LUT UR10, UR14, 0xffffffc0, URZ, 0xc0, !UPT ;  /* 0xffffffc00e0a7892 */ /* 0x000fe4000f8ec03f */
[----:B------:R-:W-:Y:S02]  /*0ed0*/  @UP0 UIMAD UR12, UR52, UR27, URZ ;  /* 0x0000001b340c02a4 */ /* 0x000fe4000f8e023f */
[----:B------:R-:W-:Y:S01]  /*0ee0*/  UIMAD UR22, UR54, UR29, URZ ;  /* 0x0000001d361672a4 */ /* 0x000fe2000f8e023f */
[----:B-1----:R-:W-:Y:S01]  /*0ef0*/  IABS R8, R9 ;  /* 0x0000000900087213 */ /* 0x002fe20000000000 */
[----:B------:R-:W-:Y:S01]  /*0f00*/  @!UP0 UIMAD UR13, UR52, UR28, UR54 ;  /* 0x0000001c340d82a4 */ /* 0x000fe2000f8e0236 */
[----:B------:R-:W-:Y:S01]  /*0f10*/  ISETP.NE.AND P2, PT, R9, RZ, PT ;  /* 0x000000ff0900720c */ /* 0x000fe20003f45270 */
[----:B------:R-:W-:Y:S01]  /*0f20*/  UIMAD.WIDE UR18, UR52, 0x80, URZ ;  /* 0x00000080341278a5 */ /* 0x000fe2000f8e023f */
        /* <DEDUP_REMOVED lines=50> */
.L_x_489:
[----:B------:R-:W-:Y:S01]  /*1250*/  UIMAD UR7, UR52, UR28, UR54 ;  /* 0x0000001c340772a4 */ /* 0x000fe2000f8e0236 */
[----:B------:R-:W-:-:S03]  /*1260*/  ULDC UR16, c[0x0][0x2d4] ;  /* 0x0000b50000107ab9 */ /* 0x000fc60000000800 */
[----:B------:R-:W-:-:S12]  /*1270*/  UIMAD UR23, UR7, UR16, URZ ;  /* 0x00000010071772a4 */ /* 0x000fd8000f8e023f */
.L_x_490:
[----:B------:R-:W2:Y:S01]  /*1280*/  LDL.64 R4, [R1+0x30] ;  /* 0x0000300001047983 */ /* 0x000ea20000100a00 */
[----:B------:R-:W1:Y:S03]  /*1290*/  LDC.64 R16, c[0x0][0x250] ;  /* 0x00009400ff107b82 */ /* 0x000e660000000a00 */
[----:B------:R-:W2:Y:S04]  /*12a0*/  LDL.64 R34, [R1+0x30] ;  /* 0x0000300001227983 */ /* 0x000ea80000100a00 */
[----:B------:R-:W3:Y:S01]  /*12b0*/  LDL R30, [R1+0x24] ;  /* 0x00002400011e7983 */ /* 0x000ee20000100800 */
[----:B------:R-:W4:Y:S01]  /*12c0*/  LDC.64 R6, c[0x0][0x238] ;  /* 0x00008e00ff067b82 */ /* 0x000f220000000a00 */
[----:B------:R-:W-:Y:S01]  /*12d0*/  UIADD3 UR49, UP0, UR6, UR5, URZ ;  /* 0x0000000506317290 */ /* 0x000fe2000ff1e03f */
[----:B------:R-:W4:Y:S02]  /*12e0*/  S2R R31, SR_TID.X ;  /* 0x00000000001f7919 */ /* 0x000f240000002100 */
[----:B------:R-:W-:Y:S01]  /*12f0*/  ULDC.64 UR6, c[0x0][0x268] ;  /* 0x00009a0000067ab9 */ /* 0x000fe20000000a00 */
[----:B------:R-:W-:Y:S01]  /*1300*/  UIADD3.X UR50, UR17, UR15, URZ, UP0, !UPT ;  /* 0x0000000f11327290 */ /* 0x000fe200087fe43f */
[----:B------:R-:W4:Y:S02]  /*1310*/  S2R R32, SR_TID.X ;  /* 0x0000000000207919 */ /* 0x000f240000002100 */
[----:B------:R-:W4:Y:S01]  /*1320*/  LDC.64 R18, c[0x0][0x248] ;  /* 0x00009200ff127b82 */ /* 0x000f220000000a00 */
[----:B------:R-:W-:Y:S01]  /*1330*/  ULDC.64 UR12, c[0x0][0x420] ;  /* 0x00010800000c7ab9 */ /* 0x000fe20000000a00 */
[----:B------:R-:W-:-:S02]  /*1340*/  USHF.R.S32.HI UR30, URZ, 0x1f, UR54 ;  /* 0x0000001f3f1e7899 */ /* 0x000fc40008011436 */
[----:B------:R-:W-:Y:S01]  /*1350*/  ULEA.HI.SX32 UR5, UR14, 0xffffffff, 0x1a ;  /* 0xffffffff0e057891 */ /* 0x000fe2000f8fd23f */
[----:B------:R-:W-:Y:S02]  /*1360*/  ULDC.64 UR18, c[0x0][0x218] ;  /* 0x0000860000127ab9 */ /* 0x000fe40000000a00 */
[----:B------:R-:W-:Y:S01]  /*1370*/  ULDC.64 UR14, c[0x0][0x258] ;  /* 0x00009600000e7ab9 */ /* 0x000fe20000000a00 */
[----:B-1----:R-:W-:Y:S01]  /*1380*/  IMAD R2, R16, UR50, RZ ;  /* 0x0000003210027c24 */ /* 0x002fe2000f8e02ff */
[----:B------:R-:W1:Y:S03]  /*1390*/  LDC.64 R22, c[0x0][0x418] ;  /* 0x00010600ff167b82 */ /* 0x000e660000000a00 */
[----:B------:R-:W-:Y:S02]  /*13a0*/  IMAD R2, R17, UR49, R2 ;  /* 0x0000003111027c24 */ /* 0x000fe4000f8e0202 */
[----:B----4-:R-:W-:-:S03]  /*13b0*/  IMAD R8, R6, UR57, RZ ;  /* 0x0000003906087c24 */ /* 0x010fc6000f8e02ff */
[----:B------:R-:W4:Y:S01]  /*13c0*/  LDC.64 R24, c[0x0][0x230] ;  /* 0x00008c00ff187b82 */ /* 0x000f220000000a00 */
[----:B------:R-:W-:Y:S02]  /*13d0*/  IMAD R7, R7, UR52, R8 ;  /* 0x0000003407077c24 */ /* 0x000fe4000f8e0208 */
[----:B------:R-:W-:Y:S01]  /*13e0*/  IMAD R12, R18, UR50, RZ ;  /* 0x00000032120c7c24 */ /* 0x000fe2000f8e02ff */
[----:B------:R-:W-:-:S04]  /*13f0*/  SHF.R.S32.HI R31, RZ, 0x1f, R31 ;  /* 0x0000001fff1f7819 */ /* 0x000fc8000001141f */
[----:B------:R-:W-:Y:S01]  /*1400*/  LEA.HI R31, R31, R32, RZ, 0x2 ;  /* 0x000000201f1f7211 */ /* 0x000fe200078f10ff */
[----:B-1----:R-:W-:-:S03]  /*1410*/  IMAD R13, R22, UR57, RZ ;  /* 0x00000039160d7c24 */ /* 0x002fc6000f8e02ff */
        /* <DEDUP_REMOVED lines=18> */
[----:B------:R-:W-:Y:S02]  /*1540*/  IMAD.IADD R5, R5, 0x1, R6 ;  /* 0x0000000105057824 */ /* 0x000fe400078e0206 */
[----:B------:R-:W-:Y:S02]  /*1550*/  IMAD R9, R20, UR6, RZ ;  /* 0x0000000614097c24 */ /* 0x000fe4000f8e02ff */
[----:B------:R-:W-:-:S04]  /*1560*/  IMAD.WIDE.U32 R6, R31, R16, R4 ;  /* 0x000000101f067225 */ /* 0x000fc800078e0004 */
[----:B------:R-:W-:-:S04]  /*1570*/  IMAD.WIDE.U32 R10, R2, UR6, R34 ;  /* 0x00000006020a7c25 */ /* 0x000fc8000f8e0022 */
[----:B------:R-:W-:Y:S01]  /*1580*/  IMAD R14, R2, UR7, R9 ;  /* 0x00000007020e7c24 */ /* 0x000fe2000f8e0209 */
[----:B------:R-:W-:Y:S01]  /*1590*/  ULDC.64 UR6, c[0x0][0x220] ;  /* 0x0000880000067ab9 */ /* 0x000fe20000000a00 */
[----:B------:R-:W-:Y:S01]  /*15a0*/  IMAD.IADD R5, R7, 0x1, R8 ;  /* 0x0000000107057824 */ /* 0x000fe200078e0208 */
[----:B------:R-:W-:Y:S01]  /*15b0*/  LEA R4, P0, R6, UR6, 0x1 ;  /* 0x0000000606047c11 */ /* 0x000fe2000f8008ff */
[----:B------:R-:W-:Y:S02]  /*15c0*/  IMAD.IADD R15, R11, 0x1, R14 ;  /* 0x000000010b0f7824 */ /* 0x000fe400078e020e */
[----:B------:R-:W-:Y:S01]  /*15d0*/  IMAD.WIDE.U32 R8, R18, UR49, R34 ;  /* 0x0000003112087c25 */ /* 0x000fe2000f8e0022 */
[----:B------:R-:W-:Y:S01]  /*15e0*/  LEA.HI.X R5, R6, UR7, R5, 0x1, P0 ;  /* 0x0000000706057c11 */ /* 0x000fe200080f0c05 */
[----:B------:R-:W-:Y:S01]  /*15f0*/  ULDC.64 UR6, c[0x0][0x260] ;  /* 0x0000980000067ab9 */ /* 0x000fe20000000a00 */
[----:B------:R-:W-:Y:S01]  /*1600*/  LEA R6, P0, R16, R4, 0x7 ;  /* 0x0000000410067211 */ /* 0x000fe200078038ff */
[----:B------:R-:W-:-:S02]  /*1610*/  IMAD R7, R19, UR49, R12 ;  /* 0x0000003113077c24 */ /* 0x000fc4000f8e020c */
[----:B------:R-:W-:Y:S02]  /*1620*/  IMAD R11, R23, UR52, R13 ;  /* 0x00000034170b7c24 */ /* 0x000fe4000f8e020d */
[----:B------:R-:W-:-:S04]  /*1630*/  IMAD.WIDE.U32 R12, R22, UR52, R34 ;  /* 0x00000034160c7c25 */ /* 0x000fc8000f8e0022 */
[----:B------:R-:W-:Y:S02]  /*1640*/  IMAD.MOV.U32 R14, RZ, RZ, R10 ;  /* 0x000000ffff0e7224 */ /* 0x000fe400078e000a */
[----:B----4-:R-:W-:Y:S02]  /*1650*/  IMAD R10, R24, UR57, RZ ;  /* 0x00000039180a7c24 */ /* 0x010fe4000f8e02ff */
[----:B------:R-:W-:Y:S01]  /*1660*/  IMAD.IADD R9, R9, 0x1, R7 ;  /* 0x0000000109097824 */ /* 0x000fe200078e0207 */
[----:B------:R-:W-:Y:S01]  /*1670*/  LEA.HI.X R7, R16, R5, R17, 0x7, P0 ;  /* 0x0000000510077211 */ /* 0x000fe200000f3c11 */
[----:B------:R-:W-:Y:S02]  /*1680*/  IMAD.IADD R11, R13, 0x1, R11 ;  /* 0x000000010d0b7824 */ /* 0x000fe400078e020b */
[----:B------:R-:W-:Y:S02]  /*1690*/  IMAD R13, R25, UR52, R10 ;  /* 0x00000034190d7c24 */ /* 0x000fe4000f8e020a */
[----:B------:R-:W-:-:S02]  /*16a0*/  IMAD.MOV.U32 R10, RZ, RZ, R12 ;  /* 0x000000ffff0a7224 */ /* 0x000fc400078e000c */
[----:B------:R-:W-:-:S04]  /*16b0*/  IMAD.WIDE.U32 R8, R24, UR52, R8 ;  /* 0x0000003418087c25 */ /* 0x000fc8000f8e0008 */
[----:B------:R-:W-:Y:S02]  /*16c0*/  IMAD R12, R20, UR12, RZ ;  /* 0x0000000c140c7c24 */ /* 0x000fe4000f8e02ff */
[----:B------:R-:W-:Y:S01]  /*16d0*/  IMAD.IADD R9, R9, 0x1, R13 ;  /* 0x0000000109097824 */ /* 0x000fe200078e020d */
[----:B------:R-:W2:Y:S01]  /*16e0*/  LDC.64 R20, c[0x0][0x228] ;  /* 0x00008a00ff147b82 */ /* 0x000ea20000000a00 */
[C---:B------:R-:W-:Y:S02]  /*16f0*/  IMAD R17, R2.reuse, UR13, R12 ;  /* 0x0000000d02117c24 */ /* 0x040fe4000f8e020c */
[----:B------:R-:W-:Y:S01]  /*1700*/  IMAD.WIDE.U32 R12, R2, UR12, R10 ;  /* 0x0000000c020c7c25 */ /* 0x000fe2000f8e000a */
[----:B---3--:R-:W-:-:S03]  /*1710*/  LEA R2, R30, UR4, 0x1 ;  /* 0x000000041e027c11 */ /* 0x008fc6000f8e08ff */
[----:B------:R-:W-:Y:S02]  /*1720*/  IMAD.WIDE.U32 R10, R0, UR6, R8 ;  /* 0x00000006000a7c25 */ /* 0x000fe4000f8e0008 */
[----:B------:R-:W-:Y:S01]  /*1730*/  @!PT LDS RZ, [RZ] ;  /* 0x00000000fffff984 */ /* 0x000fe20000000800 */
[----:B------:R-:W-:Y:S01]  /*1740*/  @!PT LDS RZ, [RZ] ;  /* 0x00000000fffff984 */ /* 0x000fe20000000800 */
[----:B------:R-:W-:Y:S01]  /*1750*/  @!PT LDS RZ, [RZ] ;  /* 0x00000000fffff984 */ /* 0x000fe20000000800 */
[----:B------:R-:W-:Y:S02]  /*1760*/  LDGSTS.E.BYPASS.LTC128B.128 [R2+0xf000], desc[UR8][R4.64] ;  /* 0x0f00000004027fae */ /* 0x000fe4000b901d48 */
[----:B------:R-:W-:Y:S02]  /*1770*/  IMAD.IADD R9, R13, 0x1, R17 ;  /* 0x000000010d097824 */ /* 0x000fe400078e0211 */
[----:B------:R-:W3:Y:S01]  /*1780*/  LDL R17, [R1+0xc] ;  /* 0x00000c0001117983 */ /* 0x000ee20000100800 */
[----:B------:R-:W-:Y:S02]  /*1790*/  IMAD R16, R26, UR6, RZ ;  /* 0x000000061a107c24 */ /* 0x000fe4000f8e02ff */
[----:B------:R-:W-:Y:S01]  /*17a0*/  IMAD.MOV.U32 R8, RZ, RZ, R12 ;  /* 0x000000ffff087224 */ /* 0x000fe200078e000c */
[----:B------:R-:W-:Y:S01]  /*17b0*/  LDGSTS.E.BYPASS.LTC128B.128 [R2+0x11000], desc[UR8][R4.64+0x40] ;  /* 0x1100004004027fae */ /* 0x000fe2000b901d48 */
[----:B------:R-:W-:Y:S01]  /*17c0*/  IMAD R16, R0, UR7, R16 ;  /* 0x0000000700107c24 */ /* 0x000fe2000f8e0210 */
[----:B------:R-:W-:Y:S01]  /*17d0*/  ULDC.64 UR6, c[0x0][0x428] ;  /* 0x00010a0000067ab9 */ /* 0x000fe20000000a00 */
[----:B------:R-:W-:Y:S01]  /*17e0*/  IMAD R0, R27, R18, RZ ;  /* 0x000000121b007224 */ /* 0x000fe200078e02ff */
[----:B------:R4:W-:Y:S01]  /*17f0*/  LDGSTS.E.BYPASS.LTC128B.128 [R2+0x13000], desc[UR8][R4.64+0x80] ;  /* 0x1300008004027fae */ /* 0x0009e2000b901d48 */
[----:B------:R-:W-:-:S02]  /*1800*/  UIMAD UR12, UR30, UR6, URZ ;  /* 0x000000061e0c72a4 */ /* 0x000fc4000f8e023f */
[----:B------:R-:W-:Y:S01]  /*1810*/  IMAD R0, R31, R19, R0 ;  /* 0x000000131f007224 */ /* 0x000fe200078e0200 */
[----:B------:R-:W-:Y:S01]  /*1820*/  LDGSTS.E.BYPASS.LTC128B.128 [R2+0x10000], desc[UR8][R6.64] ;  /* 0x1000000006027fae */ /* 0x000fe2000b901d48 */
[----:B------:R-:W-:Y:S01]  /*1830*/  IMAD.U32 R12, RZ, RZ, UR6 ;  /* 0x00000006ff0c7e24 */ /* 0x000fe2000f8e00ff */
[----:B------:R-:W-:Y:S02]  /*1840*/  UIMAD UR20, UR54, UR7, UR12 ;  /* 0x00000007361472a4 */ /* 0x000fe4000f8e020c */
[----:B------:R-:W-:Y:S01]  /*1850*/  LDGSTS.E.BYPASS.LTC128B.128 [R2+0x12000], desc[UR8][R6.64+0x40] ;  /* 0x1200004006027fae */ /* 0x000fe2000b901d48 */
[----:B------:R-:W-:Y:S01]  /*1860*/  ULEA.HI UR6, UR5, UR5, URZ, 0x1 ;  /* 0x0000000505067291 */ /* 0x000fe2000f8f083f */
[----:B------:R-:W-:Y:S01]  /*1870*/  IMAD.WIDE.U32 R12, R12, UR54, R8 ;  /* 0x000000360c0c7c25 */ /* 0x000fe2000f8e0008 */
[----:B------:R-:W-:Y:S01]  /*1880*/  UIMAD UR7, UR30, UR14, URZ ;  /* 0x0000000e1e0772a4 */ /* 0x000fe2000f8e023f */
[----:B------:R1:W-:Y:S01]  /*1890*/  LDGSTS.E.BYPASS.LTC128B.128 [R2+0x14000], desc[UR8][R6.64+0x80] ;  /* 0x1400008006027fae */ /* 0x0003e2000b901d48 */
[----:B------:R-:W-:Y:S01]  /*18a0*/  ULOP3.LUT UR6, UR6, 0xfffffffe, URZ, 0xc0, !UPT ;  /* 0xfffffffe06067892 */ /* 0x000fe2000f8ec03f */
[----:B----4-:R-:W-:Y:S01]  /*18b0*/  IMAD.IADD R5, R11, 0x1, R16 ;  /* 0x000000010b057824 */ /* 0x010fe200078e0210 */
[----:B------:R-:W-:Y:S01]  /*18c0*/  ULDC.64 UR12, c[0x0][0x3e0] ;  /* 0x0000f800000c7ab9 */ /* 0x000fe20000000a00 */
[----:B------:R-:W-:-:S02]  /*18d0*/  IMAD.MOV.U32 R4, RZ, RZ, R10 ;  /* 0x000000ffff047224 */ /* 0x000fc400078e000a */
[----:B------:R-:W-:Y:S01]  /*18e0*/  IMAD.U32 R8, RZ, RZ, UR14 ;  /* 0x0000000eff087e24 */ /* 0x000fe2000f8e00ff */
[----:B------:R-:W-:Y:S01]  /*18f0*/  UIMAD UR17, UR54, UR15, UR7 ;  /* 0x0000000f361172a4 */ /* 0x000fe2000f8e0207 */
[C---:B--2---:R-:W-:Y:S01]  /*1900*/  IMAD R16, R20.reuse, UR57, RZ ;  /* 0x0000003914107c24 */ /* 0x044fe2000f8e02ff */
[----:B------:R-:W0:Y:S01]  /*1910*/  LDGDEPBAR ;  /* 0x00000000000079af */ /* 0x000e220000000000 */
[----:B------:R-:W-:Y:S01]  /*1920*/  IMAD.WIDE.U32 R10, R20, UR52, R14 ;  /* 0x00000034140a7c25 */ /* 0x000fe2000f8e000e */
[----:B------:R-:W-:Y:S01]  /*1930*/  UIADD3 UR6, UR5, -UR6, URZ ;  /* 0x8000000605067290 */ /* 0x000fe2000fffe03f */
[----:B------:R-:W-:Y:S02]  /*1940*/  ULDC.64 UR14, c[0x0][0x210] ;  /* 0x00008400000e7ab9 */ /* 0x000fe40000000a00 */
[----:B-1----:R-:W-:-:S04]  /*1950*/  IMAD.WIDE.U32 R6, R31, R18, R4 ;  /* 0x000000121f067225 */ /* 0x002fc800078e0004 */
[----:B------:R-:W-:Y:S01]  /*1960*/  IMAD.IADD R0, R7, 0x1, R0 ;  /* 0x0000000107007824 */ /* 0x000fe200078e0200 */
[----:B------:R-:W-:Y:S01]  /*1970*/  LEA R4, P0, R6, UR18, 0x1 ;  /* 0x0000001206047c11 */ /* 0x000fe2000f8008ff */
[----:B------:R-:W-:-:S03]  /*1980*/  IMAD R16, R21, UR52, R16 ;  /* 0x0000003415107c24 */ /* 0x000fc6000f8e0210 */
[----:B------:R-:W-:Y:S01]  /*1990*/  LEA.HI.X R5, R6, UR19, R0, 0x1, P0 ;  /* 0x0000001306057c11 */ /* 0x000fe200080f0c00 */
[----:B------:R-:W-:Y:S01]  /*19a0*/  IMAD.IADD R7, R11, 0x1, R16 ;  /* 0x000000010b077824 */ /* 0x000fe200078e0210 */
[----:B------:R-:W-:Y:S01]  /*19b0*/  UIADD3 UR7, UR10, UR21, URZ ;  /* 0x000000150a077290 */ /* 0x000fe2000fffe03f */
[----:B------:R-:W-:Y:S01]  /*19c0*/  IMAD.MOV.U32 R6, RZ, RZ, R10 ;  /* 0x000000ffff067224 */ /* 0x000fe200078e000a */
[----:B------:R-:W-:-:S03]  /*19d0*/  ULDC.64 UR18, c[0x0][0x2b0] ;  /* 0x0000ac0000127ab9 */ /* 0x000fc60000000a00 */
[----:B------:R-:W-:Y:S01]  /*19e0*/  IMAD.WIDE.U32 R8, R8, UR54, R6 ;  /* 0x0000003608087c25 */ /* 0x000fe2000f8e0006 */
[----:B------:R-:W-:Y:S02]  /*19f0*/  UISETP.NE.AND UP0, UPT, UR6, 0x1, UPT ;  /* 0x000000010600788c */ /* 0x000fe4000bf05270 */
[----:B------:R-:W-:Y:S01]  /*1a00*/  UIMAD.WIDE UR6, UR7, 0x4, UR18 ;  /* 0x00000004070678a5 */ /* 0x000fe2000f8e0212 */
[----:B------:R-:W-:Y:S01]  /*1a10*/  VIADD R9, R9, UR17 ;  /* 0x0000001109097c36 */ /* 0x000fe20008000000 */
[----:B------:R-:W-:Y:S01]  /*1a20*/  LEA R250, P3, R8, UR14, 0x1 ;  /* 0x0000000e08fa7c11 */ /* 0x000fe2000f8608ff */
[----:B------:R-:W-:Y:S01]  /*1a30*/  IMAD.MOV.U32 R10, RZ, RZ, 0x4 ;  /* 0x00000004ff0a7424 */ /* 0x000fe200078e00ff */
[----:B------:R-:W-:Y:S01]  /*1a40*/  LEA R248, P2, R12, UR12, 0x1 ;  /* 0x0000000c0cf87c11 */ /* 0x000fe2000f8408ff */
[----:B------:R-:W-:Y:S01]  /*1a50*/  VIADD R7, R13, UR20 ;  /* 0x000000140d077c36 */ /* 0x000fe20008000000 */
[----:B------:R-:W-:-:S04]  /*1a60*/  LEA.HI.X R251, R8, UR15, R9, 0x1, P3 ;  /* 0x0000000f08fb7c11 */ /* 0x000fc800098f0c09 */
[----:B------:R-:W-:Y:S01]  /*1a70*/  LEA.HI.X R249, R12, UR13, R7, 0x1, P2 ;  /* 0x0000000d0cf97c11 */ /* 0x000fe200090f0c07 */
[----:B------:R-:W-:Y:S01]  /*1a80*/  VIADD R0, R30, 0x1800 ;  /* 0x000018001e007836 */ /* 0x000fe20000000000 */
[----:B------:R-:W-:Y:S02]  /*1a90*/  PLOP3.LUT P0, PT, PT, PT, UP0, 0x80, 0x0 ;  /* 0x000000000000781c */ /* 0x000fe40003f0f008 */
[----:B------:R-:W-:Y:S01]  /*1aa0*/  LEA R6, P1, R18, R4, 0x7 ;  /* 0x0000000412067211 */ /* 0x000fe200078238ff */
[----:B------:R-:W-:Y:S01]  /*1ab0*/  LDGSTS.E.BYPASS.LTC128B.128 [R2+0x6000], desc[UR8][R248.64] ;  /* 0x06000000f8027fae */ /* 0x000fe2000b901d48 */
[----:B------:R-:W-:-:S03]  /*1ac0*/  SEL R0, R0, R30, !P0 ;  /* 0x0000001e00007207 */ /* 0x000fc60004000000 */
[----:B------:R-:W-:Y:S01]  /*1ad0*/  LDGSTS.E.BYPASS.LTC128B.128 [R2+0x7000], desc[UR8][R248.64+0x40] ;  /* 0x07000040f8027fae */ /* 0x000fe2000b901d48 */
[----:B------:R-:W-:-:S03]  /*1ae0*/  LEA R247, R0, UR4, 0x1 ;  /* 0x0000000400f77c11 */ /* 0x000fc6000f8e08ff */
[----:B------:R-:W-:Y:S01]  /*1af0*/  LDGSTS.E.BYPASS.LTC128B.128 [R2+0x8000], desc[UR8][R248.64+0x80] ;  /* 0x08000080f8027fae */ /* 0x000fe2000b901d48 */
[----:B------:R-:W-:-:S03]  /*1b00*/  LEA.HI.X R7, R18, R5, R19, 0x7, P1 ;  /* 0x0000000512077211 */ /* 0x000fc600008f3c13 */
[----:B------:R-:W-:Y:S04]  /*1b10*/  LDGSTS.E.BYPASS.LTC128B.128 [R247], desc[UR8][R250.64] ;  /* 0x00000000faf77fae */ /* 0x000fe8000b901d48 */
[----:B------:R-:W-:Y:S04]  /*1b20*/  LDGSTS.E.BYPASS.LTC128B.128 [R247+0x1000], desc[UR8][R250.64+0x40] ;  /* 0x01000040faf77fae */ /* 0x000fe8000b901d48 */
[----:B------:R-:W-:Y:S04]  /*1b30*/  LDGSTS.E.BYPASS.LTC128B.128 [R247+0x2000], desc[UR8][R250.64+0x80] ;  /* 0x02000080faf77fae */ /* 0x000fe8000b901d48 */
[----:B------:R-:W-:Y:S04]  /*1b40*/  LDGSTS.E.BYPASS.LTC128B.128 [R2+0x9000], desc[UR8][R4.64] ;  /* 0x0900000004027fae */ /* 0x000fe8000b901d48 */
[----:B------:R-:W-:Y:S04]  /*1b50*/  LDGSTS.E.BYPASS.LTC128B.128 [R2+0xb000], desc[UR8][R4.64+0x40] ;  /* 0x0b00004004027fae */ /* 0x000fe8000b901d48 */
[----:B------:R1:W-:Y:S04]  /*1b60*/  LDGSTS.E.BYPASS.LTC128B.128 [R2+0xd000], desc[UR8][R4.64+0x80] ;  /* 0x0d00008004027fae */ /* 0x0003e8000b901d48 */
[----:B------:R-:W-:Y:S04]  /*1b70*/  LDGSTS.E.BYPASS.LTC128B.128 [R2+0xa000], desc[UR8][R6.64] ;  /* 0x0a00000006027fae */ /* 0x000fe8000b901d48 */
[----:B------:R-:W-:Y:S04]  /*1b80*/  LDGSTS.E.BYPASS.LTC128B.128 [R2+0xc000], desc[UR8][R6.64+0x40] ;  /* 0x0c00004006027fae */ /* 0x000fe8000b901d48 */
[----:B------:R2:W-:Y:S01]  /*1b90*/  LDGSTS.E.BYPASS.LTC128B.128 [R2+0xe000], desc[UR8][R6.64+0x80] ;  /* 0x0e00008006027fae */ /* 0x0005e2000b901d48 */
[----:B------:R-:W-:-:S03]  /*1ba0*/  UIMAD UR30, UR28, UR29, URZ ;  /* 0x0000001d1c1e72a4 */ /* 0x000fc6000f8e023f */
[----:B------:R-:W0:Y:S01]  /*1bb0*/  LDGDEPBAR ;  /* 0x00000000000079af */ /* 0x000e220000000000 */
[----:B------:R-:W-:Y:S02]  /*1bc0*/  USHF.R.S32.HI UR12, URZ, 0x1f, UR29 ;  /* 0x0000001f3f0c7899 */ /* 0x000fe4000801141d */
[----:B------:R-:W-:Y:S02]  /*1bd0*/  UIMAD.WIDE UR14, UR52, UR16, UR10 ;  /* 0x00000010340e72a5 */ /* 0x000fe4000f8e020a */
[----:B------:R-:W-:Y:S02]  /*1be0*/  USHF.L.U32 UR11, UR30, 0x6, URZ ;  /* 0x000000061e0b7899 */ /* 0x000fe4000800063f */
[----:B------:R-:W-:Y:S01]  /*1bf0*/  UIMAD UR16, UR12, UR28, URZ ;  /* 0x0000001c0c1072a4 */ /* 0x000fe2000f8e023f */
[----:B-1----:R-:W-:Y:S01]  /*1c00*/  IMAD.U32 R4, RZ, RZ, UR22 ;  /* 0x00000016ff047e24 */ /* 0x002fe2000f8e00ff */
[----:B------:R-:W-:Y:S02]  /*1c10*/  USHF.R.S32.HI UR17, URZ, 0x1f, UR11 ;  /* 0x0000001f3f117899 */ /* 0x000fe4000801140b */
[----:B------:R-:W-:-:S02]  /*1c20*/  UIMAD.WIDE.U32 UR12, UR29, UR28, URZ ;  /* 0x0000001c1d0c72a5 */ /* 0x000fc4000f8e003f */
[----:B------:R-:W-:-:S04]  /*1c30*/  UIMAD UR16, UR31, UR29, UR16 ;  /* 0x0000001d1f1072a4 */ /* 0x000fc8000f8e0210 */
[----:B--2---:R-:W-:Y:S01]  /*1c40*/  IMAD.U32 R6, RZ, RZ, UR12 ;  /* 0x0000000cff067e24 */ /* 0x004fe2000f8e00ff */
[----:B------:R-:W-:-:S04]  /*1c50*/  DEPBAR.LE SB0, 0x1 ;  /* 0x000080400000791a */ /* 0x000fc80000000000 */
[----:B------:R-:W-:Y:S01]  /*1c60*/  IMAD.U32 R7, RZ, RZ, UR13 ;  /* 0x0000000dff077e24 */ /* 0x000fe2000f8e00ff */
        /* <DEDUP_REMOVED lines=42> */
[----:B---3--:R-:W-:-:S05]  /*1f10*/  IMAD.WIDE R8, R17, R10, UR6 ;  /* 0x0000000611087e25 */ /* 0x008fca000f8e020a */
[----:B------:R-:W5:Y:S04]  /*1f20*/  LDG.E R10, desc[UR8][R8.64] ;  /* 0x00000008080a7981 */ /* 0x000f68000c1e1900 */
[----:B------:R-:W5:Y:S04]  /*1f30*/  LDG.E R11, desc[UR8][R8.64+0x20] ;  /* 0x00002008080b7981 */ /* 0x000f68000c1e1900 */
[----:B------:R-:W5:Y:S04]  /*1f40*/  LDG.E R12, desc[UR8][R8.64+0x80] ;  /* 0x00008008080c7981 */ /* 0x000f68000c1e1900 */
[----:B------:R1:W5:Y:S01]  /*1f50*/  LDG.E R9, desc[UR8][R8.64+0xa0] ;  /* 0x0000a00808097981 */ /* 0x000362000c1e1900 */
[----:B------:R-:W-:Y:S06]  /*1f60*/  BAR.SYNC.DEFER_BLOCKING 0x0 ;  /* 0x0000000000007b1d */ /* 0x000fec0000010000 */
[----:B-1----:R-:W1:Y:S01]  /*1f70*/  S2R R8, SR_TID.X ;  /* 0x0000000000087919 */ /* 0x002e620000002100 */
[----:B------:R-:W-:Y:S01]  /*1f80*/  CS2R R44, SRZ ;  /* 0x00000000002c7805 */ /* 0x000fe2000001ff00 */
[----:B------:R2:W3:Y:S01]  /*1f90*/  LDSM.16.M88.4 R172, [R222+0xf000] ;  /* 0x00f00000deac783b */ /* 0x0004e20000000200 */
[----:B------:R-:W-:-:S03]  /*1fa0*/  CS2R R50, SRZ ;  /* 0x0000000000327805 */ /* 0x000fc6000001ff00 */
[----:B------:R2:W4:Y:S01]  /*1fb0*/  LDSM.16.M88.4 R176, [R222+0xf400] ;  /* 0x00f40000deb0783b */ /* 0x0005220000000200 */
[----:B------:R-:W-:-:S03]  /*1fc0*/  CS2R R48, SRZ ;  /* 0x0000000000307805 */ /* 0x000fc6000001ff00 */
[----:B------:R2:W2:Y:S01]  /*1fd0*/  LDSM.16.M88.4 R180, [R223+0xf000] ;  /* 0x00f00000dfb4783b */ /* 0x0004a20000000200 */
        /* <DEDUP_REMOVED lines=8> */
[----:B-1----:R-:W-:-:S03]  /*2060*/  SHF.R.S32.HI R0, RZ, 0x1f, R8 ;  /* 0x0000001fff007819 */ /* 0x002fc60000011408 */
[----:B------:R1:W1:Y:S01]  /*2070*/  LDSM.16.M88.4 R200, [R223+0x11400] ;  /* 0x01140000dfc8783b */ /* 0x0002620000000200 */
[----:B------:R-:W-:-:S03]  /*2080*/  LEA.HI R0, R0, R8, RZ, 0x5 ;  /* 0x0000000800007211 */ /* 0x000fc600078f28ff */
[----:B------:R1:W1:Y:S01]  /*2090*/  LDSM.16.M88.4 R204, [R222+0x13000] ;  /* 0x01300000decc783b */ /* 0x0002620000000200 */
[----:B------:R-:W-:-:S03]  /*20a0*/  LOP3.LUT R2, R0, 0xffffffe0, RZ, 0xc0, !PT ;  /* 0xffffffe000027812 */ /* 0x000fc600078ec0ff */
[----:B------:R1:W1:Y:S01]  /*20b0*/  LDSM.16.M88.4 R208, [R222+0x13400] ;  /* 0x01340000ded0783b */ /* 0x0002620000000200 */
[----:B------:R-:W-:Y:S01]  /*20c0*/  SHF.R.S32.HI R0, RZ, 0x5, R0 ;  /* 0x00000005ff007819 */ /* 0x000fe20000011400 */
[----:B------:R-:W-:Y:S02]  /*20d0*/  IMAD.IADD R8, R8, 0x1, -R2 ;  /* 0x0000000108087824 */ /* 0x000fe400078e0a02 */
[----:B------:R1:W1:Y:S02]  /*20e0*/  LDSM.16.M88.4 R212, [R223+0x13000] ;  /* 0x01300000dfd4783b */ /* 0x0002640000000200 */
[----:B------:R-:W-:Y:S02]  /*20f0*/  IMAD R0, R0, UR30, R8 ;  /* 0x0000001e00007c24 */ /* 0x000fe4000f8e0208 */
[----:B------:R1:W1:Y:S01]  /*2100*/  LDSM.16.M88.4 R216, [R223+0x13400] ;  /* 0x01340000dfd8783b */ /* 0x0002620000000200 */
[----:B------:R-:W-:Y:S02]  /*2110*/  IMAD.U32 R2, RZ, RZ, UR24 ;  /* 0x00000018ff027e24 */ /* 0x000fe4000f8e00ff */
[----:B------:R-:W-:-:S02]  /*2120*/  IADD3 R4, P2, P1, R0, UR11, R4 ;  /* 0x0000000b00047c10 */ /* 0x000fc4000f95e004 */
[----:B------:R-:W-:Y:S01]  /*2130*/  SHF.R.S32.HI R0, RZ, 0x1f, R0 ;  /* 0x0000001fff007819 */ /* 0x000fe20000011400 */
[----:B------:R-:W-:Y:S02]  /*2140*/  UIADD3 UR11, UP0, UR14, UR25, URZ ;  /* 0x000000190e0b7290 */ /* 0x000fe4000ff1e03f */
[----:B------:R-:W-:Y:S01]  /*2150*/  UIADD3 UR14, UR13, UR16, URZ ;  /* 0x000000100d0e7290 */ /* 0x000fe2000fffe03f */
[----:B------:R-:W-:Y:S02]  /*2160*/  IADD3.X R0, R0, UR17, R2, P2, P1 ;  /* 0x0000001100007c10 */ /* 0x000fe400097e2402 */
[----:B------:R-:W-:Y:S01]  /*2170*/  IADD3 R4, P1, R4, R28, RZ ;  /* 0x0000001c04047210 */ /* 0x000fe20007f3e0ff */
[----:B------:R-:W-:Y:S02]  /*2180*/  UIADD3.X UR15, UR15, UR26, URZ, UP0, !UPT ;  /* 0x0000001a0f0f7290 */ /* 0x000fe400087fe43f */
[----:B------:R-:W-:Y:S02]  /*2190*/  UIMAD UR14, UR14, UR11, URZ ;  /* 0x0000000b0e0e72a4 */ /* 0x000fe4000f8e023f */
[----:B------:R-:W-:-:S02]  /*21a0*/  IMAD.X R5, R0, 0x1, R29, P1 ;  /* 0x0000000100057824 */ /* 0x000fc400008e061d */
[----:B------:R-:W-:Y:S01]  /*21b0*/  UIMAD UR14, UR15, UR12, UR14 ;  /* 0x0000000c0f0e72a4 */ /* 0x000fe2000f8e020e */
[----:B------:R-:W-:Y:S02]  /*21c0*/  IMAD.WIDE.U32 R4, R6, UR11, R4 ;  /* 0x0000000b06047c25 */ /* 0x000fe4000f8e0004 */
[----:B------:R-:W-:Y:S01]  /*21d0*/  ULDC.64 UR12, c[0x0][0x400] ;  /* 0x00010000000c7ab9 */ /* 0x000fe20000000a00 */
[----:B------:R-:W-:Y:S02]  /*21e0*/  UISETP.GE.AND UP0, UPT, UR27, 0x1, UPT ;  /* 0x000000011b00788c */ /* 0x000fe4000bf06270 */
[----:B------:R-:W-:Y:S01]  /*21f0*/  VIADD R0, R5, UR14 ;  /* 0x0000000e05007c36 */ /* 0x000fe20008000000 */
[----:B------:R-:W-:Y:S01]  /*2200*/  LEA R232, P1, R4, UR12, 0x2 ;  /* 0x0000000c04e87c11 */ /* 0x000fe2000f8210ff */
[----:B------:R-:W-:-:S03]  /*2210*/  ULDC.64 UR14, c[0x0][0x478] ;  /* 0x00011e00000e7ab9 */ /* 0x000fc60000000a00 */
[----:B------:R-:W-:Y:S02]  /*2220*/  LEA.HI.X R233, R4, UR13, R0, 0x2, P1 ;  /* 0x0000000d04e97c11 */ /* 0x000fe400088f1400 */
[----:B------:R-:W-:Y:S01]  /*2230*/  PLOP3.LUT P1, PT, PT, PT, UP0, 0x80, 0x0 ;  /* 0x000000000000781c */ /* 0x000fe20003f2f008 */
[----:B------:R-:W-:-:S12]  /*2240*/  UIMAD.WIDE UR10, UR10, 0x4, UR14 ;  /* 0x000000040a0a78a5 */ /* 0x000fd8000f8e020e */
[----:B-1234-:R-:W-:Y:S05]  /*2250*/  @!P1 BRA `(.L_x_491) ;  /* 0x0000004000989947 */ /* 0x01efea0003800000 */
[----:B------:R-:W1:Y:S02]  /*2260*/  LDC.64 R4, c[0x0][0x3b8] ;  /* 0x0000ee00ff047b82 */ /* 0x000e640000000a00 */
[----:B-1----:R-:W2:Y:S04]  /*2270*/  LDG.E.64 R6, desc[UR8][R4.64] ;  /* 0x0000000804067981 */ /* 0x002ea8000c1e1b00 */
[----:B------:R-:W3:Y:S01]  /*2280*/  LDG.E.64 R4, desc[UR8][R4.64+0x8] ;  /* 0x0000080804047981 */ /* 0x000ee2000c1e1b00 */
[----:B------:R-:W-:Y:S01]  /*2290*/  UMOV UR12, UR11 ;  /* 0x0000000b000c7c82 */ /* 0x000fe20008000000 */
[----:B------:R-:W-:Y:S01]  /*22a0*/  UIMAD UR11, UR52, UR28, UR54 ;  /* 0x0000001c340b72a4 */ /* 0x000fe2000f8e0236 */
[----:B------:R-:W-:Y:S01]  /*22b0*/  SHF.R.S32.HI R0, RZ, 0x1f, R8 ;  /* 0x0000001fff007819 */ /* 0x000fe20000011408 */
[----:B------:R-:W-:Y:S01]  /*22c0*/  UMOV UR13, UR10 ;  /* 0x0000000a000d7c82 */ /* 0x000fe20008000000 */
[----:B-----5:R-:W-:Y:S01]  /*22d0*/  STL [R1+0x8], R10 ;  /* 0x0000080a01007387 */ /* 0x020fe20000100800 */
[----:B------:R-:W-:Y:S01]  /*22e0*/  USHF.L.U32 UR11, UR11, 0x5, URZ ;  /* 0x000000050b0b7899 */ /* 0x000fe2000800063f */
[----:B------:R-:W-:Y:S01]  /*22f0*/  VIADD R2, R230, 0x1800 ;  /* 0x00001800e6027836 */ /* 0x000fe20000000000 */
[----:B------:R-:W-:Y:S01]  /*2300*/  USHF.L.U32 UR17, UR30, 0x4, URZ ;  /* 0x000000041e117899 */ /* 0x000fe2000800063f */
[----:B------:R-:W-:Y:S01]  /*2310*/  STL [R1+0x4], R11 ;  /* 0x0000040b01007387 */ /* 0x000fe20000100800 */
[----:B------:R-:W-:Y:S01]  /*2320*/  USHF.R.S32.HI UR14, URZ, 0x1f, UR11 ;  /* 0x0000001f3f0e7899 */ /* 0x000fe2000801140b */
[----:B------:R-:W-:Y:S01]  /*2330*/  IMAD.MOV.U32 R252, RZ, RZ, R9 ;  /* 0x000000fffffc7224 */ /* 0x000fe200078e0009 */
[----:B------:R-:W-:Y:S01]  /*2340*/  USHF.L.U32 UR15, UR30, 0x3, URZ ;  /* 0x000000031e0f7899 */ /* 0x000fe2000800063f */
[----:B------:R-:W-:Y:S01]  /*2350*/  STL [R1], R12 ;  /* 0x0000000c01007387 */ /* 0x000fe20000100800 */
[----:B------:R-:W-:Y:S01]  /*2360*/  UIADD3 UR27, UR17, 0x20, URZ ;  /* 0x00000020111b7890 */ /* 0x000fe2000fffe03f */
[----:B------:R-:W-:Y:S01]  /*2370*/  IMAD.MOV.U32 R127, RZ, RZ, RZ ;  /* 0x000000ffff7f7224 */ /* 0x000fe200078e00ff */
[----:B------:R-:W-:Y:S01]  /*2380*/  UIADD3 UR23, UR17, 0x40, URZ ;  /* 0x0000004011177890 */ /* 0x000fe2000fffe03f */
[----:B------:R-:W-:Y:S01]  /*2390*/  SEL R2, R2, R230, !P0 ;  /* 0x000000e602027207 */ /* 0x000fe20004000000 */
[----:B------:R-:W-:-:S02]  /*23a0*/  UIADD3 UR26, UR15, UR27, URZ ;  /* 0x0000001b0f1a7290 */ /* 0x000fc4000fffe03f */
[----:B------:R-:W-:Y:S02]  /*23b0*/  UIADD3 UR22, UR15, UR23, URZ ;  /* 0x000000170f167290 */ /* 0x000fe4000fffe03f */
[----:B------:R-:W-:Y:S02]  /*23c0*/  UIADD3 UR25, UR15, UR26, URZ ;  /* 0x0000001a0f197290 */ /* 0x000fe4000fffe03f */
[----:B------:R-:W-:Y:S02]  /*23d0*/  UIADD3 UR21, UR15, UR22, URZ ;  /* 0x000000160f157290 */ /* 0x000fe4000fffe03f */
[----:B------:R-:W-:Y:S02]  /*23e0*/  UIADD3 UR24, UR15, UR25, URZ ;  /* 0x000000190f187290 */ /* 0x000fe4000fffe03f */
[----:B------:R-:W-:Y:S02]  /*23f0*/  UIADD3 UR20, UR15, UR21, URZ ;  /* 0x000000150f147290 */ /* 0x000fe4000fffe03f */
[----:B------:R-:W-:-:S02]  /*2400*/  UIADD3 UR18, UR15, UR24, URZ ;  /* 0x000000180f127290 */ /* 0x000fc4000fffe03f */
[----:B------:R-:W-:Y:S02]  /*2410*/  UIADD3 UR19, UR15, UR20, URZ ;  /* 0x000000140f137290 */ /* 0x000fe4000fffe03f */
[----:B------:R-:W-:Y:S02]  /*2420*/  UIMAD UR34, UR30, 0x18, URZ ;  /* 0x000000181e2278a4 */ /* 0x000fe4000f8e023f */
[----:B------:R-:W-:Y:S02]  /*2430*/  USHF.L.U32 UR33, UR30, 0x5, URZ ;  /* 0x000000051e217899 */ /* 0x000fe4000800063f */
[----:B------:R-:W-:Y:S02]  /*2440*/  UIMAD UR32, UR30, 0x28, URZ ;  /* 0x000000281e2078a4 */ /* 0x000fe4000f8e023f */
[----:B------:R-:W-:Y:S02]  /*2450*/  UIMAD UR31, UR30, 0x30, URZ ;  /* 0x000000301e1f78a4 */ /* 0x000fe4000f8e023f */
[----:B------:R-:W-:-:S02]  /*2460*/  UIMAD UR30, UR30, 0x38, URZ ;  /* 0x000000381e1e78a4 */ /* 0x000fc4000f8e023f */
[----:B------:R-:W-:Y:S02]  /*2470*/  UIADD3 UR29, UR15, UR19, URZ ;  /* 0x000000130f1d7290 */ /* 0x000fe4000fffe03f */
[----:B------:R-:W-:Y:S01]  /*2480*/  UIADD3 UR28, UR15, UR18, URZ ;  /* 0x000000120f1c7290 */ /* 0x000fe2000fffe03f */
[----:B--2---:R-:W-:Y:S02]  /*2490*/  R2UR UR10, R6 ;  /* 0x00000000060a72ca */ /* 0x004fe400000e0000 */
[----:B------:R-:W-:-:S11]  /*24a0*/  R2UR UR45, R7 ;  /* 0x00000000072d72ca */ /* 0x000fd600000e0000 */
[----:B------:R-:W-:Y:S02]  /*24b0*/  UIADD3 UR43, UR10, -0x4ab325aa, URZ ;  /* 0xb54cda560a2b7890 */ /* 0x000fe4000fffe03f */
[----:B------:R-:W-:Y:S02]  /*24c0*/  UIADD3 UR44, UR45, 0x646e171e, URZ ;  /* 0x646e171e2d2c7890 */ /* 0x000fe4000fffe03f */
[----:B------:R-:W-:Y:S02]  /*24d0*/  UIADD3 UR42, UR45, -0x56f99767, URZ ;  /* 0xa90668992d2a7890 */ /* 0x000fe4000fffe03f */
[----:B------:R-:W-:Y:S02]  /*24e0*/  UIADD3 UR41, UR10, 0x1715609d, URZ ;  /* 0x1715609d0a297890 */ /* 0x000fe4000fffe03f */
[----:B------:R-:W-:Y:S02]  /*24f0*/  UIADD3 UR40, UR45, -0x126145ec, URZ ;  /* 0xed9eba142d287890 */ /* 0x000fe4000fffe03f */
[----:B------:R-:W-:Y:S01]  /*2500*/  UIADD3 UR39, UR10, 0x78dde6e4, URZ ;  /* 0x78dde6e40a277890 */ /* 0x000fe2000fffe03f */
[----:B---3--:R-:W-:Y:S01]  /*2510*/  IADD3 R8, P2, P1, R4, UR11, R8 ;  /* 0x0000000b04087c10 */ /* 0x008fe2000f95e008 */
[----:B------:R-:W-:-:S02]  /*2520*/  UIADD3 UR38, UR45, 0x32370b8f, URZ ;  /* 0x32370b8f2d267890 */ /* 0x000fc4000fffe03f */
[----:B------:R-:W-:Y:S01]  /*2530*/  UIADD3 UR37, UR10, -0x255992d5, URZ ;  /* 0xdaa66d2b0a257890 */ /* 0x000fe2000fffe03f */
[----:B------:R-:W-:Y:S01]  /*2540*/  IADD3.X R4, R5, UR14, R0, P2, P1 ;  /* 0x0000000e05047c10 */ /* 0x000fe200097e2400 */
[----:B------:R-:W-:Y:S01]  /*2550*/  VIADD R0, R229, 0x1800 ;  /* 0x00001800e5007836 */ /* 0x000fe20000000000 */
[----:B------:R-:W-:Y:S02]  /*2560*/  UIADD3 UR36, UR45, 0x76cf5d0a, URZ ;  /* 0x76cf5d0a2d247890 */ /* 0x000fe4000fffe03f */
[----:B------:R-:W-:Y:S01]  /*2570*/  LOP3.LUT R4, R4, UR10, RZ, 0x3c, !PT ;  /* 0x0000000a04047c12 */ /* 0x000fe2000f8e3cff */
[----:B------:R-:W-:Y:S01]  /*2580*/  UIADD3 UR47, UR10, 0x3c6ef372, URZ ;  /* 0x3c6ef3720a2f7890 */ /* 0x000fe2000fffe03f */
[----:B------:R-:W-:Y:S01]  /*2590*/  SEL R0, R0, R229, !P0 ;  /* 0x000000e500007207 */ /* 0x000fe20004000000 */
[----:B------:R-:W-:Y:S02]  /*25a0*/  UIADD3 UR46, UR45, -0x4498517b, URZ ;  /* 0xbb67ae852d2e7890 */ /* 0x000fe4000fffe03f */
[----:B------:R1:W-:Y:S01]  /*25b0*/  STL [R1+0x18], R4 ;  /* 0x0000180401007387 */ /* 0x0003e20000100800 */
[----:B------:R-:W-:Y:S01]  /*25c0*/  UIADD3 UR35, UR10, -0x61c88647, URZ ;  /* 0x9e3779b90a237890 */ /* 0x000fe2000fffe03f */
[----:B-1----:R-:W-:Y:S01]  /*25d0*/  IMAD.WIDE.U32 R4, R8, -0x2daee0ad, RZ ;  /* 0xd2511f5308047825 */ /* 0x002fe200078e00ff */
[----:B------:R-:W-:Y:S01]  /*25e0*/  LEA R220, R0, UR4, 0x1 ;  /* 0x0000000400dc7c11 */ /* 0x000fe2000f8e08ff */
[----:B------:R-:W-:Y:S01]  /*25f0*/  ULDC UR51, c[0x0][0x270] ;  /* 0x00009c0000337ab9 */ /* 0x000fe20000000800 */
[----:B------:R-:W-:Y:S01]  /*2600*/  LEA R221, R2, UR4, 0x1 ;  /* 0x0000000402dd7c11 */ /* 0x000fe2000f8e08ff */
[----:B------:R-:W-:Y:S01]  /*2610*/  ULDC.U8 UR11, c[0x0][0x388] ;  /* 0x0000e200000b7ab9 */ /* 0x000fe20000000000 */
[----:B------:R1:W-:Y:S01]  /*2620*/  STL.64 [R1+0x10], R4 ;  /* 0x0000100401007387 */ /* 0x0003e20000100a00 */
[----:B------:R-:W-:-:S05]  /*2630*/  ULDC UR10, c[0x0][0x2ec] ;  /* 0x0000bb00000a7ab9 */ /* 0x000fca0000000800 */
.L_x_494:
[----:B------:R-:W0:Y:S01]  /*2640*/  LDGDEPBAR ;  /* 0x00000000000079af */ /* 0x000e220000000000 */
[----:B------:R-:W-:Y:S01]  /*2650*/  IMAD.IADD R0, R228, 0x1, R221 ;  /* 0x00000001e4007824 */ /* 0x000fe200078e02dd */
[----:B------:R-:W-:Y:S01]  /*2660*/  UISETP.GE.AND UP1, UPT, UR5, 0x1, UPT ;  /* 0x000000010500788c */ /* 0x000fe2000bf26270 */
[----:B------:R-:W-:Y:S05]  /*2670*/  IMAD.U32 R2, RZ, RZ, UR48 ;  /* 0x00000030ff027e24 */ /* 0x000fea000f8e00ff */
[----:B------:R-:W2:Y:S04]  /*2680*/  LDL R237, [R1+0x8] ;  /* 0x0000080001ed7983 */ /* 0x000ea80000100800 */
[----:B------:R-:W3:Y:S04]  /*2690*/  LDL R238, [R1+0x28] ;  /* 0x0000280001ee7983 */ /* 0x000ee80000100800 */
[----:B------:R-:W4:Y:S06]  /*26a0*/  LDL.64 R234, [R1+0x10] ;  /* 0x0000100001ea7983 */ /* 0x000f2c0000100a00 */
[----:B------:R-:W3:Y:S04]  /*26b0*/  LDL R231, [R1+0x4] ;  /* 0x0000040001e77983 */ /* 0x000ee80000100800 */
[----:B------:R-:W3:Y:S01]  /*26c0*/  LDL R236, [R1+0x18] ;  /* 0x0000180001ec7983 */ /* 0x000ee20000100800 */
[----:B------:R-:W1:Y:S01]  /*26d0*/  S2R R239, SR_TID.X ;  /* 0x0000000000ef7919 */ /* 0x000e620000002100 */
[----:B------:R-:W1:Y:S01]  /*26e0*/  S2R R240, SR_TID.X ;  /* 0x0000000000f07919 */ /* 0x000e620000002100 */
[----:B------:R-:W-:Y:S04]  /*26f0*/  DEPBAR.LE SB0, 0x0 ;  /* 0x000080000000791a */ /* 0x000fe80000000000 */
[----:B------:R-:W-:Y:S01]  /*2700*/  BAR.SYNC.DEFER_BLOCKING 0x0 ;  /* 0x0000000000007b1d */ /* 0x000fe20000010000 */
[----:B-1----:R-:W-:Y:S05]  /*2710*/  SHF.R.S32.HI R239, RZ, 0x1f, R239 ;  /* 0x0000001fffef7819 */ /* 0x002fea00000114ef */
[----:B------:R-:W-:Y:S01]  /*2720*/  LDSM.16.M88.4 R32, [R221] ;  /* 0x00000000dd20783b */ /* 0x000fe20000000200 */
[----:B------:R-:W-:Y:S04]  /*2730*/  LEA.HI R239, R239, R240, RZ, 0x6 ;  /* 0x000000f0efef7211 */ /* 0x000fe800078f30ff */
[----:B------:R-:W-:Y:S03]  /*2740*/  SHF.R.S32.HI R239, RZ, 0x6, R239 ;  /* 0x00000006ffef7819 */ /* 0x000fe600000114ef */
[----:B------:R-:W1:Y:S02]  /*2750*/  LDSM.16.M88.4 R16, [R222+0x9000] ;  /* 0x00900000de10783b */ /* 0x000e640000000200 */
[----:B------:R-:W-:Y:S06]  /*2760*/  IMAD R2, R2, 0x4, R239 ;  /* 0x0000000402027824 */ /* 0x000fec00078e02ef */
[----:B------:R-:W1:Y:S01]  /*2770*/  LDSM.16.M88.4 R28, [R221+0x800] ;  /* 0x00080000dd1c783b */ /* 0x000e620000000200 */
[----:B------:R-:W-:Y:S07]  /*2780*/  LOP3.LUT R2, R2, UR45, RZ, 0x3c, !PT ;  /* 0x0000002d02027c12 */ /* 0x000fee000f8e3cff */
        /* <DEDUP_REMOVED lines=39> */
[----:B------:R-:W2:Y:S05]  /*2a00*/  LDSM.16.M88.4 R132, [R221+0x2800] ;  /* 0x00280000dd84783b */ /* 0x000eaa0000000200 */
[----:B------:R-:W-:Y:S03]  /*2a10*/  HMMA.16816.F32 R32, R152, R162, R32 ;  /* 0x000000a29820723c */ /* 0x000fe60000001820 */
[----:B------:R-:W3:Y:S03]  /*2a20*/  LDSM.16.M88.4 R152, [R222+0xd400] ;  /* 0x00d40000de98783b */ /* 0x000ee60000000200 */
[-C--:B-1----:R-:W-:Y:S05]  /*2a30*/  HMMA.16816.F32 R4, R164, R168.reuse, R4 ;  /* 0x000000a8a404723c */ /* 0x082fea0000001804 */
[----:B------:R-:W1:Y:S01]  /*2a40*/  LDSM.16.M88.4 R160, [R223+0xd000] ;  /* 0x00d00000dfa0783b */ /* 0x000e620000000200 */
[C---:B------:R-:W-:Y:S06]  /*2a50*/  HMMA.16816.F32 R8, R136.reuse, R168, R8 ;  /* 0x000000a88808723c */ /* 0x040fec0000001808 */
[-C--:B------:R-:W-:Y:S06]  /*2a60*/  HMMA.16816.F32 R12, R136, R170.reuse, R12 ;  /* 0x000000aa880c723c */ /* 0x080fec000000180c */
[C---:B------:R-:W-:Y:S06]  /*2a70*/  HMMA.16816.F32 R16, R164.reuse, R170, R16 ;  /* 0x000000aaa410723c */ /* 0x040fec0000001810 */
[-C--:B------:R-:W-:Y:S06]  /*2a80*/  HMMA.16816.F32 R20, R164, R140.reuse, R20 ;  /* 0x0000008ca414723c */ /* 0x080fec0000001814 */
[C---:B------:R-:W-:Y:S06]  /*2a90*/  HMMA.16816.F32 R24, R136.reuse, R140, R24 ;  /* 0x0000008c8818723c */ /* 0x040fec0000001818 */
[-C--:B------:R-:W-:Y:S01]  /*2aa0*/  HMMA.16816.F32 R28, R136, R142.reuse, R28 ;  /* 0x0000008e881c723c */ /* 0x080fe2000000181c */
[----:B------:R1:W3:Y:S05]  /*2ab0*/  LDSM.16.M88.4 R136, [R0+0x2800] ;  /* 0x002800000088783b */ /* 0x0002ea0000000200 */
[----:B------:R-:W-:Y:S06]  /*2ac0*/  HMMA.16816.F32 R32, R164, R142, R32 ;  /* 0x0000008ea420723c */ /* 0x000fec0000001820 */
[-C--:B------:R-:W-:Y:S05]  /*2ad0*/  HMMA.16816.F32 R4, R144, R148.reuse, R4 ;  /* 0x000000949004723c */ /* 0x080fea0000001804 */
[----:B--2---:R-:W-:Y:S01]  /*2ae0*/  FSETP.NEU.FTZ.AND P0, PT, R237, -INF , PT ;  /* 0xff800000ed00780b */ /* 0x004fe20003f1d000 */
[C---:B------:R-:W-:Y:S01]  /*2af0*/  HMMA.16816.F32 R8, R132.reuse, R148, R8 ;  /* 0x000000948408723c */ /* 0x040fe20000001808 */
[----:B------:R-:W2:Y:S04]  /*2b00*/  LDL R148, [R1] ;  /* 0x0000000001947983 */ /* 0x000ea80000100800 */
[----:B----4-:R-:W-:Y:S01]  /*2b10*/  LOP3.LUT R2, R235, R2, RZ, 0x3c, !PT ;  /* 0x00000002eb027212 */ /* 0x010fe200078e3cff */
[-C--:B------:R-:W-:Y:S01]  /*2b20*/  HMMA.16816.F32 R12, R132, R150.reuse, R12 ;  /* 0x00000096840c723c */ /* 0x080fe2000000180c */
[----:B-1----:R-:W-:Y:S04]  /*2b30*/  IMAD.U32 R0, RZ, RZ, UR5 ;  /* 0x00000005ff007e24 */ /* 0x002fe8000f8e00ff */
[----:B---3--:R-:W-:Y:S01]  /*2b40*/  IMAD R0, R0, 0x4, R238 ;  /* 0x0000000400007824 */ /* 0x008fe200078e02ee */
[C---:B------:R-:W-:Y:S05]  /*2b50*/  HMMA.16816.F32 R16, R144.reuse, R150, R16 ;  /* 0x000000969010723c */ /* 0x040fea0000001810 */
[C---:B------:R-:W-:Y:S01]  /*2b60*/  IMAD.WIDE.U32 R142, R0.reuse, -0x326172a9, RZ ;  /* 0xcd9e8d57008e7825 */ /* 0x040fe200078e00ff */
[-C--:B------:R-:W-:Y:S05]  /*2b70*/  HMMA.16816.F32 R20, R144, R152.reuse, R20 ;  /* 0x000000989014723c */ /* 0x080fea0000001814 */
[----:B------:R-:W-:Y:S01]  /*2b80*/  VIADD R140, R0, 0x2 ;  /* 0x00000002008c7836 */ /* 0x000fe20000000000 */
[C---:B------:R-:W-:Y:S05]  /*2b90*/  HMMA.16816.F32 R24, R132.reuse, R152, R24 ;  /* 0x000000988418723c */ /* 0x040fea0000001818 */
[----:B------:R-:W-:Y:S01]  /*2ba0*/  IMAD.WIDE.U32 R140, R140, -0x326172a9, RZ ;  /* 0xcd9e8d578c8c7825 */ /* 0x000fe200078e00ff */
[-C--:B------:R-:W-:Y:S05]  /*2bb0*/  HMMA.16816.F32 R28, R132, R154.reuse, R28 ;  /* 0x0000009a841c723c */ /* 0x080fea000000181c */
[-C--:B------:R-:W-:Y:S01]  /*2bc0*/  LOP3.LUT R0, R143, R236.reuse, RZ, 0x3c, !PT ;  /* 0x000000ec8f007212 */ /* 0x080fe200078e3cff */
        /* <DEDUP_REMOVED lines=9> */
[----:B------:R-:W-:Y:S01]  /*2c60*/  IMAD.WIDE.U32 R134, R2, -0x326172a9, RZ ;  /* 0xcd9e8d5702867825 */ /* 0x000fe200078e00ff */
[----:B------:R-:W-:Y:S01]  /*2c70*/  LOP3.LUT R145, R141, R236, RZ, 0x3c, !PT ;  /* 0x000000ec8d917212 */ /* 0x000fe200078e3cff */
[C---:B------:R-:W-:Y:S04]  /*2c80*/  HMMA.16816.F32 R16, R156.reuse, R162, R16 ;  /* 0x000000a29c10723c */ /* 0x040fe80000001810 */
[C---:B------:R-:W-:Y:S01]  /*2c90*/  LOP3.LUT R146, R135.reuse, UR35, R140, 0x96, !PT ;  /* 0x0000002387927c12 */ /* 0x040fe2000f8e968c */
[--C-:B------:R-:W-:Y:S01]  /*2ca0*/  FFMA.FTZ R4, R4, UR10, -R133.reuse ;  /* 0x0000000a04047c23 */ /* 0x100fe20008010885 */
[----:B------:R-:W-:Y:S01]  /*2cb0*/  LOP3.LUT R142, R135, UR35, R142, 0x96, !PT ;  /* 0x00000023878e7c12 */ /* 0x000fe2000f8e968e */
[--C-:B------:R-:W-:Y:S01]  /*2cc0*/  FFMA.FTZ R5, R5, UR10, -R133.reuse ;  /* 0x0000000a05057c23 */ /* 0x100fe20008010885 */
[----:B------:R-:W-:Y:S01]  /*2cd0*/  LOP3.LUT R147, R234, UR46, RZ, 0x3c, !PT ;  /* 0x0000002eea937c12 */ /* 0x000fe2000f8e3cff */
[----:B------:R-:W-:Y:S02]  /*2ce0*/  MUFU.EX2 R170, R4 ;  /* 0x0000000400aa7308 */ /* 0x000fe40000000800 */
[----:B------:R-:W-:Y:S01]  /*2cf0*/  IMAD.WIDE.U32 R140, R0, -0x2daee0ad, RZ ;  /* 0xd2511f53008c7825 */ /* 0x000fe200078e00ff */
[----:B------:R-:W-:Y:S03]  /*2d00*/  LOP3.LUT R0, R134, UR47, RZ, 0x3c, !PT ;  /* 0x0000002f86007c12 */ /* 0x000fe6000f8e3cff */
[--C-:B------:R-:W-:Y:S01]  /*2d10*/  FFMA.FTZ R6, R6, UR10, -R132.reuse ;  /* 0x0000000a06067c23 */ /* 0x100fe20008010884 */
[----:B------:R-:W-:Y:S01]  /*2d20*/  IMAD.WIDE.U32 R142, R142, -0x2daee0ad, RZ ;  /* 0xd2511f538e8e7825 */ /* 0x000fe200078e00ff */
[----:B------:R-:W-:Y:S02]  /*2d30*/  LOP3.LUT R135, R147, R141, RZ, 0x3c, !PT ;  /* 0x0000008d93877212 */ /* 0x000fe400078e3cff */
[----:B------:R1:W-:Y:S01]  /*2d40*/  MUFU.EX2 R171, R5 ;  /* 0x0000000500ab7308 */ /* 0x0003e20000000800 */
[----:B------:R-:W-:Y:S01]  /*2d50*/  FFMA.FTZ R7, R7, UR10, -R132 ;  /* 0x0000000a07077c23 */ /* 0x000fe20008010884 */
[----:B------:R-:W-:Y:S01]  /*2d60*/  LOP3.LUT R144, R143, UR36, R140, 0x96, !PT ;  /* 0x000000248f907c12 */ /* 0x000fe2000f8e968c */
[----:B------:R-:W-:Y:S04]  /*2d70*/  IMAD.WIDE.U32 R134, R135, -0x326172a9, RZ ;  /* 0xcd9e8d5787867825 */ /* 0x000fe800078e00ff */
[--C-:B------:R-:W-:Y:S03]  /*2d80*/  FFMA.FTZ R16, R16, UR10, -R133.reuse ;  /* 0x0000000a10107c23 */ /* 0x100fe60008010885 */
[----:B------:R3:W-:Y:S01]  /*2d90*/  MUFU.EX2 R236, R6 ;  /* 0x0000000600ec7308 */ /* 0x0007e20000000800 */
[----:B------:R-:W-:Y:S04]  /*2da0*/  IMAD.WIDE.U32 R140, R146, -0x2daee0ad, RZ ;  /* 0xd2511f53928c7825 */ /* 0x000fe800078e00ff */
[--C-:B------:R-:W-:Y:S01]  /*2db0*/  FFMA.FTZ R17, R17, UR10, -R133.reuse ;  /* 0x0000000a11117c23 */ /* 0x100fe20008010885 */
[--C-:B------:R-:W-:Y:S01]  /*2dc0*/  FFMA.FTZ R18, R18, UR10, -R132.reuse ;  /* 0x0000000a12127c23 */ /* 0x100fe20008010884 */
[----:B------:R-:W-:Y:S03]  /*2dd0*/  FFMA.FTZ R19, R19, UR10, -R132 ;  /* 0x0000000a13137c23 */ /* 0x000fe60008010884 */
[----:B------:R4:W-:Y:S01]  /*2de0*/  MUFU.EX2 R235, R7 ;  /* 0x0000000700eb7308 */ /* 0x0009e20000000800 */
[----:B-1----:R-:W-:Y:S04]  /*2df0*/  IMAD.WIDE.U32 R4, R145, -0x2daee0ad, RZ ;  /* 0xd2511f5391047825 */ /* 0x002fe800078e00ff */
[----:B------:R-:W-:Y:S01]  /*2e00*/  IMAD.WIDE.U32 R144, R144, -0x326172a9, RZ ;  /* 0xcd9e8d5790907825 */ /* 0x000fe200078e00ff */
[----:B------:R-:W-:Y:S04]  /*2e10*/  LOP3.LUT R5, R147, R5, RZ, 0x3c, !PT ;  /* 0x0000000593057212 */ /* 0x000fe800078e3cff */
[----:B------:R-:W1:Y:S10]  /*2e20*/  MUFU.EX2 R167, R16 ;  /* 0x0000001000a77308 */ /* 0x000e740000000800 */
[----:B------:R-:W-:Y:S10]  /*2e30*/  MUFU.EX2 R164, R17 ;  /* 0x0000001100a47308 */ /* 0x000ff40000000800 */
[----:B------:R-:W-:Y:S10]  /*2e40*/  MUFU.EX2 R166, R18 ;  /* 0x0000001200a67308 */ /* 0x000ff40000000800 */
[----:B------:R-:W1:Y:S01]  /*2e50*/  MUFU.EX2 R165, R19 ;  /* 0x0000001300a57308 */ /* 0x000e620000000800 */
[C---:B--2---:R-:W-:Y:S01]  /*2e60*/  FMUL.FTZ R2, R148.reuse, 1.4426950216293334961 ;  /* 0x3fb8aa3b94027820 */ /* 0x044fe20000410000 */
[----:B------:R-:W-:Y:S02]  /*2e70*/  FSETP.NEU.FTZ.AND P0, PT, R148, -INF , PT ;  /* 0xff8000009400780b */ /* 0x000fe40003f1d000 */
[----:B------:R-:W-:Y:S02]  /*2e80*/  LOP3.LUT R148, R0, R135, RZ, 0x3c, !PT ;  /* 0x0000008700947212 */ /* 0x000fe400078e3cff */
[----:B------:R-:W-:Y:S01]  /*2e90*/  LOP3.LUT R135, R141, UR36, R4, 0x96, !PT ;  /* 0x000000248d877c12 */ /* 0x000fe2000f8e9604 */
[----:B------:R-:W-:Y:S01]  /*2ea0*/  IMAD.WIDE.U32 R4, R5, -0x326172a9, RZ ;  /* 0xcd9e8d5705047825 */ /* 0x000fe200078e00ff */
[----:B------:R-:W-:Y:S02]  /*2eb0*/  FSEL R2, R2, RZ, P0 ;  /* 0x000000ff02027208 */ /* 0x000fe40000000000 */
[----:B-----5:R-:W-:Y:S01]  /*2ec0*/  FSETP.NEU.FTZ.AND P0, PT, R252, -INF , PT ;  /* 0xff800000fc00780b */ /* 0x020fe20003f1d000 */
[----:B------:R-:W-:Y:S01]  /*2ed0*/  IMAD.WIDE.U32 R148, R148, -0x2daee0ad, RZ ;  /* 0xd2511f5394947825 */ /* 0x000fe200078e00ff */
[----:B---3--:R-:W-:Y:S03]  /*2ee0*/  LOP3.LUT R6, R0, R5, RZ, 0x3c, !PT ;  /* 0x0000000500067212 */ /* 0x008fe600078e3cff */
[----:B------:R-:W-:Y:S01]  /*2ef0*/  FFMA.FTZ R8, R8, UR10, -R2 ;  /* 0x0000000a08087c23 */ /* 0x000fe20008010802 */
[----:B------:R-:W-:Y:S01]  /*2f00*/  FMUL.FTZ R0, R252, 1.4426950216293334961 ;  /* 0x3fb8aa3bfc007820 */ /* 0x000fe20000410000 */
[----:B------:R-:W-:Y:S01]  /*2f10*/  LOP3.LUT R146, R149, UR38, R142, 0x96, !PT ;  /* 0x0000002695927c12 */ /* 0x000fe2000f8e968e */
[----:B------:R-:W-:Y:S01]  /*2f20*/  FFMA.FTZ R9, R9, UR10, -R2 ;  /* 0x0000000a09097c23 */ /* 0x000fe20008010802 */
[----:B------:R2:W-:Y:S01]  /*2f30*/  MUFU.EX2 R239, R8 ;  /* 0x0000000800ef7308 */ /* 0x0005e20000000800 */
[----:B------:R-:W-:Y:S01]  /*2f40*/  LOP3.LUT R141, R145, UR37, R134, 0x96, !PT ;  /* 0x00000025918d7c12 */ /* 0x000fe2000f8e9686 */
[----:B----4-:R-:W-:Y:S01]  /*2f50*/  IMAD.WIDE.U32 R6, R6, -0x2daee0ad, RZ ;  /* 0xd2511f5306067825 */ /* 0x010fe200078e00ff */
[----:B------:R-:W-:Y:S03]  /*2f60*/  FSEL R0, R0, RZ, P0 ;  /* 0x000000ff00007208 */ /* 0x000fe60000000000 */
[----:B------:R-:W-:Y:S01]  /*2f70*/  FFMA.FTZ R12, R12, UR10, -R2 ;  /* 0x0000000a0c0c7c23 */ /* 0x000fe20008010802 */
[----:B------:R-:W-:Y:S01]  /*2f80*/  IMAD.WIDE.U32 R134, R135, -0x326172a9, RZ ;  /* 0xcd9e8d5787867825 */ /* 0x000fe200078e00ff */
[----:B------:R-:W-:Y:S02]  /*2f90*/  LOP3.LUT R140, R7, UR38, R140, 0x96, !PT ;  /* 0x00000026078c7c12 */ /* 0x000fe4000f8e968c */
[----:B------:R3:W4:Y:S01]  /*2fa0*/  MUFU.EX2 R237, R9 ;  /* 0x0000000900ed7308 */ /* 0x0007220000000800 */
[----:B------:R-:W-:Y:S01]  /*2fb0*/  FFMA.FTZ R10, R10, UR10, -R0 ;  /* 0x0000000a0a0a7c23 */ /* 0x000fe20008010800 */
[----:B------:R-:W-:Y:S01]  /*2fc0*/  IMAD.WIDE.U32 R146, R146, -0x326172a9, RZ ;  /* 0xcd9e8d5792927825 */ /* 0x000fe200078e00ff */
[----:B------:R-:W-:Y:S03]  /*2fd0*/  LOP3.LUT R142, R135, UR37, R4, 0x96, !PT ;  /* 0x00000025878e7c12 */ /* 0x000fe6000f8e9604 */
[----:B------:R-:W-:Y:S01]  /*2fe0*/  FFMA.FTZ R11, R11, UR10, -R0 ;  /* 0x0000000a0b0b7c23 */ /* 0x000fe20008010800 */
[----:B------:R-:W-:Y:S01]  /*2ff0*/  IMAD.WIDE.U32 R4, R141, -0x2daee0ad, RZ ;  /* 0xd2511f538d047825 */ /* 0x000fe200078e00ff */
[----:B------:R-:W-:Y:S02]  /*3000*/  LOP3.LUT R150, R147, UR39, R144, 0x96, !PT ;  /* 0x0000002793967c12 */ /* 0x000fe4000f8e9690 */
[----:B------:R1:W-:Y:S01]  /*3010*/  MUFU.EX2 R240, R10 ;  /* 0x0000000a00f07308 */ /* 0x0003e20000000800 */
[----:B------:R-:W-:Y:S01]  /*3020*/  FFMA.FTZ R13, R13, UR10, -R2 ;  /* 0x0000000a0d0d7c23 */ /* 0x000fe20008010802 */
[----:B------:R-:W-:Y:S01]  /*3030*/  IMAD.WIDE.U32 R142, R142, -0x2daee0ad, RZ ;  /* 0xd2511f538e8e7825 */ /* 0x000fe200078e00ff */
[----:B--2---:R-:W-:Y:S03]  /*3040*/  LOP3.LUT R8, R5, UR40, R148, 0x96, !PT ;  /* 0x0000002805087c12 */ /* 0x004fe6000f8e9694 */
[----:B------:R-:W-:Y:S01]  /*3050*/  FFMA.FTZ R15, R15, UR10, -R0 ;  /* 0x0000000a0f0f7c23 */ /* 0x000fe20008010800 */
[----:B------:R-:W-:Y:S01]  /*3060*/  IMAD.WIDE.U32 R140, R140, -0x326172a9, RZ ;  /* 0xcd9e8d578c8c7825 */ /* 0x000fe200078e00ff */
[----:B------:R-:W-:Y:S02]  /*3070*/  LOP3.LUT R148, R143, UR40, R6, 0x96, !PT ;  /* 0x000000288f947c12 */ /* 0x000fe4000f8e9606 */
[----:B------:R-:W-:Y:S01]  /*3080*/  MUFU.EX2 R169, R12 ;  /* 0x0000000c00a97308 */ /* 0x000fe20000000800 */
[----:B------:R-:W-:Y:S01]  /*3090*/  IMAD.WIDE.U32 R150, R150, -0x2daee0ad, RZ ;  /* 0xd2511f5396967825 */ /* 0x000fe200078e00ff */
[----:B------:R-:W-:Y:S03]  /*30a0*/  LOP3.LUT R144, R141, UR39, R134, 0x96, !PT ;  /* 0x000000278d907c12 */ /* 0x000fe6000f8e9686 */
[----:B------:R-:W-:Y:S01]  /*30b0*/  IMAD.WIDE.U32 R148, R148, -0x326172a9, RZ ;  /* 0xcd9e8d5794947825 */ /* 0x000fe200078e00ff */
[----:B------:R-:W-:Y:S04]  /*30c0*/  LOP3.LUT R134, R151, UR42, R4, 0x96, !PT ;  /* 0x0000002a97867c12 */ /* 0x000fe8000f8e9604 */
[----:B------:R2:W4:Y:S01]  /*30d0*/  MUFU.EX2 R238, R11 ;  /* 0x0000000b00ee7308 */ /* 0x0005220000000800 */
[----:B------:R-:W4:Y:S01]  /*30e0*/  LDSM.16.M88.4 R4, [R223+0xd400] ;  /* 0x00d40000df04783b */ /* 0x000f220000000200 */
[----:B---3--:R-:W-:Y:S01]  /*30f0*/  IMAD.WIDE.U32 R8, R8, -0x326172a9, RZ ;  /* 0xcd9e8d5708087825 */ /* 0x008fe200078e00ff */
[----:B-1----:R-:W-:Y:S03]  /*3100*/  LOP3.LUT R10, R149, UR41, R140, 0x96, !PT ;  /* 0x00000029950a7c12 */ /* 0x002fe6000f8e968c */
[----:B------:R-:W-:Y:S01]  /*3110*/  IMAD.WIDE.U32 R144, R144, -0x2daee0ad, RZ ;  /* 0xd2511f5390907825 */ /* 0x000fe200078e00ff */
[----:B------:R-:W-:Y:S03]  /*3120*/  LOP3.LUT R9, R9, UR41, R146, 0x96, !PT ;  /* 0x0000002909097c12 */ /* 0x000fe6000f8e9692 */
[----:B------:R1:W3:Y:S01]  /*3130*/  MUFU.EX2 R168, R13 ;  /* 0x0000000d00a87308 */ /* 0x0002e20000000800 */
[----:B------:R-:W-:Y:S01]  /*3140*/  IMAD.WIDE.U32 R134, R134, -0x326172a9, RZ ;  /* 0xcd9e8d5786867825 */ /* 0x000fe200078e00ff */
[----:B------:R-:W-:Y:S02]  /*3150*/  LOP3.LUT R142, R145, UR42, R142, 0x96, !PT ;  /* 0x0000002a918e7c12 */ /* 0x000fe4000f8e968e */
[C---:B------:R-:W-:Y:S06]  /*3160*/  LOP3.LUT R145, R134.reuse, 0xffff, RZ, 0xc0, !PT ;  /* 0x0000ffff86917812 */ /* 0x040fec00078ec0ff */
[----:B------:R-:W3:Y:S01]  /*3170*/  MUFU.EX2 R231, R15 ;  /* 0x0000000f00e77308 */ /* 0x000ee20000000800 */
[----:B------:R-:W-:Y:S01]  /*3180*/  LOP3.LUT R140, R134, 0xff, RZ, 0xc0, !PT ;  /* 0x000000ff868c7812 */ /* 0x000fe200078ec0ff */
[----:B--2---:R-:W-:Y:S01]  /*3190*/  IMAD.WIDE.U32 R10, R10, -0x2daee0ad, RZ ;  /* 0xd2511f530a0a7825 */ /* 0x004fe200078e00ff */
[--C-:B------:R-:W-:Y:S02]  /*31a0*/  SHF.R.U32.HI R146, RZ, 0x10, R134.reuse ;  /* 0x00000010ff927819 */ /* 0x100fe40000011686 */
[----:B------:R-:W-:Y:S01]  /*31b0*/  SHF.R.U32.HI R141, RZ, 0x18, R134 ;  /* 0x00000018ff8d7819 */ /* 0x000fe20000011686 */
[----:B------:R-:W-:Y:S01]  /*31c0*/  FFMA.FTZ R134, R14, UR10, -R0 ;  /* 0x0000000a0e867c23 */ /* 0x000fe20008010800 */
[----:B------:R-:W-:Y:S01]  /*31d0*/  LOP3.LUT R12, R135, UR43, R8, 0x96, !PT ;  /* 0x0000002b870c7c12 */ /* 0x000fe2000f8e9608 */
[----:B------:R-:W-:Y:S01]  /*31e0*/  IMAD.WIDE.U32 R8, R9, -0x2daee0ad, RZ ;  /* 0xd2511f5309087825 */ /* 0x000fe200078e00ff */
[----:B-1----:R-:W-:Y:S01]  /*31f0*/  LOP3.LUT R13, R11, UR44, R144, 0x96, !PT ;  /* 0x0000002c0b0d7c12 */ /* 0x002fe2000f8e9690 */
[----:B------:R1:W2:Y:S01]  /*3200*/  MUFU.EX2 R234, R134 ;  /* 0x0000008600ea7308 */ /* 0x0002a20000000800 */
[----:B------:R-:W-:Y:S02]  /*3210*/  SHF.R.U32.HI R147, RZ, 0x18, R10 ;  /* 0x00000018ff937819 */ /* 0x000fe4000001160a */
[C---:B------:R-:W-:Y:S02]  /*3220*/  LOP3.LUT R143, R8.reuse, 0xff, RZ, 0xc0, !PT ;  /* 0x000000ff088f7812 */ /* 0x040fe400078ec0ff */
[----:B------:R-:W-:Y:S02]  /*3230*/  LOP3.LUT R14, R9, UR44, R150, 0x96, !PT ;  /* 0x0000002c090e7c12 */ /* 0x000fe4000f8e9696 */
[--C-:B------:R-:W-:Y:S02]  /*3240*/  SHF.R.U32.HI R151, RZ, 0x10, R8.reuse ;  /* 0x00000010ff977819 */ /* 0x100fe40000011608 */
[----:B------:R-:W-:Y:S02]  /*3250*/  LOP3.LUT R149, R8, 0xffff, RZ, 0xc0, !PT ;  /* 0x0000ffff08957812 */ /* 0x000fe400078ec0ff */
[----:B------:R-:W-:Y:S01]  /*3260*/  SHF.R.U32.HI R144, RZ, 0x18, R8 ;  /* 0x00000018ff907819 */ /* 0x000fe20000011608 */
[----:B------:R-:W-:Y:S01]  /*3270*/  IMAD.WIDE.U32 R8, R142, -0x326172a9, RZ ;  /* 0xcd9e8d578e087825 */ /* 0x000fe200078e00ff */
[----:B------:R-:W-:Y:S01]  /*3280*/  LOP3.LUT R142, R10, 0xff, RZ, 0xc0, !PT ;  /* 0x000000ff0a8e7812 */ /* 0x000fe200078ec0ff */
[-C--:B----4-:R-:W-:Y:S03]  /*3290*/  HMMA.16816.F32 R20, R156, R4.reuse, R20 ;  /* 0x000000049c14723c */ /* 0x090fe60000001814 */
[----:B-1----:R-:W-:Y:S02]  /*32a0*/  LOP3.LUT R134, R8, 0xff, RZ, 0xc0, !PT ;  /* 0x000000ff08867812 */ /* 0x002fe400078ec0ff */
[--C-:B------:R-:W-:Y:S01]  /*32b0*/  SHF.R.U32.HI R135, RZ, 0x10, R8.reuse ;  /* 0x00000010ff877819 */ /* 0x100fe20000011608 */
[C---:B------:R-:W-:Y:S04]  /*32c0*/  HMMA.16816.F32 R24, R136.reuse, R4, R24 ;  /* 0x000000048818723c */ /* 0x040fe80000001818 */
[----:B------:R-:W-:Y:S01]  /*32d0*/  ISETP.LE.U32.AND P4, PT, R140, UR11, PT ;  /* 0x0000000b8c007c0c */ /* 0x000fe2000bf83070 */
[----:B------:R-:W-:Y:S01]  /*32e0*/  IMAD.U32 R140, RZ, RZ, UR13 ;  /* 0x0000000dff8c7e24 */ /* 0x000fe2000f8e00ff */
[-C--:B------:R-:W-:Y:S03]  /*32f0*/  HMMA.16816.F32 R28, R136, R6.reuse, R28 ;  /* 0x00000006881c723c */ /* 0x080fe6000000181c */
[----:B------:R-:W-:Y:S02]  /*3300*/  ISETP.LE.U32.AND P5, PT, R141, UR11, PT ;  /* 0x0000000b8d007c0c */ /* 0x000fe4000bfa3070 */
[----:B------:R-:W-:Y:S01]  /*3310*/  LOP3.LUT R15, R8, 0xffff, RZ, 0xc0, !PT ;  /* 0x0000ffff080f7812 */ /* 0x000fe200078ec0ff */
[----:B------:R-:W-:Y:S01]  /*3320*/  HMMA.16816.F32 R32, R156, R6, R32 ;  /* 0x000000069c20723c */ /* 0x000fe20000001820 */
[----:B------:R-:W4:Y:S01]  /*3330*/  LDL R159, [R1+0xc] ;  /* 0x00000c00019f7983 */ /* 0x000f220000100800 */
[----:B------:R-:W-:Y:S03]  /*3340*/  IMAD.U32 R141, RZ, RZ, UR12 ;  /* 0x0000000cff8d7e24 */ /* 0x000fe6000f8e00ff */
[----:B------:R-:W-:Y:S01]  /*3350*/  SHF.R.U32.HI R16, RZ, 0x18, R8 ;  /* 0x00000018ff107819 */ /* 0x000fe20000011608 */
[--C-:B------:R-:W-:Y:S01]  /*3360*/  FFMA.FTZ R20, R20, UR10, -R133.reuse ;  /* 0x0000000a14147c23 */ /* 0x100fe20008010885 */
[----:B------:R-:W-:Y:S01]  /*3370*/  LOP3.LUT R8, R12, 0xffff, RZ, 0xc0, !PT ;  /* 0x0000ffff0c087812 */ /* 0x000fe200078ec0ff */
[--C-:B------:R-:W-:Y:S02]  /*3380*/  FFMA.FTZ R21, R21, UR10, -R133.reuse ;  /* 0x0000000a15157c23 */ /* 0x100fe40008010885 */
[----:B------:R-:W1:Y:S01]  /*3390*/  MUFU.EX2 R162, R20 ;  /* 0x0000001400a27308 */ /* 0x000e620000000800 */
[----:B------:R-:W-:Y:S01]  /*33a0*/  SHF.R.U32.HI R241, RZ, 0x10, R10 ;  /* 0x00000010fff17819 */ /* 0x000fe2000001160a */
[----:B------:R-:W-:Y:S01]  /*33b0*/  FFMA.FTZ R22, R22, UR10, -R132 ;  /* 0x0000000a16167c23 */ /* 0x000fe20008010884 */
[----:B------:R-:W-:Y:S01]  /*33c0*/  LOP3.LUT R242, R10, 0xffff, RZ, 0xc0, !PT ;  /* 0x0000ffff0af27812 */ /* 0x000fe200078ec0ff */
[----:B------:R-:W-:Y:S01]  /*33d0*/  @!P4 FADD.FTZ R167, -R167, -RZ ;  /* 0x800000ffa7a7c221 */ /* 0x000fe20000010100 */
[----:B------:R-:W-:Y:S01]  /*33e0*/  LOP3.LUT R10, R9, UR43, R148, 0x96, !PT ;  /* 0x0000002b090a7c12 */ /* 0x000fe2000f8e9694 */
[----:B------:R-:W-:Y:S01]  /*33f0*/  FFMA.FTZ R23, R23, UR10, -R132 ;  /* 0x0000000a17177c23 */ /* 0x000fe20008010884 */
[----:B------:R-:W-:Y:S03]  /*3400*/  LOP3.LUT R9, R12, 0xff, RZ, 0xc0, !PT ;  /* 0x000000ff0c097812 */ /* 0x000fe600078ec0ff */
[----:B------:R-:W1:Y:S01]  /*3410*/  MUFU.EX2 R160, R21 ;  /* 0x0000001500a07308 */ /* 0x000e620000000800 */
[----:B------:R-:W-:Y:S01]  /*3420*/  SHF.R.U32.HI R8, RZ, 0x8, R8 ;  /* 0x00000008ff087819 */ /* 0x000fe20000011608 */
[----:B------:R-:W-:Y:S01]  /*3430*/  @!P5 FADD.FTZ R165, -R165, -RZ ;  /* 0x800000ffa5a5d221 */ /* 0x000fe20000010100 */
[----:B------:R-:W-:Y:S01]  /*3440*/  ISETP.LE.U32.AND P3, PT, R9, UR11, PT ;  /* 0x0000000b09007c0c */ /* 0x000fe2000bf63070 */
[----:B------:R-:W-:Y:S01]  /*3450*/  FFMA.FTZ R24, R24, UR10, -R2 ;  /* 0x0000000a18187c23 */ /* 0x000fe20008010802 */
[--C-:B------:R-:W-:Y:S01]  /*3460*/  SHF.R.U32.HI R11, RZ, 0x18, R12.reuse ;  /* 0x00000018ff0b7819 */ /* 0x100fe2000001160c */
[--C-:B------:R-:W-:Y:S01]  /*3470*/  FFMA.FTZ R32, R32, UR10, -R133.reuse ;  /* 0x0000000a20207c23 */ /* 0x100fe20008010885 */
[----:B------:R-:W-:Y:S03]  /*3480*/  LOP3.LUT R9, R8, 0xffff, RZ, 0xc0, !PT ;  /* 0x0000ffff08097812 */ /* 0x000fe600078ec0ff */
[----:B------:R-:W1:Y:S01]  /*3490*/  MUFU.EX2 R163, R22 ;  /* 0x0000001600a37308 */ /* 0x000e620000000800 */
[----:B------:R-:W-:Y:S01]  /*34a0*/  SHF.R.U32.HI R12, RZ, 0x10, R12 ;  /* 0x00000010ff0c7819 */ /* 0x000fe2000001160c */
[----:B------:R-:W-:Y:S01]  /*34b0*/  FFMA.FTZ R133, R33, UR10, -R133 ;  /* 0x0000000a21857c23 */ /* 0x000fe20008010885 */
[----:B------:R-:W-:Y:S01]  /*34c0*/  LOP3.LUT R8, R10, 0xffff, RZ, 0xc0, !PT ;  /* 0x0000ffff0a087812 */ /* 0x000fe200078ec0ff */
[----:B------:R-:W-:Y:S01]  /*34d0*/  FFMA.FTZ R34, R34, UR10, -R132 ;  /* 0x0000000a22227c23 */ /* 0x000fe20008010884 */
[----:B------:R-:W-:Y:S01]  /*34e0*/  LOP3.LUT R12, R12, 0xff, RZ, 0xc0, !PT ;  /* 0x000000ff0c0c7812 */ /* 0x000fe200078ec0ff */
[----:B------:R-:W-:Y:S01]  /*34f0*/  FFMA.FTZ R28, R28, UR10, -R2 ;  /* 0x0000000a1c1c7c23 */ /* 0x000fe20008010802 */
[----:B------:R-:W-:Y:S01]  /*3500*/  SHF.R.U32.HI R8, RZ, 0x8, R8 ;  /* 0x00000008ff087819 */ /* 0x000fe20000011608 */
[----:B------:R-:W-:Y:S01]  /*3510*/  @!P3 FADD.FTZ R170, -R170, -RZ ;  /* 0x800000ffaaaab221 */ /* 0x000fe20000010100 */
[----:B------:R-:W-:Y:S01]  /*3520*/  ISETP.LE.U32.AND P0, PT, R9, UR11, PT ;  /* 0x0000000b09007c0c */ /* 0x000fe2000bf03070 */
[----:B------:R-:W-:Y:S01]  /*3530*/  MUFU.EX2 R161, R23 ;  /* 0x0000001700a17308 */ /* 0x000fe20000000800 */
[----:B------:R-:W-:Y:S01]  /*3540*/  ISETP.LE.U32.AND P2, PT, R12, UR11, PT ;  /* 0x0000000b0c007c0c */ /* 0x000fe2000bf43070 */
[--C-:B------:R-:W-:Y:S01]  /*3550*/  FFMA.FTZ R25, R25, UR10, -R2.reuse ;  /* 0x0000000a19197c23 */ /* 0x100fe20008010802 */
[----:B------:R-:W-:Y:S01]  /*3560*/  LOP3.LUT R8, R8, 0xffff, RZ, 0xc0, !PT ;  /* 0x0000ffff08087812 */ /* 0x000fe200078ec0ff */
[----:B------:R-:W-:Y:S01]  /*3570*/  FFMA.FTZ R2, R29, UR10, -R2 ;  /* 0x0000000a1d027c23 */ /* 0x000fe20008010802 */
[----:B------:R-:W-:Y:S01]  /*3580*/  LOP3.LUT R9, R10, 0xff, RZ, 0xc0, !PT ;  /* 0x000000ff0a097812 */ /* 0x000fe200078ec0ff */
[----:B------:R-:W-:Y:S01]  /*3590*/  FFMA.FTZ R132, R35, UR10, -R132 ;  /* 0x0000000a23847c23 */ /* 0x000fe20008010884 */
[----:B------:R-:W-:Y:S03]  /*35a0*/  ISETP.LE.U32.AND P3, PT, R8, UR11, PT ;  /* 0x0000000b08007c0c */ /* 0x000fe6000bf63070 */
[----:B------:R-:W-:Y:S01]  /*35b0*/  MUFU.EX2 R155, R24 ;  /* 0x00000018009b7308 */ /* 0x000fe20000000800 */
[----:B------:R-:W-:Y:S01]  /*35c0*/  SHF.R.U32.HI R8, RZ, 0x10, R10 ;  /* 0x00000010ff087819 */ /* 0x000fe2000001160a */
[----:B------:R-:W-:Y:S01]  /*35d0*/  FFMA.FTZ R30, R30, UR10, -R0 ;  /* 0x0000000a1e1e7c23 */ /* 0x000fe20008010800 */
[----:B------:R-:W-:Y:S01]  /*35e0*/  SHF.R.U32.HI R10, RZ, 0x18, R10 ;  /* 0x00000018ff0a7819 */ /* 0x000fe2000001160a */
[----:B------:R-:W-:Y:S01]  /*35f0*/  @!P0 FADD.FTZ R171, -R171, -RZ ;  /* 0x800000ffabab8221 */ /* 0x000fe20000010100 */
[----:B------:R-:W-:Y:S01]  /*3600*/  LOP3.LUT R4, R8, 0xff, RZ, 0xc0, !PT ;  /* 0x000000ff08047812 */ /* 0x000fe200078ec0ff */
[----:B------:R-:W-:Y:S01]  /*3610*/  @!P2 FADD.FTZ R236, -R236, -RZ ;  /* 0x800000ffececa221 */ /* 0x000fe20000010100 */
[----:B------:R-:W-:Y:S03]  /*3620*/  ISETP.LE.U32.AND P0, PT, R10, UR11, PT ;  /* 0x0000000b0a007c0c */ /* 0x000fe6000bf03070 */
[----:B------:R-:W-:Y:S01]  /*3630*/  MUFU.EX2 R150, R32 ;  /* 0x0000002000967308 */ /* 0x000fe20000000800 */
[----:B------:R-:W-:Y:S01]  /*3640*/  ISETP.LE.U32.AND P2, PT, R4, UR11, PT ;  /* 0x0000000b04007c0c */ /* 0x000fe2000bf43070 */
[--C-:B------:R-:W-:Y:S01]  /*3650*/  FFMA.FTZ R26, R26, UR10, -R0.reuse ;  /* 0x0000000a1a1a7c23 */ /* 0x100fe20008010800 */
[----:B------:R-:W-:Y:S01]  /*3660*/  SHF.R.U32.HI R4, RZ, 0x8, R15 ;  /* 0x00000008ff047819 */ /* 0x000fe2000001160f */
[----:B------:R-:W-:Y:S01]  /*3670*/  @!P3 FADD.FTZ R237, -R237, -RZ ;  /* 0x800000ffededb221 */ /* 0x000fe20000010100 */
[----:B------:R-:W-:Y:S01]  /*3680*/  LOP3.LUT R5, R146, 0xff, RZ, 0xc0, !PT ;  /* 0x000000ff92057812 */ /* 0x000fe200078ec0ff */
[----:B------:R-:W-:Y:S01]  /*3690*/  FFMA.FTZ R27, R27, UR10, -R0 ;  /* 0x0000000a1b1b7c23 */ /* 0x000fe20008010800 */
[----:B------:R-:W-:Y:S03]  /*36a0*/  LOP3.LUT R4, R4, 0xffff, RZ, 0xc0, !PT ;  /* 0x0000ffff04047812 */ /* 0x000fe600078ec0ff */
[----:B------:R-:W-:Y:S01]  /*36b0*/  MUFU.EX2 R146, R2 ;  /* 0x0000000200927308 */ /* 0x000fe20000000800 */
[----:B------:R-:W-:Y:S01]  /*36c0*/  SHF.R.U32.HI R6, RZ, 0x10, R14 ;  /* 0x00000010ff067819 */ /* 0x000fe2000001160e */
[----:B------:R-:W-:Y:S01]  /*36d0*/  FFMA.FTZ R0, R31, UR10, -R0 ;  /* 0x0000000a1f007c23 */ /* 0x000fe20008010800 */
[----:B------:R-:W-:Y:S01]  /*36e0*/  ISETP.LE.U32.AND P3, PT, R4, UR11, PT ;  /* 0x0000000b04007c0c */ /* 0x000fe2000bf63070 */
[----:B------:R-:W-:Y:S01]  /*36f0*/  @!P0 FADD.FTZ R238, -R238, -RZ ;  /* 0x800000ffeeee8221 */ /* 0x000fe20000010100 */
[----:B------:R-:W-:Y:S01]  /*3700*/  LOP3.LUT R4, R135, 0xff, RZ, 0xc0, !PT ;  /* 0x000000ff87047812 */ /* 0x000fe200078ec0ff */
[----:B------:R-:W-:Y:S01]  /*3710*/  @!P2 FADD.FTZ R240, -R240, -RZ ;  /* 0x800000fff0f0a221 */ /* 0x000fe20000010100 */
[----:B------:R-:W-:Y:S03]  /*3720*/  ISETP.LE.U32.AND P2, PT, R16, UR11, PT ;  /* 0x0000000b10007c0c */ /* 0x000fe6000bf43070 */
[----:B------:R-:W-:Y:S01]  /*3730*/  MUFU.EX2 R152, R25 ;  /* 0x0000001900987308 */ /* 0x000fe20000000800 */
[----:B------:R-:W-:Y:S02]  /*3740*/  ISETP.LE.U32.AND P0, PT, R4, UR11, PT ;  /* 0x0000000b04007c0c */ /* 0x000fe4000bf03070 */
[----:B------:R-:W-:Y:S02]  /*3750*/  SHF.R.U32.HI R4, RZ, 0x8, R145 ;  /* 0x00000008ff047819 */ /* 0x000fe40000011691 */
[----:B------:R-:W-:Y:S02]  /*3760*/  ISETP.LE.U32.AND P1, PT, R9, UR11, PT ;  /* 0x0000000b09007c0c */ /* 0x000fe4000bf23070 */
[----:B------:R-:W-:Y:S01]  /*3770*/  LOP3.LUT R4, R4, 0xffff, RZ, 0xc0, !PT ;  /* 0x0000ffff04047812 */ /* 0x000fe200078ec0ff */
[----:B---3--:R-:W-:Y:S01]  /*3780*/  @!P3 FADD.FTZ R168, -R168, -RZ ;  /* 0x800000ffa8a8b221 */ /* 0x008fe20000010100 */
[----:B------:R-:W-:Y:S01]  /*3790*/  ISETP.LE.U32.AND P6, PT, R11, UR11, PT ;  /* 0x0000000b0b007c0c */ /* 0x000fe2000bfc3070 */
[----:B------:R-:W-:Y:S01]  /*37a0*/  MUFU.EX2 R154, R26 ;  /* 0x0000001a009a7308 */ /* 0x000fe20000000800 */
[----:B------:R-:W-:Y:S01]  /*37b0*/  ISETP.LE.U32.AND P3, PT, R142, UR11, PT ;  /* 0x0000000b8e007c0c */ /* 0x000fe2000bf63070 */
[----:B------:R-:W-:Y:S01]  /*37c0*/  @!P2 FADD.FTZ R231, -R231, -RZ ;  /* 0x800000ffe7e7a221 */ /* 0x000fe20000010100 */
[----:B------:R-:W-:Y:S01]  /*37d0*/  ISETP.LE.U32.AND P2, PT, R5, UR11, PT ;  /* 0x0000000b05007c0c */ /* 0x000fe2000bf43070 */
[----:B--2---:R-:W-:Y:S01]  /*37e0*/  @!P0 FADD.FTZ R234, -R234, -RZ ;  /* 0x800000ffeaea8221 */ /* 0x004fe20000010100 */
[----:B------:R-:W-:Y:S02]  /*37f0*/  ISETP.LE.U32.AND P0, PT, R4, UR11, PT ;  /* 0x0000000b04007c0c */ /* 0x000fe4000bf03070 */
[C---:B------:R-:W-:Y:S01]  /*3800*/  LOP3.LUT R4, R14.reuse, 0xffff, RZ, 0xc0, !PT ;  /* 0x0000ffff0e047812 */ /* 0x040fe200078ec0ff */
[----:B------:R-:W-:Y:S01]  /*3810*/  @!P1 FADD.FTZ R239, -R239, -RZ ;  /* 0x800000ffefef9221 */ /* 0x000fe20000010100 */
[----:B------:R-:W-:Y:S01]  /*3820*/  LOP3.LUT R5, R14, 0xff, RZ, 0xc0, !PT ;  /* 0x000000ff0e057812 */ /* 0x000fe200078ec0ff */
[----:B------:R-:W-:Y:S01]  /*3830*/  MUFU.EX2 R153, R27 ;  /* 0x0000001b00997308 */ /* 0x000fe20000000800 */
[----:B------:R-:W-:Y:S01]  /*3840*/  SHF.R.U32.HI R4, RZ, 0x8, R4 ;  /* 0x00000008ff047819 */ /* 0x000fe20000011604 */
[----:B------:R-:W-:Y:S01]  /*3850*/  @!P6 FADD.FTZ R235, -R235, -RZ ;  /* 0x800000ffebebe221 */ /* 0x000fe20000010100 */
[----:B------:R-:W-:Y:S02]  /*3860*/  ISETP.LE.U32.AND P4, PT, R5, UR11, PT ;  /* 0x0000000b05007c0c */ /* 0x000fe4000bf83070 */
[----:B------:R-:W-:Y:S01]  /*3870*/  LOP3.LUT R4, R4, 0xffff, RZ, 0xc0, !PT ;  /* 0x0000ffff04047812 */ /* 0x000fe200078ec0ff */
[----:B------:R-:W-:Y:S01]  /*3880*/  @!P2 FADD.FTZ R166, -R166, -RZ ;  /* 0x800000ffa6a6a221 */ /* 0x000fe20000010100 */
[----:B------:R-:W-:Y:S01]  /*3890*/  LOP3.LUT R5, R6, 0xff, RZ, 0xc0, !PT ;  /* 0x000000ff06057812 */ /* 0x000fe200078ec0ff */
[----:B------:R-:W-:Y:S01]  /*38a0*/  @!P0 FADD.FTZ R164, -R164, -RZ ;  /* 0x800000ffa4a48221 */ /* 0x000fe20000010100 */
[----:B------:R-:W-:Y:S01]  /*38b0*/  ISETP.LE.U32.AND P0, PT, R4, UR11, PT ;  /* 0x0000000b04007c0c */ /* 0x000fe2000bf03070 */
[----:B------:R-:W2:Y:S01]  /*38c0*/  MUFU.EX2 R148, R28 ;  /* 0x0000001c00947308 */ /* 0x000ea20000000800 */
[----:B------:R-:W-:Y:S02]  /*38d0*/  ISETP.LE.U32.AND P2, PT, R5, UR11, PT ;  /* 0x0000000b05007c0c */ /* 0x000fe4000bf43070 */
[----:B------:R-:W-:Y:S02]  /*38e0*/  SHF.R.U32.HI R14, RZ, 0x18, R14 ;  /* 0x00000018ff0e7819 */ /* 0x000fe4000001160e */
[----:B------:R-:W-:Y:S01]  /*38f0*/  LOP3.LUT R4, R13, 0xff, RZ, 0xc0, !PT ;  /* 0x000000ff0d047812 */ /* 0x000fe200078ec0ff */
[----:B-1----:R-:W-:Y:S01]  /*3900*/  @!P4 FADD.FTZ R162, -R162, -RZ ;  /* 0x800000ffa2a2c221 */ /* 0x002fe20000010100 */
[----:B------:R-:W-:Y:S03]  /*3910*/  ISETP.LE.U32.AND P5, PT, R14, UR11, PT ;  /* 0x0000000b0e007c0c */ /* 0x000fe6000bfa3070 */
[----:B------:R-:W-:Y:S01]  /*3920*/  MUFU.EX2 R145, R30 ;  /* 0x0000001e00917308 */ /* 0x000fe20000000800 */
[----:B------:R-:W-:Y:S02]  /*3930*/  ISETP.LE.U32.AND P4, PT, R4, UR11, PT ;  /* 0x0000000b04007c0c */ /* 0x000fe4000bf83070 */
[----:B------:R-:W-:Y:S01]  /*3940*/  LOP3.LUT R4, R151, 0xff, RZ, 0xc0, !PT ;  /* 0x000000ff97047812 */ /* 0x000fe200078ec0ff */
[----:B------:R-:W-:Y:S01]  /*3950*/  @!P0 FADD.FTZ R160, -R160, -RZ ;  /* 0x800000ffa0a08221 */ /* 0x000fe20000010100 */
[----:B------:R-:W-:Y:S01]  /*3960*/  SHF.R.U32.HI R5, RZ, 0x8, R149 ;  /* 0x00000008ff057819 */ /* 0x000fe20000011695 */
[----:B------:R-:W-:Y:S01]  /*3970*/  @!P2 FADD.FTZ R163, -R163, -RZ ;  /* 0x800000ffa3a3a221 */ /* 0x000fe20000010100 */
[----:B------:R-:W-:Y:S03]  /*3980*/  ISETP.LE.U32.AND P0, PT, R147, UR11, PT ;  /* 0x0000000b93007c0c */ /* 0x000fe6000bf03070 */
[----:B------:R-:W1:Y:S01]  /*3990*/  MUFU.EX2 R151, R34 ;  /* 0x0000002200977308 */ /* 0x000e620000000800 */
[----:B------:R-:W-:Y:S01]  /*39a0*/  ISETP.LE.U32.AND P2, PT, R4, UR11, PT ;  /* 0x0000000b04007c0c */ /* 0x000fe2000bf43070 */
[----:B--2---:R-:W-:Y:S01]  /*39b0*/  @!P3 FADD.FTZ R148, -R148, -RZ ;  /* 0x800000ff9494b221 */ /* 0x004fe20000010100 */
[----:B------:R-:W-:Y:S01]  /*39c0*/  LOP3.LUT R4, R5, 0xffff, RZ, 0xc0, !PT ;  /* 0x0000ffff05047812 */ /* 0x000fe200078ec0ff */
[----:B------:R-:W-:Y:S01]  /*39d0*/  @!P5 FADD.FTZ R161, -R161, -RZ ;  /* 0x800000ffa1a1d221 */ /* 0x000fe20000010100 */
[----:B------:R-:W-:Y:S01]  /*39e0*/  ISETP.LE.U32.AND P1, PT, R143, UR11, PT ;  /* 0x0000000b8f007c0c */ /* 0x000fe2000bf23070 */
[----:B------:R-:W-:Y:S01]  /*39f0*/  @!P4 FADD.FTZ R155, -R155, -RZ ;  /* 0x800000ff9b9bc221 */ /* 0x000fe20000010100 */
[----:B------:R-:W-:Y:S03]  /*3a00*/  ISETP.LE.U32.AND P5, PT, R4, UR11, PT ;  /* 0x0000000b04007c0c */ /* 0x000fe6000bfa3070 */
[----:B------:R-:W2:Y:S01]  /*3a10*/  MUFU.EX2 R147, R133 ;  /* 0x0000008500937308 */ /* 0x000ea20000000800 */
[--C-:B------:R-:W-:Y:S02]  /*3a20*/  SHF.R.U32.HI R5, RZ, 0x18, R13.reuse ;  /* 0x00000018ff057819 */ /* 0x100fe4000001160d */
[----:B------:R-:W-:Y:S02]  /*3a30*/  SHF.R.U32.HI R4, RZ, 0x10, R13 ;  /* 0x00000010ff047819 */ /* 0x000fe4000001160d */
[----:B------:R-:W-:Y:S02]  /*3a40*/  ISETP.LE.U32.AND P4, PT, R5, UR11, PT ;  /* 0x0000000b05007c0c */ /* 0x000fe4000bf83070 */
[----:B------:R-:W-:Y:S03]  /*3a50*/  LOP3.LUT R4, R4, 0xff, RZ, 0xc0, !PT ;  /* 0x000000ff04047812 */ /* 0x000fe600078ec0ff */
[----:B------:R-:W3:Y:S01]  /*3a60*/  MUFU.EX2 R149, R132 ;  /* 0x0000008400957308 */ /* 0x000ee20000000800 */
[----:B------:R-:W-:Y:S01]  /*3a70*/  LOP3.LUT R5, R241, 0xff, RZ, 0xc0, !PT ;  /* 0x000000fff1057812 */ /* 0x000fe200078ec0ff */
[----:B------:R-:W-:Y:S01]  /*3a80*/  @!P1 FADD.FTZ R150, -R150, -RZ ;  /* 0x800000ff96969221 */ /* 0x000fe20000010100 */
[----:B------:R-:W-:Y:S01]  /*3a90*/  LOP3.LUT R13, R13, 0xffff, RZ, 0xc0, !PT ;  /* 0x0000ffff0d0d7812 */ /* 0x000fe200078ec0ff */
[----:B-1----:R-:W-:Y:S01]  /*3aa0*/  @!P2 FADD.FTZ R151, -R151, -RZ ;  /* 0x800000ff9797a221 */ /* 0x002fe20000010100 */
[----:B------:R-:W-:Y:S02]  /*3ab0*/  ISETP.LE.U32.AND P1, PT, R5, UR11, PT ;  /* 0x0000000b05007c0c */ /* 0x000fe4000bf23070 */
[----:B------:R-:W-:Y:S01]  /*3ac0*/  SHF.R.U32.HI R5, RZ, 0x8, R242 ;  /* 0x00000008ff057819 */ /* 0x000fe200000116f2 */
[----:B--2---:R-:W-:Y:S01]  /*3ad0*/  @!P5 FADD.FTZ R147, -R147, -RZ ;  /* 0x800000ff9393d221 */ /* 0x004fe20000010100 */
[----:B------:R-:W-:Y:S01]  /*3ae0*/  ISETP.LE.U32.AND P5, PT, R4, UR11, PT ;  /* 0x0000000b04007c0c */ /* 0x000fe2000bfa3070 */
[----:B------:R-:W-:Y:S01]  /*3af0*/  @!P4 FADD.FTZ R153, -R153, -RZ ;  /* 0x800000ff9999c221 */ /* 0x000fe20000010100 */
[----:B------:R-:W-:Y:S02]  /*3b00*/  SHF.R.U32.HI R4, RZ, 0x8, R13 ;  /* 0x00000008ff047819 */ /* 0x000fe4000001160d */
[----:B------:R-:W-:Y:S02]  /*3b10*/  LOP3.LUT R5, R5, 0xffff, RZ, 0xc0, !PT ;  /* 0x0000ffff05057812 */ /* 0x000fe400078ec0ff */
[----:B------:R-:W-:Y:S02]  /*3b20*/  LOP3.LUT R6, R4, 0xffff, RZ, 0xc0, !PT ;  /* 0x0000ffff04067812 */ /* 0x000fe400078ec0ff */
[----:B------:R-:W-:Y:S01]  /*3b30*/  F2FP.RELU.F16.F32.PACK_AB R4, R235, R236 ;  /* 0x000000eceb04723e */ /* 0x000fe200000008ff */
[----:B------:R-:W-:Y:S01]  /*3b40*/  @!P1 FADD.FTZ R145, -R145, -RZ ;  /* 0x800000ff91919221 */ /* 0x000fe20000010100 */
[----:B------:R-:W-:Y:S02]  /*3b50*/  ISETP.LE.U32.AND P2, PT, R5, UR11, PT ;  /* 0x0000000b05007c0c */ /* 0x000fe4000bf43070 */
[----:B------:R-:W-:Y:S01]  /*3b60*/  F2FP.RELU.F16.F32.PACK_AB R5, R171, R170 ;  /* 0x000000aaab05723e */ /* 0x000fe200000008ff */
[----:B------:R1:W-:Y:S01]  /*3b70*/  STS [R246+0x13400], R4 ;  /* 0x01340004f6007388 */ /* 0x0003e20000000800 */
[----:B------:R-:W-:Y:S01]  /*3b80*/  ISETP.LE.U32.AND P6, PT, R134, UR11, PT ;  /* 0x0000000b86007c0c */ /* 0x000fe2000bfc3070 */
[----:B------:R-:W-:Y:S01]  /*3b90*/  @!P5 FADD.FTZ R154, -R154, -RZ ;  /* 0x800000ff9a9ad221 */ /* 0x000fe20000010100 */
[----:B------:R-:W-:Y:S01]  /*3ba0*/  F2FP.RELU.F16.F32.PACK_AB R2, R165, R166 ;  /* 0x000000a6a502723e */ /* 0x000fe200000008ff */
[----:B------:R2:W-:Y:S01]  /*3bb0*/  STS [R246+0x13000], R5 ;  /* 0x01300005f6007388 */ /* 0x0005e20000000800 */
[----:B------:R-:W-:Y:S02]  /*3bc0*/  FSETP.GE.FTZ.AND P1, PT, R160, RZ, PT ;  /* 0x000000ffa000720b */ /* 0x000fe40003f36000 */
[----:B------:R-:W-:Y:S01]  /*3bd0*/  FSETP.GE.FTZ.AND P5, PT, R171, RZ, PT ;  /* 0x000000ffab00720b */ /* 0x000fe20003fb6000 */
[----:B------:R2:W-:Y:S01]  /*3be0*/  STS [R245+0x13400], R2 ;  /* 0x01340002f5007388 */ /* 0x0005e20000000800 */
[----:B------:R-:W-:Y:S01]  /*3bf0*/  FSETP.GE.FTZ.AND P4, PT, R167, RZ, PT ;  /* 0x000000ffa700720b */ /* 0x000fe20003f96000 */
[----:B------:R-:W-:Y:S01]  /*3c00*/  @!P2 FADD.FTZ R146, -R146, -RZ ;  /* 0x800000ff9292a221 */ /* 0x000fe20000010100 */
[----:B------:R-:W-:Y:S02]  /*3c10*/  FSETP.GE.FTZ.AND P3, PT, R164, RZ, PT ;  /* 0x000000ffa400720b */ /* 0x000fe40003f76000 */
[----:B------:R-:W-:Y:S01]  /*3c20*/  FSETP.GE.FTZ.AND P2, PT, R162, RZ, PT ;  /* 0x000000ffa200720b */ /* 0x000fe20003f56000 */
[----:B------:R-:W-:Y:S01]  /*3c30*/  @!P6 FADD.FTZ R169, -R169, -RZ ;  /* 0x800000ffa9a9e221 */ /* 0x000fe20000010100 */
[----:B------:R-:W-:Y:S02]  /*3c40*/  ISETP.LE.U32.AND P6, PT, R144, UR11, PT ;  /* 0x0000000b90007c0c */ /* 0x000fe4000bfc3070 */
[----:B------:R-:W2:Y:S01]  /*3c50*/  MUFU.EX2 R144, R0 ;  /* 0x0000000000907308 */ /* 0x000ea20000000800 */
[----:B-1----:R-:W-:Y:S10]  /*3c60*/  F2FP.RELU.F16.F32.PACK_AB R4, R164, R167 ;  /* 0x000000a7a404723e */ /* 0x002ff400000008ff */
[----:B---3--:R-:W-:Y:S01]  /*3c70*/  @!P6 FADD.FTZ R149, -R149, -RZ ;  /* 0x800000ff9595e221 */ /* 0x008fe20000010100 */
[----:B------:R-:W-:Y:S01]  /*3c80*/  ISETP.LE.U32.AND P6, PT, R6, UR11, PT ;  /* 0x0000000b06007c0c */ /* 0x000fe2000bfc3070 */
[----:B------:R1:W-:Y:S01]  /*3c90*/  STS [R245+0x13000], R4 ;  /* 0x01300004f5007388 */ /* 0x0003e20000000800 */
[----:B------:R-:W-:Y:S02]  /*3ca0*/  F2FP.RELU.F16.F32.PACK_AB R6, R237, R239 ;  /* 0x000000efed06723e */ /* 0x000fe400000008ff */
[----:B--2---:R-:W-:Y:S01]  /*3cb0*/  F2FP.RELU.F16.F32.PACK_AB R5, R238, R240 ;  /* 0x000000f0ee05723e */ /* 0x004fe200000008ff */
[----:B------:R-:W-:Y:S01]  /*3cc0*/  @!P0 FADD.FTZ R144, -R144, -RZ ;  /* 0x800000ff90908221 */ /* 0x000fe20000010100 */
[----:B------:R-:W-:Y:S01]  /*3cd0*/  F2FP.RELU.F16.F32.PACK_AB R2, R161, R163 ;  /* 0x000000a3a102723e */ /* 0x000fe200000008ff */
[----:B------:R2:W-:Y:S01]  /*3ce0*/  STS [R246+0x14000], R6 ;  /* 0x01400006f6007388 */ /* 0x0005e20000000800 */
[----:B------:R-:W-:Y:S03]  /*3cf0*/  F2FP.RELU.F16.F32.PACK_AB R0, R147, R150 ;  /* 0x000000969300723e */ /* 0x000fe600000008ff */
[----:B------:R3:W-:Y:S02]  /*3d00*/  STS [R246+0x14400], R5 ;  /* 0x01440005f6007388 */ /* 0x0007e40000000800 */
[----:B------:R-:W-:Y:S01]  /*3d10*/  @!P6 FADD.FTZ R152, -R152, -RZ ;  /* 0x800000ff9898e221 */ /* 0x000fe20000010100 */
[----:B-1----:R-:W-:Y:S02]  /*3d20*/  F2FP.RELU.F16.F32.PACK_AB R4, R160, R162 ;  /* 0x000000a2a004723e */ /* 0x002fe400000008ff */
[----:B--2---:R-:W-:Y:S02]  /*3d30*/  F2FP.RELU.F16.F32.PACK_AB R6, R168, R169 ;  /* 0x000000a9a806723e */ /* 0x004fe400000008ff */
[----:B---3--:R-:W-:Y:S03]  /*3d40*/  F2FP.RELU.F16.F32.PACK_AB R5, R231, R234 ;  /* 0x000000eae705723e */ /* 0x008fe600000008ff */
        /* <DEDUP_REMOVED lines=16> */
[----:B------:R-:W1:Y:S01]  /*3e50*/  LDSM.16.M88.4 R32, [R0+0x6000] ;  /* 0x006000000020783b */ /* 0x000e620000000200 */
[C---:B----4-:R-:W-:Y:S07]  /*3e60*/  LEA R142, P0, R159.reuse, R140, 0x2 ;  /* 0x0000008c9f8e7211 */ /* 0x050fee00078010ff */
[----:B------:R-:W3:Y:S01]  /*3e70*/  LDSM.16.M88.4 R28, [R0+0x6800] ;  /* 0x00680000001c783b */ /* 0x000ee20000000200 */
[----:B------:R-:W-:Y:S01]  /*3e80*/  LEA.HI.X.SX32 R143, R159, R141, 0x2, P0 ;  /* 0x0000008d9f8f7211 */ /* 0x000fe200000f16ff */
[----:B--2---:R-:W-:Y:S01]  /*3e90*/  IMAD.IADD R2, R0, 0x1, R228 ;  /* 0x0000000100027824 */ /* 0x004fe200078e02e4 */
[----:B------:R-:W-:Y:S05]  /*3ea0*/  FSETP.GE.FTZ.AND P0, PT, R170, RZ, PT ;  /* 0x000000ffaa00720b */ /* 0x000fea0003f16000 */
[----:B------:R-:W2:Y:S04]  /*3eb0*/  LDG.E R140, desc[UR8][R142.64] ;  /* 0x000000088e8c7981 */ /* 0x000ea8000c1e1900 */
[----:B------:R-:W4:Y:S08]  /*3ec0*/  LDSM.16.M88.4 R132, [R2+0x6000] ;  /* 0x006000000284783b */ /* 0x000f300000000200 */
[----:B------:R-:W4:Y:S01]  /*3ed0*/  LDSM.16.M88.4 R136, [R2+0x6800] ;  /* 0x006800000288783b */ /* 0x000f220000000200 */
[-C--:B-1----:R-:W-:Y:S06]  /*3ee0*/  HMMA.16816.F32 R4, R32, R172.reuse, RZ ;  /* 0x000000ac2004723c */ /* 0x082fec00000018ff */
        /* <DEDUP_REMOVED lines=52> */
[----:B--2---:R-:W-:Y:S01]  /*4230*/  FADD.FTZ R0, -R140, R4 ;  /* 0x000000048c007221 */ /* 0x004fe20000010100 */
[-C--:B------:R-:W-:Y:S01]  /*4240*/  HMMA.16816.F32 R20, R132, R216.reuse, R20 ;  /* 0x000000d88414723c */ /* 0x080fe20000001814 */
[----:B------:R-:W2:Y:S03]  /*4250*/  LDG.E R4, desc[UR8][R142.64+0x20] ;  /* 0x000020088e047981 */ /* 0x000ea6000c1e1900 */
        /* <DEDUP_REMOVED lines=34> */
[C---:B--2---:R-:W-:Y:S01]  /*4480*/  FADD.FTZ R6, -R4.reuse, R6 ;  /* 0x0000000604067221 */ /* 0x044fe20000010100 */
[----:B------:R-:W-:Y:S04]  /*4490*/  FADD.FTZ R7, -R4, R7 ;  /* 0x0000000704077221 */ /* 0x000fe80000010100 */
[-C--:B------:R-:W-:Y:S02]  /*44a0*/  FSEL R32, R6, R4.reuse, P2 ;  /* 0x0000000406207208 */ /* 0x080fe40001000000 */
[----:B------:R-:W-:Y:S01]  /*44b0*/  FSEL R16, R7, R4, P1 ;  /* 0x0000000407107208 */ /* 0x000fe20000800000 */
[----:B---3--:R-:W-:Y:S06]  /*44c0*/  @!P0 BRA `(.L_x_492) ;  /* 0x0000000000488947 */ /* 0x008fec0003800000 */
[----:B------:R-:W1:Y:S01]  /*44d0*/  LDC R6, c[0x0][0x240] ;  /* 0x00009000ff067b82 */ /* 0x000e620000000800 */
[----:B------:R-:W-:Y:S04]  /*44e0*/  ULOP3.LUT UR14, UR5, 0x1, URZ, 0xc0, !UPT ;  /* 0x00000001050e7892 */ /* 0x000fe8000f8ec03f */
[----:B------:R-:W-:Y:S04]  /*44f0*/  UISETP.NE.U32.AND UP0, UPT, UR14, 0x1, UPT ;  /* 0x000000010e00788c */ /* 0x000fe8000bf05070 */
[----:B------:R-:W-:Y:S06]  /*4500*/  USEL UR14, UR53, 0x3000, !UP0 ;  /* 0x00003000350e7887 */ /* 0x000fec000c000000 */
[----:B------:R-:W-:Y:S01]  /*4510*/  VIADD R247, R247, UR14 ;  /* 0x0000000ef7f77c36 */ /* 0x000fe20008000000 */
[----:B------:R-:W-:Y:S01]  /*4520*/  IADD3 R221, R221, UR14, RZ ;  /* 0x0000000edddd7c10 */ /* 0x000fe2000fffe0ff */
[----:B-1----:R-:W-:Y:S05]  /*4530*/  IMAD.U32 R6, R6, -0x40, RZ ;  /* 0xffffffc006067824 */ /* 0x002fea00078e00ff */
[C---:B------:R-:W-:Y:S04]  /*4540*/  LEA R7, P1, R6.reuse, R250, 0x1 ;  /* 0x000000fa06077211 */ /* 0x040fe800078208ff */
[----:B------:R-:W-:Y:S02]  /*4550*/  LEA.HI.X.SX32 R6, R6, R251, 0x1, P1 ;  /* 0x000000fb06067211 */ /* 0x000fe400008f0eff */
[----:B------:R-:W-:Y:S03]  /*4560*/  MOV R250, R7 ;  /* 0x0000000700fa7202 */ /* 0x000fe60000000f00 */
[----:B------:R-:W-:Y:S05]  /*4570*/  IMAD.MOV.U32 R251, RZ, RZ, R6 ;  /* 0x000000fffffb7224 */ /* 0x000fea00078e0006 */
[----:B------:R-:W-:Y:S01]  /*4580*/  @!PT LDS RZ, [RZ] ;  /* 0x00000000fffff984 */ /* 0x000fe20000000800 */
[----:B------:R-:W-:Y:S01]  /*4590*/  @!PT LDS RZ, [RZ] ;  /* 0x00000000fffff984 */ /* 0x000fe20000000800 */
[----:B------:R-:W-:Y:S01]  /*45a0*/  @!PT LDS RZ, [RZ] ;  /* 0x00000000fffff984 */ /* 0x000fe20000000800 */
[----:B------:R1:W-:Y:S04]  /*45b0*/  LDGSTS.E.BYPASS.LTC128B.128 [R247], desc[UR8][R250.64] ;  /* 0x00000000faf77fae */ /* 0x0003e8000b901d48 */
[----:B------:R1:W-:Y:S04]  /*45c0*/  LDGSTS.E.BYPASS.LTC128B.128 [R247+0x1000], desc[UR8][R250.64+0x40] ;  /* 0x01000040faf77fae */ /* 0x0003e8000b901d48 */
[----:B------:R1:W-:Y:S04]  /*45d0*/  LDGSTS.E.BYPASS.LTC128B.128 [R247+0x2000], desc[UR8][R250.64+0x80] ;  /* 0x02000080faf77fae */ /* 0x0003e8000b901d48 */
[----:B------:R-:W0:Y:S02]  /*45e0*/  LDGDEPBAR ;  /* 0x00000000000079af */ /* 0x000e240000000000 */
.L_x_492:
[----:B------:R2:W-:Y:S01]  /*45f0*/  STS [R246+0xf000], R5 ;  /* 0x00f00005f6007388 */ /* 0x0005e20000000800 */
[----:B------:R-:W-:Y:S01]  /*4600*/  FADD.FTZ R6, -R4, R19 ;  /* 0x0000001304067221 */ /* 0x000fe20000010100 */
[----:B------:R-:W-:Y:S01]  /*4610*/  FSETP.GE.FTZ.AND P4, PT, R165, RZ, PT ;  /* 0x000000ffa500720b */ /* 0x000fe20003f96000 */
[----:B------:R-:W-:Y:S01]  /*4620*/  FMUL.FTZ R33, R236, R32 ;  /* 0x00000020ec217220 */ /* 0x000fe20000410000 */
[----:B------:R-:W-:Y:S01]  /*4630*/  FSETP.GE.FTZ.AND P1, PT, R166, RZ, PT ;  /* 0x000000ffa600720b */ /* 0x000fe20003f36000 */
[----:B------:R-:W-:Y:S01]  /*4640*/  FMUL.FTZ R32, R235, R16 ;  /* 0x00000010eb207220 */ /* 0x000fe20000410000 */
[----:B------:R-:W-:Y:S01]  /*4650*/  FSEL R6, R6, R4, P4 ;  /* 0x0000000406067208 */ /* 0x000fe20002000000 */
[C---:B------:R-:W-:Y:S01]  /*4660*/  FADD.FTZ R22, -R4.reuse, R22 ;  /* 0x0000001604167221 */ /* 0x040fe20000010100 */
[----:B------:R-:W-:Y:S01]  /*4670*/  FSETP.GE.FTZ.AND P3, PT, R163, RZ, PT ;  /* 0x000000ffa300720b */ /* 0x000fe20003f76000 */
[----:B------:R-:W-:Y:S01]  /*4680*/  FADD.FTZ R16, -R4, R23 ;  /* 0x0000001704107221 */ /* 0x000fe20000010100 */
[----:B------:R-:W-:Y:S01]  /*4690*/  FSETP.GE.FTZ.AND P2, PT, R161, RZ, PT ;  /* 0x000000ffa100720b */ /* 0x000fe20003f56000 */
[----:B------:R-:W-:Y:S01]  /*46a0*/  FMUL.FTZ R165, R165, R6 ;  /* 0x00000006a5a57220 */ /* 0x000fe20000410000 */
[----:B------:R-:W-:Y:S01]  /*46b0*/  F2FP.F16.F32.PACK_AB R6, R32, R33 ;  /* 0x000000212006723e */ /* 0x000fe200000000ff */
[----:B------:R-:W-:Y:S01]  /*46c0*/  FADD.FTZ R7, -R4, R34 ;  /* 0x0000002204077221 */ /* 0x000fe20000010100 */
[-C--:B------:R-:W-:Y:S01]  /*46d0*/  FSEL R16, R16, R4.reuse, P2 ;  /* 0x0000000410107208 */ /* 0x080fe20001000000 */
[----:B-----5:R-:W-:Y:S01]  /*46e0*/  FADD.FTZ R13, -R2, R13 ;  /* 0x0000000d020d7221 */ /* 0x020fe20000010100 */
[----:B------:R-:W-:Y:S01]  /*46f0*/  FSETP.GE.FTZ.AND P2, PT, R151, RZ, PT ;  /* 0x000000ff9700720b */ /* 0x000fe20003f56000 */
[----:B------:R3:W-:Y:S01]  /*4700*/  STS [R246+0xf400], R6 ;  /* 0x00f40006f6007388 */ /* 0x0007e20000000800 */
[----:B------:R-:W-:Y:S01]  /*4710*/  FSETP.GE.FTZ.AND P4, PT, R155, RZ, PT ;  /* 0x000000ff9b00720b */ /* 0x000fe20003f96000 */
[C---:B------:R-:W-:Y:S01]  /*4720*/  FADD.FTZ R10, -R0.reuse, R10 ;  /* 0x0000000a000a7221 */ /* 0x040fe20000010100 */
[-C--:B------:R-:W-:Y:S01]  /*4730*/  FSEL R7, R7, R4.reuse, P2 ;  /* 0x0000000407077208 */ /* 0x080fe20001000000 */
[C---:B------:R-:W-:Y:S01]  /*4740*/  FADD.FTZ R11, -R0.reuse, R11 ;  /* 0x0000000b000b7221 */ /* 0x040fe20000010100 */
[----:B------:R-:W-:Y:S01]  /*4750*/  FSETP.GE.FTZ.AND P2, PT, R237, RZ, PT ;  /* 0x000000ffed00720b */ /* 0x000fe20003f56000 */
[----:B------:R-:W-:Y:S01]  /*4760*/  FADD.FTZ R15, -R0, R15 ;  /* 0x0000000f000f7221 */ /* 0x000fe20000010100 */
[----:B------:R-:W-:Y:S01]  /*4770*/  FSETP.GE.FTZ.AND P5, PT, R231, RZ, PT ;  /* 0x000000ffe700720b */ /* 0x000fe20003fb6000 */
[----:B--2---:R-:W-:Y:S01]  /*4780*/  FADD.FTZ R5, -R4, R18 ;  /* 0x0000001204057221 */ /* 0x004fe20000010100 */
[----:B------:R-:W-:Y:S01]  /*4790*/  FMUL.FTZ R151, R151, R7 ;  /* 0x0000000797977220 */ /* 0x000fe20000410000 */
[----:B------:R-:W-:Y:S01]  /*47a0*/  FADD.FTZ R7, -R2, R8 ;  /* 0x0000000802077221 */ /* 0x000fe20000010100 */
[----:B------:R-:W-:Y:S01]  /*47b0*/  STS [R245+0xf000], R17 ;  /* 0x00f00011f5007388 */ /* 0x000fe20000000800 */
[----:B------:R-:W-:Y:S01]  /*47c0*/  FADD.FTZ R26, -R0, R26 ;  /* 0x0000001a001a7221 */ /* 0x000fe20000010100 */
[----:B------:R-:W-:Y:S01]  /*47d0*/  FSEL R5, R5, R4, P1 ;  /* 0x0000000405057208 */ /* 0x000fe20000800000 */
[----:B------:R-:W-:Y:S01]  /*47e0*/  FMUL.FTZ R16, R161, R16 ;  /* 0x00000010a1107220 */ /* 0x000fe20000410000 */
[----:B------:R-:W-:Y:S01]  /*47f0*/  FSETP.GE.FTZ.AND P1, PT, R149, RZ, PT ;  /* 0x000000ff9500720b */ /* 0x000fe20003f36000 */
[----:B------:R-:W2:Y:S01]  /*4800*/  LDC R140, c[0x0][0x2dc] ;  /* 0x0000b700ff8c7b82 */ /* 0x000ea20000000800 */
[----:B------:R-:W-:Y:S01]  /*4810*/  F2FP.F16.F32.PACK_AB R20, R20, R150 ;  /* 0x000000961414723e */ /* 0x000fe200000000ff */
[----:B------:R-:W-:Y:S01]  /*4820*/  FMUL.FTZ R166, R166, R5 ;  /* 0x00000005a6a67220 */ /* 0x000fe20000410000 */
[----:B------:R-:W-:Y:S02]  /*4830*/  FSEL R5, R22, R4, P3 ;  /* 0x0000000416057208 */ /* 0x000fe40001800000 */
        /* <DEDUP_REMOVED lines=14> */
[----:B------:R-:W-:Y:S02]  /*4920*/  FSETP.GE.FTZ.AND P3, PT, R152, RZ, PT ;  /* 0x000000ff9800720b */ /* 0x000fe40003f76000 */
        /* <DEDUP_REMOVED lines=11> */
[----:B------:R-:W-:Y:S01]  /*49e0*/  F2FP.F16.F32.PACK_AB R7, R13, R169 ;  /* 0x000000a90d07723e */ /* 0x000fe200000000ff */
[----:B---3--:R-:W-:Y:S01]  /*49f0*/  FMUL.FTZ R5, R237, R6 ;  /* 0x00000006ed057220 */ /* 0x008fe20000410000 */
[----:B------:R-:W-:Y:S01]  /*4a00*/  FADD.FTZ R6, -R2, R25 ;  /* 0x0000001902067221 */ /* 0x000fe20000010100 */
[----:B------:R-:W-:Y:S01]  /*4a10*/  FMUL.FTZ R4, R148, R4 ;  /* 0x0000000494047220 */ /* 0x000fe20000410000 */
[----:B------:R-:W-:Y:S02]  /*4a20*/  FSETP.GE.FTZ.AND P4, PT, R154, RZ, PT ;  /* 0x000000ff9a00720b */ /* 0x000fe40003f96000 */
[----:B------:R-:W-:Y:S02]  /*4a30*/  F2FP.F16.F32.PACK_AB R5, R5, R8 ;  /* 0x000000080505723e */ /* 0x000fe400000000ff */
[----:B------:R-:W-:Y:S01]  /*4a40*/  FSEL R6, R6, R2, P3 ;  /* 0x0000000206067208 */ /* 0x000fe20001800000 */
[----:B------:R-:W-:Y:S01]  /*4a50*/  @P1 FADD.FTZ R2, -R2, R29 ;  /* 0x0000001d02021221 */ /* 0x000fe20000010100 */
[----:B------:R-:W-:Y:S01]  /*4a60*/  FSETP.GE.FTZ.AND P1, PT, R238, RZ, PT ;  /* 0x000000ffee00720b */ /* 0x000fe20003f36000 */
[----:B------:R3:W-:Y:S01]  /*4a70*/  STS [R246+0x10000], R5 ;  /* 0x01000005f6007388 */ /* 0x0007e20000000800 */
[----:B------:R-:W-:Y:S01]  /*4a80*/  FSETP.GE.FTZ.AND P3, PT, R153, RZ, PT ;  /* 0x000000ff9900720b */ /* 0x000fe20003f76000 */
[----:B------:R-:W-:Y:S01]  /*4a90*/  FMUL.FTZ R8, R146, R2 ;  /* 0x0000000292087220 */ /* 0x000fe20000410000 */
[-C--:B------:R-:W-:Y:S01]  /*4aa0*/  FSEL R2, R10, R0.reuse, P2 ;  /* 0x000000000a027208 */ /* 0x080fe20001000000 */
[----:B------:R-:W-:Y:S01]  /*4ab0*/  FADD.FTZ R10, -R0, R14 ;  /* 0x0000000e000a7221 */ /* 0x000fe20000010100 */
[----:B------:R-:W-:Y:S01]  /*4ac0*/  FSEL R11, R11, R0, P1 ;  /* 0x000000000b0b7208 */ /* 0x000fe20000800000 */
[----:B------:R-:W-:Y:S01]  /*4ad0*/  FMUL.FTZ R6, R152, R6 ;  /* 0x0000000698067220 */ /* 0x000fe20000410000 */
[----:B------:R-:W-:Y:S01]  /*4ae0*/  F2FP.F16.F32.PACK_AB R8, R8, R4 ;  /* 0x000000040808723e */ /* 0x000fe200000000ff */
[----:B------:R-:W-:Y:S01]  /*4af0*/  FADD.FTZ R4, -R0, R27 ;  /* 0x0000001b00047221 */ /* 0x000fe20000010100 */
[----:B------:R-:W-:Y:S01]  /*4b00*/  FSETP.GE.FTZ.AND P2, PT, R234, RZ, PT ;  /* 0x000000ffea00720b */ /* 0x000fe20003f56000 */
[----:B------:R-:W-:Y:S01]  /*4b10*/  FMUL.FTZ R14, R240, R2 ;  /* 0x00000002f00e7220 */ /* 0x000fe20000410000 */
[----:B------:R-:W-:Y:S01]  /*4b20*/  FMUL.FTZ R13, R238, R11 ;  /* 0x0000000bee0d7220 */ /* 0x000fe20000410000 */
[----:B------:R-:W-:Y:S01]  /*4b30*/  FADD.FTZ R2, -R0, R30 ;  /* 0x0000001e00027221 */ /* 0x000fe20000010100 */
[-C--:B------:R-:W-:Y:S02]  /*4b40*/  FSEL R10, R10, R0.reuse, P2 ;  /* 0x000000000a0a7208 */ /* 0x080fe40001000000 */
[-C--:B------:R-:W-:Y:S02]  /*4b50*/  FSEL R11, R15, R0.reuse, P5 ;  /* 0x000000000f0b7208 */ /* 0x080fe40002800000 */
[----:B------:R-:W-:Y:S01]  /*4b60*/  FSEL R4, R4, R0, P3 ;  /* 0x0000000004047208 */ /* 0x000fe20001800000 */
[----:B------:R-:W-:Y:S01]  /*4b70*/  FMUL.FTZ R12, R234, R10 ;  /* 0x0000000aea0c7220 */ /* 0x000fe20000410000 */
[----:B------:R-:W-:Y:S01]  /*4b80*/  FSETP.GE.FTZ.AND P2, PT, R145, RZ, PT ;  /* 0x000000ff9100720b */ /* 0x000fe20003f56000 */
[----:B------:R-:W-:Y:S01]  /*4b90*/  FMUL.FTZ R11, R231, R11 ;  /* 0x0000000be70b7220 */ /* 0x000fe20000410000 */
[----:B------:R-:W-:Y:S01]  /*4ba0*/  FSETP.GE.FTZ.AND P1, PT, R144, RZ, PT ;  /* 0x000000ff9000720b */ /* 0x000fe20003f36000 */
[----:B------:R-:W-:Y:S01]  /*4bb0*/  FMUL.FTZ R153, R153, R4 ;  /* 0x0000000499997220 */ /* 0x000fe20000410000 */
[----:B------:R-:W-:Y:S02]  /*4bc0*/  FSEL R2, R2, R0, P2 ;  /* 0x0000000002027208 */ /* 0x000fe40001000000 */
[----:B------:R-:W-:Y:S02]  /*4bd0*/  F2FP.F16.F32.PACK_AB R4, R13, R14 ;  /* 0x0000000e0d04723e */ /* 0x000fe400000000ff */
[----:B------:R-:W-:Y:S01]  /*4be0*/  FSEL R10, R26, R0, P4 ;  /* 0x000000001a0a7208 */ /* 0x000fe20002000000 */
[----:B------:R-:W-:Y:S01]  /*4bf0*/  FMUL.FTZ R145, R145, R2 ;  /* 0x0000000291917220 */ /* 0x000fe20000410000 */
[----:B------:R-:W-:Y:S01]  /*4c00*/  F2FP.F16.F32.PACK_AB R2, R11, R12 ;  /* 0x0000000c0b02723e */ /* 0x000fe200000000ff */
[----:B------:R-:W-:Y:S01]  /*4c10*/  STS [R246+0x10400], R4 ;  /* 0x01040004f6007388 */ /* 0x000fe20000000800 */
[----:B------:R-:W-:Y:S01]  /*4c20*/  F2FP.F16.F32.PACK_AB R16, R16, R163 ;  /* 0x000000a31010723e */ /* 0x000fe200000000ff */
[----:B------:R-:W-:Y:S01]  /*4c30*/  FMUL.FTZ R10, R154, R10 ;  /* 0x0000000a9a0a7220 */ /* 0x000fe20000410000 */
[----:B------:R-:W-:Y:S02]  /*4c40*/  F2FP.F16.F32.PACK_AB R9, R149, R151 ;  /* 0x000000979509723e */ /* 0x000fe400000000ff */
[----:B------:R-:W-:Y:S01]  /*4c50*/  STS [R245+0x10000], R7 ;  /* 0x01000007f5007388 */ /* 0x000fe20000000800 */
[----:B------:R-:W-:Y:S01]  /*4c60*/  @P1 FADD.FTZ R0, -R0, R31 ;  /* 0x0000001f00001221 */ /* 0x000fe20000010100 */
[----:B------:R-:W-:Y:S03]  /*4c70*/  F2FP.F16.F32.PACK_AB R6, R6, R155 ;  /* 0x0000009b0606723e */ /* 0x000fe600000000ff */
[----:B------:R2:W-:Y:S01]  /*4c80*/  STS [R245+0x10400], R2 ;  /* 0x01040002f5007388 */ /* 0x0005e20000000800 */
[----:B------:R-:W-:Y:S01]  /*4c90*/  FMUL.FTZ R144, R144, R0 ;  /* 0x0000000090907220 */ /* 0x000fe20000410000 */
[----:B------:R-:W-:Y:S03]  /*4ca0*/  F2FP.F16.F32.PACK_AB R0, R153, R10 ;  /* 0x0000000a9900723e */ /* 0x000fe600000000ff */
[----:B------:R-:W-:Y:S01]  /*4cb0*/  STS [R244+0xf000], R21 ;  /* 0x00f00015f4007388 */ /* 0x000fe20000000800 */
[----:B---3--:R-:W-:Y:S04]  /*4cc0*/  F2FP.F16.F32.PACK_AB R5, R144, R145 ;  /* 0x000000919005723e */ /* 0x008fe800000000ff */
[----:B------:R-:W-:Y:S05]  /*4cd0*/  STS [R244+0xf400], R16 ;  /* 0x00f40010f4007388 */ /* 0x000fea0000000800 */
[----:B------:R-:W-:Y:S05]  /*4ce0*/  STS [R243+0xf000], R20 ;  /* 0x00f00014f3007388 */ /* 0x000fea0000000800 */
[----:B------:R-:W-:Y:S05]  /*4cf0*/  STS [R243+0xf400], R9 ;  /* 0x00f40009f3007388 */ /* 0x000fea0000000800 */
[----:B------:R-:W-:Y:S05]  /*4d00*/  STS [R244+0x10000], R6 ;  /* 0x01000006f4007388 */ /* 0x000fea0000000800 */
[----:B------:R3:W-:Y:S01]  /*4d10*/  STS [R244+0x10400], R0 ;  /* 0x01040000f4007388 */ /* 0x0007e20000000800 */
[----:B--2---:R-:W-:Y:S04]  /*4d20*/  IMAD R2, R140, UR51, RZ ;  /* 0x000000338c027c24 */ /* 0x004fe8000f8e02ff */
[----:B------:R-:W-:Y:S01]  /*4d30*/  STS [R243+0x10000], R8 ;  /* 0x01000008f3007388 */ /* 0x000fe20000000800 */
[----:B------:R-:W-:Y:S04]  /*4d40*/  IMAD.U32 R2, R2, -0x40, RZ ;  /* 0xffffffc002027824 */ /* 0x000fe800078e00ff */
[----:B------:R-:W-:Y:S01]  /*4d50*/  STS [R243+0x10400], R5 ;  /* 0x01040005f3007388 */ /* 0x000fe20000000800 */
[----:B------:R-:W-:Y:S01]  /*4d60*/  BAR.SYNC.DEFER_BLOCKING 0x0 ;  /* 0x0000000000007b1d */ /* 0x000fe20000010000 */
[C---:B------:R-:W-:Y:S04]  /*4d70*/  LEA R232, P1, R2.reuse, R232, 0x2 ;  /* 0x000000e802e87211 */ /* 0x040fe800078210ff */
[----:B------:R-:W-:Y:S02]  /*4d80*/  LEA.HI.X.SX32 R233, R2, R233, 0x2, P1 ;  /* 0x000000e902e97211 */ /* 0x000fe400008f16ff */
[----:B---3--:R-:W-:Y:S01]  /*4d90*/  LEA R0, R229, UR4, 0x1 ;  /* 0x00000004e5007c11 */ /* 0x008fe2000f8e08ff */
[----:B------:R-:W-:Y:S05]  /*4da0*/  LDSM.16.MT88.4 R4, [R3+0x13000] ;  /* 0x013000000304783b */ /* 0x000fea0000004200 */
[----:B------:R-:W2:Y:S05]  /*4db0*/  LDSM.16.MT88.4 R8, [R0+0x6000] ;  /* 0x006000000008783b */ /* 0x000eaa0000004200 */
[----:B------:R-:W3:Y:S05]  /*4dc0*/  LDSM.16.MT88.4 R12, [R3+0x15000] ;  /* 0x01500000030c783b */ /* 0x000eea0000004200 */
[----:B------:R-:W4:Y:S05]  /*4dd0*/  LDSM.16.MT88.4 R16, [R0+0x7000] ;  /* 0x007000000010783b */ /* 0x000f2a0000004200 */
[----:B------:R-:W1:Y:S05]  /*4de0*/  LDSM.16.MT88.4 R20, [R0+0x8000] ;  /* 0x008000000014783b */ /* 0x000e6a0000004200 */
[----:B------:R-:W-:Y:S05]  /*4df0*/  LDSM.16.MT88.4 R24, [R3+0x13800] ;  /* 0x013800000318783b */ /* 0x000fea0000004200 */
[----:B------:R-:W1:Y:S05]  /*4e00*/  LDSM.16.MT88.4 R28, [R0+0x6400] ;  /* 0x00640000001c783b */ /* 0x000e6a0000004200 */
[----:B------:R-:W1:Y:S05]  /*4e10*/  LDSM.16.MT88.4 R32, [R3+0x15800] ;  /* 0x015800000320783b */ /* 0x000e6a0000004200 */
[----:B------:R-:W1:Y:S01]  /*4e20*/  LDSM.16.MT88.4 R132, [R0+0x7400] ;  /* 0x007400000084783b */ /* 0x000e620000004200 */
[-C--:B--2---:R-:W-:Y:S04]  /*4e30*/  HMMA.16816.F32 R36, R4, R8.reuse, R36 ;  /* 0x000000080424723c */ /* 0x084fe80000001824 */
[----:B------:R-:W2:Y:S02]  /*4e40*/  LDSM.16.MT88.4 R136, [R0+0x8400] ;  /* 0x008400000088783b */ /* 0x000ea40000004200 */
        /* <DEDUP_REMOVED lines=14> */
[----:B------:R-:W1:Y:S05]  /*4f30*/  LDSM.16.MT88.4 R4, [R3+0x14000] ;  /* 0x014000000304783b */ /* 0x000e6a0000004200 */
        /* <DEDUP_REMOVED lines=46> */
[----:B------:R-:W2:Y:S01]  /*5220*/  LDL R140, [R1+0x24] ;  /* 0x00002400018c7983 */ /* 0x000ea20000100800 */
        /* <DEDUP_REMOVED lines=14> */
.L_x_493:
[----:B------:R-:W2:Y:S01]  /*5310*/  LDL R4, [R1+0x4] ;  /* 0x0000040001047983 */ /* 0x000ea20000100800 */
[----:B------:R-:W-:Y:S01]  /*5320*/  IMAD.MOV.U32 R7, RZ, RZ, 0x4 ;  /* 0x00000004ff077424 */ /* 0x000fe200078e00ff */
[----:B------:R-:W-:Y:S02]  /*5330*/  @UP1 UIADD3 UR16, UP0, UR6, -0x100, URZ ;  /* 0xffffff0006101890 */ /* 0x000fe4000ff1e03f */
[----:B-1----:R-:W3:Y:S02]  /*5340*/  LDL R2, [R1+0x8] ;  /* 0x0000080001027983 */ /* 0x002ee40000100800 */
[----:B------:R-:W-:Y:S02]  /*5350*/  @UP1 UIADD3.X UR14, UR7, -0x1, URZ, UP0, !UPT ;  /* 0xffffffff070e1890 */ /* 0x000fe400087fe43f */
[----:B------:R-:W4:Y:S04]  /*5360*/  LDL R6, [R1] ;  /* 0x0000000001067983 */ /* 0x000f280000100800 */
[----:B------:R-:W-:Y:S04]  /*5370*/  LDSM.16.M88.4 R24, [R224] ;  /* 0x00000000e018783b */ /* 0x000fe80000000200 */
[----:B------:R-:W1:Y:S04]  /*5380*/  LDSM.16.MT88.4 R8, [R0+0x9000] ;  /* 0x009000000008783b */ /* 0x000e680000004200 */
        /* <DEDUP_REMOVED lines=8> */
[----:B------:R-:W1:Y:S01]  /*5410*/  LDSM.16.MT88.4 R152, [R0+0xb800] ;  /* 0x00b800000098783b */ /* 0x000e620000004200 */
[----:B----4-:R-:W-:Y:S02]  /*5420*/  IMAD.MOV.U32 R162, RZ, RZ, R6 ;  /* 0x000000ffffa27224 */ /* 0x010fe400078e0006 */
[----:B--2---:R-:W-:Y:S02]  /*5430*/  IMAD.MOV.U32 R5, RZ, RZ, R4 ;  /* 0x000000ffff057224 */ /* 0x004fe400078e0004 */
[----:B---3--:R-:W-:Y:S02]  /*5440*/  IMAD.MOV.U32 R4, RZ, RZ, R2 ;  /* 0x000000ffff047224 */ /* 0x008fe400078e0002 */
[----:B------:R-:W-:Y:S02]  /*5450*/  @P0 VIADD R2, R159, 0xffffffc0 ;  /* 0xffffffc09f020836 */ /* 0x000fe40000000000 */
[----:B------:R-:W-:Y:S01]  /*5460*/  IMAD.MOV.U32 R163, RZ, RZ, R5 ;  /* 0x000000ffffa37224 */ /* 0x000fe200078e0005 */
[----:B------:R-:W-:Y:S01]  /*5470*/  LDSM.16.MT88.4 R156, [R0+0xbc00] ;  /* 0x00bc0000009c783b */ /* 0x000fe20000004200 */
[----:B------:R-:W-:Y:S01]  /*5480*/  @P0 IMAD.WIDE R160, R2, R7, UR6 ;  /* 0x0000000602a00e25 */ /* 0x000fe2000f8e0207 */
[----:B------:R-:W-:Y:S01]  /*5490*/  @UP1 UMOV UR7, UR14 ;  /* 0x0000000e00071c82 */ /* 0x000fe20008000000 */
[----:B------:R-:W-:Y:S02]  /*54a0*/  ULOP3.LUT UR14, UR5, 0x1, URZ, 0xc0, !UPT ;  /* 0x00000001050e7892 */ /* 0x000fe4000f8ec03f */
[----:B------:R-:W-:Y:S01]  /*54b0*/  IMAD.MOV.U32 R164, RZ, RZ, R4 ;  /* 0x000000ffffa47224 */ /* 0x000fe200078e0004 */
[----:B------:R-:W2:Y:S01]  /*54c0*/  @P0 LDG.E R162, desc[UR8][R160.64+0x80] ;  /* 0x00008008a0a20981 */ /* 0x000ea2000c1e1900 */
[C---:B-1----:R-:W-:Y:S01]  /*54d0*/  HMMA.16816.F32 R4, R24.reuse, R8, RZ ;  /* 0x000000081804723c */ /* 0x042fe200000018ff */
[----:B------:R-:W-:Y:S01]  /*54e0*/  IMAD.U32 R2, RZ, RZ, UR34 ;  /* 0x00000022ff027e24 */ /* 0x000fe2000f8e00ff */
[----:B------:R-:W-:Y:S01]  /*54f0*/  UISETP.NE.U32.AND UP0, UPT, UR14, 0x1, UPT ;  /* 0x000000010e00788c */ /* 0x000fe2000bf05070 */
[----:B------:R-:W3:Y:S01]  /*5500*/  @P0 LDG.E R163, desc[UR8][R160.64+0x20] ;  /* 0x00002008a0a30981 */ /* 0x000ee2000c1e1900 */
[----:B------:R-:W-:Y:S02]  /*5510*/  @UP1 UMOV UR6, UR16 ;  /* 0x0000001000061c82 */ /* 0x000fe40008000000 */
[C---:B------:R-:W-:Y:S01]  /*5520*/  HMMA.16816.F32 R8, R24.reuse, R10, RZ ;  /* 0x0000000a1808723c */ /* 0x040fe200000018ff */
[----:B------:R-:W4:Y:S04]  /*5530*/  @P0 LDG.E R164, desc[UR8][R160.64] ;  /* 0x00000008a0a40981 */ /* 0x000f28000c1e1900 */
[----:B------:R1:W5:Y:S01]  /*5540*/  @P0 LDG.E R252, desc[UR8][R160.64+0xa0] ;  /* 0x0000a008a0fc0981 */ /* 0x000362000c1e1900 */
        /* <DEDUP_REMOVED lines=53> */
[----:B------:R1:W1:Y:S04]  /*58a0*/  LDSM.16.MT88.4 R32, [R0+0xec00] ;  /* 0x00ec00000020783b */ /* 0x0002680000004200 */
[----:B------:R-:W-:Y:S01]  /*58b0*/  LDSM.16.MT88.4 R136, [R220+0x2400] ;  /* 0x00240000dc88783b */ /* 0x000fe20000004200 */
[C---:B------:R-:W-:Y:S06]  /*58c0*/  HMMA.16816.F32 R4, R132.reuse, R148, R4 ;  /* 0x000000948404723c */ /* 0x040fec0000001804 */
[C---:B------:R-:W-:Y:S06]  /*58d0*/  HMMA.16816.F32 R8, R132.reuse, R150, R8 ;  /* 0x000000968408723c */ /* 0x040fec0000001808 */
[C---:B------:R-:W-:Y:S06]  /*58e0*/  HMMA.16816.F32 R12, R132.reuse, R152, R12 ;  /* 0x00000098840c723c */ /* 0x040fec000000180c */
[C---:B------:R-:W-:Y:S01]  /*58f0*/  HMMA.16816.F32 R16, R132.reuse, R154, R16 ;  /* 0x0000009a8410723c */ /* 0x040fe20000001810 */
[----:B-1----:R-:W-:Y:S05]  /*5900*/  IMAD.U32 R0, RZ, RZ, UR15 ;  /* 0x0000000fff007e24 */ /* 0x002fea000f8e00ff */
[C---:B------:R-:W-:Y:S06]  /*5910*/  HMMA.16816.F32 R20, R132.reuse, R28, R20 ;  /* 0x0000001c8414723c */ /* 0x040fec0000001814 */
[----:B------:R-:W-:Y:S01]  /*5920*/  HMMA.16816.F32 R24, R132, R30, R24 ;  /* 0x0000001e8418723c */ /* 0x000fe20000001818 */
[----:B------:R-:W-:Y:S01]  /*5930*/  LDSM.16.MT88.4 R132, [R220+0x1400] ;  /* 0x00140000dc84783b */ /* 0x000fe20000004200 */
[----:B------:R-:W-:Y:S04]  /*5940*/  IMAD.U32 R28, RZ, RZ, UR15 ;  /* 0x0000000fff1c7e24 */ /* 0x000fe8000f8e00ff */
[C---:B------:R-:W-:Y:S01]  /*5950*/  HMMA.16816.F32 R4, R140.reuse, R144, R4 ;  /* 0x000000908c04723c */ /* 0x040fe20000001804 */
[----:B------:R-:W-:Y:S04]  /*5960*/  IMAD.U32 R30, RZ, RZ, UR34 ;  /* 0x00000022ff1e7e24 */ /* 0x000fe8000f8e00ff */
[-C--:B------:R-:W-:Y:S01]  /*5970*/  LEA R28, P2, R28, R232.reuse, 0x2 ;  /* 0x000000e81c1c7211 */ /* 0x080fe200078410ff */
[C---:B------:R-:W-:Y:S01]  /*5980*/  HMMA.16816.F32 R8, R140.reuse, R146, R8 ;  /* 0x000000928c08723c */ /* 0x040fe20000001808 */
[----:B------:R-:W-:Y:S04]  /*5990*/  IMAD.U32 R31, RZ, RZ, UR17 ;  /* 0x00000011ff1f7e24 */ /* 0x000fe8000f8e00ff */
[-C--:B------:R-:W-:Y:S01]  /*59a0*/  LEA.HI.X.SX32 R29, R0, R233.reuse, 0x2, P2 ;  /* 0x000000e9001d7211 */ /* 0x080fe200010f16ff */
[C---:B------:R-:W-:Y:S01]  /*59b0*/  HMMA.16816.F32 R12, R140.reuse, R156, R12 ;  /* 0x0000009c8c0c723c */ /* 0x040fe2000000180c */
[----:B------:R-:W-:Y:S05]  /*59c0*/  IMAD.U32 R0, RZ, RZ, UR33 ;  /* 0x00000021ff007e24 */ /* 0x000fea000f8e00ff */
[C---:B------:R-:W-:Y:S05]  /*59d0*/  HMMA.16816.F32 R16, R140.reuse, R158, R16 ;  /* 0x0000009e8c10723c */ /* 0x040fea0000001810 */
[----:B------:R1:W-:Y:S01]  /*59e0*/  REDG.E.ADD.F32.FTZ.RN.STRONG.GPU desc[UR8][R232.64], R4 ;  /* 0x00000004e80079a6 */ /* 0x0003e2000c10f388 */
[C---:B------:R-:W-:Y:S03]  /*59f0*/  HMMA.16816.F32 R20, R140.reuse, R32, R20 ;  /* 0x000000208c14723c */ /* 0x040fe60000001814 */
[----:B------:R3:W-:Y:S03]  /*5a00*/  REDG.E.ADD.F32.FTZ.RN.STRONG.GPU desc[UR8][R28.64], R5 ;  /* 0x000000051c0079a6 */ /* 0x0007e6000c10f388 */
[----:B------:R-:W-:Y:S01]  /*5a10*/  HMMA.16816.F32 R24, R140, R34, R24 ;  /* 0x000000228c18723c */ /* 0x000fe20000001818 */
[----:B------:R-:W-:Y:S04]  /*5a20*/  MOV R32, UR17 ;  /* 0x0000001100207c02 */ /* 0x000fe80008000f00 */
[-C--:B------:R-:W-:Y:S06]  /*5a30*/  LEA R32, P1, R32, R232.reuse, 0x2 ;  /* 0x000000e820207211 */ /* 0x080fec00078210ff */
[-C--:B------:R-:W-:Y:S05]  /*5a40*/  LEA.HI.X.SX32 R33, R31, R233.reuse, 0x2, P1 ;  /* 0x000000e91f217211 */ /* 0x080fea00008f16ff */
[----:B------:R4:W-:Y:S04]  /*5a50*/  REDG.E.ADD.F32.FTZ.RN.STRONG.GPU desc[UR8][R32.64], R6 ;  /* 0x00000006200079a6 */ /* 0x0009e8000c10f388 */
[----:B--2---:R-:W-:Y:S01]  /*5a60*/  @P0 STL [R1], R162 ;  /* 0x000000a201000387 */ /* 0x004fe20000100800 */
[----:B-1----:R-:W-:Y:S03]  /*5a70*/  IMAD.U32 R4, RZ, RZ, UR30 ;  /* 0x0000001eff047e24 */ /* 0x002fe6000f8e00ff */
[----:B---3--:R-:W-:Y:S01]  /*5a80*/  @P0 STL [R1+0x4], R163 ;  /* 0x000004a301000387 */ /* 0x008fe20000100800 */
[----:B------:R-:W-:Y:S03]  /*5a90*/  IMAD.U32 R5, RZ, RZ, UR32 ;  /* 0x00000020ff057e24 */ /* 0x000fe6000f8e00ff */
[----:B----4-:R-:W-:Y:S01]  /*5aa0*/  @P0 STL [R1+0x8], R164 ;  /* 0x000008a401000387 */ /* 0x010fe20000100800 */
[-C--:B------:R-:W-:Y:S04]  /*5ab0*/  LEA R30, P0, R30, R232.reuse, 0x2 ;  /* 0x000000e81e1e7211 */ /* 0x080fe800078010ff */
[-C--:B------:R-:W-:Y:S01]  /*5ac0*/  LEA.HI.X.SX32 R31, R2, R233.reuse, 0x2, P0 ;  /* 0x000000e9021f7211 */ /* 0x080fe200000f16ff */
[----:B------:R-:W-:Y:S04]  /*5ad0*/  IMAD.U32 R2, RZ, RZ, UR31 ;  /* 0x0000001fff027e24 */ /* 0x000fe8000f8e00ff */
[----:B------:R1:W-:Y:S01]  /*5ae0*/  REDG.E.ADD.F32.FTZ.RN.STRONG.GPU desc[UR8][R30.64], R7 ;  /* 0x000000071e0079a6 */ /* 0x0003e2000c10f388 */
[----:B------:R-:W-:Y:S01]  /*5af0*/  IMAD.U32 R32, RZ, RZ, UR33 ;  /* 0x00000021ff207e24 */ /* 0x000fe2000f8e00ff */
[----:B------:R-:W-:Y:S04]  /*5b00*/  MOV R6, UR31 ;  /* 0x0000001f00067c02 */ /* 0x000fe80008000f00 */
[-C--:B------:R-:W-:Y:S02]  /*5b10*/  LEA R32, P0, R32, R232.reuse, 0x2 ;  /* 0x000000e820207211 */ /* 0x080fe400078010ff */
[-C--:B------:R-:W-:Y:S02]  /*5b20*/  LEA R6, P1, R6, R232.reuse, 0x2 ;  /* 0x000000e806067211 */ /* 0x080fe400078210ff */
[-C--:B------:R-:W-:Y:S01]  /*5b30*/  LEA.HI.X.SX32 R33, R0, R233.reuse, 0x2, P0 ;  /* 0x000000e900217211 */ /* 0x080fe200000f16ff */
[----:B------:R-:W-:Y:S01]  /*5b40*/  IMAD.U32 R0, RZ, RZ, UR30 ;  /* 0x0000001eff007e24 */ /* 0x000fe2000f8e00ff */
[-C--:B------:R-:W-:Y:S03]  /*5b50*/  LEA R4, P0, R4, R232.reuse, 0x2 ;  /* 0x000000e804047211 */ /* 0x080fe600078010ff */
[----:B------:R2:W-:Y:S04]  /*5b60*/  REDG.E.ADD.F32.FTZ.RN.STRONG.GPU desc[UR8][R32.64], R8 ;  /* 0x00000008200079a6 */ /* 0x0005e8000c10f388 */
[----:B------:R-:W-:Y:S01]  /*5b70*/  LDSM.16.MT88.4 R32, [R3+0x11800] ;  /* 0x011800000320783b */ /* 0x000fe20000004200 */
[----:B-1----:R-:W-:Y:S01]  /*5b80*/  IMAD.U32 R30, RZ, RZ, UR32 ;  /* 0x00000020ff1e7e24 */ /* 0x002fe2000f8e00ff */
[-C--:B------:R-:W-:Y:S01]  /*5b90*/  LEA.HI.X.SX32 R7, R2, R233.reuse, 0x2, P1 ;  /* 0x000000e902077211 */ /* 0x080fe200008f16ff */
[----:B------:R-:W-:Y:S03]  /*5ba0*/  IMAD.U32 R2, RZ, RZ, UR25 ;  /* 0x00000019ff027e24 */ /* 0x000fe6000f8e00ff */
[-C--:B------:R-:W-:Y:S04]  /*5bb0*/  LEA R30, P2, R30, R232.reuse, 0x2 ;  /* 0x000000e81e1e7211 */ /* 0x080fe800078410ff */
[-C--:B------:R-:W-:Y:S02]  /*5bc0*/  LEA.HI.X.SX32 R31, R5, R233.reuse, 0x2, P2 ;  /* 0x000000e9051f7211 */ /* 0x080fe400010f16ff */
[-C--:B------:R-:W-:Y:S01]  /*5bd0*/  LEA.HI.X.SX32 R5, R0, R233.reuse, 0x2, P0 ;  /* 0x000000e900057211 */ /* 0x080fe200000f16ff */
[----:B------:R-:W-:Y:S02]  /*5be0*/  IMAD.U32 R0, RZ, RZ, UR27 ;  /* 0x0000001bff007e24 */ /* 0x000fe4000f8e00ff */
[----:B------:R-:W-:Y:S04]  /*5bf0*/  REDG.E.ADD.F32.FTZ.RN.STRONG.GPU desc[UR8][R30.64], R9 ;  /* 0x000000091e0079a6 */ /* 0x000fe8000c10f388 */
[----:B------:R1:W-:Y:S01]  /*5c00*/  REDG.E.ADD.F32.FTZ.RN.STRONG.GPU desc[UR8][R6.64], R10 ;  /* 0x0000000a060079a6 */ /* 0x0003e2000c10f388 */
[----:B--2---:R-:W-:Y:S03]  /*5c10*/  MOV R8, UR26 ;  /* 0x0000001a00087c02 */ /* 0x004fe60008000f00 */
[----:B------:R2:W-:Y:S01]  /*5c20*/  REDG.E.ADD.F32.FTZ.RN.STRONG.GPU desc[UR8][R4.64], R11 ;  /* 0x0000000b040079a6 */ /* 0x0005e2000c10f388 */
[-C--:B------:R-:W-:Y:S03]  /*5c30*/  LEA R8, P2, R8, R232.reuse, 0x2 ;  /* 0x000000e808087211 */ /* 0x080fe600078410ff */
[----:B------:R-:W-:Y:S04]  /*5c40*/  REDG.E.ADD.F32.FTZ.RN.STRONG.GPU desc[UR8][R232.64+0x80], R12 ;  /* 0x0000800ce80079a6 */ /* 0x000fe8000c10f388 */
[----:B------:R-:W-:Y:S01]  /*5c50*/  REDG.E.ADD.F32.FTZ.RN.STRONG.GPU desc[UR8][R28.64+0x80], R13 ;  /* 0x0000800d1c0079a6 */ /* 0x000fe2000c10f388 */
[----:B-1----:R-:W-:Y:S02]  /*5c60*/  IMAD.U32 R10, RZ, RZ, UR27 ;  /* 0x0000001bff0a7e24 */ /* 0x002fe4000f8e00ff */
[----:B------:R-:W-:Y:S02]  /*5c70*/  IMAD.U32 R6, RZ, RZ, UR25 ;  /* 0x00000019ff067e24 */ /* 0x000fe4000f8e00ff */
[----:B--2---:R-:W-:Y:S01]  /*5c80*/  IMAD.U32 R5, RZ, RZ, UR26 ;  /* 0x0000001aff057e24 */ /* 0x004fe2000f8e00ff */
[-C--:B------:R-:W-:Y:S01]  /*5c90*/  LEA R10, P0, R10, R232.reuse, 0x2 ;  /* 0x000000e80a0a7211 */ /* 0x080fe200078010ff */
[----:B------:R-:W-:Y:S01]  /*5ca0*/  IMAD.U32 R4, RZ, RZ, UR24 ;  /* 0x00000018ff047e24 */ /* 0x000fe2000f8e00ff */
        /* <DEDUP_REMOVED lines=9> */
[----:B------:R2:W-:Y:S01]  /*5d40*/  REDG.E.ADD.F32.FTZ.RN.STRONG.GPU desc[UR8][R8.64], R15 ;  /* 0x0000000f080079a6 */ /* 0x0005e2000c10f388 */
[----:B------:R-:W-:Y:S03]  /*5d50*/  MOV R0, UR18 ;  /* 0x0000001200007c02 */ /* 0x000fe60008000f00 */
[----:B------:R3:W-:Y:S04]  /*5d60*/  REDG.E.ADD.F32.FTZ.RN.STRONG.GPU desc[UR8][R6.64], R16 ;  /* 0x00000010060079a6 */ /* 0x0007e8000c10f388 */
[----:B------:R4:W-:Y:S04]  /*5d70*/  REDG.E.ADD.F32.FTZ.RN.STRONG.GPU desc[UR8][R4.64], R17 ;  /* 0x00000011040079a6 */ /* 0x0009e8000c10f388 */
[----:B------:R-:W-:Y:S01]  /*5d80*/  LDSM.16.MT88.4 R12, [R3+0x11000] ;  /* 0x01100000030c783b */ /* 0x000fe20000004200 */
[----:B-1----:R-:W-:Y:S02]  /*5d90*/  IMAD.U32 R10, RZ, RZ, UR21 ;  /* 0x00000015ff0a7e24 */ /* 0x002fe4000f8e00ff */
[----:B--2---:R-:W-:Y:S02]  /*5da0*/  IMAD.U32 R8, RZ, RZ, UR28 ;  /* 0x0000001cff087e24 */ /* 0x004fe4000f8e00ff */
[----:B---3--:R-:W-:Y:S03]  /*5db0*/  IMAD.U32 R6, RZ, RZ, UR23 ;  /* 0x00000017ff067e24 */ /* 0x008fe6000f8e00ff */
[-C--:B------:R-:W-:Y:S01]  /*5dc0*/  LEA R8, P0, R8, R232.reuse, 0x2 ;  /* 0x000000e808087211 */ /* 0x080fe200078010ff */
[----:B------:R-:W-:Y:S01]  /*5dd0*/  IMAD.U32 R7, RZ, RZ, UR23 ;  /* 0x00000017ff077e24 */ /* 0x000fe2000f8e00ff */
[-C--:B----4-:R-:W-:Y:S01]  /*5de0*/  LEA R4, P1, R0, R232.reuse, 0x2 ;  /* 0x000000e800047211 */ /* 0x090fe200078210ff */
[----:B------:R-:W-:Y:S03]  /*5df0*/  IMAD.U32 R0, RZ, RZ, UR28 ;  /* 0x0000001cff007e24 */ /* 0x000fe6000f8e00ff */
[-C--:B------:R-:W-:Y:S01]  /*5e00*/  LEA.HI.X.SX32 R5, R2, R233.reuse, 0x2, P1 ;  /* 0x000000e902057211 */ /* 0x080fe200008f16ff */
[----:B------:R-:W-:Y:S01]  /*5e10*/  IMAD.U32 R2, RZ, RZ, UR22 ;  /* 0x00000016ff027e24 */ /* 0x000fe2000f8e00ff */
[-C--:B------:R-:W-:Y:S02]  /*5e20*/  LEA.HI.X.SX32 R9, R0, R233.reuse, 0x2, P0 ;  /* 0x000000e900097211 */ /* 0x080fe400000f16ff */
[-C--:B------:R-:W-:Y:S01]  /*5e30*/  LEA R6, P1, R6, R232.reuse, 0x2 ;  /* 0x000000e806067211 */ /* 0x080fe200078210ff */
[----:B------:R1:W-:Y:S01]  /*5e40*/  REDG.E.ADD.F32.FTZ.RN.STRONG.GPU desc[UR8][R4.64], R18 ;  /* 0x00000012040079a6 */ /* 0x0003e2000c10f388 */
[----:B------:R-:W-:Y:S02]  /*5e50*/  MOV R0, UR22 ;  /* 0x0000001600007c02 */ /* 0x000fe40008000f00 */
[-C--:B------:R-:W-:Y:S01]  /*5e60*/  LEA.HI.X.SX32 R7, R7, R233.reuse, 0x2, P1 ;  /* 0x000000e907077211 */ /* 0x080fe200008f16ff */
[----:B------:R2:W-:Y:S04]  /*5e70*/  REDG.E.ADD.F32.FTZ.RN.STRONG.GPU desc[UR8][R8.64], R19 ;  /* 0x00000013080079a6 */ /* 0x0005e8000c10f388 */
[----:B------:R-:W-:Y:S04]  /*5e80*/  REDG.E.ADD.F32.FTZ.RN.STRONG.GPU desc[UR8][R232.64+0x100], R20 ;  /* 0x00010014e80079a6 */ /* 0x000fe8000c10f388 */
[----:B------:R-:W-:Y:S04]  /*5e90*/  REDG.E.ADD.F32.FTZ.RN.STRONG.GPU desc[UR8][R28.64+0x100], R21 ;  /* 0x000100151c0079a6 */ /* 0x000fe8000c10f388 */
[----:B------:R3:W-:Y:S04]  /*5ea0*/  REDG.E.ADD.F32.FTZ.RN.STRONG.GPU desc[UR8][R6.64], R22 ;  /* 0x00000016060079a6 */ /* 0x0007e8000c10f388 */
[----:B------:R-:W-:Y:S04]  /*5eb0*/  LDSM.16.MT88.4 R16, [R220+0x1000] ;  /* 0x00100000dc10783b */ /* 0x000fe80000004200 */
[----:B------:R-:W-:Y:S01]  /*5ec0*/  LDSM.16.MT88.4 R28, [R3+0xf800] ;  /* 0x00f80000031c783b */ /* 0x000fe20000004200 */
[-C--:B-1----:R-:W-:Y:S02]  /*5ed0*/  LEA R4, P0, R2, R232.reuse, 0x2 ;  /* 0x000000e802047211 */ /* 0x082fe400078010ff */
[----:B------:R-:W-:Y:S02]  /*5ee0*/  MOV R2, UR19 ;  /* 0x0000001300027c02 */ /* 0x000fe40008000f00 */
[-C--:B------:R-:W-:Y:S01]  /*5ef0*/  LEA.HI.X.SX32 R5, R0, R233.reuse, 0x2, P0 ;  /* 0x000000e900057211 */ /* 0x080fe200000f16ff */
[----:B--2---:R-:W-:Y:S01]  /*5f00*/  IMAD.U32 R8, RZ, RZ, UR20 ;  /* 0x00000014ff087e24 */ /* 0x004fe2000f8e00ff */
[-C--:B------:R-:W-:Y:S01]  /*5f10*/  LEA R10, P0, R10, R232.reuse, 0x2 ;  /* 0x000000e80a0a7211 */ /* 0x080fe200078010ff */
[----:B------:R-:W-:Y:S02]  /*5f20*/  IMAD.U32 R0, RZ, RZ, UR21 ;  /* 0x00000015ff007e24 */ /* 0x000fe4000f8e00ff */
[----:B------:R1:W-:Y:S01]  /*5f30*/  REDG.E.ADD.F32.FTZ.RN.STRONG.GPU desc[UR8][R4.64], R23 ;  /* 0x00000017040079a6 */ /* 0x0003e2000c10f388 */
[-C--:B------:R-:W-:Y:S02]  /*5f40*/  LEA R8, P2, R8, R232.reuse, 0x2 ;  /* 0x000000e808087211 */ /* 0x080fe400078410ff */
[-C--:B------:R-:W-:Y:S01]  /*5f50*/  LEA.HI.X.SX32 R11, R0, R233.reuse, 0x2, P0 ;  /* 0x000000e9000b7211 */ /* 0x080fe200000f16ff */
[----:B------:R-:W-:Y:S01]  /*5f60*/  IMAD.U32 R0, RZ, RZ, UR29 ;  /* 0x0000001dff007e24 */ /* 0x000fe2000f8e00ff */
[----:B------:R-:W-:Y:S01]  /*5f70*/  LDSM.16.MT88.4 R20, [R220+0x2000] ;  /* 0x00200000dc14783b */ /* 0x000fe20000004200 */
[----:B---3--:R-:W-:Y:S03]  /*5f80*/  IMAD.U32 R6, RZ, RZ, UR19 ;  /* 0x00000013ff067e24 */ /* 0x008fe6000f8e00ff */
[----:B------:R-:W-:Y:S02]  /*5f90*/  REDG.E.ADD.F32.FTZ.RN.STRONG.GPU desc[UR8][R10.64], R24 ;  /* 0x000000180a0079a6 */ /* 0x000fe4000c10f388 */
[-C--:B------:R-:W-:Y:S04]  /*5fa0*/  LEA R6, P1, R6, R232.reuse, 0x2 ;  /* 0x000000e806067211 */ /* 0x080fe800078210ff */
[-C--:B------:R-:W-:Y:S02]  /*5fb0*/  LEA.HI.X.SX32 R7, R2, R233.reuse, 0x2, P1 ;  /* 0x000000e902077211 */ /* 0x080fe400008f16ff */
[----:B------:R-:W-:Y:S01]  /*5fc0*/  ISETP.LT.AND P1, PT, RZ, UR5, PT ;  /* 0x00000005ff007c0c */ /* 0x000fe2000bf21270 */
[----:B------:R-:W-:Y:S01]  /*5fd0*/  UIADD3 UR5, UR5, -0x1, URZ ;  /* 0xffffffff05057890 */ /* 0x000fe2000fffe03f */
[----:B-1----:R-:W-:Y:S02]  /*5fe0*/  IMAD.U32 R5, RZ, RZ, UR20 ;  /* 0x00000014ff057e24 */ /* 0x002fe4000f8e00ff */
[----:B------:R-:W-:Y:S03]  /*5ff0*/  IMAD.U32 R4, RZ, RZ, UR29 ;  /* 0x0000001dff047e24 */ /* 0x000fe6000f8e00ff */
[-C--:B------:R-:W-:Y:S02]  /*6000*/  LEA.HI.X.SX32 R9, R5, R233.reuse, 0x2, P2 ;  /* 0x000000e905097211 */ /* 0x080fe400010f16ff */
[----:B------:R-:W-:Y:S03]  /*6010*/  LEA R4, P0, R4, R232, 0x2 ;  /* 0x000000e804047211 */ /* 0x000fe600078010ff */
[----:B------:R-:W-:Y:S01]  /*6020*/  REDG.E.ADD.F32.FTZ.RN.STRONG.GPU desc[UR8][R8.64], R25 ;  /* 0x00000019080079a6 */ /* 0x000fe2000c10f388 */
[----:B------:R-:W-:Y:S01]  /*6030*/  LEA.HI.X.SX32 R5, R0, R233, 0x2, P0 ;  /* 0x000000e900057211 */ /* 0x000fe200000f16ff */
[C---:B------:R-:W-:Y:S01]  /*6040*/  VIADD R0, R220.reuse, 0xffffd000 ;  /* 0xffffd000dc007836 */ /* 0x040fe20000000000 */
[----:B------:R-:W-:Y:S01]  /*6050*/  PLOP3.LUT P0, PT, PT, PT, UP0, 0x80, 0x0 ;  /* 0x000000000000781c */ /* 0x000fe20003f0f008 */
[----:B------:R-:W-:Y:S01]  /*6060*/  REDG.E.ADD.F32.FTZ.RN.STRONG.GPU desc[UR8][R6.64], R26 ;  /* 0x0000001a060079a6 */ /* 0x000fe2000c10f388 */
[----:B------:R-:W-:Y:S03]  /*6070*/  @UP1 UIADD3 UR13, UP0, UR13, -0x100, URZ ;  /* 0xffffff000d0d1890 */ /* 0x000fe6000ff1e03f */
[----:B------:R-:W-:Y:S01]  /*6080*/  REDG.E.ADD.F32.FTZ.RN.STRONG.GPU desc[UR8][R4.64], R27 ;  /* 0x0000001b040079a6 */ /* 0x000fe2000c10f388 */
[----:B------:R-:W-:Y:S03]  /*6090*/  @UP1 UIADD3.X UR12, UR12, -0x1, URZ, UP0, !UPT ;  /* 0xffffffff0c0c1890 */ /* 0x000fe600087fe43f */
[----:B------:R-:W-:Y:S04]  /*60a0*/  LDSM.16.MT88.4 R4, [R3+0xf000] ;  /* 0x00f000000304783b */ /* 0x000fe80000004200 */
[----:B------:R-:W1:Y:S01]  /*60b0*/  LDSM.16.MT88.4 R8, [R220] ;  /* 0x00000000dc08783b */ /* 0x000e620000004200 */
[----:B------:R-:W-:Y:S03]  /*60c0*/  @P0 VIADD R0, R220, 0x3000 ;  /* 0x00003000dc000836 */ /* 0x000fe60000000000 */
        /* <DEDUP_REMOVED lines=16> */
[----:B------:R-:W1:Y:S04]  /*61d0*/  LDSM.16.MT88.4 R4, [R3+0x10000] ;  /* 0x010000000304783b */ /* 0x000e680000004200 */
[----:B------:R-:W3:Y:S01]  /*61e0*/  LDSM.16.MT88.4 R20, [R220+0x2800] ;  /* 0x00280000dc14783b */ /* 0x000ee20000004200 */
[-C--:B--2---:R-:W-:Y:S06]  /*61f0*/  HMMA.16816.F32 R84, R28, R24.reuse, R84 ;  /* 0x000000181c54723c */ /* 0x084fec0000001854 */
        /* <DEDUP_REMOVED lines=12> */
[----:B------:R-:W2:Y:S05]  /*62c0*/  LDSM.16.MT88.4 R32, [R220+0xc00] ;  /* 0x000c0000dc20783b */ /* 0x000eaa0000004200 */
[----:B------:R-:W-:Y:S01]  /*62d0*/  HMMA.16816.F32 R128, R28, R138, R128 ;  /* 0x0000008a1c80723c */ /* 0x000fe20000001880 */
[----:B------:R-:W4:Y:S04]  /*62e0*/  LDSM.16.MT88.4 R28, [R220+0x1c00] ;  /* 0x001c0000dc1c783b */ /* 0x000f280000004200 */
[----:B------:R3:W4:Y:S01]  /*62f0*/  LDSM.16.MT88.4 R136, [R220+0x2c00] ;  /* 0x002c0000dc88783b */ /* 0x0007220000004200 */
[-C--:B-1----:R-:W-:Y:S06]  /*6300*/  HMMA.16816.F32 R84, R4, R8.reuse, R84 ;  /* 0x000000080454723c */ /* 0x082fec0000001854 */
[C---:B------:R-:W-:Y:S06]  /*6310*/  HMMA.16816.F32 R88, R12.reuse, R8, R88 ;  /* 0x000000080c58723c */ /* 0x040fec0000001858 */
[-C--:B------:R-:W-:Y:S06]  /*6320*/  HMMA.16816.F32 R92, R12, R10.reuse, R92 ;  /* 0x0000000a0c5c723c */ /* 0x080fec000000185c */
[C---:B------:R-:W-:Y:S05]  /*6330*/  HMMA.16816.F32 R96, R4.reuse, R10, R96 ;  /* 0x0000000a0460723c */ /* 0x040fea0000001860 */
[----:B---3--:R-:W-:Y:S01]  /*6340*/  IMAD.MOV.U32 R220, RZ, RZ, R0 ;  /* 0x000000ffffdc7224 */ /* 0x008fe200078e0000 */
        /* <DEDUP_REMOVED lines=23> */
.L_x_491:
[----:B------:R-:W2:Y:S01]  /*64c0*/  LDL R140, [R1+0x1c] ;  /* 0x00001c00018c7983 */ /* 0x000ea20000100800 */
[----:B------:R-:W-:Y:S01]  /*64d0*/  ULDC UR5, c[0x0][0x390] ;  /* 0x0000e40000057ab9 */ /* 0x000fe20000000800 */
[----:B------:R-:W-:Y:S02]  /*64e0*/  ULDC UR6, c[0x0][0x38c] ;  /* 0x0000e30000067ab9 */ /* 0x000fe40000000800 */
[----:B------:R-:W3:Y:S04]  /*64f0*/  LDL R139, [R1+0x20] ;  /* 0x00002000018b7983 */ /* 0x000ee80000100800 */
[----:B------:R-:W4:Y:S04]  /*6500*/  LDL.64 R142, [R1+0x30] ;  /* 0x00003000018e7983 */ /* 0x000f280000100a00 */
[----:B------:R-:W4:Y:S01]  /*6510*/  LDL R138, [R1+0x24] ;  /* 0x00002400018a7983 */ /* 0x000f220000100800 */
        /* <DEDUP_REMOVED lines=39> */
[----:B-----5:R-:W-:Y:S01]  /*6790*/  FMUL.FTZ R12, R109, UR5 ;  /* 0x000000056d0c7c20 */ /* 0x020fe20008410000 */
        /* <DEDUP_REMOVED lines=99> */
[----:B------:R-:W-:-:S02]  /*6dd0*/  F2FP.F16.F32.PACK_AB R43, R43, R80 ;  /* 0x000000502b2b723e */ /* 0x000fc400000000ff */
[----:B------:R-:W-:Y:S01]  /*6de0*/  F2FP.F16.F32.PACK_AB R45, R45, R82 ;  /* 0x000000522d2d723e */ /* 0x000fe200000000ff */
[----:B------:R-:W1:Y:S01]  /*6df0*/  S2R R64, SR_TID.X ;  /* 0x0000000000407919 */ /* 0x000e620000002100 */
[----:B------:R-:W-:Y:S01]  /*6e00*/  F2FP.F16.F32.PACK_AB R46, R46, R72 ;  /* 0x000000482e2e723e */ /* 0x000fe200000000ff */
[----:B------:R-:W-:Y:S01]  /*6e10*/  USHF.R.S32.HI UR10, URZ, 0x1f, UR55 ;  /* 0x0000001f3f0a7899 */ /* 0x000fe20008011437 */
[----:B------:R-:W-:Y:S02]  /*6e20*/  F2FP.F16.F32.PACK_AB R47, R47, R74 ;  /* 0x0000004a2f2f723e */ /* 0x000fe400000000ff */
[----:B------:R-:W-:Y:S02]  /*6e30*/  F2FP.F16.F32.PACK_AB R48, R48, R76 ;  /* 0x0000004c3030723e */ /* 0x000fe400000000ff */
[----:B------:R-:W-:Y:S01]  /*6e40*/  F2FP.F16.F32.PACK_AB R49, R49, R78 ;  /* 0x0000004e3131723e */ /* 0x000fe200000000ff */
[----:B------:R-:W1:Y:S01]  /*6e50*/  S2R R65, SR_TID.X ;  /* 0x0000000000417919 */ /* 0x000e620000002100 */
[----:B------:R-:W-:Y:S01]  /*6e60*/  USHF.R.S32.HI UR7, URZ, 0x1f, UR56 ;  /* 0x0000001f3f077899 */ /* 0x000fe20008011438 */
[----:B-1----:R-:W-:-:S04]  /*6e70*/  SHF.R.S32.HI R64, RZ, 0x1f, R64 ;  /* 0x0000001fff407819 */ /* 0x002fc80000011440 */
[----:B------:R-:W-:-:S04]  /*6e80*/  LEA.HI R64, R64, R65, RZ, 0x2 ;  /* 0x0000004140407211 */ /* 0x000fc800078f10ff */
[----:B------:R-:W-:Y:S01]  /*6e90*/  SHF.R.S32.HI R64, RZ, 0x2, R64 ;  /* 0x00000002ff407819 */ /* 0x000fe20000011440 */
        /* <DEDUP_REMOVED lines=12> */
[----:B------:R2:W-:Y:S04]  /*6f60*/  STS [R140+0x3000], R16 ;  /* 0x003000108c007388 */ /* 0x0005e80000000800 */
[----:B------:R3:W-:Y:S04]  /*6f70*/  STS [R140+0x3200], R15 ;  /* 0x0032000f8c007388 */ /* 0x0007e80000000800 */
[----:B------:R-:W-:Y:S01]  /*6f80*/  STS [R139+0x3000], R12 ;  /* 0x0030000c8b007388 */ /* 0x000fe20000000800 */
[----:B-1----:R-:W1:Y:S03]  /*6f90*/  LDC.64 R18, c[0x0][0x450] ;  /* 0x00011400ff127b82 */ /* 0x002e660000000a00 */
[----:B------:R-:W-:Y:S04]  /*6fa0*/  STS [R139+0x3200], R11 ;  /* 0x0032000b8b007388 */ /* 0x000fe80000000800 */
[----:B------:R4:W-:Y:S04]  /*6fb0*/  STS [R140+0x4000], R10 ;  /* 0x0040000a8c007388 */ /* 0x0009e80000000800 */
[----:B------:R-:W-:Y:S04]  /*6fc0*/  STS [R140+0x4200], R9 ;  /* 0x004200098c007388 */ /* 0x000fe80000000800 */
[----:B------:R-:W-:Y:S01]  /*6fd0*/  STS [R139+0x4000], R6 ;  /* 0x004000068b007388 */ /* 0x000fe20000000800 */
[----:B--2---:R-:W2:Y:S03]  /*6fe0*/  LDC.64 R16, c[0x0][0x458] ;  /* 0x00011600ff107b82 */ /* 0x004ea60000000a00 */
[----:B------:R-:W-:Y:S04]  /*6ff0*/  STS [R139+0x4200], R5 ;  /* 0x004200058b007388 */ /* 0x000fe80000000800 */
[----:B------:R1:W-:Y:S01]  /*7000*/  STS [R140+0x5000], R8 ;  /* 0x005000088c007388 */ /* 0x0003e20000000800 */
[----:B---3--:R-:W3:Y:S03]  /*7010*/  LDC.64 R14, c[0x0][0x440] ;  /* 0x00011000ff0e7b82 */ /* 0x008ee60000000a00 */
[----:B------:R-:W-:Y:S04]  /*7020*/  STS [R140+0x5200], R7 ;  /* 0x005200078c007388 */ /* 0x000fe80000000800 */
[----:B------:R2:W-:Y:S01]  /*7030*/  STS [R139+0x5000], R4 ;  /* 0x005000048b007388 */ /* 0x0005e20000000800 */
[----:B----4-:R-:W4:Y:S03]  /*7040*/  LDC.64 R10, c[0x0][0x468] ;  /* 0x00011a00ff0a7b82 */ /* 0x010f260000000a00 */
[----:B------:R-:W-:Y:S04]  /*7050*/  STS [R139+0x5200], R2 ;  /* 0x005200028b007388 */ /* 0x000fe80000000800 */
[----:B------:R2:W-:Y:S01]  /*7060*/  STS [R140+0x6000], R0 ;  /* 0x006000008c007388 */ /* 0x0005e20000000800 */
[----:B------:R-:W4:Y:S03]  /*7070*/  LDC.64 R12, c[0x0][0x470] ;  /* 0x00011c00ff0c7b82 */ /* 0x000f260000000a00 */
[----:B------:R-:W-:Y:S05]  /*7080*/  STS [R140+0x6200], R33 ;  /* 0x006200218c007388 */ /* 0x000fea0000000800 */
[----:B-1----:R-:W1:Y:S01]  /*7090*/  LDC.64 R8, c[0x0][0x438] ;  /* 0x00010e00ff087b82 */ /* 0x002e620000000a00 */
[----:B------:R-:W-:Y:S04]  /*70a0*/  STS [R139+0x6000], R30 ;  /* 0x0060001e8b007388 */ /* 0x000fe80000000800 */
[----:B------:R-:W-:Y:S04]  /*70b0*/  STS [R139+0x6200], R29 ;  /* 0x0062001d8b007388 */ /* 0x000fe80000000800 */
[----:B------:R-:W-:Y:S04]  /*70c0*/  STS [R140+0x7000], R32 ;  /* 0x007000208c007388 */ /* 0x000fe80000000800 */
[----:B------:R-:W-:Y:S04]  /*70d0*/  STS [R140+0x7200], R31 ;  /* 0x0072001f8c007388 */ /* 0x000fe80000000800 */
[----:B------:R-:W-:Y:S04]  /*70e0*/  STS [R139+0x7000], R28 ;  /* 0x0070001c8b007388 */ /* 0x000fe80000000800 */
[----:B------:R-:W-:Y:S04]  /*70f0*/  STS [R139+0x7200], R27 ;  /* 0x0072001b8b007388 */ /* 0x000fe80000000800 */
[----:B------:R-:W-:Y:S01]  /*7100*/  STS [R140+0x8000], R34 ;  /* 0x008000228c007388 */ /* 0x000fe20000000800 */
[----:B------:R-:W-:-:S03]  /*7110*/  SHF.R.S32.HI R5, RZ, 0x1f, R142 ;  /* 0x0000001fff057819 */ /* 0x000fc6000001148e */
[----:B------:R-:W-:Y:S01]  /*7120*/  STS [R140+0x8200], R36 ;  /* 0x008200248c007388 */ /* 0x000fe20000000800 */
[----:B--2---:R-:W-:-:S03]  /*7130*/  MOV R4, R142 ;  /* 0x0000008e00047202 */ /* 0x004fc60000000f00 */
[----:B------:R-:W-:Y:S01]  /*7140*/  STS [R139+0x8000], R35 ;  /* 0x008000238b007388 */ /* 0x000fe20000000800 */
[----:B------:R-:W-:-:S03]  /*7150*/  IMAD R0, R18, UR50, RZ ;  /* 0x0000003212007c24 */ /* 0x000fc6000f8e02ff */
[----:B------:R-:W-:Y:S04]  /*7160*/  STS [R139+0x8200], R37 ;  /* 0x008200258b007388 */ /* 0x000fe80000000800 */
[----:B------:R-:W-:Y:S04]  /*7170*/  STS [R140+0x9000], R39 ;  /* 0x009000278c007388 */ /* 0x000fe80000000800 */
[----:B------:R-:W-:Y:S01]  /*7180*/  STS [R140+0x9200], R38 ;  /* 0x009200268c007388 */ /* 0x000fe20000000800 */
[----:B------:R-:W-:-:S03]  /*7190*/  IMAD R0, R19, UR49, R0 ;  /* 0x0000003113007c24 */ /* 0x000fc6000f8e0200 */
[----:B------:R-:W-:Y:S01]  /*71a0*/  STS [R139+0x9000], R42 ;  /* 0x0090002a8b007388 */ /* 0x000fe20000000800 */
[----:B------:R-:W-:-:S03]  /*71b0*/  IMAD.WIDE.U32 R6, R18, UR49, R4 ;  /* 0x0000003112067c25 */ /* 0x000fc6000f8e0004 */
[----:B------:R-:W-:Y:S04]  /*71c0*/  STS [R139+0x9200], R41 ;  /* 0x009200298b007388 */ /* 0x000fe80000000800 */
[----:B------:R-:W-:Y:S04]  /*71d0*/  STS [R140+0xa000], R40 ;  /* 0x00a000288c007388 */ /* 0x000fe80000000800 */
[----:B------:R-:W-:Y:S04]  /*71e0*/  STS [R140+0xa200], R44 ;  /* 0x00a2002c8c007388 */ /* 0x000fe80000000800 */
[----:B------:R-:W-:Y:S01]  /*71f0*/  STS [R139+0xa000], R43 ;  /* 0x00a0002b8b007388 */ /* 0x000fe20000000800 */
[----:B------:R-:W-:-:S03]  /*7200*/  IADD3 R7, R7, R0, RZ ;  /* 0x0000000007077210 */ /* 0x000fc60007ffe0ff */
[----:B------:R-:W-:Y:S01]  /*7210*/  STS [R139+0xa200], R45 ;  /* 0x00a2002d8b007388 */ /* 0x000fe20000000800 */
[----:B-1----:R-:W-:-:S03]  /*7220*/  IMAD R0, R8, UR10, RZ ;  /* 0x0000000a08007c24 */ /* 0x002fc6000f8e02ff */
[----:B------:R-:W-:Y:S04]  /*7230*/  STS [R140+0xb000], R46 ;  /* 0x00b0002e8c007388 */ /* 0x000fe80000000800 */
[----:B------:R-:W-:Y:S04]  /*7240*/  STS [R140+0xb200], R47 ;  /* 0x00b2002f8c007388 */ /* 0x000fe80000000800 */
[----:B------:R-:W-:Y:S04]  /*7250*/  STS [R139+0xb000], R48 ;  /* 0x00b000308b007388 */ /* 0x000fe80000000800 */
[----:B------:R-:W-:Y:S01]  /*7260*/  STS [R139+0xb200], R49 ;  /* 0x00b200318b007388 */ /* 0x000fe20000000800 */
[----:B------:R-:W-:-:S02]  /*7270*/  IMAD R9, R9, UR55, R0 ;  /* 0x0000003709097c24 */ /* 0x000fc4000f8e0200 */
[C---:B------:R-:W-:Y:S02]  /*7280*/  IMAD R0, R16.reuse, UR50, RZ ;  /* 0x0000003210007c24 */ /* 0x040fe4000f8e02ff */
[----:B------:R-:W-:-:S04]  /*7290*/  IMAD.WIDE.U32 R4, R16, UR49, R4 ;  /* 0x0000003110047c25 */ /* 0x000fc8000f8e0004 */
[----:B------:R-:W-:Y:S02]  /*72a0*/  IMAD R0, R17, UR49, R0 ;  /* 0x0000003111007c24 */ /* 0x000fe4000f8e0200 */
[----:B------:R-:W-:-:S03]  /*72b0*/  IMAD.WIDE.U32 R6, R8, UR55, R6 ;  /* 0x0000003708067c25 */ /* 0x000fc6000f8e0006 */
[----:B------:R-:W-:Y:S01]  /*72c0*/  IADD3 R5, R5, R0, RZ ;  /* 0x0000000005057210 */ /* 0x000fe20007ffe0ff */
[----:B---3--:R-:W-:Y:S01]  /*72d0*/  IMAD R0, R14, UR10, RZ ;  /* 0x0000000a0e007c24 */ /* 0x008fe2000f8e02ff */
[----:B------:R-:W-:Y:S01]  /*72e0*/  IADD3 R7, R7, R9, RZ ;  /* 0x0000000907077210 */ /* 0x000fe20007ffe0ff */
[----:B----4-:R-:W-:Y:S02]  /*72f0*/  IMAD R2, R10, UR7, RZ ;  /* 0x000000070a027c24 */ /* 0x010fe4000f8e02ff */
[----:B------:R-:W-:Y:S01]  /*7300*/  IMAD R8, R15, UR55, R0 ;  /* 0x000000370f087c24 */ /* 0x000fe2000f8e0200 */
[----:B------:R-:W-:Y:S01]  /*7310*/  LEA R0, R138, UR4, 0x1 ;  /* 0x000000048a007c11 */ /* 0x000fe2000f8e08ff */
[----:B------:R-:W-:Y:S01]  /*7320*/  BAR.SYNC.DEFER_BLOCKING 0x0 ;  /* 0x0000000000007b1d */ /* 0x000fe20000010000 */
[----:B------:R-:W-:Y:S02]  /*7330*/  IMAD R2, R11, UR56, R2 ;  /* 0x000000380b027c24 */ /* 0x000fe4000f8e0202 */
[----:B------:R-:W-:-:S04]  /*7340*/  IMAD.WIDE.U32 R6, R10, UR56, R6 ;  /* 0x000000380a067c25 */ /* 0x000fc8000f8e0006 */
[----:B------:R-:W-:Y:S01]  /*7350*/  IMAD.WIDE.U32 R4, R14, UR55, R4 ;  /* 0x000000370e047c25 */ /* 0x000fe2000f8e0004 */
[----:B------:R-:W-:-:S03]  /*7360*/  IADD3 R7, R7, R2, RZ ;  /* 0x0000000207077210 */ /* 0x000fc60007ffe0ff */
[C---:B------:R-:W-:Y:S01]  /*7370*/  IMAD R2, R12.reuse, UR7, RZ ;  /* 0x000000070c027c24 */ /* 0x040fe2000f8e02ff */
[----:B------:R-:W-:Y:S01]  /*7380*/  IADD3 R5, R5, R8, RZ ;  /* 0x0000000805057210 */ /* 0x000fe20007ffe0ff */
[----:B------:R-:W-:Y:S02]  /*7390*/  ULDC.64 UR6, c[0x0][0x3f0] ;  /* 0x0000fc0000067ab9 */ /* 0x000fe40000000a00 */
[----:B------:R-:W-:Y:S01]  /*73a0*/  IMAD R8, R13, UR56, R2 ;  /* 0x000000380d087c24 */ /* 0x000fe2000f8e0202 */
[----:B------:R-:W1:Y:S04]  /*73b0*/  LDS.128 R60, [R0+0x9000] ;  /* 0x00900000003c7984 */ /* 0x000e680000000c00 */
[----:B------:R-:W2:Y:S04]  /*73c0*/  LDS.128 R56, [R0+0xb000] ;  /* 0x00b0000000387984 */ /* 0x000ea80000000c00 */
[----:B------:R-:W3:Y:S01]  /*73d0*/  LDS.128 R52, [R0+0xd000] ;  /* 0x00d0000000347984 */ /* 0x000ee20000000c00 */
[----:B------:R-:W-:-:S03]  /*73e0*/  IMAD.WIDE.U32 R10, R12, UR56, R4 ;  /* 0x000000380c0a7c25 */ /* 0x000fc6000f8e0004 */
        /* <DEDUP_REMOVED lines=40> */
.L_x_488:
        /* <DEDUP_REMOVED lines=11> */
.L_x_495:
[----:B------:R-:W-:Y:S05]  /*7720*/  EXIT ;  /* 0x000000000000794d */ /* 0x000fea0003800000 */
.L_x_497:
        /* <DEDUP_REMOVED lines=13> */
.L_x_1292:


//--------------------- .text._ZN5flash44flash_bwd_dq_dk_dv_loop_seqk_parallel_kernelI23Flash_bwd_kernel_traitsILi96ELi64ELi128ELi8ELi2ELi4ELi4ELb1ELb0EN7cutlass6half_tE19Flash_kernel_traitsILi96ELi64ELi128ELi8ES3_EELb0ELb0ELb0ELb0ELb1ELb1ELb1EEEvNS_16Flash_bwd_paramsE --------------------------
	.section	.text._ZN5flash44flash_bwd_dq_dk_dv_loop_seqk_parallel_kernelI23Flash_bwd_kernel_traitsILi96ELi64ELi128ELi8ELi2ELi4ELi4ELb1ELb0EN7cutlass6half_tE19Flash_kernel_traitsILi96ELi64ELi128ELi8ES3_EELb0ELb0ELb0ELb0ELb1ELb1ELb1EEEvNS_16Flash_bwd_paramsE,"ax",@progbits
	.align	128
        .global         _ZN5flash44flash_bwd_dq_dk_dv_loop_seqk_parallel_kernelI23Flash_bwd_kernel_traitsILi96ELi64ELi128ELi8ELi2ELi4ELi4ELb1ELb0EN7cutlass6half_tE19Flash_kernel_traitsILi96ELi64ELi128ELi8ES3_EELb0ELb0ELb0ELb0ELb1ELb1ELb1EEEvNS_16Flash_bwd_paramsE
        .type           _ZN5flash44flash_bwd_dq_dk_dv_loop_seqk_parallel_kernelI23Flash_bwd_kernel_traitsILi96ELi64ELi128ELi8ELi2ELi4ELi4ELb1ELb0EN7cutlass6half_tE19Flash_kernel_traitsILi96ELi64ELi128ELi8ES3_EELb0ELb0ELb0ELb0ELb1ELb1ELb1EEEvNS_16Flash_bwd_paramsE,@function
        .size           _ZN5flash44flash_bwd_dq_dk_dv_loop_seqk_parallel_kernelI23Flash_bwd_kernel_traitsILi96ELi64ELi128ELi8ELi2ELi4ELi4ELb1ELb0EN7cutlass6half_tE19Flash_kernel_traitsILi96ELi64ELi128ELi8ES3_EELb0ELb0ELb0ELb0ELb1ELb1ELb1EEEvNS_16Flash_bwd_paramsE,(.L_x_1293 - _ZN5flash44flash_bwd_dq_dk_dv_loop_seqk_parallel_kernelI23Flash_bwd_kernel_traitsILi96ELi64ELi128ELi8ELi2ELi4ELi4ELb1ELb0EN7cutlass6half_tE19Flash_kernel_traitsILi96ELi64ELi128ELi8ES3_EELb0ELb0ELb0ELb0ELb1ELb1ELb1EEEvNS_16Flash_bwd_paramsE)
        .other          _ZN5flash44flash_bwd_dq_dk_dv_loop_seqk_parallel_kernelI23Flash_bwd_kernel_traitsILi96ELi64ELi128ELi8ELi2ELi4ELi4ELb1ELb0EN7cutlass6half_tE19Flash_kernel_traitsILi96ELi64ELi128ELi8ES3_EELb0ELb0ELb0ELb0ELb1ELb1ELb1EEEvNS_16Flash_bwd_paramsE,@"STO_CUDA_ENTRY STV_DEFAULT"
_ZN5flash44flash_bwd_dq_dk_dv_loop_seqk_parallel_kernelI23Flash_bwd_kernel_traitsILi96ELi64ELi128ELi8ELi2ELi4ELi4ELb1ELb0EN7cutlass6half_tE19Flash_kernel_traitsILi96ELi64ELi128ELi8ES3_EELb0ELb0ELb0ELb0ELb1ELb1ELb1EEEvNS_16Flash_bwd_paramsE:
.text._ZN5flash44flash_bwd_dq_dk_dv_loop_seqk_parallel_kernelI23Flash_bwd_kernel_traitsILi96ELi64ELi128ELi8ELi2ELi4ELi4ELb1ELb0EN7cutlass6half_tE19Flash_kernel_traitsILi96ELi64ELi128ELi8ES3_EELb0ELb0ELb0ELb0ELb1ELb1ELb1EEEvNS_16Flash_bwd_paramsE:
        /* <DEDUP_REMOVED lines=18> */
[----:B------:R-:W-:Y:S01]  /*0120*/  ULDC.64 UR14, c[0x0][0x300] ;  /* 0x0000c000000e7ab9 */ /* 0x000fe20000000a00 */
[----:B------:R-:W-:Y:S01]  /*0130*/  ULDC.64 UR12, c[0x0][0x308] ;  /* 0x0000c200000c7ab9 */ /* 0x000fe20000000a00 */
[----:B------:R-:W3:Y:S08]  /*0140*/  S2UR UR18, SR_CTAID.Y ;  /* 0x00000000001279c3 */ /* 0x000ef00000002600 */
[----:B------:R-:W4:Y:S01]  /*0150*/  S2UR UR20, SR_CTAID.Z ;  /* 0x00000000001479c3 */ /* 0x000f220000002700 */
[----:B--2---:R-:W-:-:S07]  /*0160*/  ULEA UR5, UR5, UR4, 0x18 ;  /* 0x0000000405057291 */ /* 0x004fce000f8ec03f */
[----:B------:R-:W2:Y:S01]  /*0170*/  S2UR UR17, SR_CTAID.Z ;  /* 0x00000000001179c3 */ /* 0x000ea20000002700 */
[----:B------:R-:W-:Y:S02]  /*0180*/  UIADD3 UR6, UR5, 0x9000, URZ ;  /* 0x0000900005067890 */ /* 0x000fe4000fffe03f */
[----:B------:R-:W-:Y:S01]  /*0190*/  UIADD3 UR4, UR5, 0xf000, URZ ;  /* 0x0000f00005047890 */ /* 0x000fe2000fffe03f */
[----:B-1----:R-:W-:Y:S01]  /*01a0*/  SHF.R.S32.HI R3, RZ, 0x1f, R9 ;  /* 0x0000001fff037819 */ /* 0x002fe20000011409 */
[----:B---3--:R-:W-:-:S03]  /*01b0*/  USHF.R.S32.HI UR27, URZ, 0x1f, UR18 ;  /* 0x0000001f3f1b7899 */ /* 0x008fc60008011412 */
[----:B------:R-:W1:Y:S01]  /*01c0*/  S2UR UR16, SR_CTAID.Y ;  /* 0x00000000001079c3 */ /* 0x000e620000002600 */
[----:B------:R-:W-:Y:S01]  /*01d0*/  UIMAD.WIDE UR40, UR18, 0x80, URZ ;  /* 0x00000080122878a5 */ /* 0x000fe2000f8e023f */
[CC--:B------:R-:W-:Y:S02]  /*01e0*/  LEA.HI R4, R3.reuse, R9.reuse, RZ, 0x4 ;  /* 0x0000000903047211 */ /* 0x0c0fe400078f20ff */
[CC--:B------:R-:W-:Y:S02]  /*01f0*/  LEA.HI R2, R3.reuse, R9.reuse, RZ, 0x5 ;  /* 0x0000000903027211 */ /* 0x0c0fe400078f28ff */
[----:B------:R-:W-:Y:S01]  /*0200*/  SHF.R.S32.HI R0, RZ, 0x4, R4 ;  /* 0x00000004ff007819 */ /* 0x000fe20000011404 */
[----:B----4-:R-:W-:Y:S01]  /*0210*/  USHF.R.S32.HI UR26, URZ, 0x1f, UR20 ;  /* 0x0000001f3f1a7899 */ /* 0x010fe20008011414 */
[CC--:B------:R-:W-:Y:S02]  /*0220*/  LEA.HI R5, R3.reuse, R9.reuse, RZ, 0x2 ;  /* 0x0000000903057211 */ /* 0x0c0fe400078f10ff */
[----:B------:R-:W-:-:S02]  /*0230*/  LEA.HI R19, R3, R9, RZ, 0x3 ;  /* 0x0000000903137211 */ /* 0x000fc400078f18ff */
[CC--:B------:R-:W-:Y:S02]  /*0240*/  LEA.HI R12, R3.reuse, R9.reuse, RZ, 0x6 ;  /* 0x00000009030c7211 */ /* 0x0c0fe400078f30ff */
[----:B------:R-:W-:Y:S02]  /*0250*/  LEA.HI R14, R3, R9, RZ, 0x7 ;  /* 0x00000009030e7211 */ /* 0x000fe400078f38ff */
[----:B------:R-:W-:Y:S01]  /*0260*/  LOP3.LUT R3, R2, 0xffffffe0, RZ, 0xc0, !PT ;  /* 0xffffffe002037812 */ /* 0x000fe200078ec0ff */
[----:B--2---:R-:W-:Y:S01]  /*0270*/  USHF.R.S32.HI UR25, URZ, 0x1f, UR17 ;  /* 0x0000001f3f197899 */ /* 0x004fe20008011411 */
[C---:B------:R-:W-:Y:S02]  /*0280*/  LOP3.LUT R6, R4.reuse, 0xfffffff0, RZ, 0xc0, !PT ;  /* 0xfffffff004067812 */ /* 0x040fe400078ec0ff */
[----:B------:R-:W-:Y:S01]  /*0290*/  LEA.HI R4, R4, R0, RZ, 0x1 ;  /* 0x0000000004047211 */ /* 0x000fe200078f08ff */
[----:B------:R-:W-:Y:S01]  /*02a0*/  IMAD.IADD R3, R9, 0x1, -R3 ;  /* 0x0000000109037824 */ /* 0x000fe200078e0a03 */
[----:B------:R-:W-:-:S02]  /*02b0*/  LOP3.LUT R7, R19, 0xfffffff8, RZ, 0xc0, !PT ;  /* 0xfffffff813077812 */ /* 0x000fc400078ec0ff */
[----:B------:R-:W-:Y:S01]  /*02c0*/  LOP3.LUT R4, R4, 0xfffffffe, RZ, 0xc0, !PT ;  /* 0xfffffffe04047812 */ /* 0x000fe200078ec0ff */
[----:B-1----:R-:W-:Y:S01]  /*02d0*/  USHF.R.S32.HI UR24, URZ, 0x1f, UR16 ;  /* 0x0000001f3f187899 */ /* 0x002fe20008011410 */
        /* <DEDUP_REMOVED lines=13> */
[----:B------:R-:W-:Y:S01]  /*03b0*/  LEA.HI R2, R4, R0, RZ, 0x2 ;  /* 0x0000000004027211 */ /* 0x000fe200078f10ff */
[----:B------:R-:W-:Y:S01]  /*03c0*/  STL [R1+0x58], R16 ;  /* 0x0000581001007387 */ /* 0x000fe20000100800 */
        /* <DEDUP_REMOVED lines=9> */
[----:B------:R-:W-:Y:S01]  /*0460*/  IMAD.IADD R11, R0, 0x1, -R2 ;  /* 0x00000001000b7824 */ /* 0x000fe200078e0a02 */
[----:B------:R-:W-:Y:S01]  /*0470*/  LOP3.LUT R2, R10, 0x3fffffe, RZ, 0xc0, !PT ;  /* 0x03fffffe0a027812 */ /* 0x000fe200078ec0ff */
[----:B------:R-:W-:Y:S01]  /*0480*/  IMAD R8, R0, 0x8, R3 ;  /* 0x0000000800087824 */ /* 0x000fe200078e0203 */
[----:B------:R-:W-:-:S02]  /*0490*/  LOP3.LUT R0, R4, 0xc0, RZ, 0xc0, !PT ;  /* 0x000000c004007812 */ /* 0x000fc400078ec0ff */
[----:B------:R-:W-:Y:S01]  /*04a0*/  SHF.R.S32.HI R3, RZ, 0x1f, R5 ;  /* 0x0000001fff037819 */ /* 0x000fe20000011405 */
[----:B------:R-:W-:Y:S01]  /*04b0*/  IMAD.IADD R4, R13, 0x1, -R2 ;  /* 0x000000010d047824 */ /* 0x000fe200078e0a02 */
[----:B------:R-:W-:Y:S02]  /*04c0*/  SHF.R.U32.HI R6, RZ, 0x3, R0 ;  /* 0x00000003ff067819 */ /* 0x000fe40000011600 */
[----:B------:R-:W-:Y:S01]  /*04d0*/  LOP3.LUT R5, R0, 0x18, R16, 0xf8, !PT ;  /* 0x0000001800057812 */ /* 0x000fe200078ef810 */
[----:B------:R-:W-:Y:S01]  /*04e0*/  IMAD R0, R9, 0x4, R18 ;  /* 0x0000000409007824 */ /* 0x000fe200078e0212 */
[----:B------:R-:W-:Y:S02]  /*04f0*/  LEA.HI R3, R3, R15, RZ, 0x3 ;  /* 0x0000000f03037211 */ /* 0x000fe400078f18ff */
[----:B------:R-:W-:Y:S01]  /*0500*/  LOP3.LUT R5, R5, R6, RZ, 0x3c, !PT ;  /* 0x0000000605057212 */ /* 0x000fe200078e3cff */
[----:B------:R-:W-:Y:S01]  /*0510*/  IMAD R222, R0, 0x8, R4 ;  /* 0x0000000800de7824 */ /* 0x000fe200078e0204 */
[----:B------:R-:W-:-:S02]  /*0520*/  SHF.R.S32.HI R4, RZ, 0x1f, R7 ;  /* 0x0000001fff047819 */ /* 0x000fc40000011407 */
[-C--:B------:R-:W-:Y:S01]  /*0530*/  LEA.HI R2, R7, R7.reuse, RZ, 0x1 ;  /* 0x0000000707027211 */ /* 0x080fe200078f08ff */
[----:B------:R-:W-:Y:S01]  /*0540*/  IMAD.U32 R5, R8, 0x20, R5 ;  /* 0x0000002008057824 */ /* 0x000fe200078e0005 */
[----:B------:R-:W-:Y:S02]  /*0550*/  LEA.HI R8, R4, R7, RZ, 0x3 ;  /* 0x0000000704087211 */ /* 0x000fe400078f18ff */
[----:B------:R-:W-:Y:S02]  /*0560*/  LOP3.LUT R0, R3, 0xfffffff8, RZ, 0xc0, !PT ;  /* 0xfffffff803007812 */ /* 0x000fe400078ec0ff */
[--C-:B------:R-:W-:Y:S01]  /*0570*/  SHF.R.S32.HI R6, RZ, 0x1, R2.reuse ;  /* 0x00000001ff067819 */ /* 0x100fe20000011402 */
[----:B------:R1:W-:Y:S01]  /*0580*/  STL [R1+0x44], R5 ;  /* 0x0000440501007387 */ /* 0x0003e20000100800 */
[----:B------:R-:W-:Y:S01]  /*0590*/  SHF.R.S32.HI R3, RZ, 0x1f, R2 ;  /* 0x0000001fff037819 */ /* 0x000fe20000011402 */
[----:B------:R-:W-:Y:S01]  /*05a0*/  IMAD.IADD R0, R15, 0x1, -R0 ;  /* 0x000000010f007824 */ /* 0x000fe200078e0a00 */
[----:B------:R-:W-:-:S02]  /*05b0*/  LOP3.LUT R4, R2, 0x7fffffe, RZ, 0xc0, !PT ;  /* 0x07fffffe02047812 */ /* 0x000fc400078ec0ff */
[----:B------:R-:W-:Y:S02]  /*05c0*/  LOP3.LUT R2, R8, 0xfffffff8, RZ, 0xc0, !PT ;  /* 0xfffffff808027812 */ /* 0x000fe400078ec0ff */
[C---:B------:R-:W-:Y:S01]  /*05d0*/  LOP3.LUT P4, RZ, R0.reuse, 0x2, RZ, 0xc0, !PT ;  /* 0x0000000200ff7812 */ /* 0x040fe2000788c0ff */
[C---:B------:R-:W-:Y:S01]  /*05e0*/  IMAD.IADD R15, R7.reuse, 0x1, -R4 ;  /* 0x00000001070f7824 */ /* 0x040fe200078e0a04 */
[----:B------:R-:W-:Y:S01]  /*05f0*/  SHF.R.S32.HI R12, RZ, 0x7, R14 ;  /* 0x00000007ff0c7819 */ /* 0x000fe2000001140e */
[----:B------:R-:W-:Y:S01]  /*0600*/  IMAD.IADD R17, R7, 0x1, -R2 ;  /* 0x0000000107117824 */ /* 0x000fe200078e0a02 */
[----:B------:R-:W-:Y:S01]  /*0610*/  SHF.R.S32.HI R2, RZ, 0x1, R10 ;  /* 0x00000001ff027819 */ /* 0x000fe2000001140a */
[----:B------:R-:W-:Y:S01]  /*0620*/  IMAD.SHL.U32 R14, R9, 0x20, RZ ;  /* 0x00000020090e7824 */ /* 0x000fe200078e00ff */
[----:B------:R-:W-:Y:S01]  /*0630*/  LEA.HI R10, R0, R0, RZ, 0x1 ;  /* 0x00000000000a7211 */ /* 0x000fe200078f08ff */
[----:B------:R-:W-:Y:S01]  /*0640*/  IMAD.SHL.U32 R7, R20, 0x2, RZ ;  /* 0x0000000214077824 */ /* 0x000fe200078e00ff */
[C---:B------:R-:W-:Y:S01]  /*0650*/  LOP3.LUT P6, RZ, R2.reuse, 0x2, RZ, 0xc0, !PT ;  /* 0x0000000202ff7812 */ /* 0x040fe200078cc0ff */
[----:B------:R-:W-:Y:S01]  /*0660*/  IMAD.SHL.U32 R4, R2, 0x40, RZ ;  /* 0x0000004002047824 */ /* 0x000fe200078e00ff */
[----:B------:R-:W-:Y:S01]  /*0670*/  LOP3.LUT R2, R10, 0x3fffffe, RZ, 0xc0, !PT ;  /* 0x03fffffe0a027812 */ /* 0x000fe200078ec0ff */
[----:B------:R-:W-:Y:S01]  /*0680*/  IMAD R9, R11, 0x200, R7 ;  /* 0x000002000b097824 */ /* 0x000fe200078e0207 */
[----:B------:R-:W-:-:S02]  /*0690*/  SEL R223, R228, 0xffffffe0, !P6 ;  /* 0xffffffe0e4df7807 */ /* 0x000fc40007000000 */
[----:B-1----:R-:W-:Y:S02]  /*06a0*/  LEA.HI R5, R3, R6, RZ, 0x2 ;  /* 0x0000000603057211 */ /* 0x002fe400078f10ff */
[----:B------:R-:W-:Y:S02]  /*06b0*/  LOP3.LUT R3, R0, 0x1, RZ, 0xc0, !PT ;  /* 0x0000000100037812 */ /* 0x000fe400078ec0ff */
[----:B------:R-:W-:Y:S02]  /*06c0*/  LOP3.LUT R5, R5, 0xfffffffc, RZ, 0xc0, !PT ;  /* 0xfffffffc05057812 */ /* 0x000fe400078ec0ff */
[----:B------:R-:W-:Y:S01]  /*06d0*/  ISETP.NE.U32.AND P5, PT, R3, 0x1, PT ;  /* 0x000000010300780c */ /* 0x000fe20003fa5070 */
[----:B------:R-:W-:Y:S02]  /*06e0*/  IMAD.SHL.U32 R3, R13, 0x40, RZ ;  /* 0x000000400d037824 */ /* 0x000fe400078e00ff */
[----:B------:R-:W-:Y:S01]  /*06f0*/  IMAD.IADD R16, R6, 0x1, -R5 ;  /* 0x0000000106107824 */ /* 0x000fe200078e0a05 */
[----:B------:R-:W-:Y:S01]  /*0700*/  R2P PR, R17, 0x6 ;  /* 0x0000000611007804 */ /* 0x000fe20000000000 */
[----:B------:R-:W-:Y:S01]  /*0710*/  IMAD.SHL.U32 R5, R11, 0x10, RZ ;  /* 0x000000100b057824 */ /* 0x000fe200078e00ff */
[----:B------:R-:W-:Y:S01]  /*0720*/  LOP3.LUT R6, R3, 0x1c0, RZ, 0xc0, !PT ;  /* 0x000001c003067812 */ /* 0x000fe200078ec0ff */
[----:B------:R-:W-:Y:S01]  /*0730*/  IMAD.IADD R13, R0, 0x1, -R2 ;  /* 0x00000001000d7824 */ /* 0x000fe200078e0a02 */
[----:B------:R-:W-:Y:S01]  /*0740*/  LOP3.LUT R2, R4, 0xc0, RZ, 0xc0, !PT ;  /* 0x000000c004027812 */ /* 0x000fe200078ec0ff */
[----:B------:R-:W-:Y:S01]  /*0750*/  IMAD.SHL.U32 R0, R0, 0x40, RZ ;  /* 0x0000004000007824 */ /* 0x000fe200078e00ff */
[----:B------:R-:W-:Y:S01]  /*0760*/  SHF.R.S32.HI R3, RZ, 0x3, R8 ;  /* 0x00000003ff037819 */ /* 0x000fe20000011408 */
[----:B------:R-:W-:Y:S01]  /*0770*/  IMAD R13, R13, 0x20, R9 ;  /* 0x000000200d0d7824 */ /* 0x000fe200078e0209 */
[----:B------:R-:W-:-:S02]  /*0780*/  LOP3.LUT R4, R6, 0x30, R5, 0xf8, !PT ;  /* 0x0000003006047812 */ /* 0x000fc400078ef805 */
[----:B------:R-:W-:Y:S01]  /*0790*/  LOP3.LUT R0, R0, 0x1c0, RZ, 0xc0, !PT ;  /* 0x000001c000007812 */ /* 0x000fe200078ec0ff */
[----:B------:R-:W-:Y:S01]  /*07a0*/  IMAD R15, R3, 0x8, R15 ;  /* 0x00000008030f7824 */ /* 0x000fe200078e020f */
[----:B------:R-:W-:Y:S01]  /*07b0*/  LOP3.LUT R8, R4, 0x8, R19, 0xf8, !PT ;  /* 0x0000000804087812 */ /* 0x000fe200078ef813 */
[----:B------:R-:W-:Y:S01]  /*07c0*/  IMAD R224, R11, 0x2, R3 ;  /* 0x000000020be07824 */ /* 0x000fe200078e0203 */
[----:B------:R-:W-:Y:S02]  /*07d0*/  LOP3.LUT R5, R2, 0x8, R19, 0xf8, !PT ;  /* 0x0000000802057812 */ /* 0x000fe400078ef813 */
[----:B------:R-:W-:Y:S02]  /*07e0*/  SHF.R.U32.HI R4, RZ, 0x3, R2 ;  /* 0x00000003ff047819 */ /* 0x000fe40000011602 */
[----:B------:R-:W-:Y:S02]  /*07f0*/  LOP3.LUT R3, R0, 0x20, R14, 0xf8, !PT ;  /* 0x0000002000037812 */ /* 0x000fe400078ef80e */
[----:B------:R-:W-:Y:S01]  /*0800*/  SHF.R.U32.HI R2, RZ, 0x3, R0 ;  /* 0x00000003ff027819 */ /* 0x000fe20000011600 */
[----:B------:R-:W-:Y:S01]  /*0810*/  IMAD R0, R12, 0x1000, R7 ;  /* 0x000010000c007824 */ /* 0x000fe200078e0207 */
[----:B------:R-:W-:-:S02]  /*0820*/  LOP3.LUT R4, R5, R4, RZ, 0x3c, !PT ;  /* 0x0000000405047212 */ /* 0x000fc400078e3cff */
        /* <DEDUP_REMOVED lines=8> */
[----:B------:R-:W-:Y:S01]  /*08b0*/  SEL R226, R226, 0x40, P2 ;  /* 0x00000040e2e27807 */ /* 0x000fe20001000000 */
[----:B------:R-:W-:Y:S01]  /*08c0*/  IMAD.SHL.U32 R4, R17, 0x40, RZ ;  /* 0x0000004011047824 */ /* 0x000fe200078e00ff */
        /* <DEDUP_REMOVED lines=11> */
[----:B------:R-:W-:Y:S01]  /*0980*/  IMAD.IADD R223, R223, 0x1, R222 ;  /* 0x00000001dfdf7824 */ /* 0x000fe200078e02de */
[----:B------:R-:W-:-:S02]  /*0990*/  LOP3.LUT R3, R3, 0x8, RZ, 0xc0, !PT ;  /* 0x0000000803037812 */ /* 0x000fc400078ec0ff */
[----:B------:R-:W-:Y:S02]  /*09a0*/  LOP3.LUT R0, R0, 0xc0, RZ, 0xc0, !PT ;  /* 0x000000c000007812 */ /* 0x000fe400078ec0ff */
[----:B------:R-:W-:Y:S02]  /*09b0*/  SHF.R.U32.HI R9, RZ, 0x3, R4 ;  /* 0x00000003ff097819 */ /* 0x000fe40000011604 */
[----:B------:R-:W-:Y:S02]  /*09c0*/  SHF.R.U32.HI R6, RZ, 0x3, R2 ;  /* 0x00000003ff067819 */ /* 0x000fe40000011602 */
[----:B------:R-:W-:Y:S02]  /*09d0*/  SHF.R.U32.HI R8, RZ, 0x3, R0 ;  /* 0x00000003ff087819 */ /* 0x000fe40000011600 */
[----:B------:R-:W-:Y:S02]  /*09e0*/  LOP3.LUT R10, R7, 0x10, R10, 0xf8, !PT ;  /* 0x00000010070a7812 */ /* 0x000fe400078ef80a */
[----:B------:R-:W-:-:S02]  /*09f0*/  LOP3.LUT R9, R9, R4, R3, 0x1e, !PT ;  /* 0x0000000409097212 */ /* 0x000fc400078e1e03 */
[----:B------:R-:W-:Y:S02]  /*0a00*/  SHF.R.S32.HI R4, RZ, 0x2, R22 ;  /* 0x00000002ff047819 */ /* 0x000fe40000011416 */
[----:B------:R-:W-:Y:S01]  /*0a10*/  LOP3.LUT R3, R6, R2, R3, 0x1e, !PT ;  /* 0x0000000206037212 */ /* 0x000fe200078e1e03 */
[----:B------:R-:W-:Y:S01]  /*0a20*/  IMAD.U32 R224, R224, 0x200, R9 ;  /* 0x00000200e0e07824 */ /* 0x000fe200078e0009 */
[----:B------:R-:W-:Y:S01]  /*0a30*/  LOP3.LUT R8, R8, R0, R7, 0x1e, !PT ;  /* 0x0000000008087212 */ /* 0x000fe200078e1e07 */
[----:B------:R-:W-:Y:S01]  /*0a40*/  IMAD.SHL.U32 R0, R15, 0x20, RZ ;  /* 0x000000200f007824 */ /* 0x000fe200078e00ff */
[----:B------:R-:W-:Y:S01]  /*0a50*/  LOP3.LUT R2, R6, R10, R2, 0x1e, !PT ;  /* 0x0000000a06027212 */ /* 0x000fe200078e1e02 */
[----:B------:R-:W-:Y:S01]  /*0a60*/  IMAD R23, R21, 0x10, R4 ;  /* 0x0000001015177824 */ /* 0x000fe200078e0204 */
[----:B------:R-:W-:Y:S01]  /*0a70*/  LEA R7, R11, UR5, 0x1 ;  /* 0x000000050b077c11 */ /* 0x000fe2000f8e08ff */
[----:B------:R-:W-:Y:S01]  /*0a80*/  IMAD R4, R21, 0x200, R0 ;  /* 0x0000020015047824 */ /* 0x000fe200078e0200 */
[----:B------:R-:W-:Y:S01]  /*0a90*/  LEA R224, R224, UR4, 0x1 ;  /* 0x00000004e0e07c11 */ /* 0x000fe2000f8e08ff */
[----:B------:R-:W-:Y:S01]  /*0aa0*/  IMAD.IADD R229, R0, 0x1, R2 ;  /* 0x0000000100e57824 */ /* 0x000fe200078e0202 */
[----:B------:R-:W-:Y:S01]  /*0ab0*/  STL [R1+0x60], R23 ;  /* 0x0000601701007387 */ /* 0x000fe20000100800 */
[----:B------:R-:W-:Y:S01]  /*0ac0*/  VIADD R0, R23, 0xffffffc0 ;  /* 0xffffffc017007836 */ /* 0x000fe20000000000 */
[----:B------:R-:W-:Y:S01]  /*0ad0*/  LOP3.LUT P0, RZ, R16, 0x2, RZ, 0xc0, !PT ;  /* 0x0000000210ff7812 */ /* 0x000fe2000780c0ff */
[----:B------:R-:W-:Y:S01]  /*0ae0*/  IMAD.IADD R230, R4, 0x1, R3 ;  /* 0x0000000104e67824 */ /* 0x000fe200078e0203 */
[----:B------:R-:W-:Y:S01]  /*0af0*/  LEA R3, R5, UR5, 0x1 ;  /* 0x0000000505037c11 */ /* 0x000fe2000f8e08ff */
[----:B------:R-:W-:Y:S01]  /*0b00*/  IMAD.MOV.U32 R4, RZ, RZ, -0x10 ;  /* 0xfffffff0ff047424 */ /* 0x000fe200078e00ff */
[----:B------:R-:W-:Y:S01]  /*0b10*/  SHF.R.S32.HI R2, RZ, 0x1f, R0 ;  /* 0x0000001fff027819 */ /* 0x000fe20000011400 */
[----:B------:R-:W-:Y:S01]  /*0b20*/  IMAD.IADD R8, R8, 0x1, R13 ;  /* 0x0000000108087824 */ /* 0x000fe200078e020d */
[----:B------:R-:W-:Y:S01]  /*0b30*/  SEL R228, R228, 0xffffffe0, !P0 ;  /* 0xffffffe0e4e47807 */ /* 0x000fe20004000000 */
[C---:B------:R-:W-:Y:S01]  /*0b40*/  VIADD R6, R7.reuse, 0x20 ;  /* 0x0000002007067836 */ /* 0x040fe20000000000 */
[C---:B------:R-:W-:Y:S01]  /*0b50*/  SHF.L.U64.HI R2, R0.reuse, 0x2, R2 ;  /* 0x0000000200027819 */ /* 0x040fe20000010202 */
[----:B------:R-:W-:Y:S01]  /*0b60*/  IMAD.SHL.U32 R0, R0, 0x4, RZ ;  /* 0x0000000400007824 */ /* 0x000fe200078e00ff */
[----:B------:R-:W-:Y:S01]  /*0b70*/  SEL R4, R4, 0x10, !P5 ;  /* 0x0000001004047807 */ /* 0x000fe20006800000 */
[----:B------:R-:W-:-:S02]  /*0b80*/  @P4 VIADD R6, R7, 0xffffffe0 ;  /* 0xffffffe007064836 */ /* 0x000fc40000000000 */
[----:B------:R1:W-:Y:S01]  /*0b90*/  STL [R1+0x54], R2 ;  /* 0x0000540201007387 */ /* 0x0003e20000100800 */
[C---:B------:R-:W-:Y:S02]  /*0ba0*/  IMAD.IADD R225, R224.reuse, 0x1, R225 ;  /* 0x00000001e0e17824 */ /* 0x040fe400078e02e1 */
[--C-:B------:R-:W-:Y:S01]  /*0bb0*/  IMAD.IADD R227, R224, 0x1, R226.reuse ;  /* 0x00000001e0e37824 */ /* 0x100fe200078e02e2 */
[----:B------:R2:W-:Y:S01]  /*0bc0*/  STL [R1+0x50], R0 ;  /* 0x0000500001007387 */ /* 0x0005e20000100800 */
[----:B------:R-:W-:-:S03]  /*0bd0*/  IMAD.IADD R226, R225, 0x1, R226 ;  /* 0x00000001e1e27824 */ /* 0x000fc600078e02e2 */
[----:B------:R-:W-:Y:S01]  /*0be0*/  STL [R1+0x10], R7 ;  /* 0x0000100701007387 */ /* 0x000fe20000100800 */
[----:B-1----:R-:W-:Y:S01]  /*0bf0*/  LEA R2, R8, UR6, 0x1 ;  /* 0x0000000608027c11 */ /* 0x002fe2000f8e08ff */
[----:B--2---:R-:W-:-:S04]  /*0c00*/  IMAD.IADD R0, R7, 0x1, R4 ;  /* 0x0000000107007824 */ /* 0x004fc800078e0204 */
[----:B------:R-:W-:Y:S01]  /*0c10*/  STL [R1+0x3c], R2 ;  /* 0x00003c0201007387 */ /* 0x000fe20000100800 */
[----:B------:R-:W-:-:S03]  /*0c20*/  IMAD.IADD R4, R4, 0x1, R6 ;  /* 0x0000000104047824 */ /* 0x000fc600078e0206 */
[----:B------:R1:W-:Y:S04]  /*0c30*/  STL [R1+0xc], R0 ;  /* 0x00000c0001007387 */ /* 0x0003e80000100800 */
[----:B------:R2:W-:Y:S04]  /*0c40*/  STL [R1+0x8], R6 ;  /* 0x0000080601007387 */ /* 0x0005e80000100800 */
[----:B------:R2:W-:Y:S01]  /*0c50*/  STL [R1+0x4], R4 ;  /* 0x0000040401007387 */ /* 0x0005e20000100800 */
[C---:B-1----:R-:W-:Y:S02]  /*0c60*/  VIADD R0, R2.reuse, 0x20 ;  /* 0x0000002002007836 */ /* 0x042fe40000000000 */
[----:B------:R-:W-:-:S05]  /*0c70*/  @P3 VIADD R0, R2, 0xffffffe0 ;  /* 0xffffffe002003836 */ /* 0x000fca0000000000 */
[----:B------:R2:W-:Y:S02]  /*0c80*/  STL [R1+0x40], R0 ;  /* 0x0000400001007387 */ /* 0x0005e40000100800 */
.L_x_506:
        /* <DEDUP_REMOVED lines=95> */
.L_x_499:
[----:B------:R-:W-:Y:S01]  /*1280*/  UIMAD UR37, UR18, UR31, UR20 ;  /* 0x0000001f122572a4 */ /* 0x000fe2000f8e0214 */
[----:B------:R-:W-:-:S03]  /*1290*/  ULDC UR29, c[0x0][0x2d4] ;  /* 0x0000b500001d7ab9 */ /* 0x000fc60000000800 */
[----:B------:R-:W-:-:S12]  /*12a0*/  UIMAD UR37, UR37, UR29, URZ ;  /* 0x0000001d252572a4 */ /* 0x000fd8000f8e023f */
.L_x_500:
[----:B------:R-:W2:Y:S01]  /*12b0*/  LDL.64 R4, [R1+0x58] ;  /* 0x0000580001047983 */ /* 0x000ea20000100a00 */
[----:B------:R-:W1:Y:S03]  /*12c0*/  LDC.64 R16, c[0x0][0x250] ;  /* 0x00009400ff107b82 */ /* 0x000e660000000a00 */
[----:B------:R-:W2:Y:S04]  /*12d0*/  LDL.64 R34, [R1+0x58] ;  /* 0x0000580001227983 */ /* 0x000ea80000100a00 */
[----:B------:R-:W3:Y:S01]  /*12e0*/  LDL R30, [R1+0x44] ;  /* 0x00004400011e7983 */ /* 0x000ee20000100800 */
        /* <DEDUP_REMOVED lines=54> */
[----:B------:R-:W-:Y:S02]  /*1650*/  ULDC.64 UR6, c[0x0][0x260] ;  /* 0x0000980000067ab9 */ /* 0x000fe40000000a00 */
[----:B------:R-:W-:Y:S02]  /*1660*/  IMAD.MOV.U32 R14, RZ, RZ, R10 ;  /* 0x000000ffff0e7224 */ /* 0x000fe400078e000a */
        /* <DEDUP_REMOVED lines=32> */
[----:B------:R-:W-:Y:S01]  /*1870*/  UIMAD UR45, UR26, UR8, URZ ;  /* 0x000000081a2d72a4 */ /* 0x000fe2000f8e023f */
[----:B------:R-:W-:-:S02]  /*1880*/  IMAD.MOV.U32 R8, RZ, RZ, R12 ;  /* 0x000000ffff087224 */ /* 0x000fc400078e000c */
[----:B---3--:R-:W-:Y:S01]  /*1890*/  IMAD.IADD R5, R11, 0x1, R16 ;  /* 0x000000010b057824 */ /* 0x008fe200078e0210 */
[----:B------:R-:W-:Y:S01]  /*18a0*/  UIMAD UR44, UR26, UR10, URZ ;  /* 0x0000000a1a2c72a4 */ /* 0x000fe2000f8e023f */
[----:B------:R-:W-:Y:S01]  /*18b0*/  IMAD.MOV.U32 R4, RZ, RZ, R10 ;  /* 0x000000ffff047224 */ /* 0x000fe200078e000a */
[----:B------:R-:W0:Y:S01]  /*18c0*/  LDGDEPBAR ;  /* 0x00000000000079af */ /* 0x000e220000000000 */
[C---:B-1----:R-:W-:Y:S02]  /*18d0*/  IMAD R16, R18.reuse, UR27, RZ ;  /* 0x0000001b12107c24 */ /* 0x042fe4000f8e02ff */
[----:B------:R-:W-:-:S04]  /*18e0*/  IMAD.WIDE.U32 R10, R18, UR18, R14 ;  /* 0x00000012120a7c25 */ /* 0x000fc8000f8e000e */
[----:B--2---:R-:W-:-:S04]  /*18f0*/  IMAD.WIDE.U32 R6, R31, R22, R4 ;  /* 0x000000161f067225 */ /* 0x004fc800078e0004 */
[----:B------:R-:W-:Y:S01]  /*1900*/  IMAD.IADD R0, R7, 0x1, R0 ;  /* 0x0000000107007824 */ /* 0x000fe200078e0200 */
[C---:B------:R-:W-:Y:S01]  /*1910*/  LEA R4, P0, R6.reuse, UR6, 0x1 ;  /* 0x0000000606047c11 */ /* 0x040fe2000f8008ff */
[----:B------:R-:W-:Y:S01]  /*1920*/  IMAD R16, R19, UR18, R16 ;  /* 0x0000001213107c24 */ /* 0x000fe2000f8e0210 */
[----:B------:R-:W-:Y:S02]  /*1930*/  ULEA.HI UR6, UR39, UR39, URZ, 0x1 ;  /* 0x0000002727067291 */ /* 0x000fe4000f8f083f */
[----:B------:R-:W-:Y:S01]  /*1940*/  LEA.HI.X R5, R6, UR7, R0, 0x1, P0 ;  /* 0x0000000706057c11 */ /* 0x000fe200080f0c00 */
[----:B------:R-:W-:Y:S02]  /*1950*/  IMAD.IADD R7, R11, 0x1, R16 ;  /* 0x000000010b077824 */ /* 0x000fe400078e0210 */
[----:B------:R-:W-:Y:S02]  /*1960*/  IMAD.U32 R11, RZ, RZ, UR10 ;  /* 0x0000000aff0b7e24 */ /* 0x000fe4000f8e00ff */
[----:B------:R-:W-:Y:S01]  /*1970*/  IMAD.MOV.U32 R6, RZ, RZ, R10 ;  /* 0x000000ffff067224 */ /* 0x000fe200078e000a */
[----:B------:R-:W-:-:S03]  /*1980*/  ULOP3.LUT UR6, UR6, 0xfffffffe, URZ, 0xc0, !UPT ;  /* 0xfffffffe06067892 */ /* 0x000fc6000f8ec03f */
[----:B------:R-:W-:Y:S01]  /*1990*/  IMAD.WIDE.U32 R10, R11, UR20, R6 ;  /* 0x000000140b0a7c25 */ /* 0x000fe2000f8e0006 */
[----:B------:R-:W-:Y:S01]  /*19a0*/  UIADD3 UR6, UR39, -UR6, URZ ;  /* 0x8000000627067290 */ /* 0x000fe2000fffe03f */
[----:B------:R-:W-:Y:S02]  /*19b0*/  UMOV UR10, UR46 ;  /* 0x0000002e000a7c82 */ /* 0x000fe40008000000 */
[----:B------:R-:W-:Y:S02]  /*19c0*/  IMAD.IADD R9, R13, 0x1, R17 ;  /* 0x000000010d097824 */ /* 0x000fe400078e0211 */
[----:B------:R-:W-:Y:S01]  /*19d0*/  IMAD.U32 R12, RZ, RZ, UR8 ;  /* 0x00000008ff0c7e24 */ /* 0x000fe2000f8e00ff */
[----:B------:R-:W-:Y:S02]  /*19e0*/  UIMAD UR45, UR20, UR9, UR45 ;  /* 0x00000009142d72a4 */ /* 0x000fe4000f8e022d */
[----:B------:R-:W-:Y:S01]  /*19f0*/  UIMAD UR44, UR20, UR11, UR44 ;  /* 0x0000000b142c72a4 */ /* 0x000fe2000f8e022c */
[----:B------:R-:W-:Y:S01]  /*1a00*/  IMAD.WIDE.U32 R12, R12, UR20, R8 ;  /* 0x000000140c0c7c25 */ /* 0x000fe2000f8e0008 */
[----:B------:R-:W-:Y:S01]  /*1a10*/  UISETP.NE.AND UP0, UPT, UR6, 0x1, UPT ;  /* 0x000000010600788c */ /* 0x000fe2000bf05270 */
[----:B------:R-:W-:-:S02]  /*1a20*/  UMOV UR11, UR47 ;  /* 0x0000002f000b7c82 */ /* 0x000fc40008000000 */
[----:B------:R-:W-:Y:S01]  /*1a30*/  ULDC.64 UR6, c[0x0][0x3e0] ;  /* 0x0000f80000067ab9 */ /* 0x000fe20000000a00 */
[----:B------:R-:W-:Y:S01]  /*1a40*/  VIADD R14, R30, 0x1800 ;  /* 0x000018001e0e7836 */ /* 0x000fe20000000000 */
[----:B------:R-:W-:Y:S01]  /*1a50*/  LEA R26, P2, R12, UR6, 0x1 ;  /* 0x000000060c1a7c11 */ /* 0x000fe2000f8408ff */
[----:B------:R-:W-:Y:S01]  /*1a60*/  ULDC.64 UR8, c[0x0][0x210] ;  /* 0x0000840000087ab9 */ /* 0x000fe20000000a00 */
[----:B------:R-:W-:Y:S01]  /*1a70*/  VIADD R9, R11, UR44 ;  /* 0x0000002c0b097c36 */ /* 0x000fe20008000000 */
[----:B------:R-:W-:-:S04]  /*1a80*/  LEA R24, P3, R10, UR8, 0x1 ;  /* 0x000000080a187c11 */ /* 0x000fc8000f8608ff */
[----:B------:R-:W-:Y:S02]  /*1a90*/  LEA.HI.X R25, R10, UR9, R9, 0x1, P3 ;  /* 0x000000090a197c11 */ /* 0x000fe400098f0c09 */
[----:B------:R-:W-:-:S04]  /*1aa0*/  LEA R8, P1, R22, R4, 0x7 ;  /* 0x0000000416087211 */ /* 0x000fc800078238ff */
[----:B------:R-:W-:Y:S01]  /*1ab0*/  LEA.HI.X R9, R22, R5, R23, 0x7, P1 ;  /* 0x0000000516097211 */ /* 0x000fe200008f3c17 */
[----:B------:R-:W-:Y:S02]  /*1ac0*/  UIMAD UR46, UR31, UR30, URZ ;  /* 0x0000001e1f2e72a4 */ /* 0x000fe4000f8e023f */
[----:B------:R-:W-:-:S04]  /*1ad0*/  USHF.R.S32.HI UR6, URZ, 0x1f, UR30 ;  /* 0x0000001f3f067899 */ /* 0x000fc8000801141e */
[----:B------:R-:W-:Y:S02]  /*1ae0*/  UIMAD UR6, UR6, UR31, URZ ;  /* 0x0000001f060672a4 */ /* 0x000fe4000f8e023f */
        /* <DEDUP_REMOVED lines=29> */
[----:B------:R-:W-:Y:S01]  /*1cc0*/  UIMAD.WIDE UR44, UR18, UR29, UR42 ;  /* 0x0000001d122c72a5 */ /* 0x000fe2000f8e022a */
[----:B------:R-:W5:Y:S02]  /*1cd0*/  LDG.E R12, desc[UR22][R6.64+0x80] ;  /* 0x00008016060c7981 */ /* 0x000f64000c1e1900 */
[----:B------:R-:W-:Y:S02]  /*1ce0*/  LEA R10, R0, UR5, 0x1 ;  /* 0x00000005000a7c11 */ /* 0x000fe4000f8e08ff */
        /* <DEDUP_REMOVED lines=11> */
[----:B------:R2:W-:Y:S04]  /*1da0*/  LDGSTS.E.BYPASS.LTC128B.128 [R2+0xe000], desc[UR22][R8.64+0x80] ;  /* 0x0e00008008027fae */ /* 0x0005e8000b901d56 */
[----:B------:R-:W0:Y:S01]  /*1db0*/  LDGDEPBAR ;  /* 0x00000000000079af */ /* 0x000e220000000000 */
[----:B-1----:R-:W1:Y:S01]  /*1dc0*/  S2R R4, SR_TID.X ;  /* 0x0000000000047919 */ /* 0x002e620000002100 */
[----:B------:R-:W-:-:S04]  /*1dd0*/  USHF.L.U32 UR7, UR46, 0x6, URZ ;  /* 0x000000062e077899 */ /* 0x000fc8000800063f */
[----:B------:R-:W-:Y:S02]  /*1de0*/  USHF.R.S32.HI UR8, URZ, 0x1f, UR7 ;  /* 0x0000001f3f087899 */ /* 0x000fe40008011407 */
[----:B------:R-:W-:Y:S01]  /*1df0*/  UIADD3 UR34, UP0, UR44, UR34, URZ ;  /* 0x000000222c227290 */ /* 0x000fe2000ff1e03f */
[----:B------:R-:W5:Y:S01]  /*1e00*/  LDG.E R8, desc[UR22][R6.64] ;  /* 0x0000001606087981 */ /* 0x000f62000c1e1900 */
[----:B------:R-:W-:-:S04]  /*1e10*/  DEPBAR.LE SB0, 0x1 ;  /* 0x000080400000791a */ /* 0x000fc80000000000 */
[----:B------:R3:W5:Y:S01]  /*1e20*/  LDG.E R9, desc[UR22][R6.64+0xa0] ;  /* 0x0000a01606097981 */ /* 0x000762000c1e1900 */
[----:B-1----:R-:W-:Y:S01]  /*1e30*/  SHF.R.S32.HI R0, RZ, 0x1f, R4 ;  /* 0x0000001fff007819 */ /* 0x002fe20000011404 */
[----:B------:R-:W-:Y:S01]  /*1e40*/  UIADD3.X UR33, UR45, UR33, URZ, UP0, !UPT ;  /* 0x000000212d217290 */ /* 0x000fe200087fe43f */
[----:B------:R-:W-:Y:S02]  /*1e50*/  BAR.SYNC.DEFER_BLOCKING 0x0 ;  /* 0x0000000000007b1d */ /* 0x000fe40000010000 */
[----:B------:R-:W-:-:S04]  /*1e60*/  LEA.HI R0, R0, R4, RZ, 0x5 ;  /* 0x0000000400007211 */ /* 0x000fc800078f28ff */
[----:B--2---:R-:W-:Y:S02]  /*1e70*/  LOP3.LUT R2, R0, 0xffffffe0, RZ, 0xc0, !PT ;  /* 0xffffffe000027812 */ /* 0x004fe400078ec0ff */
[----:B------:R-:W-:-:S03]  /*1e80*/  SHF.R.S32.HI R0, RZ, 0x5, R0 ;  /* 0x00000005ff007819 */ /* 0x000fc60000011400 */
[----:B------:R-:W-:Y:S02]  /*1e90*/  IMAD.IADD R2, R4, 0x1, -R2 ;  /* 0x0000000104027824 */ /* 0x000fe400078e0a02 */
[----:B------:R-:W-:Y:S02]  /*1ea0*/  IMAD.U32 R4, RZ, RZ, UR38 ;  /* 0x00000026ff047e24 */ /* 0x000fe4000f8e00ff */
[----:B------:R-:W-:Y:S02]  /*1eb0*/  IMAD R0, R0, UR46, R2 ;  /* 0x0000002e00007c24 */ /* 0x000fe4000f8e0202 */
[----:B------:R-:W-:-:S03]  /*1ec0*/  IMAD.U32 R2, RZ, RZ, UR35 ;  /* 0x00000023ff027e24 */ /* 0x000fc6000f8e00ff */
[----:B------:R-:W-:Y:S02]  /*1ed0*/  IADD3 R4, P2, P1, R0, UR7, R4 ;  /* 0x0000000700047c10 */ /* 0x000fe4000f95e004 */
[----:B------:R-:W-:Y:S01]  /*1ee0*/  SHF.R.S32.HI R0, RZ, 0x1f, R0 ;  /* 0x0000001fff007819 */ /* 0x000fe20000011400 */
[----:B------:R-:W-:Y:S01]  /*1ef0*/  UIMAD UR6, UR6, UR34, URZ ;  /* 0x00000022060672a4 */ /* 0x000fe2000f8e023f */
[----:B---3--:R-:W-:Y:S01]  /*1f00*/  IMAD.U32 R6, RZ, RZ, UR48 ;  /* 0x00000030ff067e24 */ /* 0x008fe2000f8e00ff */
[----:B------:R1:W-:Y:S01]  /*1f10*/  STL.64 [R1+0x18], R26 ;  /* 0x0000181a01007387 */ /* 0x0003e20000100a00 */
[----:B------:R-:W-:Y:S01]  /*1f20*/  IADD3.X R0, R0, UR8, R2, P2, P1 ;  /* 0x0000000800007c10 */ /* 0x000fe200097e2402 */
[----:B------:R-:W-:Y:S01]  /*1f30*/  UIMAD UR33, UR33, UR48, UR6 ;  /* 0x00000030212172a4 */ /* 0x000fe2000f8e0206 */
[----:B------:R-:W-:Y:S01]  /*1f40*/  IADD3 R4, P1, R4, R28, RZ ;  /* 0x0000001c04047210 */ /* 0x000fe20007f3e0ff */
[----:B------:R-:W-:Y:S01]  /*1f50*/  UISETP.GE.AND UP0, UPT, UR32, 0x1, UPT ;  /* 0x000000012000788c */ /* 0x000fe2000bf06270 */
[----:B------:R-:W-:Y:S01]  /*1f60*/  IMAD.U32 R7, RZ, RZ, UR49 ;  /* 0x00000031ff077e24 */ /* 0x000fe2000f8e00ff */
[----:B------:R-:W-:Y:S01]  /*1f70*/  ULDC.64 UR6, c[0x0][0x400] ;  /* 0x0001000000067ab9 */ /* 0x000fe20000000a00 */
[----:B------:R1:W-:Y:S01]  /*1f80*/  STL.64 [R1+0x20], R24 ;  /* 0x0000201801007387 */ /* 0x0003e20000100a00 */
[----:B------:R-:W-:Y:S01]  /*1f90*/  IMAD.X R5, R0, 0x1, R29, P1 ;  /* 0x0000000100057824 */ /* 0x000fe200008e061d */
[----:B------:R-:W-:-:S02]  /*1fa0*/  ULDC.64 UR8, c[0x0][0x478] ;  /* 0x00011e0000087ab9 */ /* 0x000fc40000000a00 */
[----:B------:R1:W2:Y:S01]  /*1fb0*/  LDSM.16.M88.4 R172, [R222+0xf000] ;  /* 0x00f00000deac783b */ /* 0x0002a20000000200 */
[----:B------:R-:W-:-:S03]  /*1fc0*/  IMAD.WIDE.U32 R4, R6, UR34, R4 ;  /* 0x0000002206047c25 */ /* 0x000fc6000f8e0004 */
[----:B------:R1:W3:Y:S01]  /*1fd0*/  LDSM.16.M88.4 R176, [R222+0xf400] ;  /* 0x00f40000deb0783b */ /* 0x0002e20000000200 */
[----:B------:R-:W-:Y:S01]  /*1fe0*/  VIADD R0, R5, UR33 ;  /* 0x0000002105007c36 */ /* 0x000fe20008000000 */
[C---:B------:R-:W-:Y:S02]  /*1ff0*/  LEA R232, P1, R4.reuse, UR6, 0x2 ;  /* 0x0000000604e87c11 */ /* 0x040fe4000f8210ff */
[----:B------:R1:W4:Y:S02]  /*2000*/  LDSM.16.M88.4 R180, [R223+0xf000] ;  /* 0x00f00000dfb4783b */ /* 0x0003240000000200 */
[----:B------:R-:W-:Y:S02]  /*2010*/  LEA.HI.X R233, R4, UR7, R0, 0x2, P1 ;  /* 0x0000000704e97c11 */ /* 0x000fe400088f1400 */
[----:B------:R-:W-:Y:S01]  /*2020*/  PLOP3.LUT P1, PT, PT, PT, UP0, 0x80, 0x0 ;  /* 0x000000000000781c */ /* 0x000fe20003f2f008 */
[----:B------:R1:W1:Y:S01]  /*2030*/  LDSM.16.M88.4 R184, [R223+0xf400] ;  /* 0x00f40000dfb8783b */ /* 0x0002620000000200 */
[----:B------:R-:W-:-:S03]  /*2040*/  UIMAD.WIDE UR44, UR37, 0x4, UR8 ;  /* 0x00000004252c78a5 */ /* 0x000fc6000f8e0208 */
[----:B------:R1:W1:Y:S01]  /*2050*/  LDSM.16.M88.4 R188, [R222+0x11000] ;  /* 0x01100000debc783b */ /* 0x0002620000000200 */
[----:B------:R-:W-:-:S03]  /*2060*/  CS2R R100, SRZ ;  /* 0x0000000000647805 */ /* 0x000fc6000001ff00 */
        /* <DEDUP_REMOVED lines=39> */
[----:B-1234-:R-:W-:Y:S06]  /*22e0*/  @!P1 BRA `(.L_x_501) ;  /* 0x0000003c00909947 */ /* 0x01efec0003800000 */
[----:B------:R-:W-:Y:S01]  /*22f0*/  STL [R1+0x28], R10 ;  /* 0x0000280a01007387 */ /* 0x000fe20000100800 */
[C---:B------:R-:W-:Y:S01]  /*2300*/  SHF.L.U64.HI R0, R21.reuse, 0x2, R15 ;  /* 0x0000000215007819 */ /* 0x040fe2000001020f */
[----:B------:R-:W-:Y:S01]  /*2310*/  USHF.L.U32 UR51, UR46, 0x4, URZ ;  /* 0x000000042e337899 */ /* 0x000fe2000800063f */
[----:B------:R-:W-:Y:S01]  /*2320*/  SHF.L.U32 R4, R21, 0x2, RZ ;  /* 0x0000000215047819 */ /* 0x000fe200000006ff */
[----:B-----5:R-:W-:Y:S01]  /*2330*/  STL [R1+0x38], R8 ;  /* 0x0000380801007387 */ /* 0x020fe20000100800 */
[----:B------:R-:W-:Y:S01]  /*2340*/  USHF.L.U32 UR52, UR46, 0x3, URZ ;  /* 0x000000032e347899 */ /* 0x000fe2000800063f */
[----:B------:R-:W-:Y:S01]  /*2350*/  VIADD R2, R229, 0x1800 ;  /* 0x00001800e5027836 */ /* 0x000fe20000000000 */
[----:B------:R-:W-:Y:S01]  /*2360*/  UIADD3 UR36, UR51, 0x20, URZ ;  /* 0x0000002033247890 */ /* 0x000fe2000fffe03f */
[----:B------:R-:W-:Y:S01]  /*2370*/  STL [R1+0x34], R11 ;  /* 0x0000340b01007387 */ /* 0x000fe20000100800 */
[----:B------:R-:W-:Y:S01]  /*2380*/  UIADD3 UR33, UR51, 0x40, URZ ;  /* 0x0000004033217890 */ /* 0x000fe2000fffe03f */
[----:B------:R-:W-:Y:S01]  /*2390*/  IMAD.MOV.U32 R127, RZ, RZ, RZ ;  /* 0x000000ffff7f7224 */ /* 0x000fe200078e00ff */
[----:B------:R-:W-:Y:S01]  /*23a0*/  UIADD3 UR35, UR52, UR36, URZ ;  /* 0x0000002434237290 */ /* 0x000fe2000fffe03f */
[----:B------:R-:W-:Y:S01]  /*23b0*/  STL [R1+0x30], R12 ;  /* 0x0000300c01007387 */ /* 0x000fe20000100800 */
[----:B------:R-:W-:Y:S01]  /*23c0*/  UIADD3 UR32, UR52, UR33, URZ ;  /* 0x0000002134207290 */ /* 0x000fe2000fffe03f */
[----:B------:R-:W-:Y:S01]  /*23d0*/  SEL R2, R2, R229, !P0 ;  /* 0x000000e502027207 */ /* 0x000fe20004000000 */
[----:B------:R-:W-:Y:S01]  /*23e0*/  UIADD3 UR34, UR52, UR35, URZ ;  /* 0x0000002334227290 */ /* 0x000fe2000fffe03f */
[----:B------:R-:W-:Y:S01]  /*23f0*/  STL [R1+0x2c], R9 ;  /* 0x00002c0901007387 */ /* 0x000fe20000100800 */
[----:B------:R-:W-:-:S02]  /*2400*/  UIADD3 UR31, UR52, UR32, URZ ;  /* 0x00000020341f7290 */ /* 0x000fc4000fffe03f */
[----:B------:R-:W-:Y:S01]  /*2410*/  UIADD3 UR9, UR52, UR34, URZ ;  /* 0x0000002234097290 */ /* 0x000fe2000fffe03f */
[----:B------:R1:W-:Y:S01]  /*2420*/  STL [R1+0x4c], R0 ;  /* 0x00004c0001007387 */ /* 0x0003e20000100800 */
[----:B------:R-:W-:Y:S02]  /*2430*/  UIADD3 UR30, UR52, UR31, URZ ;  /* 0x0000001f341e7290 */ /* 0x000fe4000fffe03f */
[----:B------:R-:W-:Y:S01]  /*2440*/  UIADD3 UR8, UR52, UR9, URZ ;  /* 0x0000000934087290 */ /* 0x000fe2000fffe03f */
[----:B------:R2:W-:Y:S01]  /*2450*/  STL [R1+0x48], R4 ;  /* 0x0000480401007387 */ /* 0x0005e20000100800 */
[----:B------:R-:W-:Y:S02]  /*2460*/  UIADD3 UR29, UR52, UR30, URZ ;  /* 0x0000001e341d7290 */ /* 0x000fe4000fffe03f */
[----:B------:R-:W-:Y:S02]  /*2470*/  UIMAD UR50, UR46, 0x18, URZ ;  /* 0x000000182e3278a4 */ /* 0x000fe4000f8e023f */
[----:B------:R-:W-:-:S02]  /*2480*/  USHF.L.U32 UR49, UR46, 0x5, URZ ;  /* 0x000000052e317899 */ /* 0x000fc4000800063f */
[----:B------:R-:W-:Y:S02]  /*2490*/  UIMAD UR48, UR46, 0x28, URZ ;  /* 0x000000282e3078a4 */ /* 0x000fe4000f8e023f */
[----:B------:R-:W-:Y:S02]  /*24a0*/  UIMAD UR47, UR46, 0x30, URZ ;  /* 0x000000302e2f78a4 */ /* 0x000fe4000f8e023f */
[----:B------:R-:W-:Y:S01]  /*24b0*/  UIMAD UR46, UR46, 0x38, URZ ;  /* 0x000000382e2e78a4 */ /* 0x000fe2000f8e023f */
[----:B------:R-:W-:Y:S01]  /*24c0*/  ULDC UR38, c[0x0][0x270] ;  /* 0x00009c0000267ab9 */ /* 0x000fe20000000800 */
[----:B------:R-:W-:Y:S02]  /*24d0*/  UIADD3 UR7, UR52, UR8, URZ ;  /* 0x0000000834077290 */ /* 0x000fe4000fffe03f */
[----:B------:R-:W-:Y:S01]  /*24e0*/  UIADD3 UR6, UR52, UR29, URZ ;  /* 0x0000001d34067290 */ /* 0x000fe2000fffe03f */
[----:B-1----:R-:W-:-:S05]  /*24f0*/  VIADD R0, R230, 0x1800 ;  /* 0x00001800e6007836 */ /* 0x002fca0000000000 */
[----:B------:R-:W-:Y:S02]  /*2500*/  SEL R0, R0, R230, !P0 ;  /* 0x000000e600007207 */ /* 0x000fe40004000000 */
[----:B------:R-:W-:Y:S01]  /*2510*/  LEA R220, R2, UR5, 0x1 ;  /* 0x0000000502dc7c11 */ /* 0x000fe2000f8e08ff */
[----:B------:R-:W-:Y:S01]  /*2520*/  ULDC UR43, c[0x0][0x39c] ;  /* 0x0000e700002b7ab9 */ /* 0x000fe20000000800 */
[----:B------:R-:W-:Y:S01]  /*2530*/  LEA R221, R0, UR5, 0x1 ;  /* 0x0000000500dd7c11 */ /* 0x000fe2000f8e08ff */
[----:B--2---:R-:W-:-:S06]  /*2540*/  ULDC UR42, c[0x0][0x2ec] ;  /* 0x0000bb00002a7ab9 */ /* 0x004fcc0000000800 */
.L_x_504:
[----:B------:R-:W0:Y:S01]  /*2550*/  LDGDEPBAR ;  /* 0x00000000000079af */ /* 0x000e220000000000 */
[----:B------:R-:W-:Y:S01]  /*2560*/  IADD3 R0, R228, R221, RZ ;  /* 0x000000dde4007210 */ /* 0x000fe20007ffe0ff */
[----:B------:R-:W-:Y:S06]  /*2570*/  UISETP.GE.AND UP2, UPT, UR39, 0x1, UPT ;  /* 0x000000012700788c */ /* 0x000fec000bf46270 */
[----:B------:R-:W2:Y:S04]  /*2580*/  LDL R236, [R1+0x38] ;  /* 0x0000380001ec7983 */ /* 0x000ea80000100800 */
[----:B------:R-:W3:Y:S01]  /*2590*/  LDL R2, [R1+0x34] ;  /* 0x0000340001027983 */ /* 0x000ee20000100800 */
[----:B------:R-:W-:Y:S03]  /*25a0*/  PLOP3.LUT P1, PT, PT, PT, UP2, 0x80, 0x0 ;  /* 0x000000000000781c */ /* 0x000fe60003f2f028 */
[----:B------:R-:W4:Y:S04]  /*25b0*/  LDL R235, [R1+0x30] ;  /* 0x0000300001eb7983 */ /* 0x000f280000100800 */
[----:B------:R-:W4:Y:S04]  /*25c0*/  LDL R234, [R1+0x2c] ;  /* 0x00002c0001ea7983 */ /* 0x000f280000100800 */
        /* <DEDUP_REMOVED lines=51> */
[----:B------:R-:W3:Y:S01]  /*2900*/  LDSM.16.M88.4 R148, [R222+0xd000] ;  /* 0x00d00000de94783b */ /* 0x000ee20000000200 */
[C---:B------:R-:W-:Y:S06]  /*2910*/  HMMA.16816.F32 R8, R132.reuse, R156, R8 ;  /* 0x0000009c8408723c */ /* 0x040fec0000001808 */
[-C--:B------:R-:W-:Y:S06]  /*2920*/  HMMA.16816.F32 R12, R132, R158.reuse, R12 ;  /* 0x0000009e840c723c */ /* 0x080fec000000180c */
[C---:B------:R-:W-:Y:S01]  /*2930*/  HMMA.16816.F32 R16, R152.reuse, R158, R16 ;  /* 0x0000009e9810723c */ /* 0x040fe20000001810 */
[----:B------:R-:W-:Y:S05]  /*2940*/  LDSM.16.M88.4 R156, [R0+0x2000] ;  /* 0x00200000009c783b */ /* 0x000fea0000000200 */
[-C--:B------:R-:W-:Y:S06]  /*2950*/  HMMA.16816.F32 R20, R152, R160.reuse, R20 ;  /* 0x000000a09814723c */ /* 0x080fec0000001814 */
[C---:B------:R-:W-:Y:S06]  /*2960*/  HMMA.16816.F32 R24, R132.reuse, R160, R24 ;  /* 0x000000a08418723c */ /* 0x040fec0000001818 */
[-C--:B------:R-:W-:Y:S01]  /*2970*/  HMMA.16816.F32 R28, R132, R162.reuse, R28 ;  /* 0x000000a2841c723c */ /* 0x080fe2000000181c */
[----:B------:R-:W4:Y:S05]  /*2980*/  LDSM.16.M88.4 R132, [R221+0x2800] ;  /* 0x00280000dd84783b */ /* 0x000f2a0000000200 */
[----:B------:R-:W-:Y:S03]  /*2990*/  HMMA.16816.F32 R32, R152, R162, R32 ;  /* 0x000000a29820723c */ /* 0x000fe60000001820 */
[----:B------:R-:W4:Y:S03]  /*29a0*/  LDSM.16.M88.4 R152, [R222+0xd400] ;  /* 0x00d40000de98783b */ /* 0x000f260000000200 */
[-C--:B-1----:R-:W-:Y:S05]  /*29b0*/  HMMA.16816.F32 R4, R164, R168.reuse, R4 ;  /* 0x000000a8a404723c */ /* 0x082fea0000001804 */
[----:B------:R-:W1:Y:S01]  /*29c0*/  LDSM.16.M88.4 R160, [R223+0xd000] ;  /* 0x00d00000dfa0783b */ /* 0x000e620000000200 */
[C---:B------:R-:W-:Y:S04]  /*29d0*/  HMMA.16816.F32 R8, R136.reuse, R168, R8 ;  /* 0x000000a88808723c */ /* 0x040fe80000001808 */
[----:B--2---:R-:W-:Y:S02]  /*29e0*/  FSETP.NEU.FTZ.AND P0, PT, R236, -INF , PT ;  /* 0xff800000ec00780b */ /* 0x004fe40003f1d000 */
[-C--:B------:R-:W-:Y:S06]  /*29f0*/  HMMA.16816.F32 R12, R136, R170.reuse, R12 ;  /* 0x000000aa880c723c */ /* 0x080fec000000180c */
[C---:B------:R-:W-:Y:S06]  /*2a00*/  HMMA.16816.F32 R16, R164.reuse, R170, R16 ;  /* 0x000000aaa410723c */ /* 0x040fec0000001810 */
[-C--:B------:R-:W-:Y:S06]  /*2a10*/  HMMA.16816.F32 R20, R164, R140.reuse, R20 ;  /* 0x0000008ca414723c */ /* 0x080fec0000001814 */
[C---:B------:R-:W-:Y:S06]  /*2a20*/  HMMA.16816.F32 R24, R136.reuse, R140, R24 ;  /* 0x0000008c8818723c */ /* 0x040fec0000001818 */
[-C--:B------:R-:W-:Y:S01]  /*2a30*/  HMMA.16816.F32 R28, R136, R142.reuse, R28 ;  /* 0x0000008e881c723c */ /* 0x080fe2000000181c */
[----:B------:R-:W2:Y:S05]  /*2a40*/  LDSM.16.M88.4 R136, [R0+0x2800] ;  /* 0x002800000088783b */ /* 0x000eaa0000000200 */
        /* <DEDUP_REMOVED lines=8> */
[----:B------:R-:W-:Y:S06]  /*2ad0*/  HMMA.16816.F32 R32, R144, R154, R32 ;  /* 0x0000009a9020723c */ /* 0x000fec0000001820 */
[-C--:B-1----:R-:W-:Y:S06]  /*2ae0*/  HMMA.16816.F32 R4, R156, R160.reuse, R4 ;  /* 0x000000a09c04723c */ /* 0x082fec0000001804 */
[C---:B--2---:R-:W-:Y:S06]  /*2af0*/  HMMA.16816.F32 R8, R136.reuse, R160, R8 ;  /* 0x000000a08808723c */ /* 0x044fec0000001808 */
        /* <DEDUP_REMOVED lines=11> */
[----:B------:R-:W-:Y:S01]  /*2bb0*/  MUFU.TANH R49, R5 ;  /* 0x0000000500317308 */ /* 0x000fe20000002400 */
        /* <DEDUP_REMOVED lines=9> */
[----:B------:R-:W-:Y:S10]  /*2c50*/  MUFU.TANH R42, R6 ;  /* 0x00000006002a7308 */ /* 0x000ff40000002400 */
[----:B------:R3:W-:Y:S01]  /*2c60*/  MUFU.TANH R247, R8 ;  /* 0x0000000800f77308 */ /* 0x0007e20000002400 */
[----:B--2---:R-:W-:Y:S05]  /*2c70*/  FMUL.FTZ R9, R236, 1.4426950216293334961 ;  /* 0x3fb8aa3bec097820 */ /* 0x004fea0000410000 */
[----:B------:R-:W-:Y:S04]  /*2c80*/  FSEL R9, R9, RZ, P0 ;  /* 0x000000ff09097208 */ /* 0x000fe80000000000 */
[----:B------:R2:W-:Y:S01]  /*2c90*/  MUFU.TANH R41, R7 ;  /* 0x0000000700297308 */ /* 0x0005e20000002400 */
[C---:B------:R-:W-:Y:S01]  /*2ca0*/  FSETP.NEU.FTZ.AND P0, PT, R2.reuse, -INF , PT ;  /* 0xff8000000200780b */ /* 0x040fe20003f1d000 */
[--C-:B-1----:R-:W-:Y:S08]  /*2cb0*/  FFMA.FTZ R0, R141, UR42, -R9.reuse ;  /* 0x0000002a8d007c23 */ /* 0x102ff00008010809 */
[----:B------:R-:W1:Y:S01]  /*2cc0*/  MUFU.TANH R231, R10 ;  /* 0x0000000a00e77308 */ /* 0x000e620000002400 */
[----:B---3--:R-:W-:Y:S01]  /*2cd0*/  FMUL.FTZ R8, R2, 1.4426950216293334961 ;  /* 0x3fb8aa3b02087820 */ /* 0x008fe20000410000 */
[C---:B------:R-:W-:Y:S04]  /*2ce0*/  FMUL.FTZ R2, R235.reuse, 1.4426950216293334961 ;  /* 0x3fb8aa3beb027820 */ /* 0x040fe80000410000 */
[----:B------:R-:W-:Y:S04]  /*2cf0*/  FSEL R8, R8, RZ, P0 ;  /* 0x000000ff08087208 */ /* 0x000fe80000000000 */
[----:B------:R3:W-:Y:S01]  /*2d00*/  MUFU.EX2 R153, R0 ;  /* 0x0000000000997308 */ /* 0x0007e20000000800 */
[----:B--2---:R-:W2:Y:S01]  /*2d10*/  LDSM.16.M88.4 R4, [R223+0xd400] ;  /* 0x00d40000df04783b */ /* 0x004ea20000000200 */
[----:B------:R-:W-:Y:S04]  /*2d20*/  FSETP.NEU.FTZ.AND P0, PT, R235, -INF , PT ;  /* 0xff800000eb00780b */ /* 0x000fe80003f1d000 */
[----:B------:R-:W-:Y:S04]  /*2d30*/  FSEL R2, R2, RZ, P0 ;  /* 0x000000ff02027208 */ /* 0x000fe80000000000 */
[----:B------:R4:W2:Y:S01]  /*2d40*/  MUFU.TANH R242, R12 ;  /* 0x0000000c00f27308 */ /* 0x0008a20000002400 */
[----:B-1----:R1:W-:Y:S01]  /*2d50*/  STL [R1], R231 ;  /* 0x000000e701007387 */ /* 0x0023e20000100800 */
[----:B------:R-:W-:Y:S01]  /*2d60*/  FSETP.NEU.FTZ.AND P0, PT, R234, -INF , PT ;  /* 0xff800000ea00780b */ /* 0x000fe20003f1d000 */
[----:B------:R-:W-:Y:S02]  /*2d70*/  FFMA.FTZ R10, R247, UR42, -R2 ;  /* 0x0000002af70a7c23 */ /* 0x000fe40008010802 */
[----:B------:R-:W2:Y:S05]  /*2d80*/  LDL R142, [R1+0x48] ;  /* 0x00004800018e7983 */ /* 0x000eaa0000100800 */
[----:B------:R1:W-:Y:S01]  /*2d90*/  MUFU.TANH R241, R13 ;  /* 0x0000000d00f17308 */ /* 0x0003e20000002400 */
[--C-:B---3--:R-:W-:Y:S01]  /*2da0*/  FFMA.FTZ R0, R49, UR42, -R9.reuse ;  /* 0x0000002a31007c23 */ /* 0x108fe20008010809 */
[----:B------:R-:W3:Y:S08]  /*2db0*/  LDL R140, [R1+0x4c] ;  /* 0x00004c00018c7983 */ /* 0x000ef00000100800 */
[----:B------:R2:W2:Y:S01]  /*2dc0*/  MUFU.EX2 R162, R0 ;  /* 0x0000000000a27308 */ /* 0x0004a20000000800 */
[----:B----4-:R-:W4:Y:S09]  /*2dd0*/  LDL R12, [R1+0x8] ;  /* 0x00000800010c7983 */ /* 0x010f320000100800 */
[----:B------:R2:W2:Y:S01]  /*2de0*/  MUFU.TANH R251, R14 ;  /* 0x0000000e00fb7308 */ /* 0x0004a20000002400 */
[----:B-1----:R-:W4:Y:S09]  /*2df0*/  LDL R13, [R1+0xc] ;  /* 0x00000c00010d7983 */ /* 0x002f320000100800 */
[----:B------:R-:W1:Y:S01]  /*2e00*/  MUFU.TANH R250, R15 ;  /* 0x0000000f00fa7308 */ /* 0x000e620000002400 */
[-C--:B--2---:R-:W-:Y:S03]  /*2e10*/  HMMA.16816.F32 R20, R156, R4.reuse, R20 ;  /* 0x000000049c14723c */ /* 0x084fe60000001814 */
[----:B------:R-:W-:Y:S03]  /*2e20*/  FFMA.FTZ R0, R42, UR42, -R8 ;  /* 0x0000002a2a007c23 */ /* 0x000fe60008010808 */
[C---:B------:R-:W-:Y:S03]  /*2e30*/  HMMA.16816.F32 R24, R136.reuse, R4, R24 ;  /* 0x000000048818723c */ /* 0x040fe60000001818 */
[----:B------:R2:W-:Y:S01]  /*2e40*/  MUFU.EX2 R163, R0 ;  /* 0x0000000000a37308 */ /* 0x0005e20000000800 */
[----:B------:R-:W4:Y:S02]  /*2e50*/  LDL R14, [R1+0x10] ;  /* 0x00001000010e7983 */ /* 0x000f240000100800 */
[-C--:B------:R-:W-:Y:S07]  /*2e60*/  HMMA.16816.F32 R28, R136, R6.reuse, R28 ;  /* 0x00000006881c723c */ /* 0x080fee000000181c */
[----:B------:R-:W1:Y:S01]  /*2e70*/  MUFU.TANH R48, R16 ;  /* 0x0000001000307308 */ /* 0x000e620000002400 */
[----:B------:R-:W-:Y:S03]  /*2e80*/  FFMA.FTZ R4, R242, UR42, -R2 ;  /* 0x0000002af2047c23 */ /* 0x000fe60008010802 */
[----:B------:R-:W-:Y:S01]  /*2e90*/  F2FP.F16.F32.PACK_AB R5, R162, R153 ;  /* 0x00000099a205723e */ /* 0x000fe200000000ff */
[----:B------:R-:W-:Y:S05]  /*2ea0*/  HMMA.16816.F32 R32, R156, R6, R32 ;  /* 0x000000069c20723c */ /* 0x000fea0000001820 */
[----:B------:R1:W-:Y:S01]  /*2eb0*/  MUFU.EX2 R170, R4 ;  /* 0x0000000400aa7308 */ /* 0x0003e20000000800 */
[----:B--2---:R-:W-:Y:S01]  /*2ec0*/  FFMA.FTZ R0, R41, UR42, -R8 ;  /* 0x0000002a29007c23 */ /* 0x004fe20008010808 */
[----:B------:R-:W-:Y:S01]  /*2ed0*/  FMUL.FTZ R20, R20, UR43 ;  /* 0x0000002b14147c20 */ /* 0x000fe20008410000 */
[----:B------:R-:W-:Y:S03]  /*2ee0*/  FMUL.FTZ R21, R21, UR43 ;  /* 0x0000002b15157c20 */ /* 0x000fe60008410000 */
[----:B------:R-:W-:Y:S01]  /*2ef0*/  FMUL.FTZ R22, R22, UR43 ;  /* 0x0000002b16167c20 */ /* 0x000fe20008410000 */
[----:B------:R-:W-:Y:S03]  /*2f00*/  FMUL.FTZ R23, R23, UR43 ;  /* 0x0000002b17177c20 */ /* 0x000fe60008410000 */
[----:B------:R-:W2:Y:S01]  /*2f10*/  MUFU.TANH R47, R17 ;  /* 0x00000011002f7308 */ /* 0x000ea20000002400 */
[----:B------:R-:W-:Y:S01]  /*2f20*/  FMUL.FTZ R24, R24, UR43 ;  /* 0x0000002b18187c20 */ /* 0x000fe20008410000 */
[----:B------:R-:W-:Y:S01]  /*2f30*/  FMUL.FTZ R25, R25, UR43 ;  /* 0x0000002b19197c20 */ /* 0x000fe20008410000 */
[----:B------:R-:W-:Y:S01]  /*2f40*/  FMUL.FTZ R26, R26, UR43 ;  /* 0x0000002b1a1a7c20 */ /* 0x000fe20008410000 */
[----:B------:R-:W-:Y:S01]  /*2f50*/  FMUL.FTZ R27, R27, UR43 ;  /* 0x0000002b1b1b7c20 */ /* 0x000fe20008410000 */
[----:B------:R-:W-:Y:S01]  /*2f60*/  FMUL.FTZ R28, R28, UR43 ;  /* 0x0000002b1c1c7c20 */ /* 0x000fe20008410000 */
[----:B------:R-:W-:Y:S01]  /*2f70*/  FMUL.FTZ R29, R29, UR43 ;  /* 0x0000002b1d1d7c20 */ /* 0x000fe20008410000 */
[----:B------:R-:W-:Y:S03]  /*2f80*/  FMUL.FTZ R30, R30, UR43 ;  /* 0x0000002b1e1e7c20 */ /* 0x000fe60008410000 */
[----:B------:R1:W-:Y:S02]  /*2f90*/  MUFU.EX2 R164, R0 ;  /* 0x0000000000a47308 */ /* 0x0003e40000000800 */
[----:B-1----:R-:W-:Y:S01]  /*2fa0*/  FFMA.FTZ R4, R241, UR42, -R2 ;  /* 0x0000002af1047c23 */ /* 0x002fe20008010802 */
[----:B------:R-:W-:Y:S01]  /*2fb0*/  FMUL.FTZ R31, R31, UR43 ;  /* 0x0000002b1f1f7c20 */ /* 0x000fe20008410000 */
[----:B------:R-:W-:Y:S01]  /*2fc0*/  FMUL.FTZ R32, R32, UR43 ;  /* 0x0000002b20207c20 */ /* 0x000fe20008410000 */
[----:B------:R-:W-:Y:S01]  /*2fd0*/  FMUL.FTZ R34, R34, UR43 ;  /* 0x0000002b22227c20 */ /* 0x000fe20008410000 */
[----:B------:R-:W-:Y:S01]  /*2fe0*/  FMUL.FTZ R33, R33, UR43 ;  /* 0x0000002b21217c20 */ /* 0x000fe20008410000 */
[----:B------:R-:W-:Y:S03]  /*2ff0*/  FMUL.FTZ R35, R35, UR43 ;  /* 0x0000002b23237c20 */ /* 0x000fe60008410000 */
[----:B------:R-:W1:Y:S10]  /*3000*/  MUFU.TANH R40, R18 ;  /* 0x0000001200287308 */ /* 0x000e740000002400 */
[----:B------:R1:W-:Y:S01]  /*3010*/  MUFU.EX2 R169, R4 ;  /* 0x0000000400a97308 */ /* 0x0003e20000000800 */
[----:B------:R-:W-:Y:S05]  /*3020*/  FMUL.FTZ R0, R234, 1.4426950216293334961 ;  /* 0x3fb8aa3bea007820 */ /* 0x000fea0000410000 */
[----:B------:R-:W-:Y:S04]  /*3030*/  FSEL R0, R0, RZ, P0 ;  /* 0x000000ff00007208 */ /* 0x000fe80000000000 */
[----:B------:R-:W2:Y:S10]  /*3040*/  MUFU.TANH R39, R19 ;  /* 0x0000001300277308 */ /* 0x000eb40000002400 */
[----:B------:R1:W-:Y:S02]  /*3050*/  MUFU.TANH R252, R11 ;  /* 0x0000000b00fc7308 */ /* 0x0003e40000002400 */
[--C-:B-1----:R-:W-:Y:S08]  /*3060*/  FFMA.FTZ R4, R251, UR42, -R0.reuse ;  /* 0x0000002afb047c23 */ /* 0x102ff00008010800 */
[----:B------:R1:W-:Y:S10]  /*3070*/  MUFU.EX2 R244, R4 ;  /* 0x0000000400f47308 */ /* 0x0003f40000000800 */
[----:B------:R-:W2:Y:S01]  /*3080*/  MUFU.TANH R46, R20 ;  /* 0x00000014002e7308 */ /* 0x000ea20000002400 */
[----:B------:R-:W4:Y:S09]  /*3090*/  LDL R11, [R1+0x4] ;  /* 0x00000400010b7983 */ /* 0x000f320000100800 */
[----:B------:R-:W2:Y:S01]  /*30a0*/  MUFU.TANH R45, R21 ;  /* 0x00000015002d7308 */ /* 0x000ea20000002400 */
[----:B-1----:R-:W-:Y:S09]  /*30b0*/  FFMA.FTZ R4, R250, UR42, -R0 ;  /* 0x0000002afa047c23 */ /* 0x002ff20008010800 */
[----:B------:R1:W-:Y:S10]  /*30c0*/  MUFU.EX2 R243, R4 ;  /* 0x0000000400f37308 */ /* 0x0003f40000000800 */
[----:B------:R-:W3:Y:S10]  /*30d0*/  MUFU.TANH R38, R22 ;  /* 0x0000001600267308 */ /* 0x000ef40000002400 */
[----:B------:R2:W-:Y:S01]  /*30e0*/  MUFU.EX2 R237, R10 ;  /* 0x0000000a00ed7308 */ /* 0x0005e20000000800 */
[--C-:B-1----:R-:W-:Y:S09]  /*30f0*/  FFMA.FTZ R4, R48, UR42, -R9.reuse ;  /* 0x0000002a30047c23 */ /* 0x102ff20008010809 */
[----:B------:R1:W-:Y:S10]  /*3100*/  MUFU.EX2 R150, R4 ;  /* 0x0000000400967308 */ /* 0x0003f40000000800 */
[----:B------:R-:W-:Y:S01]  /*3110*/  MUFU.TANH R37, R23 ;  /* 0x0000001700257308 */ /* 0x000fe20000002400 */
[----:B--2---:R-:W-:Y:S09]  /*3120*/  FFMA.FTZ R10, R246, UR42, -R2 ;  /* 0x0000002af60a7c23 */ /* 0x004ff20008010802 */
[----:B------:R2:W-:Y:S01]  /*3130*/  MUFU.EX2 R236, R10 ;  /* 0x0000000a00ec7308 */ /* 0x0005e20000000800 */
[--C-:B-1----:R-:W-:Y:S09]  /*3140*/  FFMA.FTZ R4, R47, UR42, -R9.reuse ;  /* 0x0000002a2f047c23 */ /* 0x102ff20008010809 */
[----:B------:R1:W-:Y:S10]  /*3150*/  MUFU.EX2 R149, R4 ;  /* 0x0000000400957308 */ /* 0x0003f40000000800 */
[----:B------:R-:W-:Y:S01]  /*3160*/  MUFU.TANH R171, R25 ;  /* 0x0000001900ab7308 */ /* 0x000fe20000002400 */
[----:B--2---:R-:W-:Y:S09]  /*3170*/  FFMA.FTZ R10, R231, UR42, -R0 ;  /* 0x0000002ae70a7c23 */ /* 0x004ff20008010800 */
[----:B------:R-:W-:Y:S01]  /*3180*/  MUFU.TANH R231, R24 ;  /* 0x0000001800e77308 */ /* 0x000fe20000002400 */
[--C-:B-1----:R-:W-:Y:S09]  /*3190*/  FFMA.FTZ R4, R40, UR42, -R8.reuse ;  /* 0x0000002a28047c23 */ /* 0x102ff20008010808 */
[----:B------:R1:W-:Y:S10]  /*31a0*/  MUFU.EX2 R161, R4 ;  /* 0x0000000400a17308 */ /* 0x0003f40000000800 */
[----:B------:R-:W-:Y:S10]  /*31b0*/  MUFU.TANH R245, R26 ;  /* 0x0000001a00f57308 */ /* 0x000ff40000002400 */
        /* <DEDUP_REMOVED lines=11> */
[----:B------:R-:W1:Y:S10]  /*3270*/  MUFU.TANH R238, R30 ;  /* 0x0000001e00ee7308 */ /* 0x000e740000002400 */
[----:B------:R2:W-:Y:S01]  /*3280*/  MUFU.EX2 R249, R10 ;  /* 0x0000000a00f97308 */ /* 0x0005e20000000800 */
[----:B---3--:R-:W-:Y:S09]  /*3290*/  FFMA.FTZ R4, R38, UR42, -R8 ;  /* 0x0000002a26047c23 */ /* 0x008ff20008010808 */
[----:B------:R3:W-:Y:S01]  /*32a0*/  MUFU.EX2 R154, R4 ;  /* 0x00000004009a7308 */ /* 0x0007e20000000800 */
[--C-:B-1----:R-:W-:Y:S01]  /*32b0*/  FFMA.FTZ R6, R238, UR42, -R0.reuse ;  /* 0x0000002aee067c23 */ /* 0x102fe20008010800 */
[----:B------:R-:W-:Y:S04]  /*32c0*/  IADD3 R144, P0, R142, UR44, RZ ;  /* 0x0000002c8e907c10 */ /* 0x000fe8000ff1e0ff */
[----:B------:R-:W-:Y:S04]  /*32d0*/  IADD3.X R145, R140, UR45, RZ, P0, !PT ;  /* 0x0000002d8c917c10 */ /* 0x000fe800087fe4ff */
[----:B------:R1:W-:Y:S01]  /*32e0*/  MUFU.EX2 R167, R6 ;  /* 0x0000000600a77308 */ /* 0x0003e20000000800 */
[----:B--2---:R-:W-:Y:S01]  /*32f0*/  FFMA.FTZ R10, R252, UR42, -R0 ;  /* 0x0000002afc0a7c23 */ /* 0x004fe20008010800 */
[----:B------:R-:W2:Y:S04]  /*3300*/  LDG.E R142, desc[UR22][R144.64] ;  /* 0x00000016908e7981 */ /* 0x000ea8000c1e1900 */
[----:B------:R-:W5:Y:S04]  /*3310*/  LDG.E R140, desc[UR22][R144.64+0x80] ;  /* 0x00008016908c7981 */ /* 0x000f68000c1e1900 */
[----:B------:R-:W-:Y:S01]  /*3320*/  MUFU.EX2 R248, R10 ;  /* 0x0000000a00f87308 */ /* 0x000fe20000000800 */
[----:B---3--:R-:W-:Y:S09]  /*3330*/  FFMA.FTZ R4, R37, UR42, -R8 ;  /* 0x0000002a25047c23 */ /* 0x008ff20008010808 */
[----:B------:R3:W-:Y:S01]  /*3340*/  MUFU.EX2 R155, R4 ;  /* 0x00000004009b7308 */ /* 0x0007e20000000800 */
[----:B-1----:R-:W-:Y:S09]  /*3350*/  F2FP.F16.F32.PACK_AB R6, R236, R237 ;  /* 0x000000edec06723e */ /* 0x002ff200000000ff */
[----:B------:R-:W-:Y:S01]  /*3360*/  MUFU.TANH R43, R33 ;  /* 0x00000021002b7308 */ /* 0x000fe20000002400 */
[----:B----4-:R1:W-:Y:S09]  /*3370*/  STS [R14+0x13000], R5 ;  /* 0x013000050e007388 */ /* 0x0103f20000000800 */
[----:B------:R-:W4:Y:S01]  /*3380*/  MUFU.TANH R239, R31 ;  /* 0x0000001f00ef7308 */ /* 0x000f220000002400 */
[--C-:B---3--:R-:W-:Y:S09]  /*3390*/  FFMA.FTZ R4, R231, UR42, -R2.reuse ;  /* 0x0000002ae7047c23 */ /* 0x108ff20008010802 */
[----:B------:R3:W-:Y:S10]  /*33a0*/  MUFU.EX2 R159, R4 ;  /* 0x00000004009f7308 */ /* 0x0007f40000000800 */
[----:B------:R-:W4:Y:S01]  /*33b0*/  MUFU.TANH R3, R35 ;  /* 0x0000002300037308 */ /* 0x000f220000002400 */
[----:B-1----:R-:W-:Y:S01]  /*33c0*/  F2FP.F16.F32.PACK_AB R5, R160, R161 ;  /* 0x000000a1a005723e */ /* 0x002fe200000000ff */
[----:B---3--:R-:W-:Y:S08]  /*33d0*/  FFMA.FTZ R4, R171, UR42, -R2 ;  /* 0x0000002aab047c23 */ /* 0x008ff00008010802 */
[----:B------:R1:W-:Y:S02]  /*33e0*/  MUFU.EX2 R158, R4 ;  /* 0x00000004009e7308 */ /* 0x0003e40000000800 */
[--C-:B-1----:R-:W-:Y:S08]  /*33f0*/  FFMA.FTZ R4, R245, UR42, -R0.reuse ;  /* 0x0000002af5047c23 */ /* 0x102ff00008010800 */
[----:B------:R1:W-:Y:S02]  /*3400*/  MUFU.EX2 R235, R4 ;  /* 0x0000000400eb7308 */ /* 0x0003e40000000800 */
[--C-:B-1----:R-:W-:Y:S01]  /*3410*/  FFMA.FTZ R4, R240, UR42, -R0.reuse ;  /* 0x0000002af0047c23 */ /* 0x102fe20008010800 */
[----:B----4-:R-:W-:Y:S07]  /*3420*/  FFMA.FTZ R0, R239, UR42, -R0 ;  /* 0x0000002aef007c23 */ /* 0x010fee0008010800 */
[----:B------:R1:W-:Y:S10]  /*3430*/  MUFU.EX2 R234, R4 ;  /* 0x0000000400ea7308 */ /* 0x0003f40000000800 */
[----:B------:R-:W-:Y:S01]  /*3440*/  MUFU.EX2 R166, R0 ;  /* 0x0000000000a67308 */ /* 0x000fe20000000800 */
[--C-:B-1----:R-:W-:Y:S01]  /*3450*/  FFMA.FTZ R4, R165, UR42, -R2.reuse ;  /* 0x0000002aa5047c23 */ /* 0x102fe20008010802 */
[----:B------:R-:W-:Y:S08]  /*3460*/  FFMA.FTZ R2, R168, UR42, -R2 ;  /* 0x0000002aa8027c23 */ /* 0x000ff00008010802 */
[----:B------:R1:W-:Y:S10]  /*3470*/  MUFU.EX2 R157, R4 ;  /* 0x00000004009d7308 */ /* 0x0003f40000000800 */
[----:B------:R3:W-:Y:S01]  /*3480*/  MUFU.EX2 R156, R2 ;  /* 0x00000002009c7308 */ /* 0x0007e20000000800 */
[----:B-1----:R-:W-:Y:S05]  /*3490*/  F2FP.F16.F32.PACK_AB R4, R164, R163 ;  /* 0x000000a3a404723e */ /* 0x002fea00000000ff */
[----:B------:R1:W-:Y:S01]  /*34a0*/  STS [R14+0x13400], R4 ;  /* 0x013400040e007388 */ /* 0x0003e20000000800 */
[--C-:B---3--:R-:W-:Y:S01]  /*34b0*/  FFMA.FTZ R2, R44, UR42, -R9.reuse ;  /* 0x0000002a2c027c23 */ /* 0x108fe20008010809 */
[----:B------:R-:W-:Y:S03]  /*34c0*/  FFMA.FTZ R9, R43, UR42, -R9 ;  /* 0x0000002a2b097c23 */ /* 0x000fe60008010809 */
[----:B------:R3:W-:Y:S10]  /*34d0*/  MUFU.EX2 R143, R2 ;  /* 0x00000002008f7308 */ /* 0x0007f40000000800 */
[----:B------:R-:W-:Y:S01]  /*34e0*/  MUFU.EX2 R146, R9 ;  /* 0x0000000900927308 */ /* 0x000fe20000000800 */
[--C-:B---3--:R-:W-:Y:S01]  /*34f0*/  FFMA.FTZ R2, R36, UR42, -R8.reuse ;  /* 0x0000002a24027c23 */ /* 0x108fe20008010808 */
[----:B-1----:R-:W-:Y:S01]  /*3500*/  F2FP.F16.F32.PACK_AB R4, R248, R249 ;  /* 0x000000f9f804723e */ /* 0x002fe200000000ff */
[----:B------:R-:W-:Y:S07]  /*3510*/  FFMA.FTZ R8, R3, UR42, -R8 ;  /* 0x0000002a03087c23 */ /* 0x000fee0008010808 */
[----:B------:R1:W-:Y:S10]  /*3520*/  MUFU.EX2 R152, R2 ;  /* 0x0000000200987308 */ /* 0x0003f40000000800 */
[----:B------:R-:W3:Y:S01]  /*3530*/  MUFU.EX2 R151, R8 ;  /* 0x0000000800977308 */ /* 0x000ee20000000800 */
[----:B-1----:R-:W-:Y:S05]  /*3540*/  F2FP.F16.F32.PACK_AB R2, R149, R150 ;  /* 0x000000969502723e */ /* 0x002fea00000000ff */
[----:B------:R1:W-:Y:S01]  /*3550*/  STS [R13+0x13000], R2 ;  /* 0x013000020d007388 */ /* 0x0003e20000000800 */
[----:B---3--:R-:W-:Y:S03]  /*3560*/  F2FP.F16.F32.PACK_AB R0, R151, R152 ;  /* 0x000000989700723e */ /* 0x008fe600000000ff */
[----:B------:R3:W-:Y:S04]  /*3570*/  STS [R13+0x13400], R5 ;  /* 0x013400050d007388 */ /* 0x0007e80000000800 */
[----:B------:R4:W-:Y:S04]  /*3580*/  STS [R14+0x14000], R6 ;  /* 0x014000060e007388 */ /* 0x0009e80000000800 */
[----:B------:R4:W-:Y:S01]  /*3590*/  STS [R14+0x14400], R4 ;  /* 0x014400040e007388 */ /* 0x0009e20000000800 */
[----:B-1----:R-:W-:Y:S02]  /*35a0*/  F2FP.F16.F32.PACK_AB R2, R169, R170 ;  /* 0x000000aaa902723e */ /* 0x002fe400000000ff */
[----:B---3--:R-:W-:Y:S03]  /*35b0*/  F2FP.F16.F32.PACK_AB R5, R148, R147 ;  /* 0x000000939405723e */ /* 0x008fe600000000ff */
[----:B------:R1:W-:Y:S01]  /*35c0*/  STS [R13+0x14000], R2 ;  /* 0x014000020d007388 */ /* 0x0003e20000000800 */
[----:B----4-:R-:W-:Y:S02]  /*35d0*/  F2FP.F16.F32.PACK_AB R6, R243, R244 ;  /* 0x000000f4f306723e */ /* 0x010fe400000000ff */
[----:B------:R-:W-:Y:S03]  /*35e0*/  F2FP.F16.F32.PACK_AB R4, R155, R154 ;  /* 0x0000009a9b04723e */ /* 0x000fe600000000ff */
[----:B------:R3:W-:Y:S04]  /*35f0*/  STS [R13+0x14400], R6 ;  /* 0x014400060d007388 */ /* 0x0007e80000000800 */
[----:B------:R4:W-:Y:S04]  /*3600*/  STS [R12+0x13000], R5 ;  /* 0x013000050c007388 */ /* 0x0009e80000000800 */
[----:B------:R2:W-:Y:S01]  /*3610*/  STS [R12+0x13400], R4 ;  /* 0x013400040c007388 */ /* 0x0005e20000000800 */
[----:B-1----:R-:W-:Y:S05]  /*3620*/  F2FP.F16.F32.PACK_AB R2, R146, R143 ;  /* 0x0000008f9202723e */ /* 0x002fea00000000ff */
[----:B------:R1:W-:Y:S01]  /*3630*/  STS [R11+0x13000], R2 ;  /* 0x013000020b007388 */ /* 0x0003e20000000800 */
[----:B---3--:R-:W-:Y:S03]  /*3640*/  F2FP.F16.F32.PACK_AB R6, R158, R159 ;  /* 0x0000009f9e06723e */ /* 0x008fe600000000ff */
[----:B------:R3:W-:Y:S01]  /*3650*/  STS [R11+0x13400], R0 ;  /* 0x013400000b007388 */ /* 0x0007e20000000800 */
[----:B----4-:R-:W-:Y:S03]  /*3660*/  F2FP.F16.F32.PACK_AB R5, R234, R235 ;  /* 0x000000ebea05723e */ /* 0x010fe600000000ff */
[----:B------:R-:W-:Y:S01]  /*3670*/  STS [R12+0x14000], R6 ;  /* 0x014000060c007388 */ /* 0x000fe20000000800 */
[----:B--2---:R-:W-:Y:S03]  /*3680*/  F2FP.F16.F32.PACK_AB R4, R156, R157 ;  /* 0x0000009d9c04723e */ /* 0x004fe600000000ff */
[----:B------:R-:W-:Y:S04]  /*3690*/  STS [R12+0x14400], R5 ;  /* 0x014400050c007388 */ /* 0x000fe80000000800 */
[----:B------:R-:W-:Y:S01]  /*36a0*/  STS [R11+0x14000], R4 ;  /* 0x014000040b007388 */ /* 0x000fe20000000800 */
[----:B-1----:R-:W-:Y:S02]  /*36b0*/  F2FP.F16.F32.PACK_AB R2, R166, R167 ;  /* 0x000000a7a602723e */ /* 0x002fe400000000ff */
[----:B---3--:R-:W-:Y:S03]  /*36c0*/  LEA R0, R230, UR5, 0x1 ;  /* 0x00000005e6007c11 */ /* 0x008fe6000f8e08ff */
        /* <DEDUP_REMOVED lines=44> */
[----:B--2---:R-:W5:Y:S01]  /*3990*/  LDG.E R0, desc[UR22][R144.64+0xa0] ;  /* 0x0000a01690007981 */ /* 0x004f62000c1e1900 */
[-C--:B-1----:R-:W-:Y:S06]  /*39a0*/  HMMA.16816.F32 R4, R136, R204.reuse, R4 ;  /* 0x000000cc8804723c */ /* 0x082fec0000001804 */
[C---:B---3--:R-:W-:Y:S06]  /*39b0*/  HMMA.16816.F32 R8, R132.reuse, R204, R8 ;  /* 0x000000cc8408723c */ /* 0x048fec0000001808 */
[-C--:B------:R-:W-:Y:S06]  /*39c0*/  HMMA.16816.F32 R12, R132, R206.reuse, R12 ;  /* 0x000000ce840c723c */ /* 0x080fec000000180c */
[C---:B------:R-:W-:Y:S06]  /*39d0*/  HMMA.16816.F32 R16, R136.reuse, R206, R16 ;  /* 0x000000ce8810723c */ /* 0x040fec0000001810 */
[-C--:B------:R-:W-:Y:S06]  /*39e0*/  HMMA.16816.F32 R20, R136, R208.reuse, R20 ;  /* 0x000000d08814723c */ /* 0x080fec0000001814 */
[C---:B------:R-:W-:Y:S06]  /*39f0*/  HMMA.16816.F32 R24, R132.reuse, R208, R24 ;  /* 0x000000d08418723c */ /* 0x040fec0000001818 */
[-C--:B------:R-:W-:Y:S06]  /*3a00*/  HMMA.16816.F32 R28, R132, R210.reuse, R28 ;  /* 0x000000d2841c723c */ /* 0x080fec000000181c */
[----:B------:R-:W-:Y:S01]  /*3a10*/  HMMA.16816.F32 R32, R136, R210, R32 ;  /* 0x000000d28820723c */ /* 0x000fe20000001820 */
[----:B------:R-:W-:Y:S04]  /*3a20*/  LDSM.16.M88.4 R136, [R2+0x8800] ;  /* 0x008800000288783b */ /* 0x000fe80000000200 */
[----:B------:R-:W-:Y:S04]  /*3a30*/  MOV R135, R141 ;  /* 0x0000008d00877202 */ /* 0x000fe80000000f00 */
[----:B------:R1:W2:Y:S02]  /*3a40*/  LDG.E R141, desc[UR22][R144.64+0x20] ;  /* 0x00002016908d7981 */ /* 0x0002a4000c1e1900 */
[----:B-1----:R-:W-:Y:S02]  /*3a50*/  MOV R145, R135 ;  /* 0x0000008700917202 */ /* 0x002fe40000000f00 */
[----:B------:R-:W1:Y:S02]  /*3a60*/  LDSM.16.M88.4 R132, [R2+0x8000] ;  /* 0x008000000284783b */ /* 0x000e640000000200 */
[-C--:B-1----:R-:W-:Y:S06]  /*3a70*/  HMMA.16816.F32 R4, R132, R212.reuse, R4 ;  /* 0x000000d48404723c */ /* 0x082fec0000001804 */
[C---:B------:R-:W-:Y:S06]  /*3a80*/  HMMA.16816.F32 R8, R136.reuse, R212, R8 ;  /* 0x000000d48808723c */ /* 0x040fec0000001808 */
[-C--:B------:R-:W-:Y:S06]  /*3a90*/  HMMA.16816.F32 R12, R136, R214.reuse, R12 ;  /* 0x000000d6880c723c */ /* 0x080fec000000180c */
[C---:B------:R-:W-:Y:S06]  /*3aa0*/  HMMA.16816.F32 R16, R132.reuse, R214, R16 ;  /* 0x000000d68410723c */ /* 0x040fec0000001810 */
[-C--:B------:R-:W-:Y:S05]  /*3ab0*/  HMMA.16816.F32 R20, R132, R216.reuse, R20 ;  /* 0x000000d88414723c */ /* 0x080fea0000001814 */
[C---:B------:R-:W-:Y:S01]  /*3ac0*/  FADD.FTZ R4, -R142.reuse, R4 ;  /* 0x000000048e047221 */ /* 0x040fe20000010100 */
[C---:B------:R-:W-:Y:S05]  /*3ad0*/  HMMA.16816.F32 R24, R136.reuse, R216, R24 ;  /* 0x000000d88818723c */ /* 0x040fea0000001818 */
[----:B------:R-:W-:Y:S01]  /*3ae0*/  FMUL.FTZ R4, R153, R4 ;  /* 0x0000000499047220 */ /* 0x000fe20000410000 */
[-C--:B------:R-:W-:Y:S05]  /*3af0*/  HMMA.16816.F32 R28, R136, R218.reuse, R28 ;  /* 0x000000da881c723c */ /* 0x080fea000000181c */
[C---:B------:R-:W-:Y:S01]  /*3b00*/  FADD.FTZ R2, -R142.reuse, R5 ;  /* 0x000000058e027221 */ /* 0x040fe20000010100 */
[----:B------:R-:W-:Y:S05]  /*3b10*/  HMMA.16816.F32 R32, R132, R218, R32 ;  /* 0x000000da8420723c */ /* 0x000fea0000001820 */
[----:B------:R-:W-:Y:S01]  /*3b20*/  FFMA.FTZ R136, -R49, R49, 1 ;  /* 0x3f80000031887423 */ /* 0x000fe20000010131 */
[----:B------:R-:W-:Y:S01]  /*3b30*/  FADD.FTZ R20, -R142, R20 ;  /* 0x000000148e147221 */ /* 0x000fe20000010100 */
[----:B------:R1:W5:Y:S01]  /*3b40*/  LDL.LU R49, [R1+0x9c] ;  /* 0x00009c0001317983 */ /* 0x0003620000300800 */
[----:B------:R-:W-:Y:S03]  /*3b50*/  FFMA.FTZ R132, -R48, R48, 1 ;  /* 0x3f80000030847423 */ /* 0x000fe60000010130 */
[----:B------:R1:W5:Y:S01]  /*3b60*/  LDL.LU R48, [R1+0x98] ;  /* 0x0000980001307983 */ /* 0x0003620000300800 */
[----:B------:R-:W-:Y:S01]  /*3b70*/  FFMA.FTZ R133, -R46, R46, 1 ;  /* 0x3f8000002e857423 */ /* 0x000fe2000001012e */
[----:B------:R-:W-:Y:S01]  /*3b80*/  FMUL.FTZ R132, R132, UR43 ;  /* 0x0000002b84847c20 */ /* 0x000fe20008410000 */
[----:B------:R-:W-:Y:S01]  /*3b90*/  FFMA.FTZ R5, -R145, R145, 1 ;  /* 0x3f80000091057423 */ /* 0x000fe20000010191 */
[----:B------:R-:W-:Y:S01]  /*3ba0*/  FMUL.FTZ R2, R162, R2 ;  /* 0x00000002a2027220 */ /* 0x000fe20000410000 */
[----:B------:R-:W-:Y:S01]  /*3bb0*/  FMUL.FTZ R133, R133, UR43 ;  /* 0x0000002b85857c20 */ /* 0x000fe20008410000 */
[----:B------:R-:W-:Y:S01]  /*3bc0*/  FMUL.FTZ R136, R136, UR43 ;  /* 0x0000002b88887c20 */ /* 0x000fe20008410000 */
[----:B------:R-:W-:Y:S03]  /*3bd0*/  FMUL.FTZ R5, R5, UR43 ;  /* 0x0000002b05057c20 */ /* 0x000fe60008410000 */
[----:B------:R-:W-:Y:S01]  /*3be0*/  FMUL.FTZ R2, R136, R2 ;  /* 0x0000000288027220 */ /* 0x000fe20000410000 */
[----:B------:R-:W-:Y:S01]  /*3bf0*/  FMUL.FTZ R4, R5, R4 ;  /* 0x0000000405047220 */ /* 0x000fe20000410000 */
[C---:B------:R-:W-:Y:S01]  /*3c00*/  FADD.FTZ R5, -R142.reuse, R16 ;  /* 0x000000108e057221 */ /* 0x040fe20000010100 */
[C---:B------:R-:W-:Y:S01]  /*3c10*/  FADD.FTZ R33, -R142.reuse, R33 ;  /* 0x000000218e217221 */ /* 0x040fe20000010100 */
[----:B------:R-:W-:Y:S02]  /*3c20*/  FADD.FTZ R16, -R142, R17 ;  /* 0x000000118e107221 */ /* 0x000fe40000010100 */
[----:B------:R-:W-:Y:S01]  /*3c30*/  F2FP.F16.F32.PACK_AB R2, R2, R4 ;  /* 0x000000040202723e */ /* 0x000fe200000000ff */
[----:B------:R-:W-:Y:S01]  /*3c40*/  FMUL.FTZ R4, R147, R20 ;  /* 0x0000001493047220 */ /* 0x000fe20000410000 */
[----:B------:R-:W-:Y:S01]  /*3c50*/  FFMA.FTZ R20, -R47, R47, 1 ;  /* 0x3f8000002f147423 */ /* 0x000fe2000001012f */
[----:B------:R-:W-:Y:S01]  /*3c60*/  FMUL.FTZ R16, R149, R16 ;  /* 0x0000001095107220 */ /* 0x000fe20000410000 */
[----:B------:R1:W5:Y:S01]  /*3c70*/  LDL.LU R47, [R1+0x94] ;  /* 0x00009400012f7983 */ /* 0x0003620000300800 */
[----:B------:R-:W-:Y:S01]  /*3c80*/  FMUL.FTZ R17, R150, R5 ;  /* 0x0000000596117220 */ /* 0x000fe20000410000 */
[----:B------:R-:W-:Y:S01]  /*3c90*/  FMUL.FTZ R20, R20, UR43 ;  /* 0x0000002b14147c20 */ /* 0x000fe20008410000 */
[----:B------:R-:W-:Y:S01]  /*3ca0*/  FADD.FTZ R5, -R142, R21 ;  /* 0x000000158e057221 */ /* 0x000fe20000010100 */
[----:B------:R1:W5:Y:S01]  /*3cb0*/  LDL.LU R46, [R1+0x90] ;  /* 0x00009000012e7983 */ /* 0x0003620000300800 */
[----:B------:R-:W-:Y:S01]  /*3cc0*/  FFMA.FTZ R21, -R45, R45, 1 ;  /* 0x3f8000002d157423 */ /* 0x000fe2000001012d */
[----:B------:R-:W-:Y:S01]  /*3cd0*/  FMUL.FTZ R132, R132, R17 ;  /* 0x0000001184847220 */ /* 0x000fe20000410000 */
[----:B------:R-:W-:Y:S01]  /*3ce0*/  FMUL.FTZ R17, R20, R16 ;  /* 0x0000001014117220 */ /* 0x000fe20000410000 */
[----:B------:R1:W5:Y:S01]  /*3cf0*/  LDL.LU R45, [R1+0x8c] ;  /* 0x00008c00012d7983 */ /* 0x0003620000300800 */
[----:B------:R-:W-:Y:S01]  /*3d00*/  FFMA.FTZ R16, -R44, R44, 1 ;  /* 0x3f8000002c107423 */ /* 0x000fe2000001012c */
[----:B------:R-:W-:Y:S01]  /*3d10*/  FFMA.FTZ R20, -R43, R43, 1 ;  /* 0x3f8000002b147423 */ /* 0x000fe2000001012b */
[----:B------:R-:W-:Y:S01]  /*3d20*/  FMUL.FTZ R133, R133, R4 ;  /* 0x0000000485857220 */ /* 0x000fe20000410000 */
[----:B------:R1:W5:Y:S01]  /*3d30*/  LDL.LU R44, [R1+0x88] ;  /* 0x00008800012c7983 */ /* 0x0003620000300800 */
[----:B------:R-:W-:Y:S01]  /*3d40*/  FADD.FTZ R4, -R142, R32 ;  /* 0x000000208e047221 */ /* 0x000fe20000010100 */
[----:B------:R-:W-:Y:S01]  /*3d50*/  FFMA.FTZ R32, -R41, R41, 1 ;  /* 0x3f80000029207423 */ /* 0x000fe20000010129 */
[----:B------:R-:W-:Y:S01]  /*3d60*/  FMUL.FTZ R5, R148, R5 ;  /* 0x0000000594057220 */ /* 0x000fe20000410000 */
[----:B------:R1:W5:Y:S01]  /*3d70*/  LDL.LU R43, [R1+0x84] ;  /* 0x00008400012b7983 */ /* 0x0003620000300800 */
[----:B------:R-:W-:Y:S01]  /*3d80*/  FMUL.FTZ R4, R143, R4 ;  /* 0x000000048f047220 */ /* 0x000fe20000410000 */
[----:B------:R-:W-:Y:S01]  /*3d90*/  FMUL.FTZ R32, R32, UR43 ;  /* 0x0000002b20207c20 */ /* 0x000fe20008410000 */
[----:B------:R-:W-:Y:S01]  /*3da0*/  FMUL.FTZ R16, R16, UR43 ;  /* 0x0000002b10107c20 */ /* 0x000fe20008410000 */
[----:B------:R-:W-:Y:S01]  /*3db0*/  FMUL.FTZ R21, R21, UR43 ;  /* 0x0000002b15157c20 */ /* 0x000fe20008410000 */
[----:B------:R-:W-:Y:S02]  /*3dc0*/  FMUL.FTZ R20, R20, UR43 ;  /* 0x0000002b14147c20 */ /* 0x000fe40008410000 */
[----:B------:R-:W-:Y:S01]  /*3dd0*/  FMUL.FTZ R16, R16, R4 ;  /* 0x0000000410107220 */ /* 0x000fe20000410000 */
[----:B------:R-:W-:Y:S01]  /*3de0*/  FMUL.FTZ R21, R21, R5 ;  /* 0x0000000515157220 */ /* 0x000fe20000410000 */
[----:B------:R-:W-:Y:S01]  /*3df0*/  FMUL.FTZ R5, R146, R33 ;  /* 0x0000002192057220 */ /* 0x000fe20000410000 */
[----:B------:R-:W-:Y:S03]  /*3e00*/  FFMA.FTZ R33, -R3, R3, 1 ;  /* 0x3f80000003217423 */ /* 0x000fe60000010103 */
[----:B------:R-:W-:Y:S01]  /*3e10*/  FMUL.FTZ R20, R20, R5 ;  /* 0x0000000514147220 */ /* 0x000fe20000410000 */
[----:B------:R-:W-:Y:S01]  /*3e20*/  F2FP.F16.F32.PACK_AB R5, R17, R132 ;  /* 0x000000841105723e */ /* 0x000fe200000000ff */
[----:B------:R-:W-:Y:S01]  /*3e30*/  FMUL.FTZ R33, R33, UR43 ;  /* 0x0000002b21217c20 */ /* 0x000fe20008410000 */
[----:B------:R-:W-:Y:S02]  /*3e40*/  F2FP.F16.F32.PACK_AB R21, R21, R133 ;  /* 0x000000851515723e */ /* 0x000fe400000000ff */
[----:B------:R-:W-:Y:S01]  /*3e50*/  F2FP.F16.F32.PACK_AB R20, R20, R16 ;  /* 0x000000101414723e */ /* 0x000fe200000000ff */
[C---:B--2---:R-:W-:Y:S01]  /*3e60*/  FADD.FTZ R4, -R141.reuse, R7 ;  /* 0x000000078d047221 */ /* 0x044fe20000010100 */
[----:B------:R-:W-:Y:S01]  /*3e70*/  FFMA.FTZ R7, -R42, R42, 1 ;  /* 0x3f8000002a077423 */ /* 0x000fe2000001012a */
[C---:B------:R-:W-:Y:S01]  /*3e80*/  FADD.FTZ R17, -R141.reuse, R23 ;  /* 0x000000178d117221 */ /* 0x040fe20000010100 */
[----:B------:R1:W5:Y:S01]  /*3e90*/  LDL.LU R42, [R1+0x80] ;  /* 0x00008000012a7983 */ /* 0x0003620000300800 */
[----:B------:R-:W-:Y:S01]  /*3ea0*/  FFMA.FTZ R23, -R40, R40, 1 ;  /* 0x3f80000028177423 */ /* 0x000fe20000010128 */
[C---:B------:R-:W-:Y:S01]  /*3eb0*/  FADD.FTZ R19, -R141.reuse, R19 ;  /* 0x000000138d137221 */ /* 0x040fe20000010100 */
[----:B------:R-:W-:Y:S01]  /*3ec0*/  FADD.FTZ R16, -R141, R22 ;  /* 0x000000168d107221 */ /* 0x000fe20000010100 */
[----:B------:R1:W5:Y:S01]  /*3ed0*/  LDL.LU R41, [R1+0x7c] ;  /* 0x00007c0001297983 */ /* 0x0003620000300800 */
[----:B------:R-:W-:Y:S01]  /*3ee0*/  FFMA.FTZ R22, -R39, R39, 1 ;  /* 0x3f80000027167423 */ /* 0x000fe20000010127 */
[----:B------:R-:W-:Y:S01]  /*3ef0*/  FMUL.FTZ R4, R164, R4 ;  /* 0x00000004a4047220 */ /* 0x000fe20000410000 */
[----:B------:R-:W-:Y:S01]  /*3f00*/  FMUL.FTZ R7, R7, UR43 ;  /* 0x0000002b07077c20 */ /* 0x000fe20008410000 */
[----:B------:R1:W5:Y:S01]  /*3f10*/  LDL.LU R40, [R1+0x78] ;  /* 0x0000780001287983 */ /* 0x0003620000300800 */
[----:B------:R-:W-:Y:S01]  /*3f20*/  FADD.FTZ R6, -R141, R6 ;  /* 0x000000068d067221 */ /* 0x000fe20000010100 */
[----:B------:R-:W-:Y:S01]  /*3f30*/  FMUL.FTZ R4, R32, R4 ;  /* 0x0000000420047220 */ /* 0x000fe20000410000 */
[----:B------:R-:W-:Y:S01]  /*3f40*/  FFMA.FTZ R32, -R36, R36, 1 ;  /* 0x3f80000024207423 */ /* 0x000fe20000010124 */
[----:B------:R1:W5:Y:S01]  /*3f50*/  LDL.LU R39, [R1+0x74] ;  /* 0x0000740001277983 */ /* 0x0003620000300800 */
[----:B------:R-:W-:Y:S01]  /*3f60*/  FMUL.FTZ R6, R163, R6 ;  /* 0x00000006a3067220 */ /* 0x000fe20000410000 */
[----:B------:R-:W-:Y:S01]  /*3f70*/  FMUL.FTZ R23, R23, UR43 ;  /* 0x0000002b17177c20 */ /* 0x000fe20008410000 */
[----:B------:R-:W-:Y:S01]  /*3f80*/  FMUL.FTZ R22, R22, UR43 ;  /* 0x0000002b16167c20 */ /* 0x000fe20008410000 */
[----:B------:R-:W-:Y:S01]  /*3f90*/  FADD.FTZ R34, -R141, R34 ;  /* 0x000000228d227221 */ /* 0x000fe20000010100 */
[----:B------:R-:W-:Y:S01]  /*3fa0*/  FMUL.FTZ R6, R7, R6 ;  /* 0x0000000607067220 */ /* 0x000fe20000410000 */
[----:B------:R-:W-:Y:S01]  /*3fb0*/  FADD.FTZ R7, -R141, R18 ;  /* 0x000000128d077221 */ /* 0x000fe20000010100 */
[----:B------:R-:W-:Y:S01]  /*3fc0*/  FFMA.FTZ R18, -R37, R37, 1 ;  /* 0x3f80000025127423 */ /* 0x000fe20000010125 */
[----:B------:R-:W-:Y:S01]  /*3fd0*/  FADD.FTZ R35, -R141, R35 ;  /* 0x000000238d237221 */ /* 0x000fe20000010100 */
[----:B------:R-:W-:Y:S01]  /*3fe0*/  FMUL.FTZ R16, R154, R16 ;  /* 0x000000109a107220 */ /* 0x000fe20000410000 */
[----:B------:R-:W-:Y:S01]  /*3ff0*/  F2FP.F16.F32.PACK_AB R4, R4, R6 ;  /* 0x000000060404723e */ /* 0x000fe200000000ff */
[----:B------:R-:W-:Y:S01]  /*4000*/  FMUL.FTZ R6, R160, R19 ;  /* 0x00000013a0067220 */ /* 0x000fe20000410000 */
[----:B------:R-:W-:Y:S01]  /*4010*/  FFMA.FTZ R19, -R38, R38, 1 ;  /* 0x3f80000026137423 */ /* 0x000fe20000010126 */
[----:B------:R-:W-:Y:S01]  /*4020*/  FMUL.FTZ R7, R161, R7 ;  /* 0x00000007a1077220 */ /* 0x000fe20000410000 */
[----:B------:R1:W5:Y:S01]  /*4030*/  LDL.LU R38, [R1+0x70] ;  /* 0x0000700001267983 */ /* 0x0003620000300800 */
[----:B------:R-:W-:Y:S01]  /*4040*/  FMUL.FTZ R17, R155, R17 ;  /* 0x000000119b117220 */ /* 0x000fe20000410000 */
[----:B------:R-:W-:Y:S01]  /*4050*/  FMUL.FTZ R22, R22, R6 ;  /* 0x0000000616167220 */ /* 0x000fe20000410000 */
[----:B------:R-:W-:Y:S01]  /*4060*/  FMUL.FTZ R23, R23, R7 ;  /* 0x0000000717177220 */ /* 0x000fe20000410000 */
[----:B------:R1:W5:Y:S01]  /*4070*/  LDL.LU R37, [R1+0x6c] ;  /* 0x00006c0001257983 */ /* 0x0003620000300800 */
[----:B------:R-:W-:Y:S01]  /*4080*/  FMUL.FTZ R19, R19, UR43 ;  /* 0x0000002b13137c20 */ /* 0x000fe20008410000 */
[----:B------:R-:W-:Y:S01]  /*4090*/  FMUL.FTZ R18, R18, UR43 ;  /* 0x0000002b12127c20 */ /* 0x000fe20008410000 */
        /* <DEDUP_REMOVED lines=9> */
[----:B------:R-:W-:Y:S06]  /*4130*/  @!P1 BRA `(.L_x_502) ;  /* 0x0000000000589947 */ /* 0x000fec0003800000 */
[----:B------:R-:W2:Y:S01]  /*4140*/  LDL.LU.64 R134, [R1+0x20] ;  /* 0x0000200001867983 */ /* 0x000ea20000300a00 */
[----:B------:R-:W3:Y:S01]  /*4150*/  LDC R6, c[0x0][0x240] ;  /* 0x00009000ff067b82 */ /* 0x000ee20000000800 */
[----:B------:R-:W-:Y:S02]  /*4160*/  ULOP3.LUT UR37, UR39, 0x1, URZ, 0xc0, !UPT ;  /* 0x0000000127257892 */ /* 0x000fe4000f8ec03f */
[----:B------:R-:W4:Y:S02]  /*4170*/  LDL.LU R132, [R1+0x28] ;  /* 0x0000280001847983 */ /* 0x000f240000300800 */
[----:B------:R-:W-:Y:S04]  /*4180*/  UISETP.NE.U32.AND UP0, UPT, UR37, 0x1, UPT ;  /* 0x000000012500788c */ /* 0x000fe8000bf05070 */
[----:B------:R-:W-:Y:S06]  /*4190*/  USEL UR37, UR19, 0x3000, !UP0 ;  /* 0x0000300013257887 */ /* 0x000fec000c000000 */
[----:B------:R-:W-:Y:S01]  /*41a0*/  VIADD R221, R221, UR37 ;  /* 0x00000025dddd7c36 */ /* 0x000fe20008000000 */
[----:B----4-:R-:W-:Y:S01]  /*41b0*/  IADD3 R132, R132, UR37, RZ ;  /* 0x0000002584847c10 */ /* 0x010fe2000fffe0ff */
[----:B---3--:R-:W-:Y:S04]  /*41c0*/  IMAD.U32 R6, R6, -0x40, RZ ;  /* 0xffffffc006067824 */ /* 0x008fe800078e00ff */
[----:B------:R3:W-:Y:S01]  /*41d0*/  STL [R1+0x28], R132 ;  /* 0x0000288401007387 */ /* 0x0007e20000100800 */
[C---:B--2---:R-:W-:Y:S04]  /*41e0*/  LEA R7, P0, R6.reuse, R134, 0x1 ;  /* 0x0000008606077211 */ /* 0x044fe800078008ff */
        /* <DEDUP_REMOVED lines=9> */
[----:B------:R3:W-:Y:S04]  /*4280*/  STL.64 [R1+0x20], R32 ;  /* 0x0000202001007387 */ /* 0x0007e80000100a00 */
[----:B------:R-:W0:Y:S02]  /*4290*/  LDGDEPBAR ;  /* 0x00000000000079af */ /* 0x000e240000000000 */
.L_x_502:
[----:B---3--:R-:W2:Y:S01]  /*42a0*/  LDL.LU R32, [R1] ;  /* 0x0000000001207983 */ /* 0x008ea20000300800 */
[C---:B-----5:R-:W-:Y:S01]  /*42b0*/  FADD.FTZ R8, -R140.reuse, R8 ;  /* 0x000000088c087221 */ /* 0x060fe20000010100 */
[----:B------:R-:W-:Y:S01]  /*42c0*/  FADD.FTZ R9, -R140, R9 ;  /* 0x000000098c097221 */ /* 0x000fe20000010100 */
[----:B------:R-:W-:Y:S01]  /*42d0*/  FFMA.FTZ R7, -R246, R246, 1 ;  /* 0x3f800000f6077423 */ /* 0x000fe200000101f6 */
[----:B------:R-:W3:Y:S01]  /*42e0*/  LDL R35, [R1+0x10] ;  /* 0x0000100001237983 */ /* 0x000ee20000100800 */
[----:B------:R-:W-:Y:S01]  /*42f0*/  FADD.FTZ R12, -R140, R12 ;  /* 0x0000000c8c0c7221 */ /* 0x000fe20000010100 */
[----:B------:R-:W-:Y:S01]  /*4300*/  FFMA.FTZ R6, -R242, R242, 1 ;  /* 0x3f800000f2067423 */ /* 0x000fe200000101f2 */
[----:B------:R-:W-:Y:S01]  /*4310*/  FMUL.FTZ R9, R236, R9 ;  /* 0x00000009ec097220 */ /* 0x000fe20000410000 */
[----:B------:R-:W4:Y:S01]  /*4320*/  LDL R34, [R1+0xc] ;  /* 0x00000c0001227983 */ /* 0x000f220000100800 */
[----:B------:R-:W-:Y:S01]  /*4330*/  FMUL.FTZ R7, R7, UR43 ;  /* 0x0000002b07077c20 */ /* 0x000fe20008410000 */
[----:B------:R-:W-:Y:S01]  /*4340*/  F2FP.F16.F32.PACK_AB R16, R16, R18 ;  /* 0x000000121010723e */ /* 0x000fe200000000ff */
[----:B------:R-:W-:Y:S01]  /*4350*/  FMUL.FTZ R12, R170, R12 ;  /* 0x0000000caa0c7220 */ /* 0x000fe20000410000 */
[----:B------:R-:W-:Y:S01]  /*4360*/  FMUL.FTZ R6, R6, UR43 ;  /* 0x0000002b06067c20 */ /* 0x000fe20008410000 */
[----:B------:R-:W-:Y:S01]  /*4370*/  FADD.FTZ R25, -R140, R25 ;  /* 0x000000198c197221 */ /* 0x000fe20000010100 */
[----:B------:R-:W2:Y:S01]  /*4380*/  LDL R33, [R1+0x8] ;  /* 0x0000080001217983 */ /* 0x000ea20000100800 */
[----:B------:R-:W-:Y:S01]  /*4390*/  F2FP.F16.F32.PACK_AB R17, R17, R19 ;  /* 0x000000131111723e */ /* 0x000fe200000000ff */
[----:B------:R-:W-:Y:S01]  /*43a0*/  FMUL.FTZ R12, R6, R12 ;  /* 0x0000000c060c7220 */ /* 0x000fe20000410000 */
[----:B------:R-:W-:Y:S01]  /*43b0*/  FFMA.FTZ R6, -R165, R165, 1 ;  /* 0x3f800000a5067423 */ /* 0x000fe200000101a5 */
[----:B------:R-:W-:Y:S01]  /*43c0*/  FMUL.FTZ R25, R158, R25 ;  /* 0x000000199e197220 */ /* 0x000fe20000410000 */
[----:B------:R-:W-:Y:S01]  /*43d0*/  FADD.FTZ R11, -R0, R11 ;  /* 0x0000000b000b7221 */ /* 0x000fe20000010100 */
[----:B------:R-:W-:Y:S01]  /*43e0*/  FADD.FTZ R28, -R140, R28 ;  /* 0x0000001c8c1c7221 */ /* 0x000fe20000010100 */
[C---:B------:R-:W-:Y:S01]  /*43f0*/  FADD.FTZ R10, -R0.reuse, R10 ;  /* 0x0000000a000a7221 */ /* 0x040fe20000010100 */
[C---:B------:R-:W-:Y:S01]  /*4400*/  FADD.FTZ R14, -R0.reuse, R14 ;  /* 0x0000000e000e7221 */ /* 0x040fe20000010100 */
[C---:B------:R-:W-:Y:S01]  /*4410*/  FADD.FTZ R26, -R0.reuse, R26 ;  /* 0x0000001a001a7221 */ /* 0x040fe20000010100 */
[----:B------:R-:W-:Y:S01]  /*4420*/  FMUL.FTZ R28, R157, R28 ;  /* 0x0000001c9d1c7220 */ /* 0x000fe20000410000 */
[C---:B------:R-:W-:Y:S01]  /*4430*/  FADD.FTZ R27, -R0.reuse, R27 ;  /* 0x0000001b001b7221 */ /* 0x040fe20000010100 */
[----:B------:R-:W-:Y:S01]  /*4440*/  FADD.FTZ R30, -R0, R30 ;  /* 0x0000001e001e7221 */ /* 0x000fe20000010100 */
[----:B------:R-:W-:Y:S01]  /*4450*/  FMUL.FTZ R14, R244, R14 ;  /* 0x0000000ef40e7220 */ /* 0x000fe20000410000 */
[----:B------:R-:W-:Y:S01]  /*4460*/  FADD.FTZ R24, -R140, R24 ;  /* 0x000000188c187221 */ /* 0x000fe20000010100 */
[----:B------:R-:W-:Y:S01]  /*4470*/  FMUL.FTZ R26, R235, R26 ;  /* 0x0000001aeb1a7220 */ /* 0x000fe20000410000 */
[----:B------:R-:W-:Y:S01]  /*4480*/  FMUL.FTZ R30, R167, R30 ;  /* 0x0000001ea71e7220 */ /* 0x000fe20000410000 */
[----:B------:R-:W-:Y:S01]  /*4490*/  FMUL.FTZ R27, R234, R27 ;  /* 0x0000001bea1b7220 */ /* 0x000fe20000410000 */
[----:B------:R-:W-:Y:S01]  /*44a0*/  FMUL.FTZ R24, R159, R24 ;  /* 0x000000189f187220 */ /* 0x000fe20000410000 */
[----:B---3--:R3:W-:Y:S04]  /*44b0*/  STS [R35+0xf000], R2 ;  /* 0x00f0000223007388 */ /* 0x0087e80000000800 */
[----:B------:R1:W-:Y:S04]  /*44c0*/  STS [R35+0xf400], R4 ;  /* 0x00f4000423007388 */ /* 0x0003e80000000800 */
[----:B----4-:R4:W-:Y:S01]  /*44d0*/  STS [R34+0xf000], R5 ;  /* 0x00f0000522007388 */ /* 0x0109e20000000800 */
[----:B---3--:R-:W-:Y:S01]  /*44e0*/  F2FP.F16.F32.PACK_AB R2, R22, R23 ;  /* 0x000000171602723e */ /* 0x008fe200000000ff */
[----:B-1----:R-:W-:Y:S01]  /*44f0*/  FADD.FTZ R4, -R140, R13 ;  /* 0x0000000d8c047221 */ /* 0x002fe20000010100 */
[----:B------:R-:W-:Y:S01]  /*4500*/  FMUL.FTZ R13, R237, R8 ;  /* 0x00000008ed0d7220 */ /* 0x000fe20000410000 */
[----:B------:R-:W-:Y:S02]  /*4510*/  FFMA.FTZ R8, -R247, R247, 1 ;  /* 0x3f800000f7087423 */ /* 0x000fe400000101f7 */
[----:B------:R1:W-:Y:S01]  /*4520*/  STS [R34+0xf400], R2 ;  /* 0x00f4000222007388 */ /* 0x0003e20000000800 */
[----:B----4-:R-:W-:Y:S01]  /*4530*/  FFMA.FTZ R5, -R241, R241, 1 ;  /* 0x3f800000f1057423 */ /* 0x010fe200000101f1 */
[----:B------:R-:W-:Y:S01]  /*4540*/  FMUL.FTZ R4, R169, R4 ;  /* 0x00000004a9047220 */ /* 0x000fe20000410000 */
[----:B------:R-:W-:Y:S02]  /*4550*/  FMUL.FTZ R8, R8, UR43 ;  /* 0x0000002b08087c20 */ /* 0x000fe40008410000 */
[----:B------:R-:W-:Y:S02]  /*4560*/  FMUL.FTZ R5, R5, UR43 ;  /* 0x0000002b05057c20 */ /* 0x000fe40008410000 */
[----:B------:R-:W-:Y:S01]  /*4570*/  FMUL.FTZ R18, R8, R13 ;  /* 0x0000000d08127220 */ /* 0x000fe20000410000 */
[----:B------:R-:W-:Y:S01]  /*4580*/  FMUL.FTZ R13, R7, R9 ;  /* 0x00000009070d7220 */ /* 0x000fe20000410000 */
[----:B------:R-:W-:Y:S01]  /*4590*/  FFMA.FTZ R7, -R171, R171, 1 ;  /* 0x3f800000ab077423 */ /* 0x000fe200000101ab */
[----:B------:R-:W-:Y:S01]  /*45a0*/  FFMA.FTZ R8, -R231, R231, 1 ;  /* 0x3f800000e7087423 */ /* 0x000fe200000101e7 */
[----:B------:R-:W-:Y:S01]  /*45b0*/  FMUL.FTZ R9, R5, R4 ;  /* 0x0000000405097220 */ /* 0x000fe20000410000 */
[----:B------:R-:W-:Y:S01]  /*45c0*/  FADD.FTZ R4, -R140, R29 ;  /* 0x0000001d8c047221 */ /* 0x000fe20000010100 */
[----:B------:R-:W-:Y:S01]  /*45d0*/  FMUL.FTZ R7, R7, UR43 ;  /* 0x0000002b07077c20 */ /* 0x000fe20008410000 */
[----:B------:R-:W-:Y:S01]  /*45e0*/  FMUL.FTZ R19, R8, UR43 ;  /* 0x0000002b08137c20 */ /* 0x000fe20008410000 */
[----:B------:R-:W-:Y:S01]  /*45f0*/  FMUL.FTZ R8, R6, UR43 ;  /* 0x0000002b06087c20 */ /* 0x000fe20008410000 */
[----:B------:R-:W-:Y:S01]  /*4600*/  FFMA.FTZ R5, -R168, R168, 1 ;  /* 0x3f800000a8057423 */ /* 0x000fe200000101a8 */
[----:B------:R-:W-:Y:S01]  /*4610*/  FMUL.FTZ R6, R7, R25 ;  /* 0x0000001907067220 */ /* 0x000fe20000410000 */
[----:B------:R-:W-:Y:S01]  /*4620*/  F2FP.F16.F32.PACK_AB R7, R9, R12 ;  /* 0x0000000c0907723e */ /* 0x000fe200000000ff */
[----:B------:R-:W-:Y:S01]  /*4630*/  FMUL.FTZ R12, R248, R11 ;  /* 0x0000000bf80c7220 */ /* 0x000fe20000410000 */
[----:B--2---:R-:W-:Y:S01]  /*4640*/  FFMA.FTZ R11, -R32, R32, 1 ;  /* 0x3f800000200b7423 */ /* 0x004fe20000010120 */
[----:B------:R-:W-:Y:S01]  /*4650*/  FMUL.FTZ R4, R156, R4 ;  /* 0x000000049c047220 */ /* 0x000fe20000410000 */
[----:B------:R-:W2:Y:S01]  /*4660*/  LDL R32, [R1+0x4] ;  /* 0x0000040001207983 */ /* 0x000ea20000100800 */
[----:B------:R-:W-:Y:S01]  /*4670*/  FMUL.FTZ R5, R5, UR43 ;  /* 0x0000002b05057c20 */ /* 0x000fe20008410000 */
[----:B------:R-:W-:Y:S01]  /*4680*/  FMUL.FTZ R8, R8, R28 ;  /* 0x0000001c08087220 */ /* 0x000fe20000410000 */
[----:B-1----:R-:W-:Y:S01]  /*4690*/  F2FP.F16.F32.PACK_AB R2, R13, R18 ;  /* 0x000000120d02723e */ /* 0x002fe200000000ff */
[----:B------:R-:W-:Y:S01]  /*46a0*/  FMUL.FTZ R13, R249, R10 ;  /* 0x0000000af90d7220 */ /* 0x000fe20000410000 */
[----:B------:R-:W-:Y:S01]  /*46b0*/  FMUL.FTZ R4, R5, R4 ;  /* 0x0000000405047220 */ /* 0x000fe20000410000 */
[----:B------:R-:W-:Y:S01]  /*46c0*/  FFMA.FTZ R5, -R250, R250, 1 ;  /* 0x3f800000fa057423 */ /* 0x000fe200000101fa */
[----:B------:R-:W-:Y:S01]  /*46d0*/  FMUL.FTZ R11, R11, UR43 ;  /* 0x0000002b0b0b7c20 */ /* 0x000fe20008410000 */
[----:B------:R1:W-:Y:S01]  /*46e0*/  STS [R35+0x10000], R2 ;  /* 0x0100000223007388 */ /* 0x0003e20000000800 */
[----:B------:R-:W-:Y:S01]  /*46f0*/  FFMA.FTZ R10, -R252, R252, 1 ;  /* 0x3f800000fc0a7423 */ /* 0x000fe200000101fc */
[----:B------:R-:W-:Y:S01]  /*4700*/  F2FP.F16.F32.PACK_AB R8, R4, R8 ;  /* 0x000000080408723e */ /* 0x000fe200000000ff */
[C---:B------:R-:W-:Y:S01]  /*4710*/  FADD.FTZ R4, -R0.reuse, R15 ;  /* 0x0000000f00047221 */ /* 0x040fe20000010100 */
[----:B------:R-:W-:Y:S01]  /*4720*/  FMUL.FTZ R5, R5, UR43 ;  /* 0x0000002b05057c20 */ /* 0x000fe20008410000 */
[----:B------:R-:W-:Y:S01]  /*4730*/  FMUL.FTZ R13, R11, R13 ;  /* 0x0000000d0b0d7220 */ /* 0x000fe20000410000 */
[----:B------:R-:W-:Y:S01]  /*4740*/  FADD.FTZ R0, -R0, R31 ;  /* 0x0000001f00007221 */ /* 0x000fe20000010100 */
[----:B------:R-:W-:Y:S01]  /*4750*/  FMUL.FTZ R4, R243, R4 ;  /* 0x00000004f3047220 */ /* 0x000fe20000410000 */
[----:B------:R-:W-:Y:S01]  /*4760*/  FMUL.FTZ R10, R10, UR43 ;  /* 0x0000002b0a0a7c20 */ /* 0x000fe20008410000 */
[----:B------:R-:W-:Y:S01]  /*4770*/  FFMA.FTZ R9, -R251, R251, 1 ;  /* 0x3f800000fb097423 */ /* 0x000fe200000101fb */
[----:B------:R-:W-:Y:S01]  /*4780*/  FMUL.FTZ R0, R166, R0 ;  /* 0x00000000a6007220 */ /* 0x000fe20000410000 */
[----:B------:R-:W-:Y:S01]  /*4790*/  FMUL.FTZ R11, R5, R4 ;  /* 0x00000004050b7220 */ /* 0x000fe20000410000 */
[----:B------:R-:W-:Y:S01]  /*47a0*/  FFMA.FTZ R5, -R238, R238, 1 ;  /* 0x3f800000ee057423 */ /* 0x000fe200000101ee */
[----:B------:R-:W-:Y:S01]  /*47b0*/  FFMA.FTZ R4, -R239, R239, 1 ;  /* 0x3f800000ef047423 */ /* 0x000fe200000101ef */
[----:B------:R-:W-:Y:S01]  /*47c0*/  FMUL.FTZ R12, R10, R12 ;  /* 0x0000000c0a0c7220 */ /* 0x000fe20000410000 */
[----:B------:R-:W-:Y:S01]  /*47d0*/  FMUL.FTZ R9, R9, UR43 ;  /* 0x0000002b09097c20 */ /* 0x000fe20008410000 */
[----:B------:R-:W-:Y:S01]  /*47e0*/  FMUL.FTZ R5, R5, UR43 ;  /* 0x0000002b05057c20 */ /* 0x000fe20008410000 */
[----:B------:R-:W-:Y:S01]  /*47f0*/  FMUL.FTZ R4, R4, UR43 ;  /* 0x0000002b04047c20 */ /* 0x000fe20008410000 */
[----:B------:R-:W-:Y:S01]  /*4800*/  FFMA.FTZ R10, -R245, R245, 1 ;  /* 0x3f800000f50a7423 */ /* 0x000fe200000101f5 */
[----:B------:R-:W-:Y:S01]  /*4810*/  FMUL.FTZ R14, R9, R14 ;  /* 0x0000000e090e7220 */ /* 0x000fe20000410000 */
[----:B------:R-:W-:Y:S01]  /*4820*/  FMUL.FTZ R30, R5, R30 ;  /* 0x0000001e051e7220 */ /* 0x000fe20000410000 */
[----:B------:R-:W-:Y:S01]  /*4830*/  FMUL.FTZ R5, R4, R0 ;  /* 0x0000000004057220 */ /* 0x000fe20000410000 */
[----:B------:R-:W-:Y:S01]  /*4840*/  F2FP.F16.F32.PACK_AB R4, R12, R13 ;  /* 0x0000000d0c04723e */ /* 0x000fe200000000ff */
[----:B------:R-:W-:Y:S01]  /*4850*/  FFMA.FTZ R9, -R240, R240, 1 ;  /* 0x3f800000f0097423 */ /* 0x000fe200000101f0 */
[----:B------:R-:W-:Y:S01]  /*4860*/  FMUL.FTZ R24, R19, R24 ;  /* 0x0000001813187220 */ /* 0x000fe20000410000 */
[----:B-1----:R-:W-:Y:S01]  /*4870*/  F2FP.F16.F32.PACK_AB R2, R11, R14 ;  /* 0x0000000e0b02723e */ /* 0x002fe200000000ff */
[----:B------:R-:W-:Y:S01]  /*4880*/  FMUL.FTZ R10, R10, UR43 ;  /* 0x0000002b0a0a7c20 */ /* 0x000fe20008410000 */
[----:B------:R-:W-:Y:S01]  /*4890*/  STS [R35+0x10400], R4 ;  /* 0x0104000423007388 */ /* 0x000fe20000000800 */
[----:B------:R-:W-:Y:S01]  /*48a0*/  FMUL.FTZ R9, R9, UR43 ;  /* 0x0000002b09097c20 */ /* 0x000fe20008410000 */
[----:B------:R-:W-:Y:S01]  /*48b0*/  F2FP.F16.F32.PACK_AB R6, R6, R24 ;  /* 0x000000180606723e */ /* 0x000fe200000000ff */
[----:B------:R-:W-:Y:S01]  /*48c0*/  FMUL.FTZ R26, R10, R26 ;  /* 0x0000001a0a1a7220 */ /* 0x000fe20000410000 */
[----:B------:R-:W-:Y:S01]  /*48d0*/  STS [R34+0x10000], R7 ;  /* 0x0100000722007388 */ /* 0x000fe20000000800 */
[----:B------:R-:W-:Y:S01]  /*48e0*/  FMUL.FTZ R27, R9, R27 ;  /* 0x0000001b091b7220 */ /* 0x000fe20000410000 */
[----:B------:R-:W-:Y:S02]  /*48f0*/  F2FP.F16.F32.PACK_AB R5, R5, R30 ;  /* 0x0000001e0505723e */ /* 0x000fe400000000ff */
[----:B------:R1:W-:Y:S02]  /*4900*/  STS [R34+0x10400], R2 ;  /* 0x0104000222007388 */ /* 0x0003e40000000800 */
[----:B------:R-:W-:Y:S02]  /*4910*/  F2FP.F16.F32.PACK_AB R0, R27, R26 ;  /* 0x0000001a1b00723e */ /* 0x000fe400000000ff */
[----:B------:R-:W-:Y:S04]  /*4920*/  STS [R33+0xf000], R21 ;  /* 0x00f0001521007388 */ /* 0x000fe80000000800 */
[----:B------:R-:W-:Y:S01]  /*4930*/  STS [R33+0xf400], R17 ;  /* 0x00f4001121007388 */ /* 0x000fe20000000800 */
[----:B-1----:R-:W1:Y:S02]  /*4940*/  LDC R2, c[0x0][0x2dc] ;  /* 0x0000b700ff027b82 */ /* 0x002e640000000800 */
[----:B-1----:R-:W-:Y:S05]  /*4950*/  IMAD R2, R2, UR38, RZ ;  /* 0x0000002602027c24 */ /* 0x002fea000f8e02ff */
[----:B------:R-:W-:Y:S04]  /*4960*/  LEA R2, -R2, RZ, 0x6 ;  /* 0x000000ff02027211 */ /* 0x000fe800078e31ff */
[C---:B------:R-:W-:Y:S04]  /*4970*/  LEA R232, P0, R2.reuse, R232, 0x2 ;  /* 0x000000e802e87211 */ /* 0x040fe800078010ff */
[----:B------:R-:W-:Y:S01]  /*4980*/  LEA.HI.X.SX32 R233, R2, R233, 0x2, P0 ;  /* 0x000000e902e97211 */ /* 0x000fe200000f16ff */
[----:B--2---:R-:W-:Y:S04]  /*4990*/  STS [R32+0xf000], R20 ;  /* 0x00f0001420007388 */ /* 0x004fe80000000800 */
        /* <DEDUP_REMOVED lines=9> */
[----:B------:R-:W2:Y:S04]  /*4a30*/  LDSM.16.MT88.4 R12, [R3+0x15000] ;  /* 0x01500000030c783b */ /* 0x000ea80000004200 */
[----:B------:R-:W3:Y:S04]  /*4a40*/  LDSM.16.MT88.4 R16, [R0+0x7000] ;  /* 0x007000000010783b */ /* 0x000ee80000004200 */
[----:B------:R-:W4:Y:S04]  /*4a50*/  LDSM.16.MT88.4 R20, [R0+0x8000] ;  /* 0x008000000014783b */ /* 0x000f280000004200 */
[----:B------:R-:W-:Y:S04]  /*4a60*/  LDSM.16.MT88.4 R24, [R3+0x13800] ;  /* 0x013800000318783b */ /* 0x000fe80000004200 */
[----:B------:R-:W4:Y:S04]  /*4a70*/  LDSM.16.MT88.4 R28, [R0+0x6400] ;  /* 0x00640000001c783b */ /* 0x000f280000004200 */
[----:B------:R-:W4:Y:S04]  /*4a80*/  LDSM.16.MT88.4 R32, [R3+0x15800] ;  /* 0x015800000320783b */ /* 0x000f280000004200 */
[----:B------:R-:W4:Y:S04]  /*4a90*/  LDSM.16.MT88.4 R132, [R0+0x7400] ;  /* 0x007400000084783b */ /* 0x000f280000004200 */
[----:B------:R-:W4:Y:S01]  /*4aa0*/  LDSM.16.MT88.4 R136, [R0+0x8400] ;  /* 0x008400000088783b */ /* 0x000f220000004200 */
        /* <DEDUP_REMOVED lines=62> */
[----:B------:R-:W2:Y:S01]  /*4e90*/  LDL.LU.64 R142, [R1+0x18] ;  /* 0x00001800018e7983 */ /* 0x000ea20000300a00 */
[----:B------:R-:W1:Y:S03]  /*4ea0*/  LDC R4, c[0x0][0x420] ;  /* 0x00010800ff047b82 */ /* 0x000e660000000800 */
[----:B------:R-:W3:Y:S02]  /*4eb0*/  LDL R140, [R1+0x44] ;  /* 0x00004400018c7983 */ /* 0x000ee40000100800 */
[----:B---3--:R-:W-:Y:S01]  /*4ec0*/  LEA R2, R140, UR5, 0x1 ;  /* 0x000000058c027c11 */ /* 0x008fe2000f8e08ff */
[----:B-1----:R-:W-:Y:S05]  /*4ed0*/  IMAD.U32 R4, R4, -0x40, RZ ;  /* 0xffffffc004047824 */ /* 0x002fea00078e00ff */
[C---:B--2---:R-:W-:Y:S04]  /*4ee0*/  LEA R5, P0, R4.reuse, R142, 0x1 ;  /* 0x0000008e04057211 */ /* 0x044fe800078008ff */
[----:B------:R-:W-:Y:S04]  /*4ef0*/  LEA.HI.X.SX32 R4, R4, R143, 0x1, P0 ;  /* 0x0000008f04047211 */ /* 0x000fe800000f0eff */
[-C--:B------:R-:W-:Y:S04]  /*4f00*/  LOP3.LUT R5, R5, R4.reuse, RZ, 0x3c, !PT ;  /* 0x0000000405057212 */ /* 0x080fe800078e3cff */
[C---:B------:R-:W-:Y:S04]  /*4f10*/  LOP3.LUT R4, R5.reuse, R4, RZ, 0x3c, !PT ;  /* 0x0000000405047212 */ /* 0x040fe800078e3cff */
[----:B------:R-:W-:Y:S05]  /*4f20*/  LOP3.LUT R5, R5, R4, RZ, 0x3c, !PT ;  /* 0x0000000405057212 */ /* 0x000fea00078e3cff */
[----:B------:R-:W-:Y:S01]  /*4f30*/  @!PT LDS RZ, [RZ] ;  /* 0x00000000fffff984 */ /* 0x000fe20000000800 */
[----:B------:R-:W-:Y:S01]  /*4f40*/  @!PT LDS RZ, [RZ] ;  /* 0x00000000fffff984 */ /* 0x000fe20000000800 */
[----:B------:R-:W-:Y:S01]  /*4f50*/  @!PT LDS RZ, [RZ] ;  /* 0x00000000fffff984 */ /* 0x000fe20000000800 */
[----:B------:R1:W-:Y:S04]  /*4f60*/  LDGSTS.E.BYPASS.LTC128B.128 [R2+0x6000], desc[UR22][R4.64] ;  /* 0x0600000004027fae */ /* 0x0003e8000b901d56 */
[----:B------:R1:W-:Y:S04]  /*4f70*/  LDGSTS.E.BYPASS.LTC128B.128 [R2+0x7000], desc[UR22][R4.64+0x40] ;  /* 0x0700004004027fae */ /* 0x0003e8000b901d56 */
[----:B------:R1:W-:Y:S04]  /*4f80*/  LDGSTS.E.BYPASS.LTC128B.128 [R2+0x8000], desc[UR22][R4.64+0x80] ;  /* 0x0800008004027fae */ /* 0x0003e8000b901d56 */
[----:B------:R1:W-:Y:S04]  /*4f90*/  STL.64 [R1+0x18], R4 ;  /* 0x0000180401007387 */ /* 0x0003e80000100a00 */
[----:B------:R-:W0:Y:S02]  /*4fa0*/  LDGDEPBAR ;  /* 0x00000000000079af */ /* 0x000e240000000000 */
.L_x_503:
[----:B------:R-:W2:Y:S01]  /*4fb0*/  LDL R164, [R1+0x50] ;  /* 0x0000500001a47983 */ /* 0x000ea20000100800 */
[----:B------:R-:W-:Y:S03]  /*4fc0*/  ULOP3.LUT UR37, UR39, 0x1, URZ, 0xc0, !UPT ;  /* 0x0000000127257892 */ /* 0x000fe6000f8ec03f */
[----:B------:R-:W3:Y:S01]  /*4fd0*/  LDL R163, [R1+0x54] ;  /* 0x0000540001a37983 */ /* 0x000ee20000100800 */
[----:B------:R-:W-:Y:S02]  /*4fe0*/  UISETP.NE.U32.AND UP0, UPT, UR37, 0x1, UPT ;  /* 0x000000012500788c */ /* 0x000fe4000bf05070 */
[----:B------:R-:W-:Y:S01]  /*4ff0*/  UIADD3 UR37, UR39, -0x1, URZ ;  /* 0xffffffff27257890 */ /* 0x000fe2000fffe03f */
[----:B-1----:R-:W4:Y:S04]  /*5000*/  LDL R2, [R1+0x2c] ;  /* 0x00002c0001027983 */ /* 0x002f280000100800 */
[----:B------:R-:W5:Y:S04]  /*5010*/  LDL R160, [R1+0x30] ;  /* 0x0000300001a07983 */ /* 0x000f680000100800 */
[----:B------:R-:W-:Y:S04]  /*5020*/  LDSM.16.M88.4 R24, [R224] ;  /* 0x00000000e018783b */ /* 0x000fe80000000200 */
[----:B------:R-:W1:Y:S04]  /*5030*/  LDSM.16.MT88.4 R8, [R0+0x9000] ;  /* 0x009000000008783b */ /* 0x000e680000004200 */
[----:B------:R-:W5:Y:S04]  /*5040*/  LDL R161, [R1+0x34] ;  /* 0x0000340001a17983 */ /* 0x000f680000100800 */
[----:B------:R-:W5:Y:S04]  /*5050*/  LDL R162, [R1+0x38] ;  /* 0x0000380001a27983 */ /* 0x000f680000100800 */
        /* <DEDUP_REMOVED lines=9> */
[----:B------:R-:W-:Y:S01]  /*50f0*/  LDSM.16.M88.4 R152, [R226] ;  /* 0x00000000e298783b */ /* 0x000fe20000000200 */
[C---:B------:R-:W-:Y:S03]  /*5100*/  HMMA.16816.F32 R8, R24.reuse, R10, RZ ;  /* 0x0000000a1808723c */ /* 0x040fe600000018ff */
[----:B------:R-:W-:Y:S03]  /*5110*/  LDSM.16.MT88.4 R156, [R0+0x9c00] ;  /* 0x009c0000009c783b */ /* 0x000fe60000004200 */
[C---:B------:R-:W-:Y:S06]  /*5120*/  HMMA.16816.F32 R12, R24.reuse, R16, RZ ;  /* 0x00000010180c723c */ /* 0x040fec00000018ff */
[C---:B------:R-:W-:Y:S06]  /*5130*/  HMMA.16816.F32 R16, R24.reuse, R18, RZ ;  /* 0x000000121810723c */ /* 0x040fec00000018ff */
[C---:B------:R-:W-:Y:S06]  /*5140*/  HMMA.16816.F32 R20, R24.reuse, R28, RZ ;  /* 0x0000001c1814723c */ /* 0x040fec00000018ff */
[----:B------:R-:W-:Y:S01]  /*5150*/  HMMA.16816.F32 R24, R24, R30, RZ ;  /* 0x0000001e1818723c */ /* 0x000fe200000018ff */
[----:B------:R-:W1:Y:S05]  /*5160*/  LDSM.16.MT88.4 R28, [R0+0xb800] ;  /* 0x00b80000001c783b */ /* 0x000e6a0000004200 */
[C---:B------:R-:W-:Y:S06]  /*5170*/  HMMA.16816.F32 R4, R32.reuse, R132, R4 ;  /* 0x000000842004723c */ /* 0x040fec0000001804 */
[C---:B------:R-:W-:Y:S01]  /*5180*/  HMMA.16816.F32 R8, R32.reuse, R134, R8 ;  /* 0x000000862008723c */ /* 0x040fe20000001808 */
[----:B------:R-:W1:Y:S05]  /*5190*/  LDSM.16.MT88.4 R132, [R0+0xd800] ;  /* 0x00d800000084783b */ /* 0x000e6a0000004200 */
[C---:B------:R-:W-:Y:S06]  /*51a0*/  HMMA.16816.F32 R12, R32.reuse, R136, R12 ;  /* 0x00000088200c723c */ /* 0x040fec000000180c */
[C---:B------:R-:W-:Y:S01]  /*51b0*/  HMMA.16816.F32 R16, R32.reuse, R138, R16 ;  /* 0x0000008a2010723c */ /* 0x040fe20000001810 */
[----:B------:R-:W-:Y:S05]  /*51c0*/  LDSM.16.MT88.4 R136, [R0+0xdc00] ;  /* 0x00dc00000088783b */ /* 0x000fea0000004200 */
        /* <DEDUP_REMOVED lines=23> */
[----:B------:R-:W-:Y:S01]  /*5340*/  LDSM.16.MT88.4 R152, [R0+0xa800] ;  /* 0x00a800000098783b */ /* 0x000fe20000004200 */
[C---:B-1----:R-:W-:Y:S06]  /*5350*/  HMMA.16816.F32 R4, R140.reuse, R148, R4 ;  /* 0x000000948c04723c */ /* 0x042fec0000001804 */
        /* <DEDUP_REMOVED lines=14> */
[----:B------:R-:W5:Y:S05]  /*5440*/  LDSM.16.MT88.4 R32, [R0+0xcc00] ;  /* 0x00cc00000020783b */ /* 0x000f6a0000004200 */
[C---:B--2---:R-:W-:Y:S06]  /*5450*/  HMMA.16816.F32 R20, R144.reuse, R136, R20 ;  /* 0x000000889014723c */ /* 0x044fec0000001814 */
[----:B------:R-:W-:Y:S01]  /*5460*/  HMMA.16816.F32 R24, R144, R138, R24 ;  /* 0x0000008a9018723c */ /* 0x000fe20000001818 */
[----:B------:R2:W5:Y:S04]  /*5470*/  LDSM.16.MT88.4 R136, [R0+0xec00] ;  /* 0x00ec00000088783b */ /* 0x0005680000004200 */
[----:B------:R-:W-:Y:S01]  /*5480*/  LDSM.16.MT88.4 R144, [R220+0x1c00] ;  /* 0x001c0000dc90783b */ /* 0x000fe20000004200 */
[C---:B-1----:R-:W-:Y:S06]  /*5490*/  HMMA.16816.F32 R4, R148.reuse, R152, R4 ;  /* 0x000000989404723c */ /* 0x042fec0000001804 */
[C---:B------:R-:W-:Y:S06]  /*54a0*/  HMMA.16816.F32 R8, R148.reuse, R154, R8 ;  /* 0x0000009a9408723c */ /* 0x040fec0000001808 */
[C---:B------:R-:W-:Y:S06]  /*54b0*/  HMMA.16816.F32 R12, R148.reuse, R28, R12 ;  /* 0x0000001c940c723c */ /* 0x040fec000000180c */
[C---:B------:R-:W-:Y:S01]  /*54c0*/  HMMA.16816.F32 R16, R148.reuse, R30, R16 ;  /* 0x0000001e9410723c */ /* 0x040fe20000001810 */
[----:B--2---:R-:W-:Y:S05]  /*54d0*/  IMAD.U32 R0, RZ, RZ, UR52 ;  /* 0x00000034ff007e24 */ /* 0x004fea000f8e00ff */
[C---:B------:R-:W-:Y:S01]  /*54e0*/  HMMA.16816.F32 R20, R148.reuse, R132, R20 ;  /* 0x000000849414723c */ /* 0x040fe20000001814 */
[----:B------:R-:W-:Y:S04]  /*54f0*/  IMAD.U32 R30, RZ, RZ, UR50 ;  /* 0x00000032ff1e7e24 */ /* 0x000fe8000f8e00ff */
[----:B------:R-:W-:Y:S01]  /*5500*/  @P1 IADD3 R28, P0, R164, UR10, RZ ;  /* 0x0000000aa41c1c10 */ /* 0x000fe2000ff1e0ff */
[----:B------:R-:W-:Y:S01]  /*5510*/  HMMA.16816.F32 R24, R148, R134, R24 ;  /* 0x000000869418723c */ /* 0x000fe20000001818 */
[----:B------:R-:W-:Y:S01]  /*5520*/  LDSM.16.MT88.4 R132, [R220+0x1400] ;  /* 0x00140000dc84783b */ /* 0x000fe20000004200 */
[----:B------:R-:W-:Y:S01]  /*5530*/  IMAD.U32 R31, RZ, RZ, UR51 ;  /* 0x00000033ff1f7e24 */ /* 0x000fe2000f8e00ff */
[----:B------:R-:W-:Y:S02]  /*5540*/  @UP2 UIADD3 UR10, UP1, UR10, -0x100, URZ ;  /* 0xffffff000a0a2890 */ /* 0x000fe4000ff3e03f */
[----:B---3--:R-:W-:Y:S01]  /*5550*/  @P1 IADD3.X R29, R163, UR11, RZ, P0, !PT ;  /* 0x0000000ba31d1c10 */ /* 0x008fe200087fe4ff */
[C---:B------:R-:W-:Y:S01]  /*5560*/  HMMA.16816.F32 R4, R140.reuse, R156, R4 ;  /* 0x0000009c8c04723c */ /* 0x040fe20000001804 */
[----:B------:R-:W-:Y:S03]  /*5570*/  @UP2 UIADD3.X UR11, UR11, -0x1, URZ, UP1, !UPT ;  /* 0xffffffff0b0b2890 */ /* 0x000fe60008ffe43f */
[----:B----4-:R-:W2:Y:S01]  /*5580*/  @P1 LDG.E R2, desc[UR22][R28.64+0xa0] ;  /* 0x0000a0161c021981 */ /* 0x010ea2000c1e1900 */
[-C--:B------:R-:W-:Y:S01]  /*5590*/  LEA R30, P0, R30, R232.reuse, 0x2 ;  /* 0x000000e81e1e7211 */ /* 0x080fe200078010ff */
[C---:B------:R-:W-:Y:S02]  /*55a0*/  HMMA.16816.F32 R8, R140.reuse, R158, R8 ;  /* 0x0000009e8c08723c */ /* 0x040fe40000001808 */
[----:B-----5:R-:W3:Y:S04]  /*55b0*/  @P1 LDG.E R160, desc[UR22][R28.64+0x80] ;  /* 0x000080161ca01981 */ /* 0x020ee8000c1e1900 */
[C---:B------:R-:W-:Y:S01]  /*55c0*/  HMMA.16816.F32 R12, R140.reuse, R32, R12 ;  /* 0x000000208c0c723c */ /* 0x040fe2000000180c */
[----:B------:R-:W4:Y:S04]  /*55d0*/  @P1 LDG.E R161, desc[UR22][R28.64+0x20] ;  /* 0x000020161ca11981 */ /* 0x000f28000c1e1900 */
[----:B------:R1:W5:Y:S01]  /*55e0*/  @P1 LDG.E R162, desc[UR22][R28.64] ;  /* 0x000000161ca21981 */ /* 0x000362000c1e1900 */
[C---:B------:R-:W-:Y:S01]  /*55f0*/  HMMA.16816.F32 R16, R140.reuse, R34, R16 ;  /* 0x000000228c10723c */ /* 0x040fe20000001810 */
[----:B------:R-:W-:Y:S04]  /*5600*/  IMAD.U32 R32, RZ, RZ, UR51 ;  /* 0x00000033ff207e24 */ /* 0x000fe8000f8e00ff */
[----:B------:R1:W-:Y:S01]  /*5610*/  REDG.E.ADD.F32.FTZ.RN.STRONG.GPU desc[UR22][R232.64], R4 ;  /* 0x00000004e80079a6 */ /* 0x0003e2000c10f396 */
[C---:B------:R-:W-:Y:S06]  /*5620*/  HMMA.16816.F32 R20, R140.reuse, R136, R20 ;  /* 0x000000888c14723c */ /* 0x040fec0000001814 */
[----:B------:R-:W-:Y:S01]  /*5630*/  HMMA.16816.F32 R24, R140, R138, R24 ;  /* 0x0000008a8c18723c */ /* 0x000fe20000001818 */
[----:B------:R-:W-:Y:S04]  /*5640*/  LDSM.16.MT88.4 R136, [R220+0x2400] ;  /* 0x00240000dc88783b */ /* 0x000fe80000004200 */
[----:B------:R-:W-:Y:S01]  /*5650*/  LDSM.16.MT88.4 R140, [R220+0x1800] ;  /* 0x00180000dc8c783b */ /* 0x000fe20000004200 */
[----:B-1----:R-:W-:Y:S05]  /*5660*/  IMAD.U32 R28, RZ, RZ, UR52 ;  /* 0x00000034ff1c7e24 */ /* 0x002fea000f8e00ff */
[-C--:B------:R-:W-:Y:S01]  /*5670*/  LEA R28, P2, R28, R232.reuse, 0x2 ;  /* 0x000000e81c1c7211 */ /* 0x080fe200078410ff */
[----:B------:R-:W-:Y:S03]  /*5680*/  IMAD.U32 R4, RZ, RZ, UR46 ;  /* 0x0000002eff047e24 */ /* 0x000fe6000f8e00ff */
[-C--:B------:R-:W-:Y:S01]  /*5690*/  LEA.HI.X.SX32 R29, R0, R233.reuse, 0x2, P2 ;  /* 0x000000e9001d7211 */ /* 0x080fe200010f16ff */
[----:B------:R-:W-:Y:S04]  /*56a0*/  IMAD.U32 R0, RZ, RZ, UR49 ;  /* 0x00000031ff007e24 */ /* 0x000fe8000f8e00ff */
[----:B------:R1:W-:Y:S02]  /*56b0*/  REDG.E.ADD.F32.FTZ.RN.STRONG.GPU desc[UR22][R28.64], R5 ;  /* 0x000000051c0079a6 */ /* 0x0003e4000c10f396 */
[----:B-1----:R-:W-:Y:S02]  /*56c0*/  IMAD.U32 R5, RZ, RZ, UR48 ;  /* 0x00000030ff057e24 */ /* 0x002fe4000f8e00ff */
[----:B--2---:R1:W-:Y:S04]  /*56d0*/  @P1 STL [R1+0x2c], R2 ;  /* 0x00002c0201001387 */ /* 0x0043e80000100800 */
[----:B---3--:R-:W-:Y:S04]  /*56e0*/  @P1 STL [R1+0x30], R160 ;  /* 0x000030a001001387 */ /* 0x008fe80000100800 */
[----:B----4-:R-:W-:Y:S04]  /*56f0*/  @P1 STL [R1+0x34], R161 ;  /* 0x000034a101001387 */ /* 0x010fe80000100800 */
[----:B-----5:R-:W-:Y:S01]  /*5700*/  @P1 STL [R1+0x38], R162 ;  /* 0x000038a201001387 */ /* 0x020fe20000100800 */
[-C--:B------:R-:W-:Y:S04]  /*5710*/  LEA R32, P1, R32, R232.reuse, 0x2 ;  /* 0x000000e820207211 */ /* 0x080fe800078210ff */
[-C--:B------:R-:W-:Y:S05]  /*5720*/  LEA.HI.X.SX32 R33, R31, R233.reuse, 0x2, P1 ;  /* 0x000000e91f217211 */ /* 0x080fea00008f16ff */
[----:B------:R2:W-:Y:S01]  /*5730*/  REDG.E.ADD.F32.FTZ.RN.STRONG.GPU desc[UR22][R32.64], R6 ;  /* 0x00000006200079a6 */ /* 0x0005e2000c10f396 */
[----:B-1----:R-:W-:Y:S05]  /*5740*/  IMAD.U32 R2, RZ, RZ, UR50 ;  /* 0x00000032ff027e24 */ /* 0x002fea000f8e00ff */
[-C--:B------:R-:W-:Y:S01]  /*5750*/  LEA.HI.X.SX32 R31, R2, R233.reuse, 0x2, P0 ;  /* 0x000000e9021f7211 */ /* 0x080fe200000f16ff */
[----:B------:R-:W-:Y:S04]  /*5760*/  IMAD.U32 R2, RZ, RZ, UR47 ;  /* 0x0000002fff027e24 */ /* 0x000fe8000f8e00ff */
[----:B------:R1:W-:Y:S01]  /*5770*/  REDG.E.ADD.F32.FTZ.RN.STRONG.GPU desc[UR22][R30.64], R7 ;  /* 0x000000071e0079a6 */ /* 0x0003e2000c10f396 */
[----:B--2---:R-:W-:Y:S02]  /*5780*/  IMAD.U32 R32, RZ, RZ, UR49 ;  /* 0x00000031ff207e24 */ /* 0x004fe4000f8e00ff */
[----:B------:R-:W-:Y:S03]  /*5790*/  IMAD.U32 R6, RZ, RZ, UR47 ;  /* 0x0000002fff067e24 */ /* 0x000fe6000f8e00ff */
[-C--:B------:R-:W-:Y:S02]  /*57a0*/  LEA R32, P0, R32, R232.reuse, 0x2 ;  /* 0x000000e820207211 */ /* 0x080fe400078010ff */
[-C--:B------:R-:W-:Y:S02]  /*57b0*/  LEA R6, P1, R6, R232.reuse, 0x2 ;  /* 0x000000e806067211 */ /* 0x080fe400078210ff */
[-C--:B------:R-:W-:Y:S01]  /*57c0*/  LEA.HI.X.SX32 R33, R0, R233.reuse, 0x2, P0 ;  /* 0x000000e900217211 */ /* 0x080fe200000f16ff */
[----:B------:R-:W-:Y:S01]  /*57d0*/  IMAD.U32 R0, RZ, RZ, UR46 ;  /* 0x0000002eff007e24 */ /* 0x000fe2000f8e00ff */
[-C--:B------:R-:W-:Y:S01]  /*57e0*/  LEA R4, P0, R4, R232.reuse, 0x2 ;  /* 0x000000e804047211 */ /* 0x080fe200078010ff */
[----:B-1----:R-:W-:Y:S01]  /*57f0*/  IMAD.U32 R30, RZ, RZ, UR48 ;  /* 0x00000030ff1e7e24 */ /* 0x002fe2000f8e00ff */
[-C--:B------:R-:W-:Y:S01]  /*5800*/  LEA.HI.X.SX32 R7, R2, R233.reuse, 0x2, P1 ;  /* 0x000000e902077211 */ /* 0x080fe200008f16ff */
[----:B------:R1:W-:Y:S01]  /*5810*/  REDG.E.ADD.F32.FTZ.RN.STRONG.GPU desc[UR22][R32.64], R8 ;  /* 0x00000008200079a6 */ /* 0x0003e2000c10f396 */
[----:B------:R-:W-:Y:S02]  /*5820*/  IMAD.U32 R2, RZ, RZ, UR35 ;  /* 0x00000023ff027e24 */ /* 0x000fe4000f8e00ff */
[-C--:B------:R-:W-:Y:S01]  /*5830*/  LEA R30, P2, R30, R232.reuse, 0x2 ;  /* 0x000000e81e1e7211 */ /* 0x080fe200078410ff */
[----:B------:R-:W-:Y:S03]  /*5840*/  LDSM.16.MT88.4 R32, [R3+0x11800] ;  /* 0x011800000320783b */ /* 0x000fe60000004200 */
[-C--:B------:R-:W-:Y:S02]  /*5850*/  LEA.HI.X.SX32 R31, R5, R233.reuse, 0x2, P2 ;  /* 0x000000e9051f7211 */ /* 0x080fe400010f16ff */
[-C--:B------:R-:W-:Y:S01]  /*5860*/  LEA.HI.X.SX32 R5, R0, R233.reuse, 0x2, P0 ;  /* 0x000000e900057211 */ /* 0x080fe200000f16ff */
[----:B------:R-:W-:Y:S02]  /*5870*/  IMAD.U32 R0, RZ, RZ, UR34 ;  /* 0x00000022ff007e24 */ /* 0x000fe4000f8e00ff */
[----:B------:R-:W-:Y:S04]  /*5880*/  REDG.E.ADD.F32.FTZ.RN.STRONG.GPU desc[UR22][R30.64], R9 ;  /* 0x000000091e0079a6 */ /* 0x000fe8000c10f396 */
[----:B------:R2:W-:Y:S04]  /*5890*/  REDG.E.ADD.F32.FTZ.RN.STRONG.GPU desc[UR22][R6.64], R10 ;  /* 0x0000000a060079a6 */ /* 0x0005e8000c10f396 */
[----:B------:R3:W-:Y:S04]  /*58a0*/  REDG.E.ADD.F32.FTZ.RN.STRONG.GPU desc[UR22][R4.64], R11 ;  /* 0x0000000b040079a6 */ /* 0x0007e8000c10f396 */
[----:B------:R4:W-:Y:S01]  /*58b0*/  REDG.E.ADD.F32.FTZ.RN.STRONG.GPU desc[UR22][R232.64+0x80], R12 ;  /* 0x0000800ce80079a6 */ /* 0x0009e2000c10f396 */
[----:B-1----:R-:W-:Y:S03]  /*58c0*/  IMAD.U32 R8, RZ, RZ, UR36 ;  /* 0x00000024ff087e24 */ /* 0x002fe6000f8e00ff */
[----:B------:R-:W-:Y:S02]  /*58d0*/  REDG.E.ADD.F32.FTZ.RN.STRONG.GPU desc[UR22][R28.64+0x80], R13 ;  /* 0x0000800d1c0079a6 */ /* 0x000fe4000c10f396 */
        /* <DEDUP_REMOVED lines=108> */
[----:B-----5:R-:W-:Y:S01]  /*5fa0*/  IMAD.MOV.U32 R220, RZ, RZ, R0 ;  /* 0x000000ffffdc7224 */ /* 0x020fe200078e0000 */
        /* <DEDUP_REMOVED lines=24> */
.L_x_501:
[----:B------:R-:W2:Y:S01]  /*6130*/  LDL R28, [R1+0x3c] ;  /* 0x00003c00011c7983 */ /* 0x000ea20000100800 */
[----:B------:R-:W-:-:S03]  /*6140*/  ULDC UR6, c[0x0][0x390] ;  /* 0x0000e40000067ab9 */ /* 0x000fc60000000800 */
        /* <DEDUP_REMOVED lines=71> */
[----:B------:R-:W-:Y:S01]  /*65c0*/  ULDC.64 UR6, c[0x0][0x3f0] ;  /* 0x0000fc0000067ab9 */ /* 0x000fe20000000a00 */
        /* <DEDUP_REMOVED lines=28> */
[----:B------:R-:W-:Y:S01]  /*6790*/  F2FP.F16.F32.PACK_AB R78, R79, R78 ;  /* 0x0000004e4f4e723e */ /* 0x000fe200000000ff */
[----:B------:R-:W1:Y:S01]  /*67a0*/  S2R R65, SR_TID.X ;  /* 0x0000000000417919 */ /* 0x000e620000002100 */
[----:B--2---:R-:W-:Y:S04]  /*67b0*/  STS [R28], R25 ;  /* 0x000000191c007388 */ /* 0x004fe80000000800 */
[----:B------:R-:W-:Y:S04]  /*67c0*/  STS [R28+0x200], R24 ;  /* 0x000200181c007388 */ /* 0x000fe80000000800 */
[----:B---3--:R-:W-:Y:S04]  /*67d0*/  STS [R27], R21 ;  /* 0x000000151b007388 */ /* 0x008fe80000000800 */
[----:B------:R-:W-:Y:S04]  /*67e0*/  STS [R27+0x200], R20 ;  /* 0x000200141b007388 */ /* 0x000fe80000000800 */
[----:B------:R-:W-:Y:S04]  /*67f0*/  STS [R28+0x1000], R23 ;  /* 0x001000171c007388 */ /* 0x000fe80000000800 */
[----:B------:R-:W-:Y:S04]  /*6800*/  STS [R28+0x1200], R22 ;  /* 0x001200161c007388 */ /* 0x000fe80000000800 */
[----:B------:R-:W-:Y:S04]  /*6810*/  STS [R27+0x1000], R19 ;  /* 0x001000131b007388 */ /* 0x000fe80000000800 */
[----:B------:R2:W-:Y:S04]  /*6820*/  STS [R27+0x1200], R18 ;  /* 0x001200121b007388 */ /* 0x0005e80000000800 */
[----:B------:R-:W-:Y:S04]  /*6830*/  STS [R28+0x2000], R17 ;  /* 0x002000111c007388 */ /* 0x000fe80000000800 */
[----:B------:R3:W-:Y:S04]  /*6840*/  STS [R28+0x2200], R16 ;  /* 0x002200101c007388 */ /* 0x0007e80000000800 */
[----:B------:R-:W-:Y:S04]  /*6850*/  STS [R27+0x2000], R13 ;  /* 0x0020000d1b007388 */ /* 0x000fe80000000800 */
[----:B------:R1:W-:Y:S04]  /*6860*/  STS [R27+0x2200], R12 ;  /* 0x0022000c1b007388 */ /* 0x0003e80000000800 */
[----:B------:R-:W-:Y:S04]  /*6870*/  STS [R28+0x3000], R15 ;  /* 0x0030000f1c007388 */ /* 0x000fe80000000800 */
[----:B------:R4:W-:Y:S01]  /*6880*/  STS [R28+0x3200], R14 ;  /* 0x0032000e1c007388 */ /* 0x0009e20000000800 */
[----:B--2---:R-:W2:Y:S03]  /*6890*/  LDC.64 R18, c[0x0][0x450] ;  /* 0x00011400ff127b82 */ /* 0x004ea60000000a00 */
[----:B------:R-:W-:Y:S04]  /*68a0*/  STS [R27+0x3000], R11 ;  /* 0x0030000b1b007388 */ /* 0x000fe80000000800 */
[----:B------:R4:W-:Y:S01]  /*68b0*/  STS [R27+0x3200], R10 ;  /* 0x0032000a1b007388 */ /* 0x0009e20000000800 */
[----:B---3--:R-:W3:Y:S03]  /*68c0*/  LDC.64 R16, c[0x0][0x458] ;  /* 0x00011600ff107b82 */ /* 0x008ee60000000a00 */
[----:B------:R-:W-:Y:S04]  /*68d0*/  STS [R28+0x4000], R9 ;  /* 0x004000091c007388 */ /* 0x000fe80000000800 */
[----:B------:R2:W-:Y:S01]  /*68e0*/  STS [R28+0x4200], R8 ;  /* 0x004200081c007388 */ /* 0x0005e20000000800 */
[----:B-1----:R-:W1:Y:S03]  /*68f0*/  LDC.64 R12, c[0x0][0x470] ;  /* 0x00011c00ff0c7b82 */ /* 0x002e660000000a00 */
[----:B------:R3:W-:Y:S04]  /*6900*/  STS [R27+0x4000], R5 ;  /* 0x004000051b007388 */ /* 0x0007e80000000800 */
[----:B------:R3:W-:Y:S01]  /*6910*/  STS [R27+0x4200], R4 ;  /* 0x004200041b007388 */ /* 0x0007e20000000800 */
[----:B----4-:R-:W4:Y:S03]  /*6920*/  LDC.64 R14, c[0x0][0x440] ;  /* 0x00011000ff0e7b82 */ /* 0x010f260000000a00 */
[----:B------:R-:W-:Y:S04]  /*6930*/  STS [R28+0x5000], R7 ;  /* 0x005000071c007388 */ /* 0x000fe80000000800 */
[----:B------:R-:W-:Y:S01]  /*6940*/  STS [R28+0x5200], R6 ;  /* 0x005200061c007388 */ /* 0x000fe20000000800 */
[----:B------:R-:W1:Y:S03]  /*6950*/  LDC.64 R10, c[0x0][0x468] ;  /* 0x00011a00ff0a7b82 */ /* 0x000e660000000a00 */
[----:B------:R-:W-:Y:S04]  /*6960*/  STS [R27+0x5000], R2 ;  /* 0x005000021b007388 */ /* 0x000fe80000000800 */
[----:B------:R3:W-:Y:S01]  /*6970*/  STS [R27+0x5200], R0 ;  /* 0x005200001b007388 */ /* 0x0007e20000000800 */
[----:B--2---:R-:W2:Y:S03]  /*6980*/  LDC.64 R8, c[0x0][0x438] ;  /* 0x00010e00ff087b82 */ /* 0x004ea60000000a00 */
[----:B------:R-:W-:Y:S04]  /*6990*/  STS [R28+0x6000], R36 ;  /* 0x006000241c007388 */ /* 0x000fe80000000800 */
[----:B------:R-:W-:Y:S04]  /*69a0*/  STS [R28+0x6200], R38 ;  /* 0x006200261c007388 */ /* 0x000fe80000000800 */
[----:B------:R-:W-:Y:S04]  /*69b0*/  STS [R27+0x6000], R48 ;  /* 0x006000301b007388 */ /* 0x000fe80000000800 */
[----:B------:R-:W-:Y:S04]  /*69c0*/  STS [R27+0x6200], R50 ;  /* 0x006200321b007388 */ /* 0x000fe80000000800 */
[----:B------:R-:W-:Y:S04]  /*69d0*/  STS [R28+0x7000], R40 ;  /* 0x007000281c007388 */ /* 0x000fe80000000800 */
[----:B------:R-:W-:Y:S04]  /*69e0*/  STS [R28+0x7200], R42 ;  /* 0x0072002a1c007388 */ /* 0x000fe80000000800 */
[----:B------:R-:W-:Y:S04]  /*69f0*/  STS [R27+0x7000], R44 ;  /* 0x0070002c1b007388 */ /* 0x000fe80000000800 */
[----:B------:R-:W-:Y:S01]  /*6a00*/  STS [R27+0x7200], R46 ;  /* 0x0072002e1b007388 */ /* 0x000fe20000000800 */
[----:B---3--:R-:W-:-:S03]  /*6a10*/  SHF.R.S32.HI R5, RZ, 0x1f, R30 ;  /* 0x0000001fff057819 */ /* 0x008fc6000001141e */
[----:B------:R-:W-:Y:S01]  /*6a20*/  STS [R28+0x8000], R52 ;  /* 0x008000341c007388 */ /* 0x000fe20000000800 */
[----:B------:R-:W-:-:S03]  /*6a30*/  MOV R4, R30 ;  /* 0x0000001e00047202 */ /* 0x000fc60000000f00 */
[----:B------:R-:W-:Y:S01]  /*6a40*/  STS [R28+0x8200], R54 ;  /* 0x008200361c007388 */ /* 0x000fe20000000800 */
[----:B------:R-:W-:-:S03]  /*6a50*/  IMAD R0, R18, UR4, RZ ;  /* 0x0000000412007c24 */ /* 0x000fc6000f8e02ff */
[----:B------:R3:W-:Y:S04]  /*6a60*/  STS [R27+0x8000], R64 ;  /* 0x008000401b007388 */ /* 0x0007e80000000800 */
[----:B------:R-:W-:Y:S04]  /*6a70*/  STS [R27+0x8200], R66 ;  /* 0x008200421b007388 */ /* 0x000fe80000000800 */
[----:B------:R-:W-:Y:S01]  /*6a80*/  STS [R28+0x9000], R56 ;  /* 0x009000381c007388 */ /* 0x000fe20000000800 */
[----:B------:R-:W-:-:S03]  /*6a90*/  IMAD R0, R19, UR28, R0 ;  /* 0x0000001c13007c24 */ /* 0x000fc6000f8e0200 */
[----:B------:R-:W-:Y:S01]  /*6aa0*/  STS [R28+0x9200], R58 ;  /* 0x0092003a1c007388 */ /* 0x000fe20000000800 */
[----:B------:R-:W-:-:S03]  /*6ab0*/  IMAD.WIDE.U32 R6, R18, UR28, R4 ;  /* 0x0000001c12067c25 */ /* 0x000fc6000f8e0004 */
[----:B------:R-:W-:Y:S04]  /*6ac0*/  STS [R27+0x9000], R60 ;  /* 0x0090003c1b007388 */ /* 0x000fe80000000800 */
[----:B------:R-:W-:Y:S04]  /*6ad0*/  STS [R27+0x9200], R62 ;  /* 0x0092003e1b007388 */ /* 0x000fe80000000800 */
[----:B------:R-:W-:Y:S01]  /*6ae0*/  STS [R28+0xa000], R68 ;  /* 0x00a000441c007388 */ /* 0x000fe20000000800 */
[----:B---3--:R-:W3:Y:S03]  /*6af0*/  S2R R64, SR_TID.X ;  /* 0x0000000000407919 */ /* 0x008ee60000002100 */
[----:B------:R-:W-:Y:S01]  /*6b00*/  STS [R28+0xa200], R70 ;  /* 0x00a200461c007388 */ /* 0x000fe20000000800 */
[----:B------:R-:W-:-:S03]  /*6b10*/  IADD3 R7, R7, R0, RZ ;  /* 0x0000000007077210 */ /* 0x000fc60007ffe0ff */
[----:B------:R-:W-:Y:S01]  /*6b20*/  STS [R27+0xa000], R80 ;  /* 0x00a000501b007388 */ /* 0x000fe20000000800 */
[----:B--2---:R-:W-:-:S03]  /*6b30*/  IMAD R0, R8, UR24, RZ ;  /* 0x0000001808007c24 */ /* 0x004fc6000f8e02ff */
[----:B------:R-:W-:Y:S04]  /*6b40*/  STS [R27+0xa200], R82 ;  /* 0x00a200521b007388 */ /* 0x000fe80000000800 */
[----:B------:R-:W-:Y:S04]  /*6b50*/  STS [R28+0xb000], R72 ;  /* 0x00b000481c007388 */ /* 0x000fe80000000800 */
[----:B------:R-:W-:Y:S04]  /*6b60*/  STS [R28+0xb200], R74 ;  /* 0x00b2004a1c007388 */ /* 0x000fe80000000800 */
[----:B------:R-:W-:Y:S01]  /*6b70*/  STS [R27+0xb000], R76 ;  /* 0x00b0004c1b007388 */ /* 0x000fe20000000800 */
[----:B------:R-:W-:-:S03]  /*6b80*/  IMAD R9, R9, UR16, R0 ;  /* 0x0000001009097c24 */ /* 0x000fc6000f8e0200 */
[----:B------:R-:W-:Y:S01]  /*6b90*/  STS [R27+0xb200], R78 ;  /* 0x00b2004e1b007388 */ /* 0x000fe20000000800 */
[----:B------:R-:W-:-:S04]  /*6ba0*/  IMAD.WIDE.U32 R6, R8, UR16, R6 ;  /* 0x0000001008067c25 */ /* 0x000fc8000f8e0006 */
[----:B------:R-:W-:Y:S01]  /*6bb0*/  IMAD R0, R16, UR4, RZ ;  /* 0x0000000410007c24 */ /* 0x000fe2000f8e02ff */
[----:B------:R-:W-:Y:S01]  /*6bc0*/  IADD3 R7, R7, R9, RZ ;  /* 0x0000000907077210 */ /* 0x000fe20007ffe0ff */
[----:B-1----:R-:W-:Y:S02]  /*6bd0*/  IMAD R2, R10, UR25, RZ ;  /* 0x000000190a027c24 */ /* 0x002fe4000f8e02ff */
[----:B------:R-:W-:-:S04]  /*6be0*/  IMAD.WIDE.U32 R4, R16, UR28, R4 ;  /* 0x0000001c10047c25 */ /* 0x000fc8000f8e0004 */
[----:B------:R-:W-:Y:S02]  /*6bf0*/  IMAD R0, R17, UR28, R0 ;  /* 0x0000001c11007c24 */ /* 0x000fe4000f8e0200 */
[----:B------:R-:W-:Y:S02]  /*6c00*/  IMAD R2, R11, UR17, R2 ;  /* 0x000000110b027c24 */ /* 0x000fe4000f8e0202 */
[----:B------:R-:W-:Y:S01]  /*6c10*/  IMAD.WIDE.U32 R6, R10, UR17, R6 ;  /* 0x000000110a067c25 */ /* 0x000fe2000f8e0006 */
[----:B------:R-:W-:-:S03]  /*6c20*/  IADD3 R5, R5, R0, RZ ;  /* 0x0000000005057210 */ /* 0x000fc60007ffe0ff */
[----:B----4-:R-:W-:Y:S01]  /*6c30*/  IMAD R0, R14, UR24, RZ ;  /* 0x000000180e007c24 */ /* 0x010fe2000f8e02ff */
[----:B------:R-:W-:-:S03]  /*6c40*/  IADD3 R7, R7, R2, RZ ;  /* 0x0000000207077210 */ /* 0x000fc60007ffe0ff */
[----:B------:R-:W-:Y:S01]  /*6c50*/  IMAD R2, R15, UR16, R0 ;  /* 0x000000100f027c24 */ /* 0x000fe2000f8e0200 */
[----:B------:R-:W-:Y:S01]  /*6c60*/  LEA R0, R26, UR5, 0x1 ;  /* 0x000000051a007c11 */ /* 0x000fe2000f8e08ff */
[----:B------:R-:W-:Y:S01]  /*6c70*/  BAR.SYNC.DEFER_BLOCKING 0x0 ;  /* 0x0000000000007b1d */ /* 0x000fe20000010000 */
[----:B------:R-:W-:Y:S01]  /*6c80*/  IMAD.WIDE.U32 R4, R14, UR16, R4 ;  /* 0x000000100e047c25 */ /* 0x000fe2000f8e0004 */
[----:B---3--:R-:W-:-:S03]  /*6c90*/  SHF.R.S32.HI R64, RZ, 0x1f, R64 ;  /* 0x0000001fff407819 */ /* 0x008fc60000011440 */
        /* <DEDUP_REMOVED lines=49> */
.L_x_498:
        /* <DEDUP_REMOVED lines=11> */
.L_x_505:
[----:B------:R-:W-:Y:S05]  /*7060*/  EXIT ;  /* 0x000000000000794d */ /* 0x000fea0003800000 */
.L_x_507:
        /* <DEDUP_REMOVED lines=9> */
.L_x_1293:


//--------------------- .text._ZN5flash44flash_bwd_dq_dk_dv_loop_seqk_parallel_kernelI23Flash_bwd_kernel_traitsILi96ELi64ELi128ELi8ELi2ELi4ELi4ELb1ELb0EN7cutlass6half_tE19Flash_kernel_traitsILi96ELi64ELi128ELi8ES3_EELb1ELb0ELb0ELb1ELb0ELb0ELb0EEEvNS_16Flash_bwd_paramsE --------------------------
	.section	.text._ZN5flash44flash_bwd_dq_dk_dv_loop_seqk_parallel_kernelI23Flash_bwd_kernel_traitsILi96ELi64ELi128ELi8ELi2ELi4ELi4ELb1ELb0EN7cutlass6half_tE19Flash_kernel_traitsILi96ELi64ELi128ELi8ES3_EELb1ELb0ELb0ELb1ELb0ELb0ELb0EEEvNS_16Flash_bwd_paramsE,"ax",@progbits
	.align	128
        .global         _ZN5flash44flash_bwd_dq_dk_dv_loop_seqk_parallel_kernelI23Flash_bwd_kernel_traitsILi96ELi64ELi128ELi8ELi2ELi4ELi4ELb1ELb0EN7cutlass6half_tE19Flash_kernel_traitsILi96ELi64ELi128ELi8ES3_EELb1ELb0ELb0ELb1ELb0ELb0ELb0EEEvNS_16Flash_bwd_paramsE
        .type           _ZN5flash44flash_bwd_dq_dk_dv_loop_seqk_parallel_kernelI23Flash_bwd_kernel_traitsILi96ELi64ELi128ELi8ELi2ELi4ELi4ELb1ELb0EN7cutlass6half_tE19Flash_kernel_traitsILi96ELi64ELi128ELi8ES3_EELb1ELb0ELb0ELb1ELb0ELb0ELb0EEEvNS_16Flash_bwd_paramsE,@function
        .size           _ZN5flash44flash_bwd_dq_dk_dv_loop_seqk_parallel_kernelI23Flash_bwd_kernel_traitsILi96ELi64ELi128ELi8ELi2ELi4ELi4ELb1ELb0EN7cutlass6half_tE19Flash_kernel_traitsILi96ELi64ELi128ELi8ES3_EELb1ELb0ELb0ELb1ELb0ELb0ELb0EEEvNS_16Flash_bwd_paramsE,(.L_x_1294 - _ZN5flash44flash_bwd_dq_dk_dv_loop_seqk_parallel_kernelI23Flash_bwd_kernel_traitsILi96ELi64ELi128ELi8ELi2ELi4ELi4ELb1ELb0EN7cutlass6half_tE19Flash_kernel_traitsILi96ELi64ELi128ELi8ES3_EELb1ELb0ELb0ELb1ELb0ELb0ELb0EEEvNS_16Flash_bwd_paramsE)
        .other          _ZN5flash44flash_bwd_dq_dk_dv_loop_seqk_parallel_kernelI23Flash_bwd_kernel_traitsILi96ELi64ELi128ELi8ELi2ELi4ELi4ELb1ELb0EN7cutlass6half_tE19Flash_kernel_traitsILi96ELi64ELi128ELi8ES3_EELb1ELb0ELb0ELb1ELb0ELb0ELb0EEEvNS_16Flash_bwd_paramsE,@"STO_CUDA_ENTRY STV_DEFAULT"
_ZN5flash44flash_bwd_dq_dk_dv_loop_seqk_parallel_kernelI23Flash_bwd_kernel_traitsILi96ELi64ELi128ELi8ELi2ELi4ELi4ELb1ELb0EN7cutlass6half_tE19Flash_kernel_traitsILi96ELi64ELi128ELi8ES3_EELb1ELb0ELb0ELb1ELb0ELb0ELb0EEEvNS_16Flash_bwd_paramsE:
.text._ZN5flash44flash_bwd_dq_dk_dv_loop_seqk_parallel_kernelI23Flash_bwd_kernel_traitsILi96ELi64ELi128ELi8ELi2ELi4ELi4ELb1ELb0EN7cutlass6half_tE19Flash_kernel_traitsILi96ELi64ELi128ELi8ES3_EELb1ELb0ELb0ELb1ELb0ELb0ELb0EEEvNS_16Flash_bwd_paramsE:
        /* <DEDUP_REMOVED lines=63> */
[----:B------:R-:W-:Y:S01]  /*03f0*/  LOP3.LUT R4, R0, 0x18, R24, 0xf8, !PT ;  /* 0x0000001800047812 */ /* 0x000fe200078ef818 */
[----:B------:R-:W-:Y:S01]  /*0400*/  STL [R1+0x18], R24 ;  /* 0x0000181801007387 */ /* 0x000fe20000100800 */
        /* <DEDUP_REMOVED lines=10> */
[----:B------:R-:W-:Y:S02]  /*04b0*/  SHF.R.S32.HI R10, RZ, 0x1f, R7 ;  /* 0x0000001fff0a7819 */ /* 0x000fe40000011407 */
[----:B------:R-:W-:Y:S02]  /*04c0*/  LOP3.LUT R2, R2, 0xfffffff8, RZ, 0xc0, !PT ;  /* 0xfffffff802027812 */ /* 0x000fe400078ec0ff */
[--C-:B------:R-:W-:Y:S02]  /*04d0*/  SHF.R.S32.HI R5, RZ, 0x1, R0.reuse ;  /* 0x00000001ff057819 */ /* 0x100fe40000011400 */
[----:B------:R-:W-:Y:S01]  /*04e0*/  SHF.R.S32.HI R4, RZ, 0x1f, R0 ;  /* 0x0000001fff047819 */ /* 0x000fe20000011400 */
[----:B------:R-:W-:Y:S01]  /*04f0*/  IMAD.IADD R2, R9, 0x1, -R2 ;  /* 0x0000000109027824 */ /* 0x000fe200078e0a02 */
[----:B------:R-:W-:-:S02]  /*0500*/  LEA.HI R10, R10, R7, RZ, 0x3 ;  /* 0x000000070a0a7211 */ /* 0x000fc400078f18ff */
[----:B------:R-:W-:Y:S02]  /*0510*/  LEA.HI R4, R4, R5, RZ, 0x2 ;  /* 0x0000000504047211 */ /* 0x000fe400078f10ff */
[----:B------:R-:W-:Y:S02]  /*0520*/  LOP3.LUT R0, R0, 0x7fffffe, RZ, 0xc0, !PT ;  /* 0x07fffffe00007812 */ /* 0x000fe400078ec0ff */
[----:B------:R-:W-:Y:S02]  /*0530*/  LOP3.LUT R4, R4, 0xfffffffc, RZ, 0xc0, !PT ;  /* 0xfffffffc04047812 */ /* 0x000fe400078ec0ff */
[C---:B------:R-:W-:Y:S01]  /*0540*/  LOP3.LUT R8, R2.reuse, 0x1, RZ, 0xc0, !PT ;  /* 0x0000000102087812 */ /* 0x040fe200078ec0ff */
[----:B------:R-:W-:Y:S01]  /*0550*/  IMAD.IADD R20, R7, 0x1, -R0 ;  /* 0x0000000107147824 */ /* 0x000fe200078e0a00 */
[----:B------:R-:W-:Y:S01]  /*0560*/  LOP3.LUT P2, RZ, R2, 0x2, RZ, 0xc0, !PT ;  /* 0x0000000202ff7812 */ /* 0x000fe2000784c0ff */
[----:B------:R-:W-:Y:S01]  /*0570*/  IMAD.IADD R18, R5, 0x1, -R4 ;  /* 0x0000000105127824 */ /* 0x000fe200078e0a04 */
[----:B------:R-:W-:Y:S01]  /*0580*/  ISETP.NE.U32.AND P3, PT, R8, 0x1, PT ;  /* 0x000000010800780c */ /* 0x000fe20003f65070 */
[----:B------:R-:W-:Y:S01]  /*0590*/  IMAD.SHL.U32 R4, R14, 0x40, RZ ;  /* 0x000000400e047824 */ /* 0x000fe200078e00ff */
        /* <DEDUP_REMOVED lines=99> */
[----:B------:R-:W-:Y:S01]  /*0bd0*/  IMAD.U32 R7, RZ, RZ, UR7 ;  /* 0x00000007ff077e24 */ /* 0x000fe2000f8e00ff */
[----:B------:R3:W-:Y:S01]  /*0be0*/  STL [R1+0x4c], R5 ;  /* 0x00004c0501007387 */ /* 0x0007e20000100800 */
[----:B------:R-:W-:Y:S01]  /*0bf0*/  IMAD.IADD R247, R247, 0x1, R249 ;  /* 0x00000001f7f77824 */ /* 0x000fe200078e02f9 */
[----:B-1----:R-:W-:Y:S02]  /*0c00*/  LEA R3, R4, UR4, 0x1 ;  /* 0x0000000404037c11 */ /* 0x002fe4000f8e08ff */
[----:B--2---:R-:W-:Y:S01]  /*0c10*/  SEL R0, R2, 0xffffffc0, !P6 ;  /* 0xffffffc002007807 */ /* 0x004fe20007000000 */
[----:B------:R-:W-:-:S02]  /*0c20*/  VIADD R2, R5, 0x20 ;  /* 0x0000002005027836 */ /* 0x000fc40000000000 */
[----:B------:R-:W-:Y:S02]  /*0c30*/  @P1 VIADD R2, R5, 0xffffffe0 ;  /* 0xffffffe005021836 */ /* 0x000fe40000000000 */
[--C-:B------:R-:W-:Y:S02]  /*0c40*/  IMAD.IADD R227, R224, 0x1, R0.reuse ;  /* 0x00000001e0e37824 */ /* 0x100fe400078e0200 */
[----:B------:R-:W-:Y:S01]  /*0c50*/  IMAD.IADD R226, R225, 0x1, R0 ;  /* 0x00000001e1e27824 */ /* 0x000fe200078e0200 */
[----:B------:R3:W-:Y:S06]  /*0c60*/  STL [R1+0x50], R2 ;  /* 0x0000500201007387 */ /* 0x0007ec0000100800 */
.L_x_549:
        /* <DEDUP_REMOVED lines=67> */
.L_x_508:
        /* <DEDUP_REMOVED lines=57> */
[----:B------:R-:W-:Y:S01]  /*1430*/  UIMAD UR21, UR18, UR43, URZ ;  /* 0x0000002b121572a4 */ /* 0x000fe2000f8e023f */
[--C-:B-1----:R-:W-:Y:S01]  /*1440*/  IMAD.MOV R0, RZ, RZ, -R5.reuse ;  /* 0x000000ffff007224 */ /* 0x102fe200078e0a05 */
[----:B------:R-:W-:Y:S01]  /*1450*/  @UP0 UIADD3 UR33, UR17, UR6, URZ ;  /* 0x0000000611210290 */ /* 0x000fe2000fffe03f */
[----:B------:R-:W-:Y:S01]  /*1460*/  IMAD.MOV.U32 R4, RZ, RZ, RZ ;  /* 0x000000ffff047224 */ /* 0x000fe200078e00ff */
[----:B------:R-:W-:Y:S01]  /*1470*/  UIMAD UR6, UR11, UR12, URZ ;  /* 0x0000000c0b0672a4 */ /* 0x000fe2000f8e023f */
[----:B------:R-:W-:Y:S01]  /*1480*/  IMAD R0, R0, R6, RZ ;  /* 0x0000000600007224 */ /* 0x000fe200078e02ff */
[----:B------:R-:W-:Y:S01]  /*1490*/  UIADD3 UR5, UR13, UR5, URZ ;  /* 0x000000050d057290 */ /* 0x000fe2000fffe03f */
[----:B------:R-:W-:Y:S02]  /*14a0*/  ULDC UR34, c[0x0][0x2c4] ;  /* 0x0000b10000227ab9 */ /* 0x000fe40000000800 */
[----:B------:R-:W-:Y:S01]  /*14b0*/  IMAD.HI.U32 R0, R5, R0, R4 ;  /* 0x0000000005007227 */ /* 0x000fe200078e0004 */
[----:B------:R-:W-:-:S02]  /*14c0*/  @UP1 UIADD3 UR46, UR15, UR21, URZ ;  /* 0x000000150f2e1290 */ /* 0x000fc4000fffe03f */
[----:B------:R-:W-:Y:S01]  /*14d0*/  UIMAD.WIDE.U32 UR14, UR10, UR12, URZ ;  /* 0x0000000c0a0e72a5 */ /* 0x000fe2000f8e003f */
[----:B------:R-:W-:Y:S02]  /*14e0*/  @UP0 UMOV UR30, UR16 ;  /* 0x00000010001e0c82 */ /* 0x000fe40008000000 */
[----:B------:R-:W-:Y:S01]  /*14f0*/  IMAD.HI.U32 R0, R0, R2, RZ ;  /* 0x0000000200007227 */ /* 0x000fe200078e00ff */
[----:B------:R-:W-:Y:S02]  /*1500*/  UIMAD UR5, UR10, UR5, UR6 ;  /* 0x000000050a0572a4 */ /* 0x000fe4000f8e0206 */
[----:B------:R-:W-:Y:S02]  /*1510*/  UIMAD.WIDE.U32 UR12, UR10, UR18, URZ ;  /* 0x000000120a0c72a5 */ /* 0x000fe4000f8e003f */
[----:B------:R-:W-:Y:S01]  /*1520*/  IADD3 R4, -R0, RZ, RZ ;  /* 0x000000ff00047210 */ /* 0x000fe20007ffe1ff */
[----:B------:R-:W-:Y:S02]  /*1530*/  @UP3 UIMAD UR16, UR55, UR34, URZ ;  /* 0x00000022371032a4 */ /* 0x000fe4000f8e023f */
[----:B------:R-:W-:-:S02]  /*1540*/  ULOP3.LUT UR6, UR41, 0xffffffc0, URZ, 0xc0, !UPT ;  /* 0xffffffc029067892 */ /* 0x000fc4000f8ec03f */
[C---:B------:R-:W-:Y:S01]  /*1550*/  IMAD R2, R6.reuse, R4, R2 ;  /* 0x0000000406027224 */ /* 0x040fe200078e0202 */
[----:B------:R-:W-:Y:S02]  /*1560*/  UIADD3 UR44, UR15, UR5, URZ ;  /* 0x000000050f2c7290 */ /* 0x000fe4000fffe03f */
[----:B------:R-:W-:Y:S02]  /*1570*/  USHF.L.U64.HI UR19, UR55, 0x7, UR60 ;  /* 0x0000000737137899 */ /* 0x000fe4000801023c */
[----:B------:R-:W-:Y:S01]  /*1580*/  ISETP.GT.U32.AND P1, PT, R6, R2, PT ;  /* 0x000000020600720c */ /* 0x000fe20003f24070 */
[----:B------:R-:W-:Y:S02]  /*1590*/  USEL UR57, UR14, UR12, !UP1 ;  /* 0x0000000c0e397287 */ /* 0x000fe4000c800000 */
[----:B------:R-:W-:Y:S02]  /*15a0*/  @UP3 USEL UR5, UR16, UR18, !UP1 ;  /* 0x0000001210053287 */ /* 0x000fe4000c800000 */
[----:B------:R-:W-:Y:S01]  /*15b0*/  UIADD3 UR14, UR6, -0x40, URZ ;  /* 0xffffffc0060e7890 */ /* 0x000fe2000fffe03f */
[----:B------:R-:W-:Y:S01]  /*15c0*/  @UP3 ULDC UR17, c[0x0][0x2e4] ;  /* 0x0000b90000113ab9 */ /* 0x000fe20000000800 */
[----:B------:R-:W-:-:S02]  /*15d0*/  USEL UR19, UR19, URZ, UP2 ;  /* 0x0000003f13137287 */ /* 0x000fc40009000000 */
[----:B------:R-:W-:Y:S02]  /*15e0*/  @!UP3 UIMAD UR12, UR55, UR35, UR58 ;  /* 0x00000023370cb2a4 */ /* 0x000fe4000f8e023a */
[----:B------:R-:W-:Y:S02]  /*15f0*/  @UP3 UIMAD UR24, UR58, UR17, UR5 ;  /* 0x000000113a1832a4 */ /* 0x000fe4000f8e0205 */
[----:B------:R-:W-:Y:S01]  /*1600*/  @!P1 IMAD.IADD R2, R2, 0x1, -R6 ;  /* 0x0000000102029824 */ /* 0x000fe200078e0a06 */
[----:B------:R-:W-:Y:S01]  /*1610*/  USHF.R.S32.HI UR15, URZ, 0x1f, UR14 ;  /* 0x0000001f3f0f7899 */ /* 0x000fe2000801140e */
[----:B------:R-:W-:Y:S01]  /*1620*/  @!P1 VIADD R0, R0, 0x1 ;  /* 0x0000000100009836 */ /* 0x000fe20000000000 */
[----:B------:R-:W-:Y:S01]  /*1630*/  UIADD3 UR5, UP2, UR14, UR32, URZ ;  /* 0x000000200e057290 */ /* 0x000fe2000ff5e03f */
[----:B------:R-:W-:Y:S01]  /*1640*/  PLOP3.LUT P1, PT, PT, PT, UP0, 0x80, 0x0 ;  /* 0x000000000000781c */ /* 0x000fe20003f2f008 */
[----:B------:R-:W-:Y:S01]  /*1650*/  @!UP3 UIMAD UR24, UR12, UR34, URZ ;  /* 0x000000220c18b2a4 */ /* 0x000fe2000f8e023f */
[----:B------:R-:W-:Y:S01]  /*1660*/  ISETP.GE.U32.AND P0, PT, R2, R6, PT ;  /* 0x000000060200720c */ /* 0x000fe20003f06070 */
[----:B------:R-:W-:Y:S01]  /*1670*/  UIMAD UR6, UR11, UR18, URZ ;  /* 0x000000120b0672a4 */ /* 0x000fe2000f8e023f */
[----:B------:R-:W-:Y:S01]  /*1680*/  LOP3.LUT R2, R7, UR58, RZ, 0x3c, !PT ;  /* 0x0000003a07027c12 */ /* 0x000fe2000f8e3cff */
[----:B------:R-:W-:-:S02]  /*1690*/  UIADD3.X UR12, UR15, UR19, URZ, UP2, !UPT ;  /* 0x000000130f0c7290 */ /* 0x000fc400097fe43f */
[----:B------:R-:W-:Y:S01]  /*16a0*/  UIMAD UR11, UR11, UR5, URZ ;  /* 0x000000050b0b72a4 */ /* 0x000fe2000f8e023f */
[----:B------:R-:W-:Y:S01]  /*16b0*/  ISETP.GE.AND P2, PT, R2, RZ, PT ;  /* 0x000000ff0200720c */ /* 0x000fe20003f46270 */
[----:B------:R-:W-:Y:S01]  /*16c0*/  @UP0 UIADD3 UR25, UR51, UR53, URZ ;  /* 0x0000003533190290 */ /* 0x000fe2000fffe03f */
[----:B------:R-:W-:Y:S01]  /*16d0*/  @UP0 ULDC.64 UR20, c[0x0][0x250] ;  /* 0x0000940000140ab9 */ /* 0x000fe20000000a00 */
[----:B------:R-:W-:Y:S02]  /*16e0*/  UIMAD.WIDE.U32 UR34, UR10, UR5, URZ ;  /* 0x000000050a2272a5 */ /* 0x000fe4000f8e003f */
[----:B------:R-:W-:Y:S02]  /*16f0*/  UIMAD UR5, UR10, UR12, UR11 ;  /* 0x0000000c0a0572a4 */ /* 0x000fe4000f8e020b */
[----:B------:R-:W-:Y:S01]  /*1700*/  @P0 IADD3 R0, R0, 0x1, RZ ;  /* 0x0000000100000810 */ /* 0x000fe20007ffe0ff */
[----:B------:R-:W-:Y:S01]  /*1710*/  @UP0 UIMAD.WIDE.U32 UR10, UR25, UR20, URZ ;  /* 0x00000014190a02a5 */ /* 0x000fe2000f8e003f */
[----:B------:R-:W-:Y:S01]  /*1720*/  PLOP3.LUT P0, PT, PT, PT, UP3, 0x80, 0x0 ;  /* 0x000000000000781c */ /* 0x000fe20003f0f038 */
[----:B------:R-:W-:-:S02]  /*1730*/  @UP1 UIADD3 UR44, UR13, UR6, URZ ;  /* 0x000000060d2c1290 */ /* 0x000fc4000fffe03f */
        /* <DEDUP_REMOVED lines=25> */
.L_x_510:
        /* <DEDUP_REMOVED lines=13> */
.L_x_511:
        /* <DEDUP_REMOVED lines=11> */
.L_x_512:
[----:B------:R-:W-:Y:S02]  /*1a50*/  ULDC UR6, c[0x0][0x270] ;  /* 0x00009c0000067ab9 */ /* 0x000fe40000000800 */
[----:B------:R-:W-:-:S04]  /*1a60*/  UIMAD UR6, UR55, UR6, UR58 ;  /* 0x00000006370672a4 */ /* 0x000fc8000f8e023a */
[----:B------:R-:W-:-:S12]  /*1a70*/  UIMAD UR6, UR6, UR61, URZ ;  /* 0x0000003d060672a4 */ /* 0x000fd8000f8e023f */
.L_x_513:
[----:B------:R-:W2:Y:S01]  /*1a80*/  LDL.64 R4, [R1+0x18] ;  /* 0x0000180001047983 */ /* 0x000ea20000100a00 */
[----:B------:R-:W-:Y:S01]  /*1a90*/  ULDC.64 UR10, c[0x0][0x420] ;  /* 0x00010800000a7ab9 */ /* 0x000fe20000000a00 */
[----:B------:R-:W-:Y:S02]  /*1aa0*/  ULDC UR12, c[0x0][0x2dc] ;  /* 0x0000b700000c7ab9 */ /* 0x000fe40000000800 */
[----:B------:R1:W2:Y:S01]  /*1ab0*/  LDL.64 R24, [R1+0x18] ;  /* 0x0000180001187983 */ /* 0x0002a20000100a00 */
[----:B------:R-:W-:Y:S01]  /*1ac0*/  IMAD.U32 R0, RZ, RZ, UR10 ;  /* 0x0000000aff007e24 */ /* 0x000fe2000f8e00ff */
[----:B------:R-:W-:Y:S01]  /*1ad0*/  ULDC UR13, c[0x0][0x270] ;  /* 0x00009c00000d7ab9 */ /* 0x000fe20000000800 */
[----:B------:R-:W-:Y:S01]  /*1ae0*/  USHF.R.S32.HI UR18, URZ, 0x1f, UR58 ;  /* 0x0000001f3f127899 */ /* 0x000fe2000801143a */
[----:B------:R-:W3:Y:S01]  /*1af0*/  S2R R21, SR_TID.X ;  /* 0x0000000000157919 */ /* 0x000ee20000002100 */
[----:B------:R-:W-:Y:S01]  /*1b00*/  UIMAD UR32, UR12, UR13, URZ ;  /* 0x0000000d0c2072a4 */ /* 0x000fe2000f8e023f */
[----:B------:R-:W-:Y:S01]  /*1b10*/  BSSY B1, `(.L_x_509) ;  /* 0x000094c000017945 */ /* 0x000fe20003800000 */
[----:B------:R-:W-:Y:S01]  /*1b20*/  UIADD3 UR6, UR14, UR6, URZ ;  /* 0x000000060e067290 */ /* 0x000fe2000fffe03f */
[----:B------:R-:W-:Y:S01]  /*1b30*/  ULDC.64 UR12, c[0x0][0x428] ;  /* 0x00010a00000c7ab9 */ /* 0x000fe20000000a00 */
[----:B------:R-:W-:Y:S01]  /*1b40*/  USHF.L.U32 UR25, UR32, 0x6, URZ ;  /* 0x0000000620197899 */ /* 0x000fe2000800063f */
[----:B------:R-:W-:Y:S01]  /*1b50*/  IMAD.U32 R9, RZ, RZ, UR12 ;  /* 0x0000000cff097e24 */ /* 0x000fe2000f8e00ff */
[----:B------:R-:W-:Y:S01]  /*1b60*/  ULDC.64 UR16, c[0x0][0x478] ;  /* 0x00011e0000107ab9 */ /* 0x000fe20000000a00 */
[----:B------:R-:W-:-:S02]  /*1b70*/  UIADD3 UR24, UR14, UR24, URZ ;  /* 0x000000180e187290 */ /* 0x000fc4000fffe03f */
[----:B------:R-:W-:Y:S02]  /*1b80*/  UIMAD.WIDE UR16, UR6, 0x4, UR16 ;  /* 0x00000004061078a5 */ /* 0x000fe4000f8e0210 */
[----:B------:R-:W-:Y:S02]  /*1b90*/  USHF.R.S32.HI UR6, URZ, 0x1f, UR25 ;  /* 0x0000001f3f067899 */ /* 0x000fe40008011419 */
[----:B------:R-:W-:Y:S01]  /*1ba0*/  UISETP.GE.AND UP2, UPT, UR54, 0x1, UPT ;  /* 0x000000013600788c */ /* 0x000fe2000bf46270 */
[----:B------:R-:W-:Y:S01]  /*1bb0*/  ULDC.64 UR28, c[0x0][0x210] ;  /* 0x00008400001c7ab9 */ /* 0x000fe20000000a00 */
[----:B------:R-:W-:Y:S01]  /*1bc0*/  ULDC.64 UR26, c[0x0][0x3e0] ;  /* 0x0000f800001a7ab9 */ /* 0x000fe20000000a00 */
[----:B------:R-:W-:Y:S01]  /*1bd0*/  ULDC.64 UR38, c[0x0][0x2b0] ;  /* 0x0000ac0000267ab9 */ /* 0x000fe20000000a00 */
[----:B------:R-:W-:Y:S01]  /*1be0*/  ULEA.HI.SX32 UR35, UR41, 0xffffffff, 0x1a ;  /* 0xffffffff29237891 */ /* 0x000fe2000f8fd23f */
[----:B---3--:R-:W-:-:S04]  /*1bf0*/  SHF.R.S32.HI R8, RZ, 0x1f, R21 ;  /* 0x0000001fff087819 */ /* 0x008fc80000011415 */
[CC--:B------:R-:W-:Y:S02]  /*1c00*/  LEA.HI R2, R8.reuse, R21.reuse, RZ, 0x2 ;  /* 0x0000001508027211 */ /* 0x0c0fe400078f10ff */
[----:B------:R-:W-:Y:S02]  /*1c10*/  LEA.HI R8, R8, R21, RZ, 0x5 ;  /* 0x0000001508087211 */ /* 0x000fe400078f28ff */
[----:B------:R-:W-:-:S04]  /*1c20*/  SHF.R.S32.HI R2, RZ, 0x2, R2 ;  /* 0x00000002ff027819 */ /* 0x000fc80000011402 */
[----:B------:R-:W-:Y:S01]  /*1c30*/  SHF.R.S32.HI R23, RZ, 0x1f, R2 ;  /* 0x0000001fff177819 */ /* 0x000fe20000011402 */
[----:B--2---:R-:W-:-:S05]  /*1c40*/  IMAD.MOV.U32 R24, RZ, RZ, R4 ;  /* 0x000000ffff187224 */ /* 0x004fca00078e0004 */
[----:B------:R-:W-:Y:S02]  /*1c50*/  SHF.R.S32.HI R25, RZ, 0x1f, R24 ;  /* 0x0000001fff197819 */ /* 0x000fe40000011418 */
[----:B------:R-:W-:Y:S01]  /*1c60*/  IADD3 R4, P0, R24, UR5, RZ ;  /* 0x0000000518047c10 */ /* 0x000fe2000ff1e0ff */
[----:B------:R-:W-:Y:S02]  /*1c70*/  UIMAD UR5, UR15, UR10, URZ ;  /* 0x0000000a0f0572a4 */ /* 0x000fe4000f8e023f */
[----:B------:R1:W-:Y:S01]  /*1c80*/  STL [R1+0x1c], R25 ;  /* 0x00001c1901007387 */ /* 0x0003e20000100800 */
[----:B------:R-:W-:Y:S01]  /*1c90*/  IADD3.X R5, R25, UR45, RZ, P0, !PT ;  /* 0x0000002d19057c10 */ /* 0x000fe200087fe4ff */
[----:B------:R-:W-:Y:S01]  /*1ca0*/  UIMAD UR5, UR14, UR11, UR5 ;  /* 0x0000000b0e0572a4 */ /* 0x000fe2000f8e0205 */
[----:B------:R-:W-:Y:S01]  /*1cb0*/  IADD3 R6, P0, R2, UR14, RZ ;  /* 0x0000000e02067c10 */ /* 0x000fe2000ff1e0ff */
[----:B------:R-:W-:-:S03]  /*1cc0*/  IMAD.WIDE.U32 R4, R0, UR14, R4 ;  /* 0x0000000e00047c25 */ /* 0x000fc6000f8e0004 */
[----:B------:R-:W-:Y:S01]  /*1cd0*/  IADD3.X R0, R23, UR15, RZ, P0, !PT ;  /* 0x0000000f17007c10 */ /* 0x000fe200087fe4ff */
[----:B------:R-:W-:Y:S01]  /*1ce0*/  UIADD3 UR14, UP1, UP0, UR34, UR25, UR47 ;  /* 0x00000019220e7290 */ /* 0x000fe2000f83e02f */
[----:B------:R-:W-:Y:S01]  /*1cf0*/  VIADD R5, R5, UR5 ;  /* 0x0000000505057c36 */ /* 0x000fe20008000000 */
[----:B------:R-:W-:Y:S02]  /*1d00*/  UIMAD UR5, UR18, UR12, URZ ;  /* 0x0000000c120572a4 */ /* 0x000fe4000f8e023f */
[----:B------:R-:W-:Y:S02]  /*1d10*/  IMAD R0, R0, UR42, RZ ;  /* 0x0000002a00007c24 */ /* 0x000fe4000f8e02ff */
[----:B------:R-:W-:Y:S01]  /*1d20*/  IMAD.WIDE.U32 R4, R9, UR58, R4 ;  /* 0x0000003a09047c25 */ /* 0x000fe2000f8e0004 */
[----:B------:R-:W-:Y:S01]  /*1d30*/  UIMAD UR15, UR58, UR13, UR5 ;  /* 0x0000000d3a0f72a4 */ /* 0x000fe2000f8e0205 */
[----:B------:R-:W-:Y:S02]  /*1d40*/  LOP3.LUT R9, R8, 0xffffffe0, RZ, 0xc0, !PT ;  /* 0xffffffe008097812 */ /* 0x000fe400078ec0ff */
[C---:B------:R-:W-:Y:S01]  /*1d50*/  IMAD R0, R6.reuse, UR43, R0 ;  /* 0x0000002b06007c24 */ /* 0x040fe2000f8e0200 */
[----:B------:R-:W-:Y:S01]  /*1d60*/  ULDC.64 UR12, c[0x0][0x258] ;  /* 0x00009600000c7ab9 */ /* 0x000fe20000000a00 */
[----:B------:R-:W-:Y:S01]  /*1d70*/  IMAD.WIDE.U32 R6, R6, UR42, R24 ;  /* 0x0000002a06067c25 */ /* 0x000fe2000f8e0018 */
[----:B------:R-:W-:Y:S01]  /*1d80*/  UIMAD UR5, UR18, UR12, URZ ;  /* 0x0000000c120572a4 */ /* 0x000fe2000f8e023f */
[----:B------:R-:W-:-:S02]  /*1d90*/  SHF.R.S32.HI R8, RZ, 0x5, R8 ;  /* 0x00000005ff087819 */ /* 0x000fc40000011408 */
[----:B------:R-:W-:Y:S01]  /*1da0*/  IMAD.IADD R21, R21, 0x1, -R9 ;  /* 0x0000000115157824 */ /* 0x000fe200078e0a09 */
[----:B------:R-:W-:Y:S01]  /*1db0*/  IADD3 R6, P0, R6, UR59, RZ ;  /* 0x0000003b06067c10 */ /* 0x000fe2000ff1e0ff */
[----:B------:R-:W-:Y:S01]  /*1dc0*/  UIMAD UR13, UR58, UR13, UR5 ;  /* 0x0000000d3a0d72a4 */ /* 0x000fe2000f8e0205 */
[----:B------:R-:W-:Y:S01]  /*1dd0*/  VIADD R5, R5, UR15 ;  /* 0x0000000f05057c36 */ /* 0x000fe20008000000 */
[----:B------:R-:W-:Y:S01]  /*1de0*/  UIADD3.X UR5, UR48, UR6, UR56, UP1, UP0 ;  /* 0x0000000630057290 */ /* 0x000fe20008fe0438 */
[----:B------:R-:W-:Y:S01]  /*1df0*/  IADD3.X R7, R7, UR46, R0, P0, !PT ;  /* 0x0000002e07077c10 */ /* 0x000fe200087fe400 */
[----:B------:R-:W-:Y:S01]  /*1e00*/  UIADD3 UR6, UP1, UP0, UR50, UR14, UR57 ;  /* 0x0000000e32067290 */ /* 0x000fe2000f83e039 */
[----:B------:R-:W-:Y:S01]  /*1e10*/  IMAD.U32 R0, RZ, RZ, UR12 ;  /* 0x0000000cff007e24 */ /* 0x000fe2000f8e00ff */
[----:B------:R-:W-:Y:S01]  /*1e20*/  PLOP3.LUT P0, PT, PT, PT, UP2, 0x80, 0x0 ;  /* 0x000000000000781c */ /* 0x000fe20003f0f028 */
[----:B------:R-:W-:Y:S01]  /*1e30*/  IMAD R8, R8, UR32, R21 ;  /* 0x0000002008087c24 */ /* 0x000fe2000f8e0215 */
[----:B------:R-:W-:Y:S01]  /*1e40*/  UIADD3.X UR5, UR49, UR5, UR44, UP1, UP0 ;  /* 0x0000000531057290 */ /* 0x000fe20008fe042c */
[----:B------:R-:W-:Y:S01]  /*1e50*/  IMAD R9, R23, UR10, RZ ;  /* 0x0000000a17097c24 */ /* 0x000fe2000f8e02ff */
[----:B------:R-:W-:Y:S01]  /*1e60*/  ULDC.64 UR18, c[0x0][0x400] ;  /* 0x0001000000127ab9 */ /* 0x000fe20000000a00 */
[----:B------:R-:W-:Y:S01]  /*1e70*/  IMAD.WIDE.U32 R6, R0, UR58, R6 ;  /* 0x0000003a00067c25 */ /* 0x000fe2000f8e0006 */
[----:B------:R-:W-:Y:S01]  /*1e80*/  IADD3 R0, P1, R8, UR6, RZ ;  /* 0x0000000608007c10 */ /* 0x000fe2000ff3e0ff */
[----:B------:R-:W-:-:S02]  /*1e90*/  UIMAD.WIDE UR14, UR24, 0x4, UR38 ;  /* 0x00000004180e78a5 */ /* 0x000fc4000f8e0226 */
[----:B------:R-:W-:Y:S01]  /*1ea0*/  IMAD R9, R2, UR11, R9 ;  /* 0x0000000b02097c24 */ /* 0x000fe2000f8e0209 */
[----:B------:R-:W-:Y:S01]  /*1eb0*/  LEA.HI.X.SX32 R8, R8, UR5, 0x1, P1 ;  /* 0x0000000508087c11 */ /* 0x000fe200088f0eff */
[----:B------:R-:W-:Y:S01]  /*1ec0*/  IMAD.WIDE.U32 R4, R2, UR10, R4 ;  /* 0x0000000a02047c25 */ /* 0x000fe2000f8e0004 */
[----:B------:R-:W-:Y:S02]  /*1ed0*/  LEA R19, P1, R0, UR18, 0x2 ;  /* 0x0000001200137c11 */ /* 0x000fe4000f8210ff */
[----:B------:R-:W-:Y:S01]  /*1ee0*/  LEA R15, P3, R6, UR28, 0x1 ;  /* 0x0000001c060f7c11 */ /* 0x000fe2000f8608ff */
[----:B------:R-:W-:Y:S01]  /*1ef0*/  IMAD.IADD R5, R5, 0x1, R9 ;  /* 0x0000000105057824 */ /* 0x000fe200078e0209 */
[----:B------:R-:W-:Y:S01]  /*1f00*/  LEA R18, P2, R4, UR26, 0x1 ;  /* 0x0000001a04127c11 */ /* 0x000fe2000f8408ff */
[----:B------:R-:W-:Y:S01]  /*1f10*/  VIADD R7, R7, UR13 ;  /* 0x0000000d07077c36 */ /* 0x000fe20008000000 */
[----:B------:R-:W-:Y:S02]  /*1f20*/  LEA.HI.X R22, R0, UR19, R8, 0x2, P1 ;  /* 0x0000001300167c11 */ /* 0x000fe400088f1408 */
[----:B------:R-:W-:-:S02]  /*1f30*/  LEA.HI.X R251, R4, UR27, R5, 0x1, P2 ;  /* 0x0000001b04fb7c11 */ /* 0x000fc400090f0c05 */
        /* <DEDUP_REMOVED lines=12> */
[----:B------:R-:W-:Y:S01]  /*2000*/  ULEA.HI UR11, UR6, UR6, URZ, 0x1 ;  /* 0x00000006060b7291 */ /* 0x000fe2000f8f083f */
[----:B------:R-:W-:Y:S01]  /*2010*/  MOV R0, UR5 ;  /* 0x0000000500007c02 */ /* 0x000fe20008000f00 */
[----:B------:R-:W-:Y:S01]  /*2020*/  UIMAD UR5, UR6, -0x40, UR54 ;  /* 0xffffffc0060578a4 */ /* 0x000fe2000f8e0236 */
[----:B------:R-:W-:Y:S01]  /*2030*/  IADD3 R6, P0, R4, UR37, RZ ;  /* 0x0000002504067c10 */ /* 0x000fe2000ff1e0ff */
[----:B------:R-:W-:Y:S01]  /*2040*/  ULOP3.LUT UR11, UR11, 0xfffffffe, URZ, 0xc0, !UPT ;  /* 0xfffffffe0b0b7892 */ /* 0x000fe2000f8ec03f */
[----:B------:R-:W-:Y:S01]  /*2050*/  ISETP.GE.AND P1, PT, R2, UR10, PT ;  /* 0x0000000a02007c0c */ /* 0x000fe2000bf26270 */
[----:B------:R-:W-:Y:S01]  /*2060*/  BSSY B0, `(.L_x_515) ;  /* 0x000003a000007945 */ /* 0x000fe20003800000 */
[----:B------:R-:W-:Y:S01]  /*2070*/  IADD3.X R7, R5, UR40, R0, P0, !PT ;  /* 0x0000002805077c10 */ /* 0x000fe200087fe400 */
[----:B------:R-:W-:Y:S01]  /*2080*/  IMAD R0, R20, UR12, RZ ;  /* 0x0000000c14007c24 */ /* 0x000fe2000f8e02ff */
[----:B------:R-:W-:Y:S01]  /*2090*/  PLOP3.LUT P0, PT, PT, PT, UP4, 0x80, 0x0 ;  /* 0x000000000000781c */ /* 0x000fe20003f0f048 */
[----:B------:R-:W-:-:S12]  /*20a0*/  UIADD3 UR11, UR6, -UR11, URZ ;  /* 0x8000000b060b7290 */ /* 0x000fd8000fffe03f */
[----:B------:R-:W-:Y:S01]  /*20b0*/  @P0 BAR.SYNC.DEFER_BLOCKING 0x0 ;  /* 0x0000000000000b1d */ /* 0x000fe20000010000 */
[C---:B------:R-:W-:Y:S01]  /*20c0*/  IMAD R4, R14.reuse, UR13, R0 ;  /* 0x0000000d0e047c24 */ /* 0x040fe2000f8e0200 */
[----:B------:R-:W-:Y:S01]  /*20d0*/  UISETP.NE.AND UP0, UPT, UR11, 0x1, UPT ;  /* 0x000000010b00788c */ /* 0x000fe2000bf05270 */
[----:B------:R-:W-:Y:S01]  /*20e0*/  IMAD.WIDE.U32 R6, R14, UR12, R6 ;  /* 0x0000000c0e067c25 */ /* 0x000fe2000f8e0006 */
[----:B------:R-:W-:Y:S02]  /*20f0*/  ISETP.GE.AND P6, PT, R2, UR5, PT ;  /* 0x0000000502007c0c */ /* 0x000fe4000bfc6270 */
[----:B------:R-:W-:Y:S01]  /*2100*/  UMOV UR13, UR17 ;  /* 0x00000011000d7c82 */ /* 0x000fe20008000000 */
        /* <DEDUP_REMOVED lines=47> */
.L_x_516:
[----:B------:R-:W-:Y:S05]  /*2400*/  BSYNC B0 ;  /* 0x0000000000007941 */ /* 0x000fea0003800000 */
.L_x_515:
        /* <DEDUP_REMOVED lines=44> */
.L_x_518:
[----:B------:R-:W-:Y:S05]  /*26d0*/  BSYNC B0 ;  /* 0x0000000000007941 */ /* 0x000fea0003800000 */
.L_x_517:
[----:B-12-4-:R-:W-:Y:S01]  /*26e0*/  IMAD.MOV.U32 R8, RZ, RZ, R15 ;  /* 0x000000ffff087224 */ /* 0x016fe200078e000f */
[----:B------:R-:W0:Y:S01]  /*26f0*/  LDGDEPBAR ;  /* 0x00000000000079af */ /* 0x000e220000000000 */
[----:B------:R-:W-:Y:S01]  /*2700*/  IMAD.MOV.U32 R9, RZ, RZ, R18 ;  /* 0x000000ffff097224 */ /* 0x000fe200078e0012 */
[----:B------:R-:W-:Y:S01]  /*2710*/  IADD3 R4, R26, 0x1800, RZ ;  /* 0x000018001a047810 */ /* 0x000fe20007ffe0ff */
[----:B------:R-:W-:Y:S01]  /*2720*/  BSSY B0, `(.L_x_519) ;  /* 0x000002a000007945 */ /* 0x000fe20003800000 */
[----:B------:R1:W-:Y:S01]  /*2730*/  STL [R1], R8 ;  /* 0x0000000801007387 */ /* 0x0003e20000100800 */
[----:B------:R-:W-:-:S03]  /*2740*/  PLOP3.LUT P0, PT, PT, PT, UP0, 0x80, 0x0 ;  /* 0x000000000000781c */ /* 0x000fc60003f0f008 */
[----:B------:R1:W-:Y:S01]  /*2750*/  STL [R1+0xc], R19 ;  /* 0x00000c1301007387 */ /* 0x0003e20000100800 */
[----:B------:R-:W-:-:S03]  /*2760*/  SEL R236, R4, R26, !P0 ;  /* 0x0000001a04ec7207 */ /* 0x000fc60004000000 */
        /* <DEDUP_REMOVED lines=37> */
.L_x_520:
[----:B------:R-:W-:Y:S05]  /*29c0*/  BSYNC B0 ;  /* 0x0000000000007941 */ /* 0x000fea0003800000 */
.L_x_519:
        /* <DEDUP_REMOVED lines=17> */
.L_x_522:
        /* <DEDUP_REMOVED lines=37> */
.L_x_523:
[----:B------:R-:W-:Y:S05]  /*2d30*/  BSYNC B0 ;  /* 0x0000000000007941 */ /* 0x000fea0003800000 */
.L_x_521:
[----:B------:R-:W5:Y:S01]  /*2d40*/  LDL R17, [R1+0x2c] ;  /* 0x00002c0001117983 */ /* 0x000f620000100800 */
[----:B-12---:R-:W-:Y:S01]  /*2d50*/  IMAD.U32 R4, RZ, RZ, UR22 ;  /* 0x00000016ff047e24 */ /* 0x006fe2000f8e00ff */
        /* <DEDUP_REMOVED lines=29> */
[----:B------:R-:W5:Y:S01]  /*2f30*/  LDL R18, [R1+0x34] ;  /* 0x0000340001127983 */ /* 0x000f620000100800 */
        /* <DEDUP_REMOVED lines=22> */
[----:B-----5:R-:W-:-:S03]  /*30a0*/  ISETP.GE.AND P1, PT, R18, UR5, PT ;  /* 0x0000000512007c0c */ /* 0x020fc6000bf26270 */
        /* <DEDUP_REMOVED lines=13> */
.L_x_525:
[----:B------:R-:W-:Y:S05]  /*3180*/  BSYNC B0 ;  /* 0x0000000000007941 */ /* 0x000fea0003800000 */
.L_x_524:
        /* <DEDUP_REMOVED lines=43> */
.L_x_527:
[----:B------:R-:W-:Y:S05]  /*3440*/  BSYNC B0 ;  /* 0x0000000000007941 */ /* 0x000fea0003800000 */
.L_x_526:
[----:B------:R-:W-:Y:S01]  /*3450*/  IMAD.MOV.U32 R4, RZ, RZ, 0x4 ;  /* 0x00000004ff047424 */ /* 0x000fe200078e00ff */
[----:B------:R-:W-:Y:S01]  /*3460*/  ISETP.NE.AND P3, PT, R15, RZ, PT ;  /* 0x000000ff0f00720c */ /* 0x000fe20003f65270 */
[----:B------:R-:W-:Y:S01]  /*3470*/  IMAD.MOV.U32 R2, RZ, RZ, 0x7f800000 ;  /* 0x7f800000ff027424 */ /* 0x000fe200078e00ff */
[----:B------:R-:W-:Y:S01]  /*3480*/  ISETP.NE.AND P2, PT, R16, RZ, PT ;  /* 0x000000ff1000720c */ /* 0x000fe20003f45270 */
[----:B------:R-:W-:Y:S01]  /*3490*/  IMAD.WIDE R4, R17, R4, UR14 ;  /* 0x0000000e11047e25 */ /* 0x000fe2000f8e0204 */
[----:B------:R-:W0:Y:S01]  /*34a0*/  LDGDEPBAR ;  /* 0x00000000000079af */ /* 0x000e220000000000 */
[----:B------:R-:W-:Y:S01]  /*34b0*/  ULDC.64 UR18, c[0x0][0x3c8] ;  /* 0x0000f20000127ab9 */ /* 0x000fe20000000a00 */
[----:B------:R-:W-:Y:S01]  /*34c0*/  USHF.R.S32.HI UR10, URZ, 0x1f, UR58 ;  /* 0x0000001f3f0a7899 */ /* 0x000fe2000801143a */
[----:B-1----:R-:W-:Y:S01]  /*34d0*/  IMAD.MOV.U32 R11, RZ, RZ, 0x7f800000 ;  /* 0x7f800000ff0b7424 */ /* 0x002fe200078e00ff */
[----:B------:R-:W5:Y:S01]  /*34e0*/  @!P6 LDG.E R2, desc[UR8][R4.64+0x80] ;  /* 0x000080080402e981 */ /* 0x000f62000c1e1900 */
[----:B------:R-:W-:Y:S01]  /*34f0*/  IMAD.MOV.U32 R10, RZ, RZ, 0x7f800000 ;  /* 0x7f800000ff0a7424 */ /* 0x000fe200078e00ff */
[----:B------:R-:W-:Y:S01]  /*3500*/  UISETP.NE.U32.AND UP0, UPT, UR18, URZ, UPT ;  /* 0x0000003f1200728c */ /* 0x000fe2000bf05070 */
[----:B------:R-:W-:Y:S01]  /*3510*/  IMAD.MOV.U32 R6, RZ, RZ, 0x4 ;  /* 0x00000004ff067424 */ /* 0x000fe200078e00ff */
[----:B--2---:R-:W1:Y:S01]  /*3520*/  LDC.64 R8, c[0x0][0x3b8] ;  /* 0x0000ee00ff087b82 */ /* 0x004e620000000a00 */
[----:B------:R-:W2:Y:S01]  /*3530*/  @!P3 LDG.E R11, desc[UR8][R4.64] ;  /* 0x00000008040bb981 */ /* 0x000ea2000c1e1900 */
[----:B------:R-:W-:Y:S01]  /*3540*/  UISETP.NE.AND.EX UP0, UPT, UR19, URZ, UPT, UP0 ;  /* 0x0000003f1300728c */ /* 0x000fe2000bf05300 */
[----:B---3--:R-:W-:Y:S01]  /*3550*/  IMAD.MOV.U32 R0, RZ, RZ, 0x7f800000 ;  /* 0x7f800000ff007424 */ /* 0x008fe200078e00ff */
[----:B------:R-:W-:Y:S01]  /*3560*/  ULDC UR12, c[0x0][0x270] ;  /* 0x00009c00000c7ab9 */ /* 0x000fe20000000800 */
[----:B------:R3:W4:Y:S01]  /*3570*/  @!P2 LDG.E R10, desc[UR8][R4.64+0x20] ;  /* 0x00002008040aa981 */ /* 0x000722000c1e1900 */
[----:B------:R-:W-:Y:S01]  /*3580*/  @!P5 IMAD.WIDE R6, R14, R6, UR14 ;  /* 0x0000000e0e06de25 */ /* 0x000fe2000f8e0206 */
[----:B------:R-:W-:Y:S01]  /*3590*/  ULDC UR50, c[0x0][0x2d0] ;  /* 0x0000b40000327ab9 */ /* 0x000fe20000000800 */
[----:B------:R-:W-:-:S03]  /*35a0*/  PLOP3.LUT P1, PT, PT, PT, UP0, 0x80, 0x0 ;  /* 0x000000000000781c */ /* 0x000fc60003f2f008 */
[----:B------:R5:W4:Y:S02]  /*35b0*/  @!P5 LDG.E R0, desc[UR8][R6.64] ;  /* 0x000000080600d981 */ /* 0x000b24000c1e1900 */
[----:B------:R-:W-:Y:S01]  /*35c0*/  @UP0 ULDC.64 UR20, c[0x0][0x3d0] ;  /* 0x0000f40000140ab9 */ /* 0x000fe20000000a00 */
[----:B------:R-:W-:Y:S01]  /*35d0*/  @UP0 UMOV UR11, UR10 ;  /* 0x0000000a000b0c82 */ /* 0x000fe20008000000 */
[----:B------:R-:W-:Y:S01]  /*35e0*/  @UP0 UIMAD UR5, UR60, UR20, URZ ;  /* 0x000000143c0502a4 */ /* 0x000fe2000f8e023f */
[----:B------:R-:W-:-:S04]  /*35f0*/  DEPBAR.LE SB0, 0x1 ;  /* 0x000080400000791a */ /* 0x000fc80000000000 */
[----:B------:R-:W-:Y:S01]  /*3600*/  BAR.SYNC.DEFER_BLOCKING 0x0 ;  /* 0x0000000000007b1d */ /* 0x000fe20000010000 */
[----:B------:R-:W-:-:S05]  /*3610*/  @UP0 UIMAD UR5, UR55, UR21, UR5 ;  /* 0x00000015370502a4 */ /* 0x000fca000f8e0205 */
[----:B------:R-:W-:Y:S02]  /*3620*/  @UP0 UMOV UR10, UR58 ;  /* 0x0000003a000a0c82 */ /* 0x000fe40008000000 */
[----:B------:R-:W-:-:S04]  /*3630*/  @UP0 UIMAD.WIDE.U32 UR10, UR55, UR20, UR10 ;  /* 0x00000014370a02a5 */ /* 0x000fc8000f8e000a */
[----:B------:R-:W-:Y:S02]  /*3640*/  @UP0 ULEA UR18, UP1, UR10, UR18, 0x2 ;  /* 0x000000120a120291 */ /* 0x000fe4000f82103f */
[----:B------:R-:W-:-:S04]  /*3650*/  @UP0 UIADD3 UR5, UR11, UR5, URZ ;  /* 0x000000050b050290 */ /* 0x000fc8000fffe03f */
[----:B------:R-:W-:Y:S01]  /*3660*/  @UP0 ULEA.HI.X UR19, UR10, UR19, UR5, 0x2, UP1 ;  /* 0x000000130a130291 */ /* 0x000fe200088f1405 */
[----:B---3--:R-:W-:Y:S01]  /*3670*/  IMAD.U32 R4, RZ, RZ, UR18 ;  /* 0x00000012ff047e24 */ /* 0x008fe2000f8e00ff */
[----:B-----5:R3:W-:Y:S04]  /*3680*/  STL [R1+0x14], R2 ;  /* 0x0000140201007387 */ /* 0x0207e80000100800 */
[----:B------:R-:W-:Y:S01]  /*3690*/  IMAD.U32 R5, RZ, RZ, UR19 ;  /* 0x00000013ff057e24 */ /* 0x000fe2000f8e00ff */
[----:B------:R-:W-:Y:S01]  /*36a0*/  @UP0 ULDC UR5, c[0x0][0x2e8] ;  /* 0x0000ba0000050ab9 */ /* 0x000fe20000000800 */
[----:B------:R-:W5:Y:S01]  /*36b0*/  S2R R6, SR_TID.X ;  /* 0x0000000000067919 */ /* 0x000f620000002100 */
[----:B------:R-:W-:Y:S01]  /*36c0*/  LEA R208, R230, UR4, 0x1 ;  /* 0x00000004e6d07c11 */ /* 0x000fe2000f8e08ff */
[----:B--2---:R2:W-:Y:S04]  /*36d0*/  STL [R1+0x24], R11 ;  /* 0x0000240b01007387 */ /* 0x0045e80000100800 */
[----:B------:R-:W1:Y:S04]  /*36e0*/  LDSM.16.M88.4 R180, [R223] ;  /* 0x00000000dfb4783b */ /* 0x000e680000000200 */
[----:B------:R-:W1:Y:S04]  /*36f0*/  LDSM.16.M88.4 R184, [R223+0x400] ;  /* 0x00040000dfb8783b */ /* 0x000e680000000200 */
[----:B------:R-:W2:Y:S04]  /*3700*/  LDSM.16.M88.4 R196, [R223+0x2000] ;  /* 0x00200000dfc4783b */ /* 0x000ea80000000200 */
[----:B------:R-:W2:Y:S04]  /*3710*/  LDSM.16.M88.4 R200, [R223+0x2400] ;  /* 0x00240000dfc8783b */ /* 0x000ea80000000200 */
[----:B---3--:R-:W3:Y:S04]  /*3720*/  @P1 LDG.E R2, desc[UR8][R4.64] ;  /* 0x0000000804021981 */ /* 0x008ee8000c1e1900 */
[----:B------:R-:W3:Y:S01]  /*3730*/  LDSM.16.M88.4 R172, [R208+0xf000] ;  /* 0x00f00000d0ac783b */ /* 0x000ee20000000200 */
[----:B-----5:R-:W-:-:S03]  /*3740*/  IMAD.SHL.U32 R6, R6, 0x2, RZ ;  /* 0x0000000206067824 */ /* 0x020fc600078e00ff */
[----:B------:R-:W3:Y:S04]  /*3750*/  LDSM.16.M88.4 R176, [R208+0xf400] ;  /* 0x00f40000d0b0783b */ /* 0x000ee80000000200 */
[----:B------:R-:W3:Y:S04]  /*3760*/  LDSM.16.M88.4 R188, [R208+0x11000] ;  /* 0x01100000d0bc783b */ /* 0x000ee80000000200 */
[----:B------:R-:W3:Y:S04]  /*3770*/  LDSM.16.M88.4 R192, [R208+0x11400] ;  /* 0x01140000d0c0783b */ /* 0x000ee80000000200 */
[----:B------:R-:W3:Y:S04]  /*3780*/  LDSM.16.M88.4 R204, [R208+0x13000] ;  /* 0x01300000d0cc783b */ /* 0x000ee80000000200 */
[----:B-1----:R-:W5:Y:S04]  /*3790*/  LDG.E.64 R4, desc[UR8][R8.64+0x8] ;  /* 0x0000080808047981 */ /* 0x002f68000c1e1b00 */
[----:B----4-:R1:W-:Y:S01]  /*37a0*/  STL [R1+0x28], R10 ;  /* 0x0000280a01007387 */ /* 0x0103e20000100800 */
[----:B--2---:R-:W2:Y:S03]  /*37b0*/  S2R R11, SR_TID.X ;  /* 0x00000000000b7919 */ /* 0x004ea60000002100 */
[----:B------:R-:W4:Y:S04]  /*37c0*/  LDSM.16.M88.4 R208, [R208+0x13400] ;  /* 0x01340000d0d0783b */ /* 0x000f280000000200 */
[----:B------:R-:W2:Y:S04]  /*37d0*/  LDSM.16.M88.4 R212, [R223+0x4000] ;  /* 0x00400000dfd4783b */ /* 0x000ea80000000200 */
[----:B------:R-:W2:Y:S04]  /*37e0*/  LDSM.16.M88.4 R216, [R223+0x4400] ;  /* 0x00440000dfd8783b */ /* 0x000ea80000000200 */
[----:B------:R-:W4:Y:S01]  /*37f0*/  LDG.E.64 R8, desc[UR8][R8.64] ;  /* 0x0000000808087981 */ /* 0x000f22000c1e1b00 */
[----:B-1----:R-:W1:Y:S03]  /*3800*/  S2R R10, SR_TID.X ;  /* 0x00000000000a7919 */ /* 0x002e660000002100 */
[----:B------:R2:W-:Y:S02]  /*3810*/  STL [R1+0x20], R0 ;  /* 0x0000200001007387 */ /* 0x0005e40000100800 */
[----:B--2---:R-:W3:Y:S01]  /*3820*/  @P1 MUFU.RCP R0, UR5 ;  /* 0x0000000500001d08 */ /* 0x004ee20008001000 */
[----:B-1----:R-:W-:Y:S01]  /*3830*/  SHF.R.S32.HI R10, RZ, 0x1f, R10 ;  /* 0x0000001fff0a7819 */ /* 0x002fe2000001140a */
[----:B------:R-:W-:-:S03]  /*3840*/  UIMAD UR5, UR55, UR12, UR58 ;  /* 0x0000000c370572a4 */ /* 0x000fc6000f8e023a */
[----:B------:R-:W-:Y:S01]  /*3850*/  LEA.HI R10, R10, R11, RZ, 0x6 ;  /* 0x0000000b0a0a7211 */ /* 0x000fe200078f30ff */
[----:B------:R-:W-:-:S03]  /*3860*/  USHF.L.U32 UR5, UR5, 0x5, URZ ;  /* 0x0000000505057899 */ /* 0x000fc6000800063f */
[----:B------:R-:W-:Y:S01]  /*3870*/  SHF.R.S32.HI R10, RZ, 0x6, R10 ;  /* 0x00000006ff0a7819 */ /* 0x000fe2000001140a */
[----:B------:R-:W-:-:S04]  /*3880*/  USHF.R.S32.HI UR11, URZ, 0x1f, UR5 ;  /* 0x0000001f3f0b7899 */ /* 0x000fc80008011405 */
[----:B------:R-:W-:-:S05]  /*3890*/  IMAD.SHL.U32 R7, R10, 0x20, RZ ;  /* 0x000000200a077824 */ /* 0x000fca00078e00ff */
[----:B------:R-:W-:Y:S01]  /*38a0*/  LOP3.LUT R7, R7, 0x6, R6, 0xf8, !PT ;  /* 0x0000000607077812 */ /* 0x000fe200078ef806 */
[----:B------:R-:W-:Y:S01]  /*38b0*/  IMAD.U32 R6, RZ, RZ, UR52 ;  /* 0x00000034ff067e24 */ /* 0x000fe2000f8e00ff */
[----:B------:R-:W-:Y:S03]  /*38c0*/  STL [R1+0x10], R236 ;  /* 0x000010ec01007387 */ /* 0x000fe60000100800 */
[----:B------:R-:W-:Y:S01]  /*38d0*/  IMAD R246, R6, 0x80, R7 ;  /* 0x0000008006f67824 */ /* 0x000fe200078e0207 */
[----:B------:R-:W-:Y:S02]  /*38e0*/  USHF.L.U32 UR19, UR32, 0x4, URZ ;  /* 0x0000000420137899 */ /* 0x000fe4000800063f */
[----:B------:R-:W-:Y:S02]  /*38f0*/  USHF.L.U32 UR17, UR32, 0x3, URZ ;  /* 0x0000000320117899 */ /* 0x000fe4000800063f */
[----:B------:R-:W-:-:S02]  /*3900*/  UIADD3 UR29, UR19, 0x20, URZ ;  /* 0x00000020131d7890 */ /* 0x000fc4000fffe03f */
[----:B------:R-:W-:Y:S02]  /*3910*/  UIADD3 UR24, UR19, 0x40, URZ ;  /* 0x0000004013187890 */ /* 0x000fe4000fffe03f */
[----:B------:R-:W-:Y:S02]  /*3920*/  UIADD3 UR28, UR17, UR29, URZ ;  /* 0x0000001d111c7290 */ /* 0x000fe4000fffe03f */
[----:B------:R-:W-:Y:S02]  /*3930*/  UIADD3 UR23, UR17, UR24, URZ ;  /* 0x0000001811177290 */ /* 0x000fe4000fffe03f */
[----:B------:R-:W-:Y:S02]  /*3940*/  UIADD3 UR27, UR17, UR28, URZ ;  /* 0x0000001c111b7290 */ /* 0x000fe4000fffe03f */
[----:B------:R-:W-:Y:S02]  /*3950*/  UIADD3 UR22, UR17, UR23, URZ ;  /* 0x0000001711167290 */ /* 0x000fe4000fffe03f */
[----:B------:R-:W-:-:S02]  /*3960*/  UIADD3 UR26, UR17, UR27, URZ ;  /* 0x0000001b111a7290 */ /* 0x000fc4000fffe03f */
[----:B------:R-:W-:Y:S01]  /*3970*/  UIADD3 UR21, UR17, UR22, URZ ;  /* 0x0000001611157290 */ /* 0x000fe2000fffe03f */
[----:B------:R-:W-:Y:S01]  /*3980*/  IMAD.SHL.U32 R222, R231, 0x2, RZ ;  /* 0x00000002e7de7824 */ /* 0x000fe200078e00ff */
[----:B------:R-:W-:Y:S02]  /*3990*/  CS2R R126, SRZ ;  /* 0x00000000007e7805 */ /* 0x000fe4000001ff00 */
[----:B------:R-:W-:Y:S01]  /*39a0*/  CS2R R124, SRZ ;  /* 0x00000000007c7805 */ /* 0x000fe2000001ff00 */
[----:B------:R-:W-:Y:S01]  /*39b0*/  UIADD3 UR20, UR17, UR21, URZ ;  /* 0x0000001511147290 */ /* 0x000fe2000fffe03f */
        /* <DEDUP_REMOVED lines=46> */
[----:B------:R-:W-:Y:S02]  /*3ca0*/  UIMAD UR36, UR32, 0x18, URZ ;  /* 0x00000018202478a4 */ /* 0x000fe4000f8e023f */
[----:B------:R-:W-:Y:S02]  /*3cb0*/  USHF.L.U32 UR35, UR32, 0x5, URZ ;  /* 0x0000000520237899 */ /* 0x000fe4000800063f */
[----:B------:R-:W-:Y:S02]  /*3cc0*/  UIMAD UR34, UR32, 0x28, URZ ;  /* 0x00000028202278a4 */ /* 0x000fe4000f8e023f */
[----:B------:R-:W-:Y:S02]  /*3cd0*/  UIMAD UR33, UR32, 0x30, URZ ;  /* 0x00000030202178a4 */ /* 0x000fe4000f8e023f */
[----:B------:R-:W-:Y:S02]  /*3ce0*/  UIMAD UR32, UR32, 0x38, URZ ;  /* 0x00000038202078a4 */ /* 0x000fe4000f8e023f */
[----:B------:R-:W-:Y:S01]  /*3cf0*/  UIADD3 UR30, UR17, UR20, URZ ;  /* 0x00000014111e7290 */ /* 0x000fe2000fffe03f */
[----:B---3--:R-:W-:Y:S01]  /*3d00*/  @P1 FMUL.FTZ R0, R2, R0 ;  /* 0x0000000002001220 */ /* 0x008fe20000410000 */
[----:B------:R-:W-:-:S04]  /*3d10*/  SHF.R.S32.HI R2, RZ, 0x1f, R21 ;  /* 0x0000001fff027819 */ /* 0x000fc80000011415 */
[----:B------:R-:W-:Y:S01]  /*3d20*/  @P1 R2UR UR12, R0 ;  /* 0x00000000000c12ca */ /* 0x000fe200000e0000 */
[----:B------:R-:W-:-:S05]  /*3d30*/  VIADD R0, R231, 0x1800 ;  /* 0x00001800e7007836 */ /* 0x000fca0000000000 */
[----:B------:R-:W-:Y:S02]  /*3d40*/  SEL R0, R0, R231, !P0 ;  /* 0x000000e700007207 */ /* 0x000fe40004000000 */
[----:B-----5:R-:W-:-:S04]  /*3d50*/  IADD3 R21, P3, P2, R4, UR5, R21 ;  /* 0x0000000504157c10 */ /* 0x020fc8000fa7e015 */
[----:B------:R-:W-:Y:S01]  /*3d60*/  IADD3.X R4, R5, UR11, R2, P3, P2 ;  /* 0x0000000b05047c10 */ /* 0x000fe20009fe4402 */
[----:B------:R-:W-:-:S05]  /*3d70*/  IMAD R5, RZ, RZ, -UR25 ;  /* 0x80000019ff057e24 */ /* 0x000fca000f8e02ff */
[----:B------:R1:W-:Y:S01]  /*3d80*/  STL [R1+0x44], R5 ;  /* 0x0000440501007387 */ /* 0x0003e20000100800 */
[----:B----4-:R-:W-:Y:S02]  /*3d90*/  R2UR UR10, R8 ;  /* 0x00000000080a72ca */ /* 0x010fe400000e0000 */
[----:B------:R-:W-:Y:S02]  /*3da0*/  LEA R221, R0, UR4, 0x1 ;  /* 0x0000000400dd7c11 */ /* 0x000fe4000f8e08ff */
[----:B-1----:R-:W-:-:S09]  /*3db0*/  IADD3 R5, R17, -UR54, -R246 ;  /* 0x8000003611057c10 */ /* 0x002fd2000fffe8f6 */
[----:B------:R-:W-:Y:S01]  /*3dc0*/  LOP3.LUT R4, R4, UR10, RZ, 0x3c, !PT ;  /* 0x0000000a04047c12 */ /* 0x000fe2000f8e3cff */
[----:B------:R-:W-:-:S04]  /*3dd0*/  VIADD R0, R5, UR7 ;  /* 0x0000000705007c36 */ /* 0x000fc80008000000 */
[----:B------:R1:W-:Y:S04]  /*3de0*/  STL [R1+0x40], R4 ;  /* 0x0000400401007387 */ /* 0x0003e80000100800 */
[----:B------:R2:W-:Y:S01]  /*3df0*/  STL [R1+0x54], R0 ;  /* 0x0000540001007387 */ /* 0x0005e20000100800 */
[----:B------:R-:W-:Y:S01]  /*3e00*/  R2UR UR47, R9 ;  /* 0x00000000092f72ca */ /* 0x000fe200000e0000 */
[----:B------:R-:W-:Y:S02]  /*3e10*/  VIADD R2, R229, 0x1800 ;  /* 0x00001800e5027836 */ /* 0x000fe40000000000 */
[----:B-1----:R-:W-:-:S05]  /*3e20*/  IMAD.WIDE.U32 R4, R21, -0x2daee0ad, RZ ;  /* 0xd2511f5315047825 */ /* 0x002fca00078e00ff */
[----:B------:R2:W-:Y:S01]  /*3e30*/  STL.64 [R1+0x38], R4 ;  /* 0x0000380401007387 */ /* 0x0005e20000100a00 */
[----:B------:R-:W-:Y:S01]  /*3e40*/  UIADD3 UR11, UR31, 0x80, URZ ;  /* 0x000000801f0b7890 */ /* 0x000fe2000fffe03f */
[----:B------:R-:W-:Y:S01]  /*3e50*/  SEL R2, R2, R229, !P0 ;  /* 0x000000e502027207 */ /* 0x000fe20004000000 */
[----:B------:R-:W-:Y:S01]  /*3e60*/  UIADD3 UR25, UR17, UR26, URZ ;  /* 0x0000001a11197290 */ /* 0x000fe2000fffe03f */
[----:B------:R-:W-:Y:S02]  /*3e70*/  UMOV UR5, URZ ;  /* 0x0000003f00057c82 */ /* 0x000fe40008000000 */
[----:B------:R-:W-:Y:S01]  /*3e80*/  LEA R220, R2, UR4, 0x1 ;  /* 0x0000000402dc7c11 */ /* 0x000fe2000f8e08ff */
[----:B------:R-:W-:Y:S01]  /*3e90*/  UISETP.GE.AND UP1, UPT, UR11, UR7, UPT ;  /* 0x000000070b00728c */ /* 0x000fe2000bf26270 */
[----:B------:R-:W-:Y:S01]  /*3ea0*/  @UP0 UMOV UR5, UR12 ;  /* 0x0000000c00050c82 */ /* 0x000fe20008000000 */
[----:B------:R-:W-:Y:S02]  /*3eb0*/  UIADD3 UR46, UR47, 0x646e171e, URZ ;  /* 0x646e171e2f2e7890 */ /* 0x000fe4000fffe03f */
[----:B------:R-:W-:-:S02]  /*3ec0*/  UIADD3 UR45, UR10, -0x4ab325aa, URZ ;  /* 0xb54cda560a2d7890 */ /* 0x000fc4000fffe03f */
[----:B------:R-:W-:Y:S02]  /*3ed0*/  UIADD3 UR44, UR47, -0x56f99767, URZ ;  /* 0xa90668992f2c7890 */ /* 0x000fe4000fffe03f */
[----:B------:R-:W-:Y:S02]  /*3ee0*/  UIADD3 UR43, UR10, 0x1715609d, URZ ;  /* 0x1715609d0a2b7890 */ /* 0x000fe4000fffe03f */
[----:B------:R-:W-:Y:S02]  /*3ef0*/  UIADD3 UR42, UR47, -0x126145ec, URZ ;  /* 0xed9eba142f2a7890 */ /* 0x000fe4000fffe03f */
[----:B------:R-:W-:Y:S02]  /*3f00*/  UIADD3 UR41, UR10, 0x78dde6e4, URZ ;  /* 0x78dde6e40a297890 */ /* 0x000fe4000fffe03f */
[----:B------:R-:W-:Y:S02]  /*3f10*/  UIADD3 UR40, UR47, 0x32370b8f, URZ ;  /* 0x32370b8f2f287890 */ /* 0x000fe4000fffe03f */
[----:B------:R-:W-:-:S02]  /*3f20*/  UIADD3 UR39, UR10, -0x255992d5, URZ ;  /* 0xdaa66d2b0a277890 */ /* 0x000fc4000fffe03f */
[----:B------:R-:W-:Y:S02]  /*3f30*/  UIADD3 UR38, UR47, 0x76cf5d0a, URZ ;  /* 0x76cf5d0a2f267890 */ /* 0x000fe4000fffe03f */
[----:B------:R-:W-:Y:S02]  /*3f40*/  UIADD3 UR49, UR10, 0x3c6ef372, URZ ;  /* 0x3c6ef3720a317890 */ /* 0x000fe4000fffe03f */
[----:B------:R-:W-:Y:S02]  /*3f50*/  UIADD3 UR48, UR47, -0x4498517b, URZ ;  /* 0xbb67ae852f307890 */ /* 0x000fe4000fffe03f */
[----:B------:R-:W-:Y:S02]  /*3f60*/  UIADD3 UR37, UR10, -0x61c88647, URZ ;  /* 0x9e3779b90a257890 */ /* 0x000fe4000fffe03f */
[----:B------:R-:W-:Y:S01]  /*3f70*/  UIADD3 UR31, UR17, UR25, URZ ;  /* 0x00000019111f7290 */ /* 0x000fe2000fffe03f */
[----:B------:R-:W-:Y:S01]  /*3f80*/  ULDC.U8 UR12, c[0x0][0x388] ;  /* 0x0000e200000c7ab9 */ /* 0x000fe20000000000 */
[----:B--2---:R-:W-:-:S10]  /*3f90*/  ULDC UR11, c[0x0][0x2ec] ;  /* 0x0000bb00000b7ab9 */ /* 0x004fd40000000800 */
.L_x_530:
[----:B------:R-:W-:Y:S01]  /*3fa0*/  LEA R0, R230, UR4, 0x1 ;  /* 0x00000004e6007c11 */ /* 0x000fe2000f8e08ff */
[----:B------:R-:W0:Y:S01]  /*3fb0*/  LDGDEPBAR ;  /* 0x00000000000079af */ /* 0x000e220000000000 */
[----:B------:R-:W-:Y:S01]  /*3fc0*/  PLOP3.LUT P2, PT, PT, PT, UP1, 0x80, 0x0 ;  /* 0x000000000000781c */ /* 0x000fe20003f4f018 */
[----:B------:R-:W-:Y:S01]  /*3fd0*/  IMAD.IADD R2, R228, 0x1, R221 ;  /* 0x00000001e4027824 */ /* 0x000fe200078e02dd */
[----:B------:R-:W-:Y:S05]  /*3fe0*/  PLOP3.LUT P6, PT, PT, PT, UP1, 0x80, 0x0 ;  /* 0x000000000000781c */ /* 0x000fea0003fcf018 */
[----:B------:R-:W2:Y:S01]  /*3ff0*/  LDL R232, [R1+0x54] ;  /* 0x0000540001e87983 */ /* 0x000ea20000100800 */
[----:B------:R-:W-:Y:S01]  /*4000*/  PLOP3.LUT P4, PT, PT, PT, UP1, 0x80, 0x0 ;  /* 0x000000000000781c */ /* 0x000fe20003f8f018 */
[----:B------:R-:W-:Y:S01]  /*4010*/  UISETP.GE.AND UP2, UPT, UR6, 0x1, UPT ;  /* 0x000000010600788c */ /* 0x000fe2000bf46270 */
[----:B------:R-:W-:Y:S01]  /*4020*/  PLOP3.LUT P5, PT, PT, PT, UP1, 0x80, 0x0 ;  /* 0x000000000000781c */ /* 0x000fe20003faf018 */
[----:B------:R-:W3:Y:S01]  /*4030*/  LDL R235, [R1+0x24] ;  /* 0x0000240001eb7983 */ /* 0x000ee20000100800 */
[----:B------:R-:W-:Y:S03]  /*4040*/  PLOP3.LUT P1, PT, PT, PT, UP1, 0x80, 0x0 ;  /* 0x000000000000781c */ /* 0x000fe60003f2f018 */
[----:B------:R-:W4:Y:S01]  /*4050*/  LDL R234, [R1+0x28] ;  /* 0x0000280001ea7983 */ /* 0x000f220000100800 */
[C---:B------:R-:W-:Y:S01]  /*4060*/  @P6 ISETP.GE.AND P6, PT, R246.reuse, UR7, PT ;  /* 0x00000007f6006c0c */ /* 0x040fe2000bfc6270 */
        /* <DEDUP_REMOVED lines=50> */
[-C--:B------:R-:W-:Y:S06]  /*4390*/  HMMA.16816.F32 R12, R168, R166.reuse, R12 ;  /* 0x000000a6a80c723c */ /* 0x080fec000000180c */
[C---:B------:R-:W-:Y:S01]  /*43a0*/  HMMA.16816.F32 R16, R140.reuse, R166, R16 ;  /* 0x000000a68c10723c */ /* 0x040fe20000001810 */
[----:B------:R1:W3:Y:S01]  /*43b0*/  LDSM.16.M88.4 R164, [R2+0x2800] ;  /* 0x0028000002a4783b */ /* 0x0002e20000000200 */
[----:B------:R-:W-:Y:S04]  /*43c0*/  IMAD.U32 R0, RZ, RZ, UR6 ;  /* 0x00000006ff007e24 */ /* 0x000fe8000f8e00ff */
[-C--:B------:R-:W-:Y:S06]  /*43d0*/  HMMA.16816.F32 R20, R140, R136.reuse, R20 ;  /* 0x000000888c14723c */ /* 0x080fec0000001814 */
[C---:B------:R-:W-:Y:S06]  /*43e0*/  HMMA.16816.F32 R24, R168.reuse, R136, R24 ;  /* 0x00000088a818723c */ /* 0x040fec0000001818 */
[-C--:B------:R-:W-:Y:S05]  /*43f0*/  HMMA.16816.F32 R28, R168, R138.reuse, R28 ;  /* 0x0000008aa81c723c */ /* 0x080fea000000181c */
[C---:B------:R-:W-:Y:S01]  /*4400*/  @P1 VIADD R137, R246.reuse, 0x8 ;  /* 0x00000008f6891836 */ /* 0x040fe20000000000 */
[----:B------:R-:W-:Y:S01]  /*4410*/  PLOP3.LUT P1, PT, PT, PT, UP1, 0x80, 0x0 ;  /* 0x000000000000781c */ /* 0x000fe20003f2f018 */
[----:B------:R-:W-:Y:S01]  /*4420*/  HMMA.16816.F32 R32, R140, R138, R32 ;  /* 0x0000008a8c20723c */ /* 0x000fe20000001820 */
[----:B------:R-:W4:Y:S01]  /*4430*/  LDL R139, [R1+0x58] ;  /* 0x00005800018b7983 */ /* 0x000f220000100800 */
[----:B------:R-:W3:Y:S04]  /*4440*/  S2R R141, SR_TID.X ;  /* 0x00000000008d7919 */ /* 0x000ee80000002100 */
[-C--:B------:R-:W-:Y:S01]  /*4450*/  HMMA.16816.F32 R4, R144, R148.reuse, R4 ;  /* 0x000000949004723c */ /* 0x080fe20000001804 */
[----:B------:R-:W-:Y:S04]  /*4460*/  IMAD.U32 R140, RZ, RZ, UR6 ;  /* 0x00000006ff8c7e24 */ /* 0x000fe8000f8e00ff */
[----:B------:R-:W-:Y:S01]  /*4470*/  @P2 VIADD R138, R246, 0x1 ;  /* 0x00000001f68a2836 */ /* 0x000fe20000000000 */
[----:B------:R-:W-:Y:S01]  /*4480*/  PLOP3.LUT P2, PT, PT, PT, UP1, 0x80, 0x0 ;  /* 0x000000000000781c */ /* 0x000fe20003f4f018 */
[C---:B------:R-:W-:Y:S01]  /*4490*/  HMMA.16816.F32 R8, R156.reuse, R148, R8 ;  /* 0x000000949c08723c */ /* 0x040fe20000001808 */
[----:B------:R-:W4:Y:S03]  /*44a0*/  LDL.64 R148, [R1+0x38] ;  /* 0x0000380001947983 */ /* 0x000f260000100a00 */
[----:B--2---:R-:W-:Y:S02]  /*44b0*/  IMAD R0, R0, 0x40, R232 ;  /* 0x0000004000007824 */ /* 0x004fe400078e02e8 */
[-C--:B------:R-:W-:Y:S01]  /*44c0*/  HMMA.16816.F32 R12, R156, R150.reuse, R12 ;  /* 0x000000969c0c723c */ /* 0x080fe2000000180c */
[----:B------:R-:W2:Y:S04]  /*44d0*/  LDL R232, [R1+0x14] ;  /* 0x0000140001e87983 */ /* 0x000ea80000100800 */
[----:B-1----:R-:W-:Y:S01]  /*44e0*/  VIADD R2, R0, 0x20 ;  /* 0x0000002000027836 */ /* 0x002fe20000000000 */
[C---:B------:R-:W-:Y:S05]  /*44f0*/  HMMA.16816.F32 R16, R144.reuse, R150, R16 ;  /* 0x000000969010723c */ /* 0x040fea0000001810 */
[----:B------:R-:W-:Y:S01]  /*4500*/  @P1 VIADD R136, R246, 0x10 ;  /* 0x00000010f6881836 */ /* 0x000fe20000000000 */
[----:B------:R-:W-:Y:S01]  /*4510*/  PLOP3.LUT P1, PT, PT, PT, UP1, 0x80, 0x0 ;  /* 0x000000000000781c */ /* 0x000fe20003f2f018 */
[-C--:B------:R-:W-:Y:S04]  /*4520*/  HMMA.16816.F32 R20, R144, R132.reuse, R20 ;  /* 0x000000849014723c */ /* 0x080fe80000001814 */
[----:B---3--:R-:W-:Y:S02]  /*4530*/  SHF.R.S32.HI R141, RZ, 0x1f, R141 ;  /* 0x0000001fff8d7819 */ /* 0x008fe4000001148d */
[C---:B------:R-:W-:Y:S06]  /*4540*/  HMMA.16816.F32 R24, R156.reuse, R132, R24 ;  /* 0x000000849c18723c */ /* 0x040fec0000001818 */
[----:B------:R-:W-:Y:S01]  /*4550*/  @P1 ISETP.GE.AND P1, PT, R136, UR7, PT ;  /* 0x0000000788001c0c */ /* 0x000fe2000bf26270 */
[-C--:B------:R-:W-:Y:S01]  /*4560*/  HMMA.16816.F32 R28, R156, R134.reuse, R28 ;  /* 0x000000869c1c723c */ /* 0x080fe2000000181c */
[----:B------:R-:W3:Y:S03]  /*4570*/  LDL R157, [R1+0x40] ;  /* 0x00004000019d7983 */ /* 0x000ee60000100800 */
[C---:B------:R-:W-:Y:S02]  /*4580*/  VIADD R133, R0.reuse, 0x28 ;  /* 0x0000002800857836 */ /* 0x040fe40000000000 */
[----:B------:R-:W-:Y:S01]  /*4590*/  HMMA.16816.F32 R32, R144, R134, R32 ;  /* 0x000000869020723c */ /* 0x000fe20000001820 */
[----:B------:R-:W1:Y:S03]  /*45a0*/  S2R R144, SR_TID.X ;  /* 0x0000000000907919 */ /* 0x000e660000002100 */
[----:B------:R-:W-:Y:S01]  /*45b0*/  ISETP.GE.AND P0, PT, R133, RZ, PT ;  /* 0x000000ff8500720c */ /* 0x000fe20003f06270 */
[----:B------:R-:W-:Y:S01]  /*45c0*/  VIADD R132, R0, 0x8 ;  /* 0x0000000800847836 */ /* 0x000fe20000000000 */
[-C--:B------:R-:W-:Y:S05]  /*45d0*/  HMMA.16816.F32 R4, R152, R160.reuse, R4 ;  /* 0x000000a09804723c */ /* 0x080fea0000001804 */
[----:B------:R-:W-:Y:S01]  /*45e0*/  ISETP.GE.AND P3, PT, R132, RZ, PT ;  /* 0x000000ff8400720c */ /* 0x000fe20003f66270 */
[C---:B------:R-:W-:Y:S05]  /*45f0*/  HMMA.16816.F32 R8, R164.reuse, R160, R8 ;  /* 0x000000a0a408723c */ /* 0x040fea0000001808 */
[----:B------:R-:W-:Y:S01]  /*4600*/  @!P0 IADD3 R133, -R0, -0x28, RZ ;  /* 0xffffffd800858810 */ /* 0x000fe20007ffe1ff */
[-C--:B------:R-:W-:Y:S03]  /*4610*/  HMMA.16816.F32 R12, R164, R162.reuse, R12 ;  /* 0x000000a2a40c723c */ /* 0x080fe6000000180c */
[----:B------:R-:W-:Y:S02]  /*4620*/  ISETP.GE.AND P0, PT, R2, RZ, PT ;  /* 0x000000ff0200720c */ /* 0x000fe40003f06270 */
[----:B------:R-:W-:Y:S01]  /*4630*/  I2FP.F32.S32 R133, R133 ;  /* 0x0000008500857245 */ /* 0x000fe20000201400 */
[C---:B------:R-:W-:Y:S05]  /*4640*/  HMMA.16816.F32 R16, R152.reuse, R162, R16 ;  /* 0x000000a29810723c */ /* 0x040fea0000001810 */
[C---:B------:R-:W-:Y:S01]  /*4650*/  @!P3 IADD3 R132, -R0.reuse, -0x8, RZ ;  /* 0xfffffff80084b810 */ /* 0x040fe20007ffe1ff */
[C---:B------:R-:W-:Y:S01]  /*4660*/  VIADD R145, R0.reuse, 0xfffffff7 ;  /* 0xfffffff700917836 */ /* 0x040fe20000000000 */
[----:B------:R-:W-:Y:S01]  /*4670*/  PLOP3.LUT P3, PT, PT, PT, UP1, 0x80, 0x0 ;  /* 0x000000000000781c */ /* 0x000fe20003f6f018 */
[C---:B------:R-:W-:Y:S03]  /*4680*/  VIADD R146, R0.reuse, 0xfffffff0 ;  /* 0xfffffff000927836 */ /* 0x040fe60000000000 */
[C---:B------:R-:W-:Y:S01]  /*4690*/  @!P0 IADD3 R2, -R0.reuse, -0x20, RZ ;  /* 0xffffffe000028810 */ /* 0x040fe20007ffe1ff */
[----:B------:R-:W-:Y:S01]  /*46a0*/  FFMA.FTZ R10, R133, -UR5, R10 ;  /* 0x80000005850a7c23 */ /* 0x000fe2000801000a */
[----:B------:R-:W-:Y:S01]  /*46b0*/  IABS R133, R0 ;  /* 0x0000000000857213 */ /* 0x000fe20000000000 */
[C---:B------:R-:W-:Y:S01]  /*46c0*/  VIADD R147, R0.reuse, 0x10 ;  /* 0x0000001000937836 */ /* 0x040fe20000000000 */
[----:B------:R-:W-:Y:S01]  /*46d0*/  I2FP.F32.S32 R161, R2 ;  /* 0x0000000200a17245 */ /* 0x000fe20000201400 */
[C---:B------:R-:W-:Y:S01]  /*46e0*/  VIADD R134, R0.reuse, 0xffffffff ;  /* 0xffffffff00867836 */ /* 0x040fe20000000000 */
[----:B------:R-:W-:Y:S01]  /*46f0*/  I2FP.F32.S32 R170, R133 ;  /* 0x0000008500aa7245 */ /* 0x000fe20000201400 */
[----:B------:R-:W-:Y:S01]  /*4700*/  VIADD R133, R0, 0x7 ;  /* 0x0000000700857836 */ /* 0x000fe20000000000 */
[----:B------:R-:W-:Y:S01]  /*4710*/  PLOP3.LUT P0, PT, PT, PT, UP1, 0x80, 0x0 ;  /* 0x000000000000781c */ /* 0x000fe20003f0f018 */
[C---:B------:R-:W-:Y:S01]  /*4720*/  FFMA.FTZ R8, R161.reuse, -UR5, R8 ;  /* 0x80000005a1087c23 */ /* 0x040fe20008010008 */
[----:B------:R-:W-:Y:S01]  /*4730*/  I2FP.F32.S32 R237, R132 ;  /* 0x0000008400ed7245 */ /* 0x000fe20000201400 */
[----:B------:R-:W-:Y:S01]  /*4740*/  FFMA.FTZ R14, R161, -UR5, R14 ;  /* 0x80000005a10e7c23 */ /* 0x000fe2000801000e */
[----:B------:R-:W-:Y:S01]  /*4750*/  @P3 FSEL R10, R10, -INF , !P6 ;  /* 0xff8000000a0a3808 */ /* 0x000fe20007000000 */
[----:B------:R-:W2:Y:S01]  /*4760*/  LDL R161, [R1+0x20] ;  /* 0x0000200001a17983 */ /* 0x000ea20000100800 */
[----:B------:R-:W-:Y:S01]  /*4770*/  @P2 FSEL R8, R8, -INF , !P6 ;  /* 0xff80000008082808 */ /* 0x000fe20007000000 */
[C---:B------:R-:W-:Y:S01]  /*4780*/  FFMA.FTZ R4, R170.reuse, -UR5, R4 ;  /* 0x80000005aa047c23 */ /* 0x040fe20008010004 */
[----:B-1----:R-:W-:Y:S01]  /*4790*/  LEA.HI R141, R141, R144, RZ, 0x6 ;  /* 0x000000908d8d7211 */ /* 0x002fe200078f30ff */
[----:B------:R-:W-:Y:S01]  /*47a0*/  FFMA.FTZ R6, R237, -UR5, R6 ;  /* 0x80000005ed067c23 */ /* 0x000fe20008010006 */
[----:B------:R-:W-:Y:S01]  /*47b0*/  PLOP3.LUT P2, PT, PT, PT, UP1, 0x80, 0x0 ;  /* 0x000000000000781c */ /* 0x000fe20003f4f018 */
[----:B------:R-:W-:Y:S01]  /*47c0*/  FFMA.FTZ R18, R170, -UR5, R18 ;  /* 0x80000005aa127c23 */ /* 0x000fe20008010012 */
[----:B------:R-:W-:Y:S01]  /*47d0*/  @P4 FSEL R4, R4, -INF , !P6 ;  /* 0xff80000004044808 */ /* 0x000fe20007000000 */
[----:B------:R-:W-:Y:S01]  /*47e0*/  @P0 VIADD R135, R246, 0x9 ;  /* 0x00000009f6870836 */ /* 0x000fe20000000000 */
[----:B------:R-:W-:Y:S01]  /*47f0*/  PLOP3.LUT P4, PT, PT, PT, UP1, 0x80, 0x0 ;  /* 0x000000000000781c */ /* 0x000fe20003f8f018 */
[----:B------:R-:W-:Y:S01]  /*4800*/  VIADD R2, R0, 0x27 ;  /* 0x0000002700027836 */ /* 0x000fe20000000000 */
[----:B------:R-:W-:Y:S01]  /*4810*/  @P5 FSEL R6, R6, -INF , !P6 ;  /* 0xff80000006065808 */ /* 0x000fe20007000000 */
[----:B------:R-:W-:Y:S01]  /*4820*/  VIADD R132, R0, 0x1f ;  /* 0x0000001f00847836 */ /* 0x000fe20000000000 */
[----:B------:R-:W-:Y:S01]  /*4830*/  ISETP.GE.AND P6, PT, R134, RZ, PT ;  /* 0x000000ff8600720c */ /* 0x000fe20003fc6270 */
[C---:B------:R-:W-:Y:S01]  /*4840*/  VIADD R136, R0.reuse, 0xfffffff8 ;  /* 0xfffffff800887836 */ /* 0x040fe20000000000 */
[----:B------:R-:W-:Y:S01]  /*4850*/  ISETP.GE.AND P0, PT, R133, RZ, PT ;  /* 0x000000ff8500720c */ /* 0x000fe20003f06270 */
[----:B------:R-:W-:Y:S01]  /*4860*/  VIADD R160, R0, 0xffffffe8 ;  /* 0xffffffe800a07836 */ /* 0x000fe20000000000 */
[----:B------:R-:W-:Y:S02]  /*4870*/  PLOP3.LUT P5, PT, PT, PT, UP1, 0x80, 0x0 ;  /* 0x000000000000781c */ /* 0x000fe40003faf018 */
[----:B------:R-:W-:Y:S02]  /*4880*/  SHF.R.S32.HI R141, RZ, 0x6, R141 ;  /* 0x00000006ff8d7819 */ /* 0x000fe4000001148d */
[----:B------:R-:W-:Y:S01]  /*4890*/  @P2 ISETP.GE.AND P2, PT, R137, UR7, PT ;  /* 0x0000000789002c0c */ /* 0x000fe2000bf46270 */
[----:B------:R-:W-:Y:S01]  /*48a0*/  @P4 VIADD R143, R246, 0x11 ;  /* 0x00000011f68f4836 */ /* 0x000fe20000000000 */
[----:B------:R-:W-:Y:S01]  /*48b0*/  ISETP.GE.AND P4, PT, R2, RZ, PT ;  /* 0x000000ff0200720c */ /* 0x000fe20003f86270 */
[C---:B------:R-:W-:Y:S01]  /*48c0*/  VIADD R137, R0.reuse, 0x17 ;  /* 0x0000001700897836 */ /* 0x040fe20000000000 */
[----:B------:R-:W-:Y:S02]  /*48d0*/  PLOP3.LUT P3, PT, PT, PT, UP1, 0x80, 0x0 ;  /* 0x000000000000781c */ /* 0x000fe40003f6f018 */
[C---:B------:R-:W-:Y:S02]  /*48e0*/  @!P6 IADD3 R134, -R0.reuse, 0x1, RZ ;  /* 0x000000010086e810 */ /* 0x040fe40007ffe1ff */
[----:B------:R-:W-:Y:S02]  /*48f0*/  @!P0 IADD3 R133, -R0, -0x7, RZ ;  /* 0xfffffff900858810 */ /* 0x000fe40007ffe1ff */
[----:B------:R-:W-:Y:S02]  /*4900*/  ISETP.GE.AND P6, PT, R132, RZ, PT ;  /* 0x000000ff8400720c */ /* 0x000fe40003fc6270 */
[----:B------:R-:W-:Y:S02]  /*4910*/  PLOP3.LUT P0, PT, PT, PT, UP1, 0x80, 0x0 ;  /* 0x000000000000781c */ /* 0x000fe40003f0f018 */
[----:B------:R-:W-:Y:S02]  /*4920*/  I2FP.F32.S32 R238, R133 ;  /* 0x0000008500ee7245 */ /* 0x000fe40000201400 */
[----:B------:R-:W-:Y:S02]  /*4930*/  @!P4 IADD3 R2, -R0, -0x27, RZ ;  /* 0xffffffd90002c810 */ /* 0x000fe40007ffe1ff */
[----:B------:R-:W-:Y:S01]  /*4940*/  PLOP3.LUT P4, PT, PT, PT, UP1, 0x80, 0x0 ;  /* 0x000000000000781c */ /* 0x000fe20003f8f018 */
[----:B------:R-:W-:Y:S01]  /*4950*/  FFMA.FTZ R7, R238, -UR5, R7 ;  /* 0x80000005ee077c23 */ /* 0x000fe20008010007 */
[----:B------:R-:W-:Y:S02]  /*4960*/  I2FP.F32.S32 R2, R2 ;  /* 0x0000000200027245 */ /* 0x000fe40000201400 */
[----:B------:R-:W-:Y:S02]  /*4970*/  I2FP.F32.S32 R233, R134 ;  /* 0x0000008600e97245 */ /* 0x000fe40000201400 */
[----:B------:R-:W-:Y:S01]  /*4980*/  @!P6 IADD3 R132, -R0, -0x1f, RZ ;  /* 0xffffffe10084e810 */ /* 0x000fe20007ffe1ff */
[----:B------:R-:W-:Y:S01]  /*4990*/  @P0 VIADD R142, R246, 0x18 ;  /* 0x00000018f68e0836 */ /* 0x000fe20000000000 */
[----:B------:R-:W-:Y:S01]  /*49a0*/  PLOP3.LUT P6, PT, PT, PT, UP1, 0x80, 0x0 ;  /* 0x000000000000781c */ /* 0x000fe20003fcf018 */
[----:B------:R-:W-:Y:S01]  /*49b0*/  FFMA.FTZ R11, R2, -UR5, R11 ;  /* 0x80000005020b7c23 */ /* 0x000fe2000801000b */
[----:B------:R-:W-:Y:S01]  /*49c0*/  I2FP.F32.S32 R171, R132 ;  /* 0x0000008400ab7245 */ /* 0x000fe20000201400 */
[----:B------:R-:W-:Y:S01]  /*49d0*/  FFMA.FTZ R5, R233, -UR5, R5 ;  /* 0x80000005e9057c23 */ /* 0x000fe20008010005 */
[----:B------:R-:W-:Y:S01]  /*49e0*/  PLOP3.LUT P0, PT, PT, PT, UP1, 0x80, 0x0 ;  /* 0x000000000000781c */ /* 0x000fe20003f0f018 */
[----:B------:R-:W-:Y:S01]  /*49f0*/  IMAD.U32 R2, RZ, RZ, UR52 ;  /* 0x00000034ff027e24 */ /* 0x000fe2000f8e00ff */
[----:B------:R-:W-:Y:S01]  /*4a00*/  @P5 ISETP.GE.AND P5, PT, R138, UR7, PT ;  /* 0x000000078a005c0c */ /* 0x000fe2000bfa6270 */
[----:B------:R-:W-:Y:S01]  /*4a10*/  FFMA.FTZ R9, R171, -UR5, R9 ;  /* 0x80000005ab097c23 */ /* 0x000fe20008010009 */
[----:B------:R-:W-:Y:S01]  /*4a20*/  @P3 ISETP.GE.AND P3, PT, R135, UR7, PT ;  /* 0x0000000787003c0c */ /* 0x000fe2000bf66270 */
[----:B------:R-:W-:Y:S01]  /*4a30*/  IMAD R132, R2, 0x4, R141 ;  /* 0x0000000402847824 */ /* 0x000fe200078e028d */
[----:B------:R-:W-:Y:S01]  /*4a40*/  @P4 FSEL R5, R5, -INF , !P5 ;  /* 0xff80000005054808 */ /* 0x000fe20006800000 */
[----:B------:R-:W-:Y:S01]  /*4a50*/  VIADD R2, R0, 0x18 ;  /* 0x0000001800027836 */ /* 0x000fe20000000000 */
[----:B------:R-:W-:Y:S01]  /*4a60*/  PLOP3.LUT P4, PT, PT, PT, UP1, 0x80, 0x0 ;  /* 0x000000000000781c */ /* 0x000fe20003f8f018 */
[----:B------:R-:W-:Y:S01]  /*4a70*/  FFMA.FTZ R15, R171, -UR5, R15 ;  /* 0x80000005ab0f7c23 */ /* 0x000fe2000801000f */
[----:B------:R-:W-:Y:S01]  /*4a80*/  @P6 FSEL R7, R7, -INF , !P5 ;  /* 0xff80000007076808 */ /* 0x000fe20006800000 */
[----:B------:R-:W-:Y:S01]  /*4a90*/  FFMA.FTZ R19, R233, -UR5, R19 ;  /* 0x80000005e9137c23 */ /* 0x000fe20008010013 */
[----:B------:R-:W-:Y:S02]  /*4aa0*/  PLOP3.LUT P6, PT, PT, PT, UP1, 0x80, 0x0 ;  /* 0x000000000000781c */ /* 0x000fe40003fcf018 */
[----:B------:R-:W-:Y:S02]  /*4ab0*/  @P0 FSEL R9, R9, -INF , !P5 ;  /* 0xff80000009090808 */ /* 0x000fe40006800000 */
[----:B------:R-:W-:Y:S02]  /*4ac0*/  LOP3.LUT R132, R132, UR47, RZ, 0x3c, !PT ;  /* 0x0000002f84847c12 */ /* 0x000fe4000f8e3cff */
[----:B------:R-:W-:Y:S03]  /*4ad0*/  ISETP.GE.AND P0, PT, R2, RZ, PT ;  /* 0x000000ff0200720c */ /* 0x000fe60003f06270 */
[----:B------:R-:W-:Y:S02]  /*4ae0*/  @P4 FSEL R11, R11, -INF , !P5 ;  /* 0xff8000000b0b4808 */ /* 0x000fe40006800000 */
[----:B------:R-:W-:Y:S02]  /*4af0*/  ISETP.GE.AND P5, PT, R137, RZ, PT ;  /* 0x000000ff8900720c */ /* 0x000fe40003fa6270 */
[----:B------:R-:W-:Y:S01]  /*4b00*/  ISETP.GE.AND P4, PT, R136, RZ, PT ;  /* 0x000000ff8800720c */ /* 0x000fe20003f86270 */
[----:B------:R-:W-:Y:S01]  /*4b10*/  @P6 VIADD R144, R246, 0x19 ;  /* 0x00000019f6906836 */ /* 0x000fe20000000000 */
[----:B------:R-:W-:Y:S04]  /*4b20*/  ISETP.GE.AND P6, PT, R145, RZ, PT ;  /* 0x000000ff9100720c */ /* 0x000fe80003fc6270 */
[----:B------:R-:W-:Y:S02]  /*4b30*/  @!P0 IADD3 R2, -R0, -0x18, RZ ;  /* 0xffffffe800028810 */ /* 0x000fe40007ffe1ff */
[----:B------:R-:W-:Y:S03]  /*4b40*/  ISETP.GE.AND P0, PT, R146, RZ, PT ;  /* 0x000000ff9200720c */ /* 0x000fe60003f06270 */
[C---:B------:R-:W-:Y:S02]  /*4b50*/  @!P5 IADD3 R137, -R0.reuse, -0x17, RZ ;  /* 0xffffffe90089d810 */ /* 0x040fe40007ffe1ff */
[----:B------:R-:W-:Y:S02]  /*4b60*/  PLOP3.LUT P5, PT, PT, PT, UP1, 0x80, 0x0 ;  /* 0x000000000000781c */ /* 0x000fe40003faf018 */
[C---:B------:R-:W-:Y:S02]  /*4b70*/  @!P6 IADD3 R145, -R0.reuse, 0x9, RZ ;  /* 0x000000090091e810 */ /* 0x040fe40007ffe1ff */
[----:B------:R-:W-:Y:S02]  /*4b80*/  ISETP.GE.AND P6, PT, R147, RZ, PT ;  /* 0x000000ff9300720c */ /* 0x000fe40003fc6270 */
[C---:B------:R-:W-:Y:S02]  /*4b90*/  @!P4 IADD3 R136, -R0.reuse, 0x8, RZ ;  /* 0x000000080088c810 */ /* 0x040fe40007ffe1ff */
[----:B------:R-:W-:Y:S02]  /*4ba0*/  @!P0 IADD3 R146, -R0, 0x10, RZ ;  /* 0x0000001000928810 */ /* 0x000fe40007ffe1ff */
[----:B------:R-:W-:Y:S02]  /*4bb0*/  PLOP3.LUT P4, PT, PT, PT, UP1, 0x80, 0x0 ;  /* 0x000000000000781c */ /* 0x000fe40003f8f018 */
[----:B------:R-:W-:Y:S02]  /*4bc0*/  I2FP.F32.S32 R145, R145 ;  /* 0x0000009100917245 */ /* 0x000fe40000201400 */
[----:B------:R-:W-:Y:S02]  /*4bd0*/  @P5 ISETP.GE.AND P5, PT, R142, UR7, PT ;  /* 0x000000078e005c0c */ /* 0x000fe4000bfa6270 */
[----:B------:R-:W-:Y:S01]  /*4be0*/  I2FP.F32.S32 R146, R146 ;  /* 0x0000009200927245 */ /* 0x000fe20000201400 */
[----:B------:R-:W-:Y:S01]  /*4bf0*/  FFMA.FTZ R17, R145, -UR5, R17 ;  /* 0x8000000591117c23 */ /* 0x000fe20008010011 */
[----:B------:R-:W-:Y:S04]  /*4c00*/  @!P6 IADD3 R147, -R0, -0x10, RZ ;  /* 0xfffffff00093e810 */ /* 0x000fe80007ffe1ff */
[----:B------:R-:W-:Y:S02]  /*4c10*/  I2FP.F32.S32 R147, R147 ;  /* 0x0000009300937245 */ /* 0x000fe40000201400 */
[----:B------:R-:W-:Y:S01]  /*4c20*/  @P4 ISETP.GE.AND P4, PT, R143, UR7, PT ;  /* 0x000000078f004c0c */ /* 0x000fe2000bf86270 */
[----:B----4-:R-:W-:Y:S01]  /*4c30*/  IMAD R140, R140, 0x4, R139 ;  /* 0x000000048c8c7824 */ /* 0x010fe200078e028b */
[----:B------:R-:W-:Y:S03]  /*4c40*/  LOP3.LUT R134, R149, R132, RZ, 0x3c, !PT ;  /* 0x0000008495867212 */ /* 0x000fe600078e3cff */
[----:B------:R-:W-:Y:S01]  /*4c50*/  IMAD.WIDE.U32 R132, R140, -0x326172a9, RZ ;  /* 0xcd9e8d578c847825 */ /* 0x000fe200078e00ff */
[----:B------:R-:W-:Y:S03]  /*4c60*/  LOP3.LUT R141, R148, UR48, RZ, 0x3c, !PT ;  /* 0x00000030948d7c12 */ /* 0x000fe6000f8e3cff */
[----:B------:R-:W-:Y:S04]  /*4c70*/  IMAD.WIDE.U32 R168, R134, -0x326172a9, RZ ;  /* 0xcd9e8d5786a87825 */ /* 0x000fe800078e00ff */
[C---:B------:R-:W-:Y:S01]  /*4c80*/  VIADD R149, R0.reuse, 0xf ;  /* 0x0000000f00957836 */ /* 0x040fe20000000000 */
[----:B------:R-:W-:Y:S01]  /*4c90*/  LOP3.LUT R134, R169, UR37, R132, 0x96, !PT ;  /* 0x00000025a9867c12 */ /* 0x000fe2000f8e9684 */
[----:B------:R-:W-:Y:S01]  /*4ca0*/  VIADD R148, R0, 0xffffffef ;  /* 0xffffffef00947836 */ /* 0x000fe20000000000 */
[----:B------:R-:W-:Y:S02]  /*4cb0*/  LOP3.LUT R159, R168, UR49, RZ, 0x3c, !PT ;  /* 0x00000031a89f7c12 */ /* 0x000fe4000f8e3cff */
[----:B------:R-:W-:Y:S01]  /*4cc0*/  ISETP.GE.AND P6, PT, R149, RZ, PT ;  /* 0x000000ff9500720c */ /* 0x000fe20003fc6270 */
[----:B------:R-:W-:Y:S01]  /*4cd0*/  IMAD.WIDE.U32 R134, R134, -0x2daee0ad, RZ ;  /* 0xd2511f5386867825 */ /* 0x000fe200078e00ff */
[----:B------:R-:W-:Y:S11]  /*4ce0*/  ISETP.GE.AND P0, PT, R148, RZ, PT ;  /* 0x000000ff9400720c */ /* 0x000ff60003f06270 */
[C---:B------:R-:W-:Y:S02]  /*4cf0*/  @!P6 IADD3 R149, -R0.reuse, -0xf, RZ ;  /* 0xfffffff10095e810 */ /* 0x040fe40007ffe1ff */
[----:B------:R-:W-:Y:S02]  /*4d00*/  @!P0 IADD3 R148, -R0, 0x11, RZ ;  /* 0x0000001100948810 */ /* 0x000fe40007ffe1ff */
[----:B------:R-:W-:Y:S02]  /*4d10*/  ISETP.GE.AND P0, PT, R160, RZ, PT ;  /* 0x000000ffa000720c */ /* 0x000fe40003f06270 */
[----:B---3--:R-:W-:Y:S02]  /*4d20*/  LOP3.LUT R133, R133, R157, RZ, 0x3c, !PT ;  /* 0x0000009d85857212 */ /* 0x008fe400078e3cff */
[----:B------:R-:W-:Y:S02]  /*4d30*/  PLOP3.LUT P6, PT, PT, PT, UP1, 0x80, 0x0 ;  /* 0x000000000000781c */ /* 0x000fe40003fcf018 */
[----:B------:R-:W-:Y:S01]  /*4d40*/  I2FP.F32.S32 R148, R148 ;  /* 0x0000009400947245 */ /* 0x000fe20000201400 */
[----:B------:R-:W-:Y:S05]  /*4d50*/  IMAD.WIDE.U32 R132, R133, -0x2daee0ad, RZ ;  /* 0xd2511f5385847825 */ /* 0x000fea00078e00ff */
[----:B------:R-:W-:Y:S02]  /*4d60*/  LOP3.LUT R138, R141, R133, RZ, 0x3c, !PT ;  /* 0x000000858d8a7212 */ /* 0x000fe400078e3cff */
[----:B------:R-:W-:Y:S01]  /*4d70*/  LOP3.LUT R135, R135, UR38, R132, 0x96, !PT ;  /* 0x0000002687877c12 */ /* 0x000fe2000f8e9684 */
[----:B------:R-:W-:Y:S01]  /*4d80*/  VIADD R132, R140, 0x2 ;  /* 0x000000028c847836 */ /* 0x000fe20000000000 */
[----:B------:R-:W-:Y:S01]  /*4d90*/  @!P0 IADD3 R160, -R0, 0x18, RZ ;  /* 0x0000001800a08810 */ /* 0x000fe20007ffe1ff */
[----:B------:R-:W-:Y:S01]  /*4da0*/  IMAD.WIDE.U32 R138, R138, -0x326172a9, RZ ;  /* 0xcd9e8d578a8a7825 */ /* 0x000fe200078e00ff */
[----:B------:R-:W-:Y:S02]  /*4db0*/  @P6 ISETP.GE.AND P6, PT, R144, UR7, PT ;  /* 0x0000000790006c0c */ /* 0x000fe4000bfc6270 */
[----:B------:R-:W-:Y:S01]  /*4dc0*/  I2FP.F32.S32 R160, R160 ;  /* 0x000000a000a07245 */ /* 0x000fe20000201400 */
[----:B------:R-:W-:Y:S01]  /*4dd0*/  IMAD.WIDE.U32 R132, R132, -0x326172a9, RZ ;  /* 0xcd9e8d5784847825 */ /* 0x000fe200078e00ff */
[----:B------:R-:W-:Y:S04]  /*4de0*/  LOP3.LUT R150, R159, R139, RZ, 0x3c, !PT ;  /* 0x0000008b9f967212 */ /* 0x000fe800078e3cff */
[----:B------:R-:W-:Y:S01]  /*4df0*/  LOP3.LUT R139, R133, R157, RZ, 0x3c, !PT ;  /* 0x0000009d858b7212 */ /* 0x000fe200078e3cff */
[----:B------:R-:W-:Y:S01]  /*4e00*/  IMAD.WIDE.U32 R150, R150, -0x2daee0ad, RZ ;  /* 0xd2511f5396967825 */ /* 0x000fe200078e00ff */
[----:B------:R-:W-:Y:S04]  /*4e10*/  LOP3.LUT R142, R169, UR37, R132, 0x96, !PT ;  /* 0x00000025a98e7c12 */ /* 0x000fe8000f8e9684 */
[----:B------:R-:W-:Y:S01]  /*4e20*/  LOP3.LUT R156, R151, UR40, R134, 0x96, !PT ;  /* 0x00000028979c7c12 */ /* 0x000fe2000f8e9686 */
[----:B------:R-:W-:Y:S04]  /*4e30*/  IMAD.WIDE.U32 R134, R135, -0x326172a9, RZ ;  /* 0xcd9e8d5787867825 */ /* 0x000fe800078e00ff */
[----:B------:R-:W-:Y:S01]  /*4e40*/  IMAD.WIDE.U32 R156, R156, -0x326172a9, RZ ;  /* 0xcd9e8d579c9c7825 */ /* 0x000fe200078e00ff */
[----:B------:R-:W-:Y:S03]  /*4e50*/  LOP3.LUT R132, R135, UR39, R138, 0x96, !PT ;  /* 0x0000002787847c12 */ /* 0x000fe6000f8e968a */
[----:B------:R-:W-:Y:S01]  /*4e60*/  IMAD.WIDE.U32 R138, R139, -0x2daee0ad, RZ ;  /* 0xd2511f538b8a7825 */ /* 0x000fe200078e00ff */
[----:B------:R-:W-:Y:S03]  /*4e70*/  LOP3.LUT R168, R157, UR41, R134, 0x96, !PT ;  /* 0x000000299da87c12 */ /* 0x000fe6000f8e9686 */
[----:B------:R-:W-:Y:S01]  /*4e80*/  VIADD R157, R0, 0xffffffe7 ;  /* 0xffffffe7009d7836 */ /* 0x000fe20000000000 */
[----:B------:R-:W-:Y:S01]  /*4e90*/  LOP3.LUT R141, R141, R139, RZ, 0x3c, !PT ;  /* 0x0000008b8d8d7212 */ /* 0x000fe200078e3cff */
[----:B------:R-:W-:Y:S03]  /*4ea0*/  IMAD.WIDE.U32 R142, R142, -0x2daee0ad, RZ ;  /* 0xd2511f538e8e7825 */ /* 0x000fe600078e00ff */
[----:B------:R-:W-:Y:S01]  /*4eb0*/  ISETP.GE.AND P0, PT, R157, RZ, PT ;  /* 0x000000ff9d00720c */ /* 0x000fe20003f06270 */
[----:B------:R-:W-:Y:S01]  /*4ec0*/  IMAD.WIDE.U32 R132, R132, -0x2daee0ad, RZ ;  /* 0xd2511f5384847825 */ /* 0x000fe200078e00ff */
[----:B------:R-:W-:Y:S03]  /*4ed0*/  LOP3.LUT R158, R143, UR38, R138, 0x96, !PT ;  /* 0x000000268f9e7c12 */ /* 0x000fe6000f8e968a */
[----:B------:R-:W-:Y:S01]  /*4ee0*/  IMAD.WIDE.U32 R168, R168, -0x2daee0ad, RZ ;  /* 0xd2511f53a8a87825 */ /* 0x000fe200078e00ff */
[----:B------:R-:W-:Y:S03]  /*4ef0*/  LOP3.LUT R134, R133, UR42, R150, 0x96, !PT ;  /* 0x0000002a85867c12 */ /* 0x000fe6000f8e9696 */
[----:B------:R-:W-:Y:S01]  /*4f00*/  IMAD.WIDE.U32 R140, R141, -0x326172a9, RZ ;  /* 0xcd9e8d578d8c7825 */ /* 0x000fe200078e00ff */
[----:B------:R-:W-:Y:S03]  /*4f10*/  LOP3.LUT R132, R169, UR44, R132, 0x96, !PT ;  /* 0x0000002ca9847c12 */ /* 0x000fe6000f8e9684 */
[----:B------:R-:W-:Y:S01]  /*4f20*/  @!P0 IADD3 R157, -R0, 0x19, RZ ;  /* 0x00000019009d8810 */ /* 0x000fe20007ffe1ff */
[----:B------:R-:W-:Y:S01]  /*4f30*/  IMAD.WIDE.U32 R134, R134, -0x326172a9, RZ ;  /* 0xcd9e8d5786867825 */ /* 0x000fe200078e00ff */
[----:B------:R-:W-:Y:S02]  /*4f40*/  LOP3.LUT R150, R159, R141, RZ, 0x3c, !PT ;  /* 0x0000008d9f967212 */ /* 0x000fe400078e3cff */
[----:B------:R-:W-:Y:S01]  /*4f50*/  PLOP3.LUT P0, PT, PT, PT, UP1, 0x80, 0x0 ;  /* 0x000000000000781c */ /* 0x000fe20003f0f018 */
[----:B------:R-:W-:Y:S01]  /*4f60*/  IMAD.WIDE.U32 R158, R158, -0x326172a9, RZ ;  /* 0xcd9e8d579e9e7825 */ /* 0x000fe200078e00ff */
[----:B------:R-:W-:Y:S02]  /*4f70*/  I2FP.F32.S32 R0, R136 ;  /* 0x0000008800007245 */ /* 0x000fe40000201400 */
[----:B------:R-:W-:Y:S01]  /*4f80*/  I2FP.F32.S32 R157, R157 ;  /* 0x0000009d009d7245 */ /* 0x000fe20000201400 */
[----:B------:R-:W-:Y:S01]  /*4f90*/  IMAD.WIDE.U32 R132, R132, -0x326172a9, RZ ;  /* 0xcd9e8d5784847825 */ /* 0x000fe200078e00ff */
[----:B------:R-:W-:Y:S02]  /*4fa0*/  LOP3.LUT R138, R159, UR39, R140, 0x96, !PT ;  /* 0x000000279f8a7c12 */ /* 0x000fe4000f8e968c */
[----:B------:R-:W-:Y:S01]  /*4fb0*/  LOP3.LUT R159, R135, UR43, R156, 0x96, !PT ;  /* 0x0000002b879f7c12 */ /* 0x000fe2000f8e969c */
[----:B------:R-:W-:Y:S01]  /*4fc0*/  IMAD.WIDE.U32 R150, R150, -0x2daee0ad, RZ ;  /* 0xd2511f5396967825 */ /* 0x000fe200078e00ff */
[----:B------:R-:W-:Y:S02]  /*4fd0*/  LOP3.LUT R144, R133, UR45, R134, 0x96, !PT ;  /* 0x0000002d85907c12 */ /* 0x000fe4000f8e9686 */
[----:B------:R-:W-:Y:S01]  /*4fe0*/  LOP3.LUT R239, R132, 0xff, RZ, 0xc0, !PT ;  /* 0x000000ff84ef7812 */ /* 0x000fe200078ec0ff */
[----:B------:R-:W-:Y:S01]  /*4ff0*/  IMAD.WIDE.U32 R138, R138, -0x2daee0ad, RZ ;  /* 0xd2511f538a8a7825 */ /* 0x000fe200078e00ff */
[----:B------:R-:W-:Y:S02]  /*5000*/  SHF.R.U32.HI R241, RZ, 0x18, R132 ;  /* 0x00000018fff17819 */ /* 0x000fe40000011684 */
[----:B------:R-:W-:Y:S01]  /*5010*/  LOP3.LUT R244, R132, 0xffff, RZ, 0xc0, !PT ;  /* 0x0000ffff84f47812 */ /* 0x000fe200078ec0ff */
[----:B------:R-:W-:Y:S01]  /*5020*/  FFMA.FTZ R16, R0, -UR5, R16 ;  /* 0x8000000500107c23 */ /* 0x000fe20008010010 */
[----:B------:R-:W-:Y:S02]  /*5030*/  SHF.R.U32.HI R245, RZ, 0x10, R132 ;  /* 0x00000010fff57819 */ /* 0x000fe40000011684 */
[----:B------:R-:W-:Y:S01]  /*5040*/  I2FP.F32.S32 R156, R2 ;  /* 0x00000002009c7245 */ /* 0x000fe20000201400 */
[----:B------:R-:W1:Y:S01]  /*5050*/  LDSM.16.M88.4 R132, [R223+-0x1c00] ;  /* 0xffe40000df84783b */ /* 0x000e620000000200 */
[----:B------:R-:W-:Y:S01]  /*5060*/  LOP3.LUT R140, R151, UR40, R142, 0x96, !PT ;  /* 0x00000028978c7c12 */ /* 0x000fe2000f8e968e */
[----:B--2---:R-:W-:Y:S01]  /*5070*/  FMUL.FTZ R2, R232, 1.4426950216293334961 ;  /* 0x3fb8aa3be8027820 */ /* 0x004fe20000410000 */
[----:B------:R-:W-:Y:S01]  /*5080*/  LOP3.LUT R150, R139, UR42, R150, 0x96, !PT ;  /* 0x0000002a8b967c12 */ /* 0x000fe2000f8e9696 */
[----:B------:R-:W-:Y:S02]  /*5090*/  FFMA.FTZ R12, R156, -UR5, R12 ;  /* 0x800000059c0c7c23 */ /* 0x000fe4000801000c */
[----:B------:R-:W-:Y:S03]  /*50a0*/  IMAD.WIDE.U32 R140, R140, -0x326172a9, RZ ;  /* 0xcd9e8d578c8c7825 */ /* 0x000fe600078e00ff */
[----:B------:R-:W-:Y:S01]  /*50b0*/  @P0 FSEL R12, R12, -INF , !P2 ;  /* 0xff8000000c0c0808 */ /* 0x000fe20005000000 */
[----:B------:R-:W-:Y:S01]  /*50c0*/  IMAD.WIDE.U32 R150, R150, -0x326172a9, RZ ;  /* 0xcd9e8d5796967825 */ /* 0x000fe200078e00ff */
[----:B------:R-:W-:Y:S02]  /*50d0*/  PLOP3.LUT P0, PT, PT, PT, UP1, 0x80, 0x0 ;  /* 0x000000000000781c */ /* 0x000fe40003f0f018 */
[----:B------:R-:W-:Y:S05]  /*50e0*/  LOP3.LUT R142, R141, UR41, R158, 0x96, !PT ;  /* 0x000000298d8e7c12 */ /* 0x000fea000f8e969e */
[----:B------:R-:W-:Y:S05]  /*50f0*/  IMAD.WIDE.U32 R142, R142, -0x2daee0ad, RZ ;  /* 0xd2511f538e8e7825 */ /* 0x000fea00078e00ff */
[----:B------:R-:W-:Y:S02]  /*5100*/  LOP3.LUT R136, R143, UR44, R138, 0x96, !PT ;  /* 0x0000002c8f887c12 */ /* 0x000fe4000f8e968a */
[----:B------:R-:W-:Y:S02]  /*5110*/  @P0 FSEL R14, R14, -INF , !P2 ;  /* 0xff8000000e0e0808 */ /* 0x000fe40005000000 */
[----:B------:R-:W-:Y:S02]  /*5120*/  PLOP3.LUT P0, PT, PT, PT, UP1, 0x80, 0x0 ;  /* 0x000000000000781c */ /* 0x000fe40003f0f018 */
[----:B------:R-:W-:Y:S01]  /*5130*/  LOP3.LUT R138, R151, UR43, R140, 0x96, !PT ;  /* 0x0000002b978a7c12 */ /* 0x000fe2000f8e968c */
[----:B------:R-:W-:Y:S01]  /*5140*/  IMAD.WIDE.U32 R140, R159, -0x2daee0ad, RZ ;  /* 0xd2511f539f8c7825 */ /* 0x000fe200078e00ff */
[----:B------:R-:W-:Y:S03]  /*5150*/  I2FP.F32.S32 R151, R137 ;  /* 0x0000008900977245 */ /* 0x000fe60000201400 */
[----:B------:R-:W-:Y:S01]  /*5160*/  IMAD.WIDE.U32 R138, R138, -0x2daee0ad, RZ ;  /* 0xd2511f538a8a7825 */ /* 0x000fe200078e00ff */
[----:B------:R-:W-:Y:S02]  /*5170*/  LOP3.LUT R143, R141, UR46, R168, 0x96, !PT ;  /* 0x0000002e8d8f7c12 */ /* 0x000fe4000f8e96a8 */
[----:B------:R-:W-:Y:S01]  /*5180*/  LOP3.LUT R242, R140, 0xffff, RZ, 0xc0, !PT ;  /* 0x0000ffff8cf27812 */ /* 0x000fe200078ec0ff */
[----:B------:R-:W-:Y:S01]  /*5190*/  IMAD.WIDE.U32 R136, R136, -0x326172a9, RZ ;  /* 0xcd9e8d5788887825 */ /* 0x000fe200078e00ff */
[----:B------:R-:W-:Y:S01]  /*51a0*/  LOP3.LUT R142, R139, UR46, R142, 0x96, !PT ;  /* 0x0000002e8b8e7c12 */ /* 0x000fe2000f8e968e */
[-C--:B-1----:R-:W-:Y:S03]  /*51b0*/  HMMA.16816.F32 R20, R152, R132.reuse, R20 ;  /* 0x000000849814723c */ /* 0x082fe60000001814 */
[----:B------:R-:W-:Y:S01]  /*51c0*/  LOP3.LUT R158, R140, 0xff, RZ, 0xc0, !PT ;  /* 0x000000ff8c9e7812 */ /* 0x000fe200078ec0ff */
[----:B------:R-:W-:Y:S01]  /*51d0*/  FFMA.FTZ R13, R151, -UR5, R13 ;  /* 0x80000005970d7c23 */ /* 0x000fe2000801000d */
[----:B------:R-:W-:Y:S01]  /*51e0*/  @P0 FSEL R16, R16, -INF , !P2 ;  /* 0xff80000010100808 */ /* 0x000fe20005000000 */
[C---:B------:R-:W-:Y:S01]  /*51f0*/  HMMA.16816.F32 R24, R164.reuse, R132, R24 ;  /* 0x00000084a418723c */ /* 0x040fe20000001818 */
[----:B------:R-:W-:Y:S04]  /*5200*/  PLOP3.LUT P0, PT, PT, PT, UP1, 0x80, 0x0 ;  /* 0x000000000000781c */ /* 0x000fe80003f0f018 */
[----:B------:R-:W-:Y:S01]  /*5210*/  SHF.R.U32.HI R159, RZ, 0x18, R140 ;  /* 0x00000018ff9f7819 */ /* 0x000fe2000001168c */
[-C--:B------:R-:W-:Y:S05]  /*5220*/  HMMA.16816.F32 R28, R164, R134.reuse, R28 ;  /* 0x00000086a41c723c */ /* 0x080fea000000181c */
[----:B------:R-:W-:Y:S01]  /*5230*/  SHF.R.U32.HI R141, RZ, 0x18, R136 ;  /* 0x00000018ff8d7819 */ /* 0x000fe20000011688 */
[----:B------:R-:W-:Y:S05]  /*5240*/  HMMA.16816.F32 R32, R152, R134, R32 ;  /* 0x000000869820723c */ /* 0x000fea0000001820 */
[----:B------:R-:W-:Y:S01]  /*5250*/  SHF.R.U32.HI R243, RZ, 0x10, R140 ;  /* 0x00000010fff37819 */ /* 0x000fe2000001168c */
[----:B------:R-:W-:Y:S01]  /*5260*/  FFMA.FTZ R20, R146, -UR5, R20 ;  /* 0x8000000592147c23 */ /* 0x000fe20008010014 */
[----:B------:R-:W-:Y:S01]  /*5270*/  @P0 FSEL R18, R18, -INF , !P2 ;  /* 0xff80000012120808 */ /* 0x000fe20005000000 */
[C---:B------:R-:W-:Y:S01]  /*5280*/  FMUL.FTZ R133, R235.reuse, 1.4426950216293334961 ;  /* 0x3fb8aa3beb857820 */ /* 0x040fe20000410000 */
[----:B------:R-:W-:Y:S02]  /*5290*/  FSETP.NEU.FTZ.AND P0, PT, R235, -INF , PT ;  /* 0xff800000eb00780b */ /* 0x000fe40003f1d000 */
[----:B------:R-:W-:Y:S01]  /*52a0*/  LOP3.LUT R140, R136, 0xff, RZ, 0xc0, !PT ;  /* 0x000000ff888c7812 */ /* 0x000fe200078ec0ff */
[----:B------:R-:W-:Y:S01]  /*52b0*/  FFMA.FTZ R24, R147, -UR5, R24 ;  /* 0x8000000593187c23 */ /* 0x000fe20008010018 */
[----:B------:R-:W-:Y:S01]  /*52c0*/  FSEL R133, R133, RZ, P0 ;  /* 0x000000ff85857208 */ /* 0x000fe20000000000 */
[----:B------:R-:W-:Y:S01]  /*52d0*/  FFMA.FTZ R23, R145, -UR5, R23 ;  /* 0x8000000591177c23 */ /* 0x000fe20008010017 */
[----:B------:R-:W-:Y:S01]  /*52e0*/  FSETP.NEU.FTZ.AND P0, PT, R232, -INF , PT ;  /* 0xff800000e800780b */ /* 0x000fe20003f1d000 */
[----:B------:R-:W-:Y:S01]  /*52f0*/  FFMA.FTZ R21, R148, -UR5, R21 ;  /* 0x8000000594157c23 */ /* 0x000fe20008010015 */
[----:B------:R-:W-:Y:S01]  /*5300*/  FSETP.NEU.FTZ.AND P2, PT, R234, -INF , PT ;  /* 0xff800000ea00780b */ /* 0x000fe20003f5d000 */
[----:B------:R-:W-:Y:S01]  /*5310*/  FFMA.FTZ R28, R237, -UR5, R28 ;  /* 0x80000005ed1c7c23 */ /* 0x000fe2000801001c */
[----:B------:R-:W-:Y:S01]  /*5320*/  FSEL R2, R2, RZ, P0 ;  /* 0x000000ff02027208 */ /* 0x000fe20000000000 */
[----:B------:R1:W5:Y:S01]  /*5330*/  LDL R237, [R1+0x30] ;  /* 0x0000300001ed7983 */ /* 0x0003620000100800 */
[----:B------:R-:W-:Y:S01]  /*5340*/  PLOP3.LUT P0, PT, PT, PT, UP1, 0x80, 0x0 ;  /* 0x000000000000781c */ /* 0x000fe20003f0f018 */
[----:B------:R-:W-:Y:S01]  /*5350*/  FMUL.FTZ R132, R234, 1.4426950216293334961 ;  /* 0x3fb8aa3bea847820 */ /* 0x000fe20000410000 */
[----:B------:R-:W-:Y:S01]  /*5360*/  SHF.R.U32.HI R240, RZ, 0x10, R138 ;  /* 0x00000010fff07819 */ /* 0x000fe2000001168a */
[--C-:B------:R-:W-:Y:S01]  /*5370*/  FFMA.FTZ R5, R5, UR11, -R133.reuse ;  /* 0x0000000b05057c23 */ /* 0x100fe20008010885 */
[----:B------:R-:W-:Y:S01]  /*5380*/  FFMA.FTZ R30, R147, -UR5, R30 ;  /* 0x80000005931e7c23 */ /* 0x000fe2000801001e */
[----:B------:R-:W-:Y:S01]  /*5390*/  FFMA.FTZ R4, R4, UR11, -R133 ;  /* 0x0000000b04047c23 */ /* 0x000fe20008010885 */
[----:B------:R-:W-:Y:S01]  /*53a0*/  FSEL R132, R132, RZ, P2 ;  /* 0x000000ff84847208 */ /* 0x000fe20001000000 */
[----:B------:R-:W-:Y:S01]  /*53b0*/  FFMA.FTZ R29, R238, -UR5, R29 ;  /* 0x80000005ee1d7c23 */ /* 0x000fe2000801001d */
[----:B------:R-:W-:Y:S01]  /*53c0*/  PLOP3.LUT P2, PT, PT, PT, UP1, 0x80, 0x0 ;  /* 0x000000000000781c */ /* 0x000fe20003f4f018 */
[----:B------:R-:W-:Y:S01]  /*53d0*/  FFMA.FTZ R34, R146, -UR5, R34 ;  /* 0x8000000592227c23 */ /* 0x000fe20008010022 */
[----:B------:R-:W-:Y:S01]  /*53e0*/  FFMA.FTZ R33, R157, -UR5, R33 ;  /* 0x800000059d217c23 */ /* 0x000fe20008010021 */
[--C-:B------:R-:W-:Y:S01]  /*53f0*/  FFMA.FTZ R6, R6, UR11, -R132.reuse ;  /* 0x0000000b06067c23 */ /* 0x100fe20008010884 */
[----:B------:R-:W-:Y:S01]  /*5400*/  FFMA.FTZ R7, R7, UR11, -R132 ;  /* 0x0000000b07077c23 */ /* 0x000fe20008010884 */
[----:B------:R-:W-:Y:S01]  /*5410*/  @P0 FSEL R15, R15, -INF , !P3 ;  /* 0xff8000000f0f0808 */ /* 0x000fe20005800000 */
[----:B------:R-:W-:Y:S01]  /*5420*/  FFMA.FTZ R35, R148, -UR5, R35 ;  /* 0x8000000594237c23 */ /* 0x000fe20008010023 */
[----:B------:R-:W-:Y:S01]  /*5430*/  PLOP3.LUT P0, PT, PT, PT, UP1, 0x80, 0x0 ;  /* 0x000000000000781c */ /* 0x000fe20003f0f018 */
[--C-:B------:R-:W-:Y:S01]  /*5440*/  FFMA.FTZ R9, R9, UR11, -R2.reuse ;  /* 0x0000000b09097c23 */ /* 0x100fe20008010802 */
[----:B------:R-:W-:Y:S01]  /*5450*/  FFMA.FTZ R8, R8, UR11, -R2 ;  /* 0x0000000b08087c23 */ /* 0x000fe20008010802 */
[----:B------:R-:W-:Y:S01]  /*5460*/  FFMA.FTZ R16, R16, UR11, -R133 ;  /* 0x0000000b10107c23 */ /* 0x000fe20008010885 */
[----:B------:R-:W-:Y:S01]  /*5470*/  FFMA.FTZ R18, R18, UR11, -R132 ;  /* 0x0000000b12127c23 */ /* 0x000fe20008010884 */
[----:B------:R-:W-:Y:S01]  /*5480*/  FFMA.FTZ R12, R12, UR11, -R2 ;  /* 0x0000000b0c0c7c23 */ /* 0x000fe20008010802 */
[----:B------:R-:W-:Y:S01]  /*5490*/  @P2 FSEL R13, R13, -INF , !P3 ;  /* 0xff8000000d0d2808 */ /* 0x000fe20005800000 */
[----:B------:R-:W-:Y:S01]  /*54a0*/  MUFU.EX2 R167, R5 ;  /* 0x0000000500a77308 */ /* 0x000fe20000000800 */
[----:B------:R-:W-:Y:S01]  /*54b0*/  PLOP3.LUT P2, PT, PT, PT, UP1, 0x80, 0x0 ;  /* 0x000000000000781c */ /* 0x000fe20003f4f018 */
[----:B------:R-:W-:Y:S01]  /*54c0*/  FFMA.FTZ R32, R160, -UR5, R32 ;  /* 0x80000005a0207c23 */ /* 0x000fe20008010020 */
[----:B------:R-:W-:Y:S01]  /*54d0*/  FFMA.FTZ R22, R0, -UR5, R22 ;  /* 0x8000000500167c23 */ /* 0x000fe20008010016 */
[----:B------:R-:W-:Y:S01]  /*54e0*/  FFMA.FTZ R13, R13, UR11, -R2 ;  /* 0x0000000b0d0d7c23 */ /* 0x000fe20008010802 */
[----:B------:R-:W-:Y:S01]  /*54f0*/  FMUL.FTZ R0, R161, 1.4426950216293334961 ;  /* 0x3fb8aa3ba1007820 */ /* 0x000fe20000410000 */
[----:B------:R-:W-:Y:S01]  /*5500*/  @P0 FSEL R19, R19, -INF , !P3 ;  /* 0xff80000013130808 */ /* 0x000fe20005800000 */
[----:B------:R-:W-:Y:S01]  /*5510*/  FFMA.FTZ R26, R156, -UR5, R26 ;  /* 0x800000059c1a7c23 */ /* 0x000fe2000801001a */
[----:B------:R-:W-:Y:S02]  /*5520*/  PLOP3.LUT P0, PT, PT, PT, UP1, 0x80, 0x0 ;  /* 0x000000000000781c */ /* 0x000fe40003f0f018 */
[----:B------:R2:W-:Y:S01]  /*5530*/  MUFU.EX2 R232, R6 ;  /* 0x0000000600e87308 */ /* 0x0005e20000000800 */
[----:B------:R-:W-:Y:S01]  /*5540*/  FFMA.FTZ R27, R151, -UR5, R27 ;  /* 0x80000005971b7c23 */ /* 0x000fe2000801001b */
[----:B------:R-:W-:Y:S02]  /*5550*/  FFMA.FTZ R19, R19, UR11, -R132 ;  /* 0x0000000b13137c23 */ /* 0x000fe40008010884 */
[----:B------:R-:W-:Y:S02]  /*5560*/  @P2 FSEL R17, R17, -INF , !P3 ;  /* 0xff80000011112808 */ /* 0x000fe40005800000 */
[----:B------:R-:W-:Y:S04]  /*5570*/  FSETP.NEU.FTZ.AND P2, PT, R161, -INF , PT ;  /* 0xff800000a100780b */ /* 0x000fe80003f5d000 */
[----:B------:R3:W4:Y:S01]  /*5580*/  MUFU.EX2 R168, R4 ;  /* 0x0000000400a87308 */ /* 0x0007220000000800 */
[----:B------:R-:W-:Y:S01]  /*5590*/  PLOP3.LUT P3, PT, PT, PT, UP1, 0x80, 0x0 ;  /* 0x000000000000781c */ /* 0x000fe20003f6f018 */
[--C-:B------:R-:W-:Y:S01]  /*55a0*/  FFMA.FTZ R17, R17, UR11, -R133.reuse ;  /* 0x0000000b11117c23 */ /* 0x100fe20008010885 */
[----:B------:R-:W-:Y:S02]  /*55b0*/  FSEL R0, R0, RZ, P2 ;  /* 0x000000ff00007208 */ /* 0x000fe40001000000 */
[----:B------:R-:W-:Y:S02]  /*55c0*/  @P0 FSEL R20, R20, -INF , !P1 ;  /* 0xff80000014140808 */ /* 0x000fe40004800000 */
[----:B------:R-:W-:Y:S01]  /*55d0*/  PLOP3.LUT P0, PT, PT, PT, UP1, 0x80, 0x0 ;  /* 0x000000000000781c */ /* 0x000fe20003f0f018 */
[--C-:B------:R-:W-:Y:S01]  /*55e0*/  FFMA.FTZ R11, R11, UR11, -R0.reuse ;  /* 0x0000000b0b0b7c23 */ /* 0x100fe20008010800 */
[----:B--2---:R-:W-:Y:S01]  /*55f0*/  LOP3.LUT R6, R144, 0xff, RZ, 0xc0, !PT ;  /* 0x000000ff90067812 */ /* 0x004fe200078ec0ff */
[--C-:B------:R-:W-:Y:S01]  /*5600*/  FFMA.FTZ R14, R14, UR11, -R0.reuse ;  /* 0x0000000b0e0e7c23 */ /* 0x100fe20008010800 */
[----:B------:R-:W-:Y:S01]  /*5610*/  PLOP3.LUT P2, PT, PT, PT, UP1, 0x80, 0x0 ;  /* 0x000000000000781c */ /* 0x000fe20003f4f018 */
[--C-:B------:R-:W-:Y:S01]  /*5620*/  FFMA.FTZ R15, R15, UR11, -R0.reuse ;  /* 0x0000000b0f0f7c23 */ /* 0x100fe20008010800 */
[----:B------:R-:W-:Y:S01]  /*5630*/  I2FP.F32.S32 R5, R149 ;  /* 0x0000009500057245 */ /* 0x000fe20000201400 */
[----:B------:R-:W-:Y:S01]  /*5640*/  FFMA.FTZ R10, R10, UR11, -R0 ;  /* 0x0000000b0a0a7c23 */ /* 0x000fe20008010800 */
[----:B------:R-:W-:Y:S01]  /*5650*/  @P3 FSEL R22, R22, -INF , !P1 ;  /* 0xff80000016163808 */ /* 0x000fe20004800000 */
[----:B------:R-:W-:Y:S01]  /*5660*/  FFMA.FTZ R20, R20, UR11, -R133 ;  /* 0x0000000b14147c23 */ /* 0x000fe20008010885 */
[----:B------:R-:W-:Y:S01]  /*5670*/  PLOP3.LUT P3, PT, PT, PT, UP1, 0x80, 0x0 ;  /* 0x000000000000781c */ /* 0x000fe20003f6f018 */
[C---:B------:R-:W-:Y:S01]  /*5680*/  FFMA.FTZ R25, R5.reuse, -UR5, R25 ;  /* 0x8000000505197c23 */ /* 0x040fe20008010019 */
[----:B------:R-:W-:Y:S01]  /*5690*/  FFMA.FTZ R31, R5, -UR5, R31 ;  /* 0x80000005051f7c23 */ /* 0x000fe2000801001f */
[----:B------:R-:W-:Y:S01]  /*56a0*/  @P0 FSEL R26, R26, -INF , !P1 ;  /* 0xff8000001a1a0808 */ /* 0x000fe20004800000 */
[----:B------:R2:W1:Y:S01]  /*56b0*/  MUFU.EX2 R171, R7 ;  /* 0x0000000700ab7308 */ /* 0x0004620000000800 */
[----:B------:R-:W-:Y:S01]  /*56c0*/  PLOP3.LUT P0, PT, PT, PT, UP1, 0x80, 0x0 ;  /* 0x000000000000781c */ /* 0x000fe20003f0f018 */
[----:B------:R-:W-:Y:S01]  /*56d0*/  FFMA.FTZ R22, R22, UR11, -R132 ;  /* 0x0000000b16167c23 */ /* 0x000fe20008010884 */
[----:B------:R-:W-:Y:S01]  /*56e0*/  @P2 FSEL R24, R24, -INF , !P1 ;  /* 0xff80000018182808 */ /* 0x000fe20004800000 */
[----:B------:R-:W-:Y:S01]  /*56f0*/  FFMA.FTZ R26, R26, UR11, -R0 ;  /* 0x0000000b1a1a7c23 */ /* 0x000fe20008010800 */
[----:B------:R-:W-:Y:S02]  /*5700*/  PLOP3.LUT P1, PT, PT, PT, UP1, 0x80, 0x0 ;  /* 0x000000000000781c */ /* 0x000fe40003f2f018 */
[----:B------:R-:W-:Y:S03]  /*5710*/  PLOP3.LUT P2, PT, PT, PT, UP1, 0x80, 0x0 ;  /* 0x000000000000781c */ /* 0x000fe60003f4f018 */
[----:B------:R-:W-:Y:S01]  /*5720*/  MUFU.EX2 R170, R9 ;  /* 0x0000000900aa7308 */ /* 0x000fe20000000800 */
[----:B------:R-:W-:Y:S01]  /*5730*/  @P3 FSEL R21, R21, -INF , !P4 ;  /* 0xff80000015153808 */ /* 0x000fe20006000000 */
[----:B------:R-:W-:Y:S01]  /*5740*/  FFMA.FTZ R24, R24, UR11, -R2 ;  /* 0x0000000b18187c23 */ /* 0x000fe20008010802 */
[----:B------:R-:W-:Y:S02]  /*5750*/  SHF.R.U32.HI R5, RZ, 0x10, R144 ;  /* 0x00000010ff057819 */ /* 0x000fe40000011690 */
[----:B---3--:R-:W-:Y:S01]  /*5760*/  LOP3.LUT R4, R137, UR45, R150, 0x96, !PT ;  /* 0x0000002d89047c12 */ /* 0x008fe2000f8e9696 */
[--C-:B------:R-:W-:Y:S01]  /*5770*/  FFMA.FTZ R21, R21, UR11, -R133.reuse ;  /* 0x0000000b15157c23 */ /* 0x100fe20008010885 */
[----:B------:R-:W-:Y:S03]  /*5780*/  @P0 FSEL R25, R25, -INF , !P4 ;  /* 0xff80000019190808 */ /* 0x000fe60006000000 */
[----:B------:R-:W3:Y:S01]  /*5790*/  MUFU.EX2 R233, R8 ;  /* 0x0000000800e97308 */ /* 0x000ee20000000800 */
[----:B------:R-:W-:Y:S02]  /*57a0*/  PLOP3.LUT P0, PT, PT, PT, UP1, 0x80, 0x0 ;  /* 0x000000000000781c */ /* 0x000fe40003f0f018 */
[----:B------:R-:W-:Y:S01]  /*57b0*/  @P1 FSEL R27, R27, -INF , !P4 ;  /* 0xff8000001b1b1808 */ /* 0x000fe20006000000 */
[----:B------:R-:W-:Y:S01]  /*57c0*/  FFMA.FTZ R25, R25, UR11, -R2 ;  /* 0x0000000b19197c23 */ /* 0x000fe20008010802 */
[----:B------:R-:W-:Y:S02]  /*57d0*/  PLOP3.LUT P1, PT, PT, PT, UP1, 0x80, 0x0 ;  /* 0x000000000000781c */ /* 0x000fe40003f2f018 */
[----:B------:R-:W-:Y:S03]  /*57e0*/  @P2 FSEL R23, R23, -INF , !P4 ;  /* 0xff80000017172808 */ /* 0x000fe60006000000 */
[----:B------:R-:W-:Y:S01]  /*57f0*/  MUFU.EX2 R234, R11 ;  /* 0x0000000b00ea7308 */ /* 0x000fe20000000800 */
[----:B------:R-:W-:Y:S01]  /*5800*/  PLOP3.LUT P2, PT, PT, PT, UP1, 0x80, 0x0 ;  /* 0x000000000000781c */ /* 0x000fe20003f4f018 */
[----:B------:R-:W-:Y:S01]  /*5810*/  FFMA.FTZ R27, R27, UR11, -R0 ;  /* 0x0000000b1b1b7c23 */ /* 0x000fe20008010800 */
[----:B------:R-:W-:Y:S01]  /*5820*/  PLOP3.LUT P4, PT, PT, PT, UP1, 0x80, 0x0 ;  /* 0x000000000000781c */ /* 0x000fe20003f8f018 */
[----:B------:R-:W-:Y:S01]  /*5830*/  FFMA.FTZ R23, R23, UR11, -R132 ;  /* 0x0000000b17177c23 */ /* 0x000fe20008010884 */
[----:B------:R-:W-:Y:S02]  /*5840*/  LOP3.LUT R5, R5, 0xff, RZ, 0xc0, !PT ;  /* 0x000000ff05057812 */ /* 0x000fe400078ec0ff */
[----:B------:R-:W-:Y:S03]  /*5850*/  @P0 FSEL R30, R30, -INF , !P5 ;  /* 0xff8000001e1e0808 */ /* 0x000fe60006800000 */
[----:B------:R-:W-:Y:S01]  /*5860*/  MUFU.EX2 R165, R14 ;  /* 0x0000000e00a57308 */ /* 0x000fe20000000800 */
[----:B------:R-:W-:Y:S02]  /*5870*/  PLOP3.LUT P0, PT, PT, PT, UP1, 0x80, 0x0 ;  /* 0x000000000000781c */ /* 0x000fe40003f0f018 */
[----:B------:R-:W-:Y:S01]  /*5880*/  @P1 FSEL R32, R32, -INF , !P5 ;  /* 0xff80000020201808 */ /* 0x000fe20006800000 */
[----:B------:R-:W-:Y:S01]  /*5890*/  FFMA.FTZ R30, R30, UR11, -R0 ;  /* 0x0000000b1e1e7c23 */ /* 0x000fe20008010800 */
[----:B------:R-:W-:Y:S02]  /*58a0*/  PLOP3.LUT P1, PT, PT, PT, UP1, 0x80, 0x0 ;  /* 0x000000000000781c */ /* 0x000fe40003f2f018 */
[----:B------:R-:W-:Y:S03]  /*58b0*/  @P2 FSEL R28, R28, -INF , !P5 ;  /* 0xff8000001c1c2808 */ /* 0x000fe60006800000 */
[----:B------:R-:W-:Y:S01]  /*58c0*/  MUFU.EX2 R164, R15 ;  /* 0x0000000f00a47308 */ /* 0x000fe20000000800 */
[----:B------:R-:W-:Y:S01]  /*58d0*/  @P4 FSEL R34, R34, -INF , !P5 ;  /* 0xff80000022224808 */ /* 0x000fe20006800000 */
[--C-:B------:R-:W-:Y:S01]  /*58e0*/  FFMA.FTZ R32, R32, UR11, -R133.reuse ;  /* 0x0000000b20207c23 */ /* 0x100fe20008010885 */
[----:B------:R-:W-:Y:S01]  /*58f0*/  ISETP.LE.U32.AND P5, PT, R6, UR12, PT ;  /* 0x0000000c06007c0c */ /* 0x000fe2000bfa3070 */
[----:B------:R-:W-:Y:S01]  /*5900*/  FFMA.FTZ R28, R28, UR11, -R2 ;  /* 0x0000000b1c1c7c23 */ /* 0x000fe20008010802 */
[----:B------:R-:W-:Y:S01]  /*5910*/  LOP3.LUT R6, R144, 0xffff, RZ, 0xc0, !PT ;  /* 0x0000ffff90067812 */ /* 0x000fe200078ec0ff */
[----:B------:R-:W-:Y:S01]  /*5920*/  FFMA.FTZ R34, R34, UR11, -R132 ;  /* 0x0000000b22227c23 */ /* 0x000fe20008010884 */
[----:B------:R-:W-:Y:S03]  /*5930*/  @P0 FSEL R29, R29, -INF , !P6 ;  /* 0xff8000001d1d0808 */ /* 0x000fe60007000000 */
[----:B------:R-:W-:Y:S01]  /*5940*/  MUFU.EX2 R163, R16 ;  /* 0x0000001000a37308 */ /* 0x000fe20000000800 */
[----:B------:R-:W-:Y:S02]  /*5950*/  PLOP3.LUT P0, PT, PT, PT, UP1, 0x80, 0x0 ;  /* 0x000000000000781c */ /* 0x000fe40003f0f018 */
[----:B------:R-:W-:Y:S01]  /*5960*/  @P1 FSEL R31, R31, -INF , !P6 ;  /* 0xff8000001f1f1808 */ /* 0x000fe20007000000 */
[----:B------:R-:W-:Y:S01]  /*5970*/  FFMA.FTZ R2, R29, UR11, -R2 ;  /* 0x0000000b1d027c23 */ /* 0x000fe20008010802 */
[----:B------:R-:W-:Y:S02]  /*5980*/  PLOP3.LUT P1, PT, PT, PT, UP1, 0x80, 0x0 ;  /* 0x000000000000781c */ /* 0x000fe40003f2f018 */
[----:B------:R-:W-:Y:S01]  /*5990*/  SHF.R.U32.HI R6, RZ, 0x8, R6 ;  /* 0x00000008ff067819 */ /* 0x000fe20000011606 */
[----:B----4-:R-:W-:Y:S01]  /*59a0*/  @!P5 FADD.FTZ R168, -R168, -RZ ;  /* 0x800000ffa8a8d221 */ /* 0x010fe20000010100 */
[----:B--2---:R-:W-:Y:S01]  /*59b0*/  SHF.R.U32.HI R7, RZ, 0x18, R144 ;  /* 0x00000018ff077819 */ /* 0x004fe20000011690 */
[----:B------:R-:W-:Y:S01]  /*59c0*/  MUFU.EX2 R162, R17 ;  /* 0x0000001100a27308 */ /* 0x000fe20000000800 */
[----:B------:R-:W-:Y:S01]  /*59d0*/  ISETP.LE.U32.AND P2, PT, R241, UR12, PT ;  /* 0x0000000cf1007c0c */ /* 0x000fe2000bf43070 */
[----:B------:R-:W-:Y:S01]  /*59e0*/  FFMA.FTZ R0, R31, UR11, -R0 ;  /* 0x0000000b1f007c23 */ /* 0x000fe20008010800 */
[----:B------:R-:W-:Y:S01]  /*59f0*/  ISETP.LE.U32.AND P4, PT, R7, UR12, PT ;  /* 0x0000000c07007c0c */ /* 0x000fe2000bf83070 */
[----:B------:R-:W2:Y:S01]  /*5a00*/  LDL R241, [R1+0x2c] ;  /* 0x00002c0001f17983 */ /* 0x000ea20000100800 */
[----:B------:R-:W-:Y:S02]  /*5a10*/  @P0 FSEL R33, R33, -INF , !P6 ;  /* 0xff80000021210808 */ /* 0x000fe40007000000 */
[----:B------:R-:W-:Y:S03]  /*5a20*/  ISETP.LE.U32.AND P0, PT, R5, UR12, PT ;  /* 0x0000000c05007c0c */ /* 0x000fe6000bf03070 */
[----:B------:R-:W-:Y:S01]  /*5a30*/  MUFU.EX2 R161, R18 ;  /* 0x0000001200a17308 */ /* 0x000fe20000000800 */
[----:B------:R-:W-:Y:S01]  /*5a40*/  LOP3.LUT R5, R6, 0xffff, RZ, 0xc0, !PT ;  /* 0x0000ffff06057812 */ /* 0x000fe200078ec0ff */
[----:B------:R-:W-:Y:S01]  /*5a50*/  FFMA.FTZ R133, R33, UR11, -R133 ;  /* 0x0000000b21857c23 */ /* 0x000fe20008010885 */
[----:B------:R-:W-:Y:S02]  /*5a60*/  @P1 FSEL R35, R35, -INF , !P6 ;  /* 0xff80000023231808 */ /* 0x000fe40007000000 */
[----:B------:R-:W-:Y:S02]  /*5a70*/  ISETP.LE.U32.AND P6, PT, R5, UR12, PT ;  /* 0x0000000c05007c0c */ /* 0x000fe4000bfc3070 */
[C---:B------:R-:W-:Y:S03]  /*5a80*/  LOP3.LUT R6, R4.reuse, 0xff, RZ, 0xc0, !PT ;  /* 0x000000ff04067812 */ /* 0x040fe600078ec0ff */
[----:B------:R-:W4:Y:S01]  /*5a90*/  MUFU.EX2 R160, R19 ;  /* 0x0000001300a07308 */ /* 0x000f220000000800 */
[----:B------:R-:W-:Y:S01]  /*5aa0*/  LOP3.LUT R5, R4, 0xffff, RZ, 0xc0, !PT ;  /* 0x0000ffff04057812 */ /* 0x000fe200078ec0ff */
[----:B-1----:R-:W-:Y:S01]  /*5ab0*/  @!P4 FADD.FTZ R171, -R171, -RZ ;  /* 0x800000ffababc221 */ /* 0x002fe20000010100 */
[----:B------:R-:W-:Y:S01]  /*5ac0*/  ISETP.LE.U32.AND P1, PT, R6, UR12, PT ;  /* 0x0000000c06007c0c */ /* 0x000fe2000bf23070 */
[----:B------:R-:W-:Y:S01]  /*5ad0*/  @!P0 FADD.FTZ R232, -R232, -RZ ;  /* 0x800000ffe8e88221 */ /* 0x000fe20000010100 */
[----:B------:R-:W-:Y:S01]  /*5ae0*/  SHF.R.U32.HI R6, RZ, 0x18, R4 ;  /* 0x00000018ff067819 */ /* 0x000fe20000011604 */
[----:B------:R-:W-:Y:S01]  /*5af0*/  FFMA.FTZ R132, R35, UR11, -R132 ;  /* 0x0000000b23847c23 */ /* 0x000fe20008010884 */
[----:B------:R-:W-:Y:S03]  /*5b00*/  SHF.R.U32.HI R7, RZ, 0x10, R4 ;  /* 0x00000010ff077819 */ /* 0x000fe60000011604 */
[----:B------:R-:W-:Y:S01]  /*5b10*/  MUFU.EX2 R169, R12 ;  /* 0x0000000c00a97308 */ /* 0x000fe20000000800 */
[----:B------:R-:W-:Y:S01]  /*5b20*/  SHF.R.U32.HI R4, RZ, 0x8, R5 ;  /* 0x00000008ff047819 */ /* 0x000fe20000011605 */
[----:B------:R-:W-:Y:S01]  /*5b30*/  @!P6 FADD.FTZ R167, -R167, -RZ ;  /* 0x800000ffa7a7e221 */ /* 0x000fe20000010100 */
[----:B------:R-:W-:Y:S02]  /*5b40*/  ISETP.LE.U32.AND P5, PT, R6, UR12, PT ;  /* 0x0000000c06007c0c */ /* 0x000fe4000bfa3070 */
[----:B------:R-:W-:Y:S02]  /*5b50*/  LOP3.LUT R4, R4, 0xffff, RZ, 0xc0, !PT ;  /* 0x0000ffff04047812 */ /* 0x000fe400078ec0ff */
[----:B------:R-:W-:Y:S01]  /*5b60*/  LOP3.LUT R5, R7, 0xff, RZ, 0xc0, !PT ;  /* 0x000000ff07057812 */ /* 0x000fe200078ec0ff */
[----:B---3--:R-:W-:Y:S01]  /*5b70*/  @!P1 FADD.FTZ R233, -R233, -RZ ;  /* 0x800000ffe9e99221 */ /* 0x008fe20000010100 */
[----:B------:R-:W-:Y:S01]  /*5b80*/  ISETP.LE.U32.AND P6, PT, R4, UR12, PT ;  /* 0x0000000c04007c0c */ /* 0x000fe2000bfc3070 */
[----:B------:R-:W-:Y:S01]  /*5b90*/  MUFU.EX2 R151, R21 ;  /* 0x0000001500977308 */ /* 0x000fe20000000800 */
[----:B------:R-:W-:Y:S01]  /*5ba0*/  SHF.R.U32.HI R150, RZ, 0x10, R136 ;  /* 0x00000010ff967819 */ /* 0x000fe20000011688 */
[----:B----4-:R-:W-:Y:S01]  /*5bb0*/  @!P2 FADD.FTZ R160, -R160, -RZ ;  /* 0x800000ffa0a0a221 */ /* 0x010fe20000010100 */
[----:B------:R-:W-:Y:S02]  /*5bc0*/  LOP3.LUT R137, R136, 0xffff, RZ, 0xc0, !PT ;  /* 0x0000ffff88897812 */ /* 0x000fe400078ec0ff */
[----:B------:R-:W-:Y:S01]  /*5bd0*/  ISETP.LE.U32.AND P0, PT, R5, UR12, PT ;  /* 0x0000000c05007c0c */ /* 0x000fe2000bf03070 */
[----:B------:R-:W-:Y:S01]  /*5be0*/  @!P5 FADD.FTZ R234, -R234, -RZ ;  /* 0x800000ffeaead221 */ /* 0x000fe20000010100 */
[----:B------:R-:W-:Y:S03]  /*5bf0*/  LOP3.LUT R5, R150, 0xff, RZ, 0xc0, !PT ;  /* 0x000000ff96057812 */ /* 0x000fe600078ec0ff */
[----:B------:R-:W-:Y:S01]  /*5c00*/  MUFU.EX2 R155, R22 ;  /* 0x00000016009b7308 */ /* 0x000fe20000000800 */
[----:B------:R-:W-:Y:S02]  /*5c10*/  SHF.R.U32.HI R4, RZ, 0x8, R137 ;  /* 0x00000008ff047819 */ /* 0x000fe40000011689 */
[----:B------:R-:W-:Y:S01]  /*5c20*/  ISETP.LE.U32.AND P5, PT, R141, UR12, PT ;  /* 0x0000000c8d007c0c */ /* 0x000fe2000bfa3070 */
[----:B------:R-:W-:Y:S01]  /*5c30*/  @!P6 FADD.FTZ R170, -R170, -RZ ;  /* 0x800000ffaaaae221 */ /* 0x000fe20000010100 */
[----:B------:R-:W-:Y:S01]  /*5c40*/  ISETP.LE.U32.AND P6, PT, R5, UR12, PT ;  /* 0x0000000c05007c0c */ /* 0x000fe2000bfc3070 */
[----:B------:R-:W-:Y:S01]  /*5c50*/  IMAD.U32 R141, RZ, RZ, UR13 ;  /* 0x0000000dff8d7e24 */ /* 0x000fe2000f8e00ff */
[----:B------:R-:W-:Y:S03]  /*5c60*/  LOP3.LUT R4, R4, 0xffff, RZ, 0xc0, !PT ;  /* 0x0000ffff04047812 */ /* 0x000fe600078ec0ff */
[----:B------:R-:W-:Y:S01]  /*5c70*/  MUFU.EX2 R150, R2 ;  /* 0x0000000200967308 */ /* 0x000fe20000000800 */
[----:B------:R-:W-:Y:S02]  /*5c80*/  ISETP.LE.U32.AND P3, PT, R239, UR12, PT ;  /* 0x0000000cef007c0c */ /* 0x000fe4000bf63070 */
[----:B------:R-:W-:Y:S01]  /*5c90*/  ISETP.LE.U32.AND P1, PT, R4, UR12, PT ;  /* 0x0000000c04007c0c */ /* 0x000fe2000bf23070 */
[----:B------:R1:W5:Y:S01]  /*5ca0*/  LDL R239, [R1+0x34] ;  /* 0x0000340001ef7983 */ /* 0x0003620000100800 */
[----:B------:R-:W-:Y:S02]  /*5cb0*/  SHF.R.U32.HI R4, RZ, 0x8, R244 ;  /* 0x00000008ff047819 */ /* 0x000fe400000116f4 */
[----:B------:R-:W-:Y:S01]  /*5cc0*/  LOP3.LUT R5, R245, 0xff, RZ, 0xc0, !PT ;  /* 0x000000fff5057812 */ /* 0x000fe200078ec0ff */
[----:B------:R-:W-:Y:S01]  /*5cd0*/  @!P5 FADD.FTZ R164, -R164, -RZ ;  /* 0x800000ffa4a4d221 */ /* 0x000fe20000010100 */
[----:B------:R-:W-:Y:S01]  /*5ce0*/  LOP3.LUT R4, R4, 0xffff, RZ, 0xc0, !PT ;  /* 0x0000ffff04047812 */ /* 0x000fe200078ec0ff */
[----:B------:R-:W-:Y:S01]  /*5cf0*/  @!P6 FADD.FTZ R165, -R165, -RZ ;  /* 0x800000ffa5a5e221 */ /* 0x000fe20000010100 */
[----:B------:R-:W-:Y:S01]  /*5d00*/  ISETP.LE.U32.AND P5, PT, R5, UR12, PT ;  /* 0x0000000c05007c0c */ /* 0x000fe2000bfa3070 */
[----:B------:R-:W3:Y:S01]  /*5d10*/  MUFU.EX2 R235, R10 ;  /* 0x0000000a00eb7308 */ /* 0x000ee20000000800 */
[----:B------:R-:W-:Y:S01]  /*5d20*/  ISETP.LE.U32.AND P6, PT, R4, UR12, PT ;  /* 0x0000000c04007c0c */ /* 0x000fe2000bfc3070 */
[----:B------:R-:W-:Y:S01]  /*5d30*/  @!P3 FADD.FTZ R163, -R163, -RZ ;  /* 0x800000ffa3a3b221 */ /* 0x000fe20000010100 */
[C---:B------:R-:W-:Y:S01]  /*5d40*/  LOP3.LUT R4, R143.reuse, 0xff, RZ, 0xc0, !PT ;  /* 0x000000ff8f047812 */ /* 0x040fe200078ec0ff */
[----:B------:R1:W5:Y:S01]  /*5d50*/  LDL.64 R244, [R1+0x18] ;  /* 0x0000180001f47983 */ /* 0x0003620000100a00 */
[--C-:B------:R-:W-:Y:S02]  /*5d60*/  SHF.R.U32.HI R5, RZ, 0x18, R143.reuse ;  /* 0x00000018ff057819 */ /* 0x100fe4000001168f */
[----:B------:R-:W-:Y:S03]  /*5d70*/  ISETP.LE.U32.AND P3, PT, R4, UR12, PT ;  /* 0x0000000c04007c0c */ /* 0x000fe6000bf63070 */
[----:B------:R-:W-:Y:S01]  /*5d80*/  MUFU.EX2 R157, R25 ;  /* 0x00000019009d7308 */ /* 0x000fe20000000800 */
[----:B------:R-:W-:Y:S02]  /*5d90*/  LOP3.LUT R4, R143, 0xffff, RZ, 0xc0, !PT ;  /* 0x0000ffff8f047812 */ /* 0x000fe400078ec0ff */
[----:B------:R-:W-:Y:S01]  /*5da0*/  SHF.R.U32.HI R143, RZ, 0x10, R143 ;  /* 0x00000010ff8f7819 */ /* 0x000fe2000001168f */
[----:B------:R-:W-:Y:S01]  /*5db0*/  @!P5 FADD.FTZ R161, -R161, -RZ ;  /* 0x800000ffa1a1d221 */ /* 0x000fe20000010100 */
[----:B------:R-:W-:Y:S01]  /*5dc0*/  SHF.R.U32.HI R4, RZ, 0x8, R4 ;  /* 0x00000008ff047819 */ /* 0x000fe20000011604 */
[----:B------:R-:W-:Y:S01]  /*5dd0*/  @!P6 FADD.FTZ R162, -R162, -RZ ;  /* 0x800000ffa2a2e221 */ /* 0x000fe20000010100 */
[----:B------:R-:W-:Y:S03]  /*5de0*/  ISETP.LE.U32.AND P4, PT, R140, UR12, PT ;  /* 0x0000000c8c007c0c */ /* 0x000fe6000bf83070 */
[----:B------:R-:W4:Y:S01]  /*5df0*/  MUFU.EX2 R152, R20 ;  /* 0x0000001400987308 */ /* 0x000f220000000800 */
[----:B------:R-:W-:Y:S01]  /*5e00*/  ISETP.LE.U32.AND P6, PT, R5, UR12, PT ;  /* 0x0000000c05007c0c */ /* 0x000fe2000bfc3070 */
[----:B---3--:R-:W-:Y:S01]  /*5e10*/  @!P0 FADD.FTZ R235, -R235, -RZ ;  /* 0x800000ffebeb8221 */ /* 0x008fe20000010100 */
[----:B------:R-:W-:Y:S01]  /*5e20*/  LOP3.LUT R5, R143, 0xff, RZ, 0xc0, !PT ;  /* 0x000000ff8f057812 */ /* 0x000fe200078ec0ff */
[----:B------:R-:W-:Y:S01]  /*5e30*/  IMAD.U32 R140, RZ, RZ, UR16 ;  /* 0x00000010ff8c7e24 */ /* 0x000fe2000f8e00ff */
[----:B------:R-:W-:Y:S02]  /*5e40*/  LOP3.LUT R4, R4, 0xffff, RZ, 0xc0, !PT ;  /* 0x0000ffff04047812 */ /* 0x000fe400078ec0ff */
[----:B------:R-:W-:Y:S03]  /*5e50*/  ISETP.LE.U32.AND P2, PT, R5, UR12, PT ;  /* 0x0000000c05007c0c */ /* 0x000fe6000bf43070 */
[----:B------:R-:W3:Y:S01]  /*5e60*/  MUFU.EX2 R148, R32 ;  /* 0x0000002000947308 */ /* 0x000ee20000000800 */
[----:B------:R-:W-:Y:S02]  /*5e70*/  ISETP.LE.U32.AND P5, PT, R4, UR12, PT ;  /* 0x0000000c04007c0c */ /* 0x000fe4000bfa3070 */
[----:B------:R-:W-:Y:S01]  /*5e80*/  LOP3.LUT R4, R142, 0xffff, RZ, 0xc0, !PT ;  /* 0x0000ffff8e047812 */ /* 0x000fe200078ec0ff */
[----:B------:R-:W-:Y:S01]  /*5e90*/  @!P4 FADD.FTZ R169, -R169, -RZ ;  /* 0x800000ffa9a9c221 */ /* 0x000fe20000010100 */
[----:B------:R-:W-:Y:S02]  /*5ea0*/  SHF.R.U32.HI R6, RZ, 0x10, R142 ;  /* 0x00000010ff067819 */ /* 0x000fe4000001168e */
[----:B------:R-:W-:Y:S03]  /*5eb0*/  SHF.R.U32.HI R4, RZ, 0x8, R4 ;  /* 0x00000008ff047819 */ /* 0x000fe60000011604 */
[----:B------:R-:W-:Y:S01]  /*5ec0*/  MUFU.EX2 R146, R133 ;  /* 0x0000008500927308 */ /* 0x000fe20000000800 */
[----:B------:R-:W-:Y:S01]  /*5ed0*/  ISETP.LE.U32.AND P4, PT, R159, UR12, PT ;  /* 0x0000000c9f007c0c */ /* 0x000fe2000bf83070 */
[----:B----4-:R-:W-:Y:S01]  /*5ee0*/  @!P3 FADD.FTZ R152, -R152, -RZ ;  /* 0x800000ff9898b221 */ /* 0x010fe20000010100 */
[----:B------:R-:W-:Y:S01]  /*5ef0*/  LOP3.LUT R2, R6, 0xff, RZ, 0xc0, !PT ;  /* 0x000000ff06027812 */ /* 0x000fe200078ec0ff */
[----:B------:R-:W-:Y:S01]  /*5f00*/  @!P2 FADD.FTZ R155, -R155, -RZ ;  /* 0x800000ff9b9ba221 */ /* 0x000fe20000010100 */
[----:B------:R-:W-:Y:S01]  /*5f10*/  LOP3.LUT R4, R4, 0xffff, RZ, 0xc0, !PT ;  /* 0x0000ffff04047812 */ /* 0x000fe200078ec0ff */
[----:B------:R-:W-:Y:S01]  /*5f20*/  @!P5 FADD.FTZ R151, -R151, -RZ ;  /* 0x800000ff9797d221 */ /* 0x000fe20000010100 */
[----:B------:R-:W-:Y:S03]  /*5f30*/  ISETP.LE.U32.AND P2, PT, R2, UR12, PT ;  /* 0x0000000c02007c0c */ /* 0x000fe6000bf43070 */
[----:B------:R-:W4:Y:S01]  /*5f40*/  MUFU.EX2 R159, R26 ;  /* 0x0000001a009f7308 */ /* 0x000f220000000800 */
[----:B------:R-:W-:Y:S02]  /*5f50*/  ISETP.LE.U32.AND P5, PT, R4, UR12, PT ;  /* 0x0000000c04007c0c */ /* 0x000fe4000bfa3070 */
[----:B------:R-:W-:Y:S02]  /*5f60*/  ISETP.LE.U32.AND P0, PT, R158, UR12, PT ;  /* 0x0000000c9e007c0c */ /* 0x000fe4000bf03070 */
[----:B------:R-:W-:Y:S02]  /*5f70*/  SHF.R.U32.HI R2, RZ, 0x8, R242 ;  /* 0x00000008ff027819 */ /* 0x000fe400000116f2 */
[----:B------:R-:W-:Y:S03]  /*5f80*/  LOP3.LUT R136, R138, 0xff, RZ, 0xc0, !PT ;  /* 0x000000ff8a887812 */ /* 0x000fe600078ec0ff */
[----:B------:R-:W1:Y:S01]  /*5f90*/  MUFU.EX2 R166, R13 ;  /* 0x0000000d00a67308 */ /* 0x000e620000000800 */
[----:B------:R-:W-:Y:S02]  /*5fa0*/  SHF.R.U32.HI R8, RZ, 0x18, R138 ;  /* 0x00000018ff087819 */ /* 0x000fe4000001168a */
[----:B------:R-:W-:Y:S02]  /*5fb0*/  LOP3.LUT R2, R2, 0xffff, RZ, 0xc0, !PT ;  /* 0x0000ffff02027812 */ /* 0x000fe400078ec0ff */
[----:B------:R-:W-:Y:S01]  /*5fc0*/  LOP3.LUT R4, R243, 0xff, RZ, 0xc0, !PT ;  /* 0x000000fff3047812 */ /* 0x000fe200078ec0ff */
[----:B------:R-:W-:Y:S01]  /*5fd0*/  @!P5 FADD.FTZ R157, -R157, -RZ ;  /* 0x800000ff9d9dd221 */ /* 0x000fe20000010100 */
[----:B------:R-:W-:Y:S01]  /*5fe0*/  LOP3.LUT R138, R138, 0xffff, RZ, 0xc0, !PT ;  /* 0x0000ffff8a8a7812 */ /* 0x000fe200078ec0ff */
[----:B---3--:R-:W-:Y:S01]  /*5ff0*/  @!P0 FADD.FTZ R148, -R148, -RZ ;  /* 0x800000ff94948221 */ /* 0x008fe20000010100 */
[----:B----4-:R-:W-:Y:S01]  /*6000*/  @!P2 FADD.FTZ R159, -R159, -RZ ;  /* 0x800000ff9f9fa221 */ /* 0x010fe20000010100 */
[----:B------:R-:W-:Y:S01]  /*6010*/  ISETP.LE.U32.AND P5, PT, R2, UR12, PT ;  /* 0x0000000c02007c0c */ /* 0x000fe2000bfa3070 */
[----:B------:R-:W3:Y:S01]  /*6020*/  MUFU.EX2 R154, R23 ;  /* 0x00000017009a7308 */ /* 0x000ee20000000800 */
[----:B------:R-:W-:Y:S02]  /*6030*/  LOP3.LUT R5, R142, 0xff, RZ, 0xc0, !PT ;  /* 0x000000ff8e057812 */ /* 0x000fe400078ec0ff */
[----:B------:R-:W-:Y:S02]  /*6040*/  ISETP.LE.U32.AND P2, PT, R4, UR12, PT ;  /* 0x0000000c04007c0c */ /* 0x000fe4000bf43070 */
[----:B------:R-:W-:Y:S01]  /*6050*/  SHF.R.U32.HI R2, RZ, 0x8, R138 ;  /* 0x00000008ff027819 */ /* 0x000fe2000001168a */
[----:B-1----:R-:W-:Y:S01]  /*6060*/  @!P1 FADD.FTZ R166, -R166, -RZ ;  /* 0x800000ffa6a69221 */ /* 0x002fe20000010100 */
[----:B------:R-:W-:Y:S03]  /*6070*/  LOP3.LUT R4, R240, 0xff, RZ, 0xc0, !PT ;  /* 0x000000fff0047812 */ /* 0x000fe600078ec0ff */
[----:B------:R1:W-:Y:S01]  /*6080*/  MUFU.EX2 R144, R0 ;  /* 0x0000000000907308 */ /* 0x0003e20000000800 */
[----:B------:R-:W-:Y:S02]  /*6090*/  ISETP.LE.U32.AND P3, PT, R5, UR12, PT ;  /* 0x0000000c05007c0c */ /* 0x000fe4000bf63070 */
[----:B------:R-:W-:Y:S01]  /*60a0*/  LOP3.LUT R5, R2, 0xffff, RZ, 0xc0, !PT ;  /* 0x0000ffff02057812 */ /* 0x000fe200078ec0ff */
[----:B------:R-:W-:Y:S01]  /*60b0*/  @!P5 FADD.FTZ R146, -R146, -RZ ;  /* 0x800000ff9292d221 */ /* 0x000fe20000010100 */
[----:B------:R-:W-:Y:S02]  /*60c0*/  ISETP.LE.U32.AND P0, PT, R4, UR12, PT ;  /* 0x0000000c04007c0c */ /* 0x000fe4000bf03070 */
[----:B------:R-:W-:Y:S03]  /*60d0*/  F2FP.RELU.F16.F32.PACK_AB R2, R171, R232 ;  /* 0x000000e8ab02723e */ /* 0x000fe600000008ff */
[----:B------:R-:W4:Y:S01]  /*60e0*/  MUFU.EX2 R158, R24 ;  /* 0x00000018009e7308 */ /* 0x000f220000000800 */
[----:B------:R-:W-:Y:S01]  /*60f0*/  F2FP.RELU.F16.F32.PACK_AB R4, R167, R168 ;  /* 0x000000a8a704723e */ /* 0x000fe200000008ff */
[----:B---3--:R-:W-:Y:S01]  /*6100*/  @!P6 FADD.FTZ R154, -R154, -RZ ;  /* 0x800000ff9a9ae221 */ /* 0x008fe20000010100 */
[----:B------:R-:W-:Y:S01]  /*6110*/  ISETP.LE.U32.AND P5, PT, R5, UR12, PT ;  /* 0x0000000c05007c0c */ /* 0x000fe2000bfa3070 */
[----:B------:R3:W-:Y:S01]  /*6120*/  STS [R248+0x13400], R2 ;  /* 0x01340002f8007388 */ /* 0x0007e20000000800 */
[----:B------:R-:W-:Y:S02]  /*6130*/  F2FP.RELU.F16.F32.PACK_AB R6, R170, R233 ;  /* 0x000000e9aa06723e */ /* 0x000fe400000008ff */
[----:B------:R-:W-:Y:S01]  /*6140*/  F2FP.RELU.F16.F32.PACK_AB R5, R234, R235 ;  /* 0x000000ebea05723e */ /* 0x000fe200000008ff */
[----:B------:R3:W-:Y:S02]  /*6150*/  STS [R248+0x13000], R4 ;  /* 0x01300004f8007388 */ /* 0x0007e40000000800 */
[----:B------:R-:W3:Y:S01]  /*6160*/  MUFU.EX2 R147, R34 ;  /* 0x0000002200937308 */ /* 0x000ee20000000800 */
[----:B-1----:R-:W-:Y:S02]  /*6170*/  F2FP.RELU.F16.F32.PACK_AB R0, R146, R148 ;  /* 0x000000949200723e */ /* 0x002fe400000008ff */
[----:B------:R-:W-:Y:S02]  /*6180*/  SHF.R.U32.HI R142, RZ, 0x18, R142 ;  /* 0x00000018ff8e7819 */ /* 0x000fe4000001168e */
[----:B------:R-:W-:Y:S02]  /*6190*/  ISETP.LE.U32.AND P1, PT, R136, UR12, PT ;  /* 0x0000000c88007c0c */ /* 0x000fe4000bf23070 */
[----:B------:R-:W-:Y:S03]  /*61a0*/  ISETP.LE.U32.AND P6, PT, R8, UR12, PT ;  /* 0x0000000c08007c0c */ /* 0x000fe6000bfc3070 */
[----:B------:R-:W1:Y:S01]  /*61b0*/  MUFU.EX2 R145, R132 ;  /* 0x0000008400917308 */ /* 0x000e620000000800 */
[----:B----4-:R-:W-:Y:S01]  /*61c0*/  @!P3 FADD.FTZ R158, -R158, -RZ ;  /* 0x800000ff9e9eb221 */ /* 0x010fe20000010100 */
[----:B------:R-:W-:Y:S01]  /*61d0*/  ISETP.LE.U32.AND P3, PT, R142, UR12, PT ;  /* 0x0000000c8e007c0c */ /* 0x000fe2000bf63070 */
[----:B------:R-:W-:Y:S07]  /*61e0*/  @!P5 FADD.FTZ R150, -R150, -RZ ;  /* 0x800000ff9696d221 */ /* 0x000fee0000010100 */
[----:B------:R-:W4:Y:S01]  /*61f0*/  MUFU.EX2 R156, R27 ;  /* 0x0000001b009c7308 */ /* 0x000f220000000800 */
[----:B---3--:R-:W-:Y:S01]  /*6200*/  @!P2 FADD.FTZ R147, -R147, -RZ ;  /* 0x800000ff9393a221 */ /* 0x008fe20000010100 */
[----:B------:R-:W-:Y:S02]  /*6210*/  FSETP.GE.FTZ.AND P2, PT, R152, RZ, PT ;  /* 0x000000ff9800720b */ /* 0x000fe40003f56000 */
[----:B------:R-:W-:Y:S01]  /*6220*/  F2FP.RELU.F16.F32.PACK_AB R2, R160, R161 ;  /* 0x000000a1a002723e */ /* 0x000fe200000008ff */
[----:B------:R-:W-:Y:S01]  /*6230*/  @!P6 FADD.FTZ R144, -R144, -RZ ;  /* 0x800000ff9090e221 */ /* 0x000fe20000010100 */
[----:B------:R-:W-:Y:S03]  /*6240*/  F2FP.RELU.F16.F32.PACK_AB R4, R162, R163 ;  /* 0x000000a3a204723e */ /* 0x000fe600000008ff */
[----:B------:R3:W-:Y:S01]  /*6250*/  STS [R250+0x13400], R2 ;  /* 0x01340002fa007388 */ /* 0x0007e20000000800 */
[----:B------:R-:W4:Y:S01]  /*6260*/  MUFU.EX2 R153, R28 ;  /* 0x0000001c00997308 */ /* 0x000f220000000800 */
[----:B-1----:R-:W-:Y:S01]  /*6270*/  @!P4 FADD.FTZ R145, -R145, -RZ ;  /* 0x800000ff9191c221 */ /* 0x002fe20000010100 */
[----:B------:R-:W-:Y:S01]  /*6280*/  FSETP.GE.FTZ.AND P4, PT, R163, RZ, PT ;  /* 0x000000ffa300720b */ /* 0x000fe20003f96000 */
[----:B------:R1:W-:Y:S04]  /*6290*/  STS [R250+0x13000], R4 ;  /* 0x01300004fa007388 */ /* 0x0003e80000000800 */
[----:B------:R1:W-:Y:S03]  /*62a0*/  STS [R248+0x14000], R6 ;  /* 0x01400006f8007388 */ /* 0x0003e60000000800 */
[----:B------:R-:W1:Y:S01]  /*62b0*/  MUFU.EX2 R149, R30 ;  /* 0x0000001e00957308 */ /* 0x000e620000000800 */
[----:B----4-:R-:W-:Y:S01]  /*62c0*/  @!P3 FADD.FTZ R156, -R156, -RZ ;  /* 0x800000ff9c9cb221 */ /* 0x010fe20000010100 */
[----:B------:R-:W-:Y:S01]  /*62d0*/  FSETP.GE.FTZ.AND P3, PT, R162, RZ, PT ;  /* 0x000000ffa200720b */ /* 0x000fe20003f76000 */
[----:B------:R4:W-:Y:S01]  /*62e0*/  STS [R248+0x14400], R5 ;  /* 0x01440005f8007388 */ /* 0x0009e20000000800 */
[----:B------:R-:W-:Y:S01]  /*62f0*/  @!P1 FADD.FTZ R153, -R153, -RZ ;  /* 0x800000ff99999221 */ /* 0x000fe20000010100 */
[----:B------:R-:W-:Y:S02]  /*6300*/  FSETP.GE.FTZ.AND P1, PT, R151, RZ, PT ;  /* 0x000000ff9700720b */ /* 0x000fe40003f36000 */
[----:B---3--:R-:W-:Y:S01]  /*6310*/  F2FP.RELU.F16.F32.PACK_AB R2, R154, R155 ;  /* 0x0000009b9a02723e */ /* 0x008fe200000008ff */
[----:B-1----:R-:W-:Y:S01]  /*6320*/  @!P0 FADD.FTZ R149, -R149, -RZ ;  /* 0x800000ff95958221 */ /* 0x002fe20000010100 */
[----:B------:R-:W-:Y:S02]  /*6330*/  F2FP.RELU.F16.F32.PACK_AB R4, R151, R152 ;  /* 0x000000989704723e */ /* 0x000fe400000008ff */
[----:B------:R-:W-:Y:S02]  /*6340*/  F2FP.RELU.F16.F32.PACK_AB R6, R166, R169 ;  /* 0x000000a9a606723e */ /* 0x000fe400000008ff */
[----:B----4-:R-:W-:Y:S03]  /*6350*/  F2FP.RELU.F16.F32.PACK_AB R5, R164, R165 ;  /* 0x000000a5a405723e */ /* 0x010fe600000008ff */
[----:B------:R1:W-:Y:S04]  /*6360*/  STS [R250+0x14000], R6 ;  /* 0x01400006fa007388 */ /* 0x0003e80000000800 */
[----:B------:R3:W-:Y:S04]  /*6370*/  STS [R250+0x14400], R5 ;  /* 0x01440005fa007388 */ /* 0x0007e80000000800 */
[----:B------:R4:W-:Y:S04]  /*6380*/  STS [R249+0x13000], R4 ;  /* 0x01300004f9007388 */ /* 0x0009e80000000800 */
[----:B------:R4:W-:Y:S04]  /*6390*/  STS [R249+0x13400], R2 ;  /* 0x01340002f9007388 */ /* 0x0009e80000000800 */
[----:B------:R4:W-:Y:S01]  /*63a0*/  STS [R247+0x13000], R0 ;  /* 0x01300000f7007388 */ /* 0x0009e20000000800 */
[----:B-1----:R-:W-:Y:S02]  /*63b0*/  F2FP.RELU.F16.F32.PACK_AB R6, R157, R158 ;  /* 0x0000009e9d06723e */ /* 0x002fe400000008ff */
[----:B---3--:R-:W-:Y:S02]  /*63c0*/  F2FP.RELU.F16.F32.PACK_AB R5, R156, R159 ;  /* 0x0000009f9c05723e */ /* 0x008fe400000008ff */
[----:B----4-:R-:W-:Y:S02]  /*63d0*/  F2FP.RELU.F16.F32.PACK_AB R4, R145, R147 ;  /* 0x000000939104723e */ /* 0x010fe400000008ff */
[----:B------:R-:W-:Y:S03]  /*63e0*/  F2FP.RELU.F16.F32.PACK_AB R2, R150, R153 ;  /* 0x000000999602723e */ /* 0x000fe600000008ff */
[----:B------:R-:W-:Y:S01]  /*63f0*/  STS [R247+0x13400], R4 ;  /* 0x01340004f7007388 */ /* 0x000fe20000000800 */
[----:B------:R-:W-:Y:S03]  /*6400*/  F2FP.RELU.F16.F32.PACK_AB R0, R144, R149 ;  /* 0x000000959000723e */ /* 0x000fe600000008ff */
[----:B------:R-:W-:Y:S04]  /*6410*/  STS [R249+0x14000], R6 ;  /* 0x01400006f9007388 */ /* 0x000fe80000000800 */
[----:B------:R-:W-:Y:S04]  /*6420*/  STS [R249+0x14400], R5 ;  /* 0x01440005f9007388 */ /* 0x000fe80000000800 */
[----:B------:R-:W-:Y:S04]  /*6430*/  STS [R247+0x14000], R2 ;  /* 0x01400002f7007388 */ /* 0x000fe80000000800 */
[----:B------:R1:W-:Y:S04]  /*6440*/  STS [R247+0x14400], R0 ;  /* 0x01440000f7007388 */ /* 0x0003e80000000800 */
[----:B------:R-:W3:Y:S08]  /*6450*/  LDSM.16.M88.4 R32, [R222+UR4+0x6000] ;  /* 0x00600004de20783b */ /* 0x000ef00008000200 */
[----:B------:R-:W4:Y:S01]  /*6460*/  LDSM.16.M88.4 R28, [R222+UR4+0x6800] ;  /* 0x00680004de1c783b */ /* 0x000f220008000200 */
[----:B-1----:R-:W-:Y:S05]  /*6470*/  IMAD.U32 R0, RZ, RZ, UR4 ;  /* 0x00000004ff007e24 */ /* 0x002fea000f8e00ff */
[----:B------:R-:W-:Y:S05]  /*6480*/  IADD3 R0, R222, 0x6000, R0 ;  /* 0x00006000de007810 */ /* 0x000fea0007ffe000 */
[----:B------:R-:W-:Y:S05]  /*6490*/  IMAD.IADD R0, R0, 0x1, R228 ;  /* 0x0000000100007824 */ /* 0x000fea00078e02e4 */
[----:B------:R-:W1:Y:S01]  /*64a0*/  LDSM.16.M88.4 R132, [R0] ;  /* 0x000000000084783b */ /* 0x000e620000000200 */
[C---:B--2---:R-:W-:Y:S01]  /*64b0*/  LEA R142, P0, R241.reuse, R140, 0x2 ;  /* 0x0000008cf18e7211 */ /* 0x044fe200078010ff */
[-C--:B---3--:R-:W-:Y:S03]  /*64c0*/  HMMA.16816.F32 R4, R32, R172.reuse, RZ ;  /* 0x000000ac2004723c */ /* 0x088fe600000018ff */
[----:B------:R-:W-:Y:S03]  /*64d0*/  LEA.HI.X.SX32 R143, R241, R141, 0x2, P0 ;  /* 0x0000008df18f7211 */ /* 0x000fe600000f16ff */
[----:B------:R-:W2:Y:S01]  /*64e0*/  LDSM.16.M88.4 R136, [R0+0x800] ;  /* 0x000800000088783b */ /* 0x000ea20000000200 */
[----:B------:R-:W-:Y:S01]  /*64f0*/  FSETP.GE.FTZ.AND P0, PT, R168, RZ, PT ;  /* 0x000000ffa800720b */ /* 0x000fe20003f16000 */
[C---:B----4-:R-:W-:Y:S06]  /*6500*/  HMMA.16816.F32 R8, R28.reuse, R172, RZ ;  /* 0x000000ac1c08723c */ /* 0x050fec00000018ff */
[----:B------:R-:W3:Y:S01]  /*6510*/  LDG.E R140, desc[UR8][R142.64] ;  /* 0x000000088e8c7981 */ /* 0x000ee2000c1e1900 */
        /* <DEDUP_REMOVED lines=50> */
[C---:B---3--:R-:W-:Y:S01]  /*6840*/  FADD.FTZ R2, -R140.reuse, R4 ;  /* 0x000000048c027221 */ /* 0x048fe20000010100 */
[----:B------:R-:W-:Y:S01]  /*6850*/  FADD.FTZ R0, -R140, R5 ;  /* 0x000000058c007221 */ /* 0x000fe20000010100 */
[----:B------:R-:W2:Y:S01]  /*6860*/  LDG.E R4, desc[UR8][R142.64+0x20] ;  /* 0x000020088e047981 */ /* 0x000ea2000c1e1900 */
[-C--:B------:R-:W-:Y:S03]  /*6870*/  HMMA.16816.F32 R20, R132, R216.reuse, R20 ;  /* 0x000000d88414723c */ /* 0x080fe60000001814 */
[-C--:B------:R-:W-:Y:S02]  /*6880*/  FSEL R2, R2, R140.reuse, P0 ;  /* 0x0000008c02027208 */ /* 0x080fe40000000000 */
[C---:B------:R-:W-:Y:S01]  /*6890*/  FSETP.GE.FTZ.AND P0, PT, R167.reuse, RZ, PT ;  /* 0x000000ffa700720b */ /* 0x040fe20003f16000 */
[C---:B------:R-:W-:Y:S05]  /*68a0*/  HMMA.16816.F32 R24, R136.reuse, R216, R24 ;  /* 0x000000d88818723c */ /* 0x040fea0000001818 */
[----:B------:R-:W-:Y:S01]  /*68b0*/  FSEL R0, R0, R140, P0 ;  /* 0x0000008c00007208 */ /* 0x000fe20000000000 */
[----:B------:R-:W-:Y:S01]  /*68c0*/  FMUL.FTZ R168, R168, R2 ;  /* 0x00000002a8a87220 */ /* 0x000fe20000410000 */
[----:B------:R-:W-:Y:S01]  /*68d0*/  FSETP.GE.FTZ.AND P0, PT, R146, RZ, PT ;  /* 0x000000ff9200720b */ /* 0x000fe20003f16000 */
[----:B------:R1:W5:Y:S01]  /*68e0*/  LDG.E R2, desc[UR8][R142.64+0x80] ;  /* 0x000080088e027981 */ /* 0x000362000c1e1900 */
[-C--:B------:R-:W-:Y:S03]  /*68f0*/  HMMA.16816.F32 R28, R136, R218.reuse, R28 ;  /* 0x000000da881c723c */ /* 0x080fe6000000181c */
[----:B------:R-:W-:Y:S01]  /*6900*/  FMUL.FTZ R167, R167, R0 ;  /* 0x00000000a7a77220 */ /* 0x000fe20000410000 */
[----:B------:R-:W-:Y:S01]  /*6910*/  FADD.FTZ R16, -R140, R16 ;  /* 0x000000108c107221 */ /* 0x000fe20000010100 */
[----:B------:R1:W5:Y:S01]  /*6920*/  LDG.E R0, desc[UR8][R142.64+0xa0] ;  /* 0x0000a0088e007981 */ /* 0x000362000c1e1900 */
[----:B------:R-:W-:Y:S05]  /*6930*/  HMMA.16816.F32 R32, R132, R218, R32 ;  /* 0x000000da8420723c */ /* 0x000fea0000001820 */
[-C--:B------:R-:W-:Y:S01]  /*6940*/  FSEL R16, R16, R140.reuse, P4 ;  /* 0x0000008c10107208 */ /* 0x080fe20002000000 */
[C---:B------:R-:W-:Y:S01]  /*6950*/  FADD.FTZ R21, -R140.reuse, R21 ;  /* 0x000000158c157221 */ /* 0x040fe20000010100 */
[C---:B------:R-:W-:Y:S01]  /*6960*/  FADD.FTZ R17, -R140.reuse, R17 ;  /* 0x000000118c117221 */ /* 0x040fe20000010100 */
[----:B------:R-:W-:Y:S03]  /*6970*/  FADD.FTZ R5, -R140, R20 ;  /* 0x000000148c057221 */ /* 0x000fe60000010100 */
[----:B------:R-:W-:Y:S01]  /*6980*/  FSEL R21, R21, R140, P1 ;  /* 0x0000008c15157208 */ /* 0x000fe20000800000 */
[----:B------:R-:W-:Y:S01]  /*6990*/  FMUL.FTZ R163, R163, R16 ;  /* 0x00000010a3a37220 */ /* 0x000fe20000410000 */
[----:B------:R-:W-:Y:S02]  /*69a0*/  FSETP.GE.FTZ.AND P1, PT, R148, RZ, PT ;  /* 0x000000ff9400720b */ /* 0x000fe40003f36000 */
[-C--:B------:R-:W-:Y:S01]  /*69b0*/  FSEL R17, R17, R140.reuse, P3 ;  /* 0x0000008c11117208 */ /* 0x080fe20001800000 */
[----:B------:R-:W-:Y:S01]  /*69c0*/  FMUL.FTZ R21, R151, R21 ;  /* 0x0000001597157220 */ /* 0x000fe20000410000 */
[----:B------:R-:W-:Y:S02]  /*69d0*/  FSEL R5, R5, R140, P2 ;  /* 0x0000008c05057208 */ /* 0x000fe40001000000 */
[----:B------:R-:W-:Y:S01]  /*69e0*/  FSETP.GE.FTZ.AND P2, PT, R232, RZ, PT ;  /* 0x000000ffe800720b */ /* 0x000fe20003f56000 */
[----:B------:R-:W-:Y:S01]  /*69f0*/  FMUL.FTZ R17, R162, R17 ;  /* 0x00000011a2117220 */ /* 0x000fe20000410000 */
[----:B------:R-:W-:Y:S01]  /*6a00*/  F2FP.F16.F32.PACK_AB R16, R167, R168 ;  /* 0x000000a8a710723e */ /* 0x000fe200000000ff */
[----:B------:R-:W-:Y:S02]  /*6a10*/  FMUL.FTZ R152, R152, R5 ;  /* 0x0000000598987220 */ /* 0x000fe40000410000 */
[----:B------:R-:W-:Y:S01]  /*6a20*/  FADD.FTZ R32, -R140, R32 ;  /* 0x000000208c207221 */ /* 0x000fe20000010100 */
[----:B------:R-:W-:Y:S02]  /*6a30*/  F2FP.F16.F32.PACK_AB R17, R17, R163 ;  /* 0x000000a31111723e */ /* 0x000fe400000000ff */
[----:B------:R-:W-:Y:S02]  /*6a40*/  F2FP.F16.F32.PACK_AB R21, R21, R152 ;  /* 0x000000981515723e */ /* 0x000fe400000000ff */
[----:B------:R-:W-:Y:S01]  /*6a50*/  FSEL R32, R32, R140, P1 ;  /* 0x0000008c20207208 */ /* 0x000fe20000800000 */
[----:B------:R-:W-:Y:S01]  /*6a60*/  @P0 FADD.FTZ R140, -R140, R33 ;  /* 0x000000218c8c0221 */ /* 0x000fe20000010100 */
[----:B------:R-:W-:Y:S02]  /*6a70*/  PLOP3.LUT P0, PT, PT, PT, UP2, 0x80, 0x0 ;  /* 0x000000000000781c */ /* 0x000fe40003f0f028 */
[----:B------:R-:W-:Y:S01]  /*6a80*/  FSETP.GE.FTZ.AND P1, PT, R171, RZ, PT ;  /* 0x000000ffab00720b */ /* 0x000fe20003f36000 */
[----:B------:R-:W-:Y:S01]  /*6a90*/  FMUL.FTZ R148, R148, R32 ;  /* 0x0000002094947220 */ /* 0x000fe20000410000 */
[----:B------:R-:W-:Y:S01]  /*6aa0*/  FMUL.FTZ R140, R146, R140 ;  /* 0x0000008c928c7220 */ /* 0x000fe20000410000 */
[C---:B--2---:R-:W-:Y:S01]  /*6ab0*/  FADD.FTZ R6, -R4.reuse, R6 ;  /* 0x0000000604067221 */ /* 0x044fe20000010100 */
[----:B------:R-:W-:Y:S04]  /*6ac0*/  FADD.FTZ R7, -R4, R7 ;  /* 0x0000000704077221 */ /* 0x000fe80000010100 */
[-C--:B------:R-:W-:Y:S02]  /*6ad0*/  FSEL R132, R6, R4.reuse, P2 ;  /* 0x0000000406847208 */ /* 0x080fe40001000000 */
[----:B------:R-:W-:Y:S01]  /*6ae0*/  FSEL R33, R7, R4, P1 ;  /* 0x0000000407217208 */ /* 0x000fe20000800000 */
[----:B-1----:R-:W-:Y:S06]  /*6af0*/  @!P0 BRA `(.L_x_528) ;  /* 0x0000000000d08947 */ /* 0x002fec0003800000 */
[----:B------:R-:W2:Y:S01]  /*6b00*/  LDL.LU R242, [R1+0x10] ;  /* 0x0000100001f27983 */ /* 0x000ea20000300800 */
[----:B------:R-:W1:Y:S01]  /*6b10*/  LDC R6, c[0x0][0x240] ;  /* 0x00009000ff067b82 */ /* 0x000e620000000800 */
[----:B-----5:R-:W-:Y:S01]  /*6b20*/  ISETP.GE.AND P3, PT, R244, UR50, PT ;  /* 0x00000032f4007c0c */ /* 0x020fe2000bf66270 */
[----:B------:R-:W-:Y:S01]  /*6b30*/  ULOP3.LUT UR10, UR6, 0x1, URZ, 0xc0, !UPT ;  /* 0x00000001060a7892 */ /* 0x000fe2000f8ec03f */
[----:B------:R-:W3:Y:S01]  /*6b40*/  LDL.LU R238, [R1] ;  /* 0x0000000001ee7983 */ /* 0x000ee20000300800 */
[----:B------:R-:W-:Y:S01]  /*6b50*/  UMOV UR18, 0xffffd000 ;  /* 0xffffd00000127882 */ /* 0x000fe20000000000 */
[----:B------:R-:W-:Y:S01]  /*6b60*/  ISETP.GE.AND P2, PT, R237, UR50, PT ;  /* 0x00000032ed007c0c */ /* 0x000fe2000bf46270 */
[----:B------:R-:W-:Y:S01]  /*6b70*/  UISETP.NE.U32.AND UP0, UPT, UR10, 0x1, UPT ;  /* 0x000000010a00788c */ /* 0x000fe2000bf05070 */
[----:B------:R-:W-:Y:S03]  /*6b80*/  ISETP.GE.AND P1, PT, R239, UR50, PT ;  /* 0x00000032ef007c0c */ /* 0x000fe6000bf26270 */
[----:B------:R-:W-:Y:S06]  /*6b90*/  USEL UR10, UR18, 0x3000, !UP0 ;  /* 0x00003000120a7887 */ /* 0x000fec000c000000 */
[----:B------:R-:W-:Y:S02]  /*6ba0*/  VIADD R236, R236, UR10 ;  /* 0x0000000aecec7c36 */ /* 0x000fe40008000000 */
[----:B------:R-:W-:Y:S03]  /*6bb0*/  VIADD R221, R221, UR10 ;  /* 0x0000000adddd7c36 */ /* 0x000fe60008000000 */
[----:B------:R4:W-:Y:S04]  /*6bc0*/  @P3 STS [R236], RZ ;  /* 0x000000ffec003388 */ /* 0x0009e80000000800 */
[----:B------:R4:W-:Y:S04]  /*6bd0*/  @P3 STS [R236+0x4], RZ ;  /* 0x000004ffec003388 */ /* 0x0009e80000000800 */
[----:B------:R4:W-:Y:S04]  /*6be0*/  @P3 STS [R236+0x8], RZ ;  /* 0x000008ffec003388 */ /* 0x0009e80000000800 */
[----:B------:R4:W-:Y:S01]  /*6bf0*/  @P3 STS [R236+0xc], RZ ;  /* 0x00000cffec003388 */ /* 0x0009e20000000800 */
[----:B-1----:R-:W-:Y:S05]  /*6c00*/  IMAD.U32 R6, R6, -0x40, RZ ;  /* 0xffffffc006067824 */ /* 0x002fea00078e00ff */
[----:B------:R-:W-:Y:S01]  /*6c10*/  SHF.R.S32.HI R7, RZ, 0x1f, R6 ;  /* 0x0000001fff077819 */ /* 0x000fe20000011406 */
[C---:B--2---:R-:W-:Y:S01]  /*6c20*/  VIADD R5, R242.reuse, UR10 ;  /* 0x0000000af2057c36 */ /* 0x044fe20008000000 */
[C---:B------:R-:W-:Y:S01]  /*6c30*/  @!P1 IADD3 R32, R242.reuse, UR10, RZ ;  /* 0x0000000af2209c10 */ /* 0x040fe2000fffe0ff */
[----:B------:R-:W-:Y:S01]  /*6c40*/  @!P2 VIADD R20, R242, UR10 ;  /* 0x0000000af214ac36 */ /* 0x000fe20008000000 */
[C---:B---3--:R-:W-:Y:S04]  /*6c50*/  LEA R238, P4, R6.reuse, R238, 0x1 ;  /* 0x000000ee06ee7211 */ /* 0x048fe800078808ff */
[----:B------:R-:W-:Y:S01]  /*6c60*/  LEA.HI.X R252, R6, R252, R7, 0x1, P4 ;  /* 0x000000fc06fc7211 */ /* 0x000fe200020f0c07 */
[----:B------:R4:W-:Y:S01]  /*6c70*/  STL [R1], R238 ;  /* 0x000000ee01007387 */ /* 0x0009e20000100800 */
[----:B------:R-:W-:Y:S03]  /*6c80*/  @!P3 MOV R6, R238 ;  /* 0x000000ee0006b202 */ /* 0x000fe60000000f00 */
[----:B------:R4:W-:Y:S01]  /*6c90*/  STL [R1+0x10], R5 ;  /* 0x0000100501007387 */ /* 0x0009e20000100800 */
[----:B------:R-:W-:Y:S05]  /*6ca0*/  @!P3 IMAD.MOV.U32 R7, RZ, RZ, R252 ;  /* 0x000000ffff07b224 */ /* 0x000fea00078e00fc */
        /* <DEDUP_REMOVED lines=25> */
.L_x_528:
[----:B------:R1:W-:Y:S01]  /*6e40*/  STS [R248+0xf000], R16 ;  /* 0x00f00010f8007388 */ /* 0x0003e20000000800 */
[----:B----4-:R-:W-:Y:S01]  /*6e50*/  FADD.FTZ R6, -R4, R19 ;  /* 0x0000001304067221 */ /* 0x010fe20000010100 */
[----:B------:R-:W-:Y:S01]  /*6e60*/  FSETP.GE.FTZ.AND P4, PT, R160, RZ, PT ;  /* 0x000000ffa000720b */ /* 0x000fe20003f96000 */
[----:B------:R-:W-:Y:S01]  /*6e70*/  FMUL.FTZ R132, R232, R132 ;  /* 0x00000084e8847220 */ /* 0x000fe20000410000 */
[----:B------:R-:W-:Y:S01]  /*6e80*/  FMUL.FTZ R33, R171, R33 ;  /* 0x00000021ab217220 */ /* 0x000fe20000410000 */
[----:B------:R-:W-:Y:S01]  /*6e90*/  FADD.FTZ R5, -R4, R18 ;  /* 0x0000001204057221 */ /* 0x000fe20000010100 */
[----:B------:R-:W-:Y:S01]  /*6ea0*/  FSEL R6, R6, R4, P4 ;  /* 0x0000000406067208 */ /* 0x000fe20002000000 */
[C---:B------:R-:W-:Y:S01]  /*6eb0*/  FADD.FTZ R22, -R4.reuse, R22 ;  /* 0x0000001604167221 */ /* 0x040fe20000010100 */
        /* <DEDUP_REMOVED lines=12> */
[-C--:B------:R-:W-:Y:S01]  /*6f80*/  FSEL R5, R22, R4.reuse, P3 ;  /* 0x0000000416057208 */ /* 0x080fe20001800000 */
        /* <DEDUP_REMOVED lines=12> */
[----:B------:R-:W-:Y:S02]  /*7050*/  FSETP.GE.FTZ.AND P2, PT, R147, RZ, PT ;  /* 0x000000ff9300720b */ /* 0x000fe40003f56000 */
[----:B------:R-:W-:Y:S01]  /*7060*/  F2FP.F16.F32.PACK_AB R20, R140, R148 ;  /* 0x000000948c14723e */ /* 0x000fe200000000ff */
[----:B------:R-:W-:Y:S01]  /*7070*/  FMUL.FTZ R16, R154, R16 ;  /* 0x000000109a107220 */ /* 0x000fe20000410000 */
[----:B------:R-:W-:Y:S01]  /*7080*/  FSEL R7, R7, R4, P2 ;  /* 0x0000000407077208 */ /* 0x000fe20001000000 */
[----:B------:R-:W-:Y:S01]  /*7090*/  @P1 FADD.FTZ R4, -R4, R35 ;  /* 0x0000002304041221 */ /* 0x000fe20000010100 */
[----:B------:R-:W-:Y:S01]  /*70a0*/  FSETP.GE.FTZ.AND P1, PT, R169, RZ, PT ;  /* 0x000000ffa900720b */ /* 0x000fe20003f36000 */
[----:B------:R-:W3:Y:S01]  /*70b0*/  LDL.LU R142, [R1+0x8] ;  /* 0x00000800018e7983 */ /* 0x000ee20000300800 */
[----:B------:R-:W-:Y:S01]  /*70c0*/  FSETP.GE.FTZ.AND P2, PT, R170, RZ, PT ;  /* 0x000000ffaa00720b */ /* 0x000fe20003f56000 */
[----:B------:R-:W-:Y:S01]  /*70d0*/  FMUL.FTZ R145, R145, R4 ;  /* 0x0000000491917220 */ /* 0x000fe20000410000 */
[C---:B------:R-:W-:Y:S01]  /*70e0*/  FADD.FTZ R4, -R2.reuse, R12 ;  /* 0x0000000c02047221 */ /* 0x040fe20000010100 */
[C---:B--2---:R-:W-:Y:S01]  /*70f0*/  FADD.FTZ R6, -R2.reuse, R9 ;  /* 0x0000000902067221 */ /* 0x044fe20000010100 */
[----:B------:R-:W-:Y:S01]  /*7100*/  FMUL.FTZ R147, R147, R7 ;  /* 0x0000000793937220 */ /* 0x000fe20000410000 */
[----:B------:R-:W-:Y:S01]  /*7110*/  FADD.FTZ R7, -R2, R8 ;  /* 0x0000000802077221 */ /* 0x000fe20000010100 */
[----:B------:R-:W-:Y:S01]  /*7120*/  F2FP.F16.F32.PACK_AB R16, R16, R155 ;  /* 0x0000009b1010723e */ /* 0x000fe200000000ff */
[----:B------:R-:W2:Y:S01]  /*7130*/  LDL.LU R141, [R1+0xc] ;  /* 0x00000c00018d7983 */ /* 0x000ea20000300800 */
[-C--:B------:R-:W-:Y:S02]  /*7140*/  FSEL R4, R4, R2.reuse, P1 ;  /* 0x0000000204047208 */ /* 0x080fe40000800000 */
[----:B------:R-:W-:Y:S02]  /*7150*/  FSEL R6, R6, R2, P2 ;  /* 0x0000000206067208 */ /* 0x000fe40001000000 */
[----:B------:R4:W5:Y:S01]  /*7160*/  LDL R162, [R1+0x48] ;  /* 0x0000480001a27983 */ /* 0x0009620000100800 */
[----:B------:R-:W-:Y:S01]  /*7170*/  FSETP.GE.FTZ.AND P2, PT, R166, RZ, PT ;  /* 0x000000ffa600720b */ /* 0x000fe20003f56000 */
[----:B------:R-:W-:Y:S01]  /*7180*/  FMUL.FTZ R169, R169, R4 ;  /* 0x00000004a9a97220 */ /* 0x000fe20000410000 */
[----:B------:R-:W-:Y:S01]  /*7190*/  FSETP.GE.FTZ.AND P1, PT, R150, RZ, PT ;  /* 0x000000ff9600720b */ /* 0x000fe20003f36000 */
[----:B------:R-:W-:Y:S01]  /*71a0*/  FADD.FTZ R4, -R2, R28 ;  /* 0x0000001c02047221 */ /* 0x000fe20000010100 */
[----:B------:R-:W-:Y:S01]  /*71b0*/  FSEL R7, R7, R2, P3 ;  /* 0x0000000207077208 */ /* 0x000fe20001800000 */
[----:B-1----:R-:W-:Y:S01]  /*71c0*/  FMUL.FTZ R5, R170, R6 ;  /* 0x00000006aa057220 */ /* 0x002fe20000410000 */
[-C--:B------:R-:W-:Y:S01]  /*71d0*/  FSEL R13, R13, R2.reuse, P2 ;  /* 0x000000020d0d7208 */ /* 0x080fe20001000000 */
[C---:B------:R-:W-:Y:S01]  /*71e0*/  FADD.FTZ R6, -R2.reuse, R25 ;  /* 0x0000001902067221 */ /* 0x040fe20000010100 */
        /* <DEDUP_REMOVED lines=13> */
[----:B------:R-:W-:Y:S01]  /*72c0*/  F2FP.F16.F32.PACK_AB R5, R5, R8 ;  /* 0x000000080505723e */ /* 0x000fe200000000ff */
[----:B------:R-:W-:Y:S01]  /*72d0*/  FMUL.FTZ R8, R150, R2 ;  /* 0x0000000296087220 */ /* 0x000fe20000410000 */
[----:B------:R-:W-:Y:S01]  /*72e0*/  FSETP.GE.FTZ.AND P1, PT, R234, RZ, PT ;  /* 0x000000ffea00720b */ /* 0x000fe20003f36000 */
[C---:B------:R-:W-:Y:S01]  /*72f0*/  FADD.FTZ R2, -R0.reuse, R14 ;  /* 0x0000000e00027221 */ /* 0x040fe20000010100 */
[----:B------:R-:W-:Y:S01]  /*7300*/  FMUL.FTZ R12, R235, R4 ;  /* 0x00000004eb0c7220 */ /* 0x000fe20000410000 */
[----:B------:R-:W-:Y:S01]  /*7310*/  FSETP.GE.FTZ.AND P2, PT, R165, RZ, PT ;  /* 0x000000ffa500720b */ /* 0x000fe20003f56000 */
[----:B------:R-:W-:Y:S01]  /*7320*/  FADD.FTZ R4, -R0, R27 ;  /* 0x0000001b00047221 */ /* 0x000fe20000010100 */
[-C--:B------:R-:W-:Y:S01]  /*7330*/  FSEL R11, R11, R0.reuse, P1 ;  /* 0x000000000b0b7208 */ /* 0x080fe20000800000 */
[----:B------:R1:W-:Y:S01]  /*7340*/  STS [R248+0x10000], R5 ;  /* 0x01000005f8007388 */ /* 0x0003e20000000800 */
[----:B------:R-:W-:Y:S01]  /*7350*/  FSETP.GE.FTZ.AND P3, PT, R156, RZ, PT ;  /* 0x000000ff9c00720b */ /* 0x000fe20003f76000 */
[----:B------:R-:W-:Y:S01]  /*7360*/  FMUL.FTZ R158, R158, R7 ;  /* 0x000000079e9e7220 */ /* 0x000fe20000410000 */
[-C--:B------:R-:W-:Y:S01]  /*7370*/  FSEL R2, R2, R0.reuse, P2 ;  /* 0x0000000002027208 */ /* 0x080fe20001000000 */
[----:B------:R-:W-:Y:S01]  /*7380*/  FMUL.FTZ R11, R234, R11 ;  /* 0x0000000bea0b7220 */ /* 0x000fe20000410000 */
[----:B------:R-:W-:Y:S01]  /*7390*/  FSEL R10, R10, R0, P5 ;  /* 0x000000000a0a7208 */ /* 0x000fe20002800000 */
[----:B------:R-:W-:Y:S01]  /*73a0*/  FMUL.FTZ R6, R157, R6 ;  /* 0x000000069d067220 */ /* 0x000fe20000410000 */
        /* <DEDUP_REMOVED lines=23> */
[----:B------:R-:W-:Y:S04]  /*7520*/  F2FP.F16.F32.PACK_AB R0, R156, R159 ;  /* 0x0000009f9c00723e */ /* 0x000fe800000000ff */
        /* <DEDUP_REMOVED lines=12> */
[----:B------:R-:W4:Y:S05]  /*75f0*/  LDSM.16.MT88.4 R12, [R3+0x15000] ;  /* 0x01500000030c783b */ /* 0x000f2a0000004200 */
[----:B------:R-:W4:Y:S05]  /*7600*/  LDSM.16.MT88.4 R16, [R0+0x7000] ;  /* 0x007000000010783b */ /* 0x000f2a0000004200 */
[----:B------:R-:W4:Y:S05]  /*7610*/  LDSM.16.MT88.4 R20, [R0+0x8000] ;  /* 0x008000000014783b */ /* 0x000f2a0000004200 */
[----:B------:R-:W-:Y:S05]  /*7620*/  LDSM.16.MT88.4 R24, [R3+0x13800] ;  /* 0x013800000318783b */ /* 0x000fea0000004200 */
[----:B------:R-:W4:Y:S05]  /*7630*/  LDSM.16.MT88.4 R28, [R0+0x6400] ;  /* 0x00640000001c783b */ /* 0x000f2a0000004200 */
[----:B------:R-:W4:Y:S05]  /*7640*/  LDSM.16.MT88.4 R32, [R3+0x15800] ;  /* 0x015800000320783b */ /* 0x000f2a0000004200 */
[----:B------:R-:W3:Y:S01]  /*7650*/  LDSM.16.MT88.4 R132, [R0+0x7400] ;  /* 0x007400000084783b */ /* 0x000ee20000004200 */
[-C--:B-1----:R-:W-:Y:S04]  /*7660*/  HMMA.16816.F32 R36, R4, R8.reuse, R36 ;  /* 0x000000080424723c */ /* 0x082fe80000001824 */
[----:B------:R-:W1:Y:S02]  /*7670*/  LDSM.16.MT88.4 R136, [R0+0x8400] ;  /* 0x008400000088783b */ /* 0x000e640000004200 */
[C---:B----4-:R-:W-:Y:S06]  /*7680*/  HMMA.16816.F32 R40, R12.reuse, R8, R40 ;  /* 0x000000080c28723c */ /* 0x050fec0000001828 */
        /* <DEDUP_REMOVED lines=13> */
[----:B------:R-:W4:Y:S05]  /*7760*/  LDSM.16.MT88.4 R4, [R3+0x14000] ;  /* 0x014000000304783b */ /* 0x000f2a0000004200 */
[-C--:B------:R-:W-:Y:S01]  /*7770*/  HMMA.16816.F32 R36, R24, R28.reuse, R36 ;  /* 0x0000001c1824723c */ /* 0x080fe20000001824 */
[----:B------:R-:W4:Y:S05]  /*7780*/  LDSM.16.MT88.4 R20, [R0+0x8800] ;  /* 0x008800000014783b */ /* 0x000f2a0000004200 */
        /* <DEDUP_REMOVED lines=9> */
[-C--:B-1----:R-:W-:Y:S05]  /*7820*/  HMMA.16816.F32 R68, R24, R136.reuse, R68 ;  /* 0x000000881844723c */ /* 0x082fea0000001844 */
[----:B------:R-:W-:Y:S01]  /*7830*/  IMAD.MOV.U32 R159, RZ, RZ, R142 ;  /* 0x000000ffff9f7224 */ /* 0x000fe200078e008e */
[C---:B------:R-:W-:Y:S05]  /*7840*/  HMMA.16816.F32 R72, R32.reuse, R136, R72 ;  /* 0x000000882048723c */ /* 0x040fea0000001848 */
[----:B--2---:R-:W-:Y:S01]  /*7850*/  IMAD.MOV.U32 R158, RZ, RZ, R141 ;  /* 0x000000ffff9e7224 */ /* 0x004fe200078e008d */
[-C--:B------:R-:W-:Y:S01]  /*7860*/  HMMA.16816.F32 R76, R32, R138.reuse, R76 ;  /* 0x0000008a204c723c */ /* 0x080fe2000000184c */
[----:B------:R-:W1:Y:S05]  /*7870*/  LDSM.16.MT88.4 R32, [R0+0x6c00] ;  /* 0x006c00000020783b */ /* 0x000e6a0000004200 */
[----:B------:R-:W-:Y:S01]  /*7880*/  HMMA.16816.F32 R80, R24, R138, R80 ;  /* 0x0000008a1850723c */ /* 0x000fe20000001850 */
[----:B------:R-:W2:Y:S05]  /*7890*/  LDSM.16.MT88.4 R24, [R0+0x7c00] ;  /* 0x007c00000018783b */ /* 0x000eaa0000004200 */
[-C--:B----4-:R-:W-:Y:S01]  /*78a0*/  HMMA.16816.F32 R36, R4, R8.reuse, R36 ;  /* 0x000000080424723c */ /* 0x090fe20000001824 */
[----:B------:R-:W3:Y:S05]  /*78b0*/  LDSM.16.MT88.4 R136, [R0+0x8c00] ;  /* 0x008c00000088783b */ /* 0x000eea0000004200 */
        /* <DEDUP_REMOVED lines=19> */
[C---:B------:R-:W-:Y:S06]  /*79f0*/  HMMA.16816.F32 R64, R28.reuse, R26, R64 ;  /* 0x0000001a1c40723c */ /* 0x040fec0000001840 */
[-C--:B---3--:R-:W-:Y:S06]  /*7a00*/  HMMA.16816.F32 R68, R28, R136.reuse, R68 ;  /* 0x000000881c44723c */ /* 0x088fec0000001844 */
[C---:B------:R-:W-:Y:S06]  /*7a10*/  HMMA.16816.F32 R72, R132.reuse, R136, R72 ;  /* 0x000000888448723c */ /* 0x040fec0000001848 */
[-C--:B------:R-:W-:Y:S06]  /*7a20*/  HMMA.16816.F32 R76, R132, R138.reuse, R76 ;  /* 0x0000008a844c723c */ /* 0x080fec000000184c */
        /* <DEDUP_REMOVED lines=39> */
.L_x_529:
[----:B---3--:R-:W2:Y:S01]  /*7ca0*/  LDL R2, [R1+0x28] ;  /* 0x0000280001027983 */ /* 0x008ea20000100800 */
[----:B------:R-:W-:Y:S01]  /*7cb0*/  IMAD.MOV.U32 R5, RZ, RZ, 0x4 ;  /* 0x00000004ff057424 */ /* 0x000fe200078e00ff */
[----:B------:R-:W-:Y:S02]  /*7cc0*/  @UP2 UIADD3 UR18, UP0, UR14, -0x100, URZ ;  /* 0xffffff000e122890 */ /* 0x000fe4000ff1e03f */
[----:B------:R1:W3:Y:S02]  /*7cd0*/  LDL R160, [R1+0x20] ;  /* 0x0000200001a07983 */ /* 0x0002e40000100800 */
[----:B------:R-:W-:Y:S02]  /*7ce0*/  @UP2 UIADD3.X UR10, UR15, -0x1, URZ, UP0, !UPT ;  /* 0xffffffff0f0a2890 */ /* 0x000fe400087fe43f */
[----:B------:R1:W4:Y:S04]  /*7cf0*/  LDL R161, [R1+0x14] ;  /* 0x0000140001a17983 */ /* 0x0003280000100800 */
[----:B------:R1:W4:Y:S04]  /*7d00*/  LDL R164, [R1+0x24] ;  /* 0x0000240001a47983 */ /* 0x0003280000100800 */
[----:B------:R-:W4:Y:S04]  /*7d10*/  LDL R165, [R1+0x44] ;  /* 0x0000440001a57983 */ /* 0x000f280000100800 */
        /* <DEDUP_REMOVED lines=10> */
[----:B------:R-:W-:Y:S01]  /*7dc0*/  LDSM.16.MT88.4 R152, [R0+0xd800] ;  /* 0x00d800000098783b */ /* 0x000fe20000004200 */
[----:B--2---:R-:W-:Y:S02]  /*7dd0*/  IMAD.MOV.U32 R4, RZ, RZ, R2 ;  /* 0x000000ffff047224 */ /* 0x004fe400078e0002 */
[----:B------:R-:W-:Y:S02]  /*7de0*/  @P0 VIADD R2, R241, 0xffffffc0 ;  /* 0xffffffc0f1020836 */ /* 0x000fe40000000000 */
[----:B------:R-:W-:Y:S02]  /*7df0*/  IMAD.MOV.U32 R163, RZ, RZ, R4 ;  /* 0x000000ffffa37224 */ /* 0x000fe400078e0004 */
[----:B------:R-:W-:Y:S01]  /*7e00*/  @P0 IMAD.WIDE R156, R2, R5, UR14 ;  /* 0x0000000e029c0e25 */ /* 0x000fe2000f8e0205 */
[----:B------:R-:W-:Y:S01]  /*7e10*/  @UP2 UMOV UR15, UR10 ;  /* 0x0000000a000f2c82 */ /* 0x000fe20008000000 */
[C---:B-1----:R-:W-:Y:S01]  /*7e20*/  HMMA.16816.F32 R4, R24.reuse, R8, RZ ;  /* 0x000000081804723c */ /* 0x042fe200000018ff */
[----:B------:R-:W-:Y:S02]  /*7e30*/  ULOP3.LUT UR10, UR6, 0x1, URZ, 0xc0, !UPT ;  /* 0x00000001060a7892 */ /* 0x000fe4000f8ec03f */
[----:B---3--:R-:W2:Y:S01]  /*7e40*/  @P0 LDG.E R160, desc[UR8][R156.64+0xa0] ;  /* 0x0000a0089ca00981 */ /* 0x008ea2000c1e1900 */
[----:B------:R-:W-:Y:S01]  /*7e50*/  @UP2 UMOV UR14, UR18 ;  /* 0x00000012000e2c82 */ /* 0x000fe20008000000 */
[----:B------:R-:W-:Y:S01]  /*7e60*/  UISETP.NE.U32.AND UP0, UPT, UR10, 0x1, UPT ;  /* 0x000000010a00788c */ /* 0x000fe2000bf05070 */
[C---:B------:R-:W-:Y:S01]  /*7e70*/  HMMA.16816.F32 R8, R24.reuse, R10, RZ ;  /* 0x0000000a1808723c */ /* 0x040fe200000018ff */
[----:B----4-:R-:W3:Y:S01]  /*7e80*/  @P0 LDG.E R161, desc[UR8][R156.64+0x80] ;  /* 0x000080089ca10981 */ /* 0x010ee2000c1e1900 */
[C---:B------:R-:W-:Y:S03]  /*7e90*/  LEA R2, P1, R165.reuse, R158, 0x2 ;  /* 0x0000009ea5027211 */ /* 0x040fe600078210ff */
[----:B------:R-:W4:Y:S01]  /*7ea0*/  @P0 LDG.E R163, desc[UR8][R156.64+0x20] ;  /* 0x000020089ca30981 */ /* 0x000f22000c1e1900 */
[C---:B------:R-:W-:Y:S03]  /*7eb0*/  HMMA.16816.F32 R12, R24.reuse, R16, RZ ;  /* 0x00000010180c723c */ /* 0x040fe600000018ff */
[----:B------:R-:W4:Y:S03]  /*7ec0*/  @P0 LDG.E R164, desc[UR8][R156.64] ;  /* 0x000000089ca40981 */ /* 0x000f26000c1e1900 */
[C---:B------:R-:W-:Y:S01]  /*7ed0*/  HMMA.16816.F32 R16, R24.reuse, R18, RZ ;  /* 0x000000121810723c */ /* 0x040fe200000018ff */
[----:B------:R-:W-:Y:S05]  /*7ee0*/  STL [R1+0xc], R2 ;  /* 0x00000c0201007387 */ /* 0x000fea0000100800 */
        /* <DEDUP_REMOVED lines=21> */
[----:B------:R-:W1:Y:S04]  /*8040*/  LDSM.16.MT88.4 R144, [R0+0xc000] ;  /* 0x00c000000090783b */ /* 0x000e680000004200 */
[----:B------:R-:W1:Y:S01]  /*8050*/  LDSM.16.MT88.4 R152, [R0+0xe000] ;  /* 0x00e000000098783b */ /* 0x000e620000004200 */
[C---:B------:R-:W-:Y:S06]  /*8060*/  HMMA.16816.F32 R4, R132.reuse, R136, R4 ;  /* 0x000000888404723c */ /* 0x040fec0000001804 */
[C---:B------:R-:W-:Y:S01]  /*8070*/  HMMA.16816.F32 R8, R132.reuse, R138, R8 ;  /* 0x0000008a8408723c */ /* 0x040fe20000001808 */
[----:B------:R-:W-:Y:S05]  /*8080*/  LDSM.16.MT88.4 R136, [R0+0xa400] ;  /* 0x00a400000088783b */ /* 0x000fea0000004200 */
[C---:B------:R-:W-:Y:S06]  /*8090*/  HMMA.16816.F32 R12, R132.reuse, R32, R12 ;  /* 0x00000020840c723c */ /* 0x040fec000000180c */
[C---:B------:R-:W-:Y:S01]  /*80a0*/  HMMA.16816.F32 R16, R132.reuse, R34, R16 ;  /* 0x000000228410723c */ /* 0x040fe20000001810 */
[----:B------:R-:W1:Y:S05]  /*80b0*/  LDSM.16.M88.4 R32, [R225+0x2000] ;  /* 0x00200000e120783b */ /* 0x000e6a0000000200 */
[C---:B------:R-:W-:Y:S06]  /*80c0*/  HMMA.16816.F32 R20, R132.reuse, R140, R20 ;  /* 0x0000008c8414723c */ /* 0x040fec0000001814 */
[----:B------:R-:W-:Y:S01]  /*80d0*/  HMMA.16816.F32 R24, R132, R142, R24 ;  /* 0x0000008e8418723c */ /* 0x000fe20000001818 */
[----:B------:R-:W1:Y:S04]  /*80e0*/  LDSM.16.MT88.4 R132, [R0+0xc400] ;  /* 0x00c400000084783b */ /* 0x000e680000004200 */
[----:B------:R-:W1:Y:S02]  /*80f0*/  LDSM.16.MT88.4 R140, [R0+0xe400] ;  /* 0x00e40000008c783b */ /* 0x000e640000004200 */
[C---:B-1----:R-:W-:Y:S06]  /*8100*/  HMMA.16816.F32 R4, R28.reuse, R148, R4 ;  /* 0x000000941c04723c */ /* 0x042fec0000001804 */
        /* <DEDUP_REMOVED lines=8> */
[----:B------:R-:W-:Y:S01]  /*8190*/  LDSM.16.MT88.4 R152, [R0+0xac00] ;  /* 0x00ac00000098783b */ /* 0x000fe20000004200 */
[C---:B------:R-:W-:Y:S06]  /*81a0*/  HMMA.16816.F32 R4, R32.reuse, R136, R4 ;  /* 0x000000882004723c */ /* 0x040fec0000001804 */
[C---:B------:R-:W-:Y:S01]  /*81b0*/  HMMA.16816.F32 R8, R32.reuse, R138, R8 ;  /* 0x0000008a2008723c */ /* 0x040fe20000001808 */
[----:B------:R-:W-:Y:S05]  /*81c0*/  LDSM.16.M88.4 R136, [R226+0x2000] ;  /* 0x00200000e288783b */ /* 0x000fea0000000200 */
[C---:B------:R-:W-:Y:S06]  /*81d0*/  HMMA.16816.F32 R12, R32.reuse, R132, R12 ;  /* 0x00000084200c723c */ /* 0x040fec000000180c */
[C---:B------:R-:W-:Y:S01]  /*81e0*/  HMMA.16816.F32 R16, R32.reuse, R134, R16 ;  /* 0x000000862010723c */ /* 0x040fe20000001810 */
[----:B------:R-:W1:Y:S05]  /*81f0*/  LDSM.16.MT88.4 R132, [R0+0xe800] ;  /* 0x00e800000084783b */ /* 0x000e6a0000004200 */
[C---:B------:R-:W-:Y:S06]  /*8200*/  HMMA.16816.F32 R20, R32.reuse, R140, R20 ;  /* 0x0000008c2014723c */ /* 0x040fec0000001814 */
[----:B------:R-:W-:Y:S01]  /*8210*/  HMMA.16816.F32 R24, R32, R142, R24 ;  /* 0x0000008e2018723c */ /* 0x000fe20000001818 */
[----:B------:R-:W1:Y:S04]  /*8220*/  LDSM.16.MT88.4 R32, [R0+0xcc00] ;  /* 0x00cc00000020783b */ /* 0x000e680000004200 */
[----:B------:R1:W2:Y:S02]  /*8230*/  LDSM.16.MT88.4 R140, [R0+0xec00] ;  /* 0x00ec0000008c783b */ /* 0x0002a40000004200 */
[C---:B-1----:R-:W-:Y:S06]  /*8240*/  HMMA.16816.F32 R4, R144.reuse, R148, R4 ;  /* 0x000000949004723c */ /* 0x042fec0000001804 */
[C---:B------:R-:W-:Y:S06]  /*8250*/  HMMA.16816.F32 R8, R144.reuse, R150, R8 ;  /* 0x000000969008723c */ /* 0x040fec0000001808 */
[C---:B------:R-:W-:Y:S06]  /*8260*/  HMMA.16816.F32 R12, R144.reuse, R28, R12 ;  /* 0x0000001c900c723c */ /* 0x040fec000000180c */
[C---:B------:R-:W-:Y:S05]  /*8270*/  HMMA.16816.F32 R16, R144.reuse, R30, R16 ;  /* 0x0000001e9010723c */ /* 0x040fea0000001810 */
[----:B------:R-:W-:Y:S01]  /*8280*/  LEA.HI.X.SX32 R28, R165, R159, 0x2, P1 ;  /* 0x0000009fa51c7211 */ /* 0x000fe200008f16ff */
[C---:B------:R-:W-:Y:S01]  /*8290*/  HMMA.16816.F32 R20, R144.reuse, R132, R20 ;  /* 0x000000849014723c */ /* 0x040fe20000001814 */
[----:B------:R-:W-:Y:S03]  /*82a0*/  IMAD.U32 R30, RZ, RZ, UR17 ;  /* 0x00000011ff1e7e24 */ /* 0x000fe6000f8e00ff */
[----:B------:R1:W-:Y:S01]  /*82b0*/  STL [R1+0x8], R28 ;  /* 0x0000081c01007387 */ /* 0x0003e20000100800 */
[----:B------:R-:W-:Y:S01]  /*82c0*/  IMAD.MOV.U32 R29, RZ, RZ, R28 ;  /* 0x000000ffff1d7224 */ /* 0x000fe200078e001c */
[----:B------:R-:W-:Y:S01]  /*82d0*/  HMMA.16816.F32 R24, R144, R134, R24 ;  /* 0x000000869018723c */ /* 0x000fe20000001818 */
[----:B------:R-:W-:Y:S04]  /*82e0*/  IMAD.U32 R0, RZ, RZ, UR17 ;  /* 0x00000011ff007e24 */ /* 0x000fe8000f8e00ff */
[----:B------:R-:W-:Y:S01]  /*82f0*/  IMAD.U32 R132, RZ, RZ, UR19 ;  /* 0x00000013ff847e24 */ /* 0x000fe2000f8e00ff */
[C---:B------:R-:W-:Y:S06]  /*8300*/  HMMA.16816.F32 R4, R136.reuse, R152, R4 ;  /* 0x000000988804723c */ /* 0x040fec0000001804 */
[C---:B------:R-:W-:Y:S06]  /*8310*/  HMMA.16816.F32 R8, R136.reuse, R154, R8 ;  /* 0x0000009a8808723c */ /* 0x040fec0000001808 */
[C---:B------:R-:W-:Y:S05]  /*8320*/  HMMA.16816.F32 R12, R136.reuse, R32, R12 ;  /* 0x00000020880c723c */ /* 0x040fea000000180c */
[----:B-1----:R-:W-:Y:S01]  /*8330*/  IMAD.MOV.U32 R28, RZ, RZ, R2 ;  /* 0x000000ffff1c7224 */ /* 0x002fe200078e0002 */
[C---:B------:R-:W-:Y:S01]  /*8340*/  HMMA.16816.F32 R16, R136.reuse, R34, R16 ;  /* 0x000000228810723c */ /* 0x040fe20000001810 */
[----:B------:R-:W-:Y:S04]  /*8350*/  IMAD.U32 R32, RZ, RZ, UR35 ;  /* 0x00000023ff207e24 */ /* 0x000fe8000f8e00ff */
[-C--:B------:R-:W-:Y:S01]  /*8360*/  LEA R30, P1, R30, R28.reuse, 0x2 ;  /* 0x0000001c1e1e7211 */ /* 0x080fe200078210ff */
[C---:B--2---:R-:W-:Y:S01]  /*8370*/  HMMA.16816.F32 R20, R136.reuse, R140, R20 ;  /* 0x0000008c8814723c */ /* 0x044fe20000001814 */
[----:B------:R1:W-:Y:S01]  /*8380*/  REDG.E.ADD.F32.FTZ.RN.STRONG.GPU desc[UR8][R28.64], R4 ;  /* 0x000000041c0079a6 */ /* 0x0003e2000c10f388 */
[----:B------:R-:W-:Y:S03]  /*8390*/  IMAD.U32 R34, RZ, RZ, UR36 ;  /* 0x00000024ff227e24 */ /* 0x000fe6000f8e00ff */
[-C--:B------:R-:W-:Y:S01]  /*83a0*/  LEA.HI.X.SX32 R31, R0, R29.reuse, 0x2, P1 ;  /* 0x0000001d001f7211 */ /* 0x080fe200008f16ff */
[----:B------:R-:W-:Y:S01]  /*83b0*/  HMMA.16816.F32 R24, R136, R142, R24 ;  /* 0x0000008e8818723c */ /* 0x000fe20000001818 */
[----:B------:R-:W-:Y:S01]  /*83c0*/  MOV R0, UR19 ;  /* 0x0000001300007c02 */ /* 0x000fe20008000f00 */
[----:B------:R-:W-:Y:S01]  /*83d0*/  IMAD.U32 R2, RZ, RZ, UR35 ;  /* 0x00000023ff027e24 */ /* 0x000fe2000f8e00ff */
[----:B------:R-:W-:Y:S02]  /*83e0*/  LDSM.16.MT88.4 R136, [R220+0x2400] ;  /* 0x00240000dc88783b */ /* 0x000fe40000004200 */
[-C--:B------:R-:W-:Y:S02]  /*83f0*/  LEA R34, P2, R34, R28.reuse, 0x2 ;  /* 0x0000001c22227211 */ /* 0x080fe400078410ff */
[----:B------:R2:W-:Y:S01]  /*8400*/  REDG.E.ADD.F32.FTZ.RN.STRONG.GPU desc[UR8][R30.64], R5 ;  /* 0x000000051e0079a6 */ /* 0x0005e2000c10f388 */
[-C--:B------:R-:W-:Y:S04]  /*8410*/  LEA R32, P1, R32, R28.reuse, 0x2 ;  /* 0x0000001c20207211 */ /* 0x080fe800078210ff */
[-C--:B------:R-:W-:Y:S01]  /*8420*/  LEA.HI.X.SX32 R33, R2, R29.reuse, 0x2, P1 ;  /* 0x0000001d02217211 */ /* 0x080fe200008f16ff */
[----:B------:R-:W-:Y:S01]  /*8430*/  IMAD.U32 R2, RZ, RZ, UR33 ;  /* 0x00000021ff027e24 */ /* 0x000fe2000f8e00ff */
[----:B------:R-:W-:Y:S01]  /*8440*/  @P0 STL [R1+0x20], R160 ;  /* 0x000020a001000387 */ /* 0x000fe20000100800 */
[----:B-1----:R-:W-:Y:S03]  /*8450*/  IMAD.U32 R4, RZ, RZ, UR34 ;  /* 0x00000022ff047e24 */ /* 0x002fe6000f8e00ff */
[----:B---3--:R-:W-:Y:S04]  /*8460*/  @P0 STL [R1+0x14], R161 ;  /* 0x000014a101000387 */ /* 0x008fe80000100800 */
[----:B----4-:R-:W-:Y:S04]  /*8470*/  @P0 STL [R1+0x28], R163 ;  /* 0x000028a301000387 */ /* 0x010fe80000100800 */
[----:B------:R-:W-:Y:S01]  /*8480*/  @P0 STL [R1+0x24], R164 ;  /* 0x000024a401000387 */ /* 0x000fe20000100800 */
[-C--:B------:R-:W-:Y:S01]  /*8490*/  LEA R132, P0, R132, R28.reuse, 0x2 ;  /* 0x0000001c84847211 */ /* 0x080fe200078010ff */
[----:B--2---:R-:W-:Y:S03]  /*84a0*/  IMAD.U32 R5, RZ, RZ, UR36 ;  /* 0x00000024ff057e24 */ /* 0x004fe6000f8e00ff */
[-C--:B------:R-:W-:Y:S01]  /*84b0*/  LEA.HI.X.SX32 R133, R0, R29.reuse, 0x2, P0 ;  /* 0x0000001d00857211 */ /* 0x080fe200000f16ff */
[----:B------:R-:W-:Y:S01]  /*84c0*/  IMAD.U32 R0, RZ, RZ, UR34 ;  /* 0x00000022ff007e24 */ /* 0x000fe2000f8e00ff */
[-C--:B------:R-:W-:Y:S02]  /*84d0*/  LEA.HI.X.SX32 R35, R5, R29.reuse, 0x2, P2 ;  /* 0x0000001d05237211 */ /* 0x080fe400010f16ff */
[-C--:B------:R-:W-:Y:S01]  /*84e0*/  LEA R4, P0, R4, R28.reuse, 0x2 ;  /* 0x0000001c04047211 */ /* 0x080fe200078010ff */
[----:B------:R1:W-:Y:S03]  /*84f0*/  REDG.E.ADD.F32.FTZ.RN.STRONG.GPU desc[UR8][R132.64], R6 ;  /* 0x00000006840079a6 */ /* 0x0003e6000c10f388 */
[-C--:B------:R-:W-:Y:S01]  /*8500*/  LEA.HI.X.SX32 R5, R0, R29.reuse, 0x2, P0 ;  /* 0x0000001d00057211 */ /* 0x080fe200000f16ff */
[----:B------:R2:W-:Y:S01]  /*8510*/  REDG.E.ADD.F32.FTZ.RN.STRONG.GPU desc[UR8][R34.64], R7 ;  /* 0x00000007220079a6 */ /* 0x0005e2000c10f388 */
[----:B------:R-:W-:Y:S03]  /*8520*/  IMAD.U32 R0, RZ, RZ, UR33 ;  /* 0x00000021ff007e24 */ /* 0x000fe6000f8e00ff */
[----:B------:R3:W-:Y:S04]  /*8530*/  REDG.E.ADD.F32.FTZ.RN.STRONG.GPU desc[UR8][R32.64], R8 ;  /* 0x00000008200079a6 */ /* 0x0007e8000c10f388 */
[----:B------:R4:W-:Y:S04]  /*8540*/  REDG.E.ADD.F32.FTZ.RN.STRONG.GPU desc[UR8][R4.64], R9 ;  /* 0x00000009040079a6 */ /* 0x0009e8000c10f388 */
[----:B------:R-:W-:Y:S04]  /*8550*/  LDSM.16.MT88.4 R32, [R3+0xf800] ;  /* 0x00f800000320783b */ /* 0x000fe80000004200 */
[----:B------:R-:W-:Y:S01]  /*8560*/  LDSM.16.MT88.4 R132, [R3+0x11800] ;  /* 0x011800000384783b */ /* 0x000fe20000004200 */
[----:B-1----:R-:W-:Y:S02]  /*8570*/  IMAD.U32 R6, RZ, RZ, UR29 ;  /* 0x0000001dff067e24 */ /* 0x002fe4000f8e00ff */
[----:B--2---:R-:W-:Y:S02]  /*8580*/  IMAD.U32 R7, RZ, RZ, UR29 ;  /* 0x0000001dff077e24 */ /* 0x004fe4000f8e00ff */
[----:B---3--:R-:W-:Y:S01]  /*8590*/  IMAD.U32 R8, RZ, RZ, UR32 ;  /* 0x00000020ff087e24 */ /* 0x008fe2000f8e00ff */
[-C--:B----4-:R-:W-:Y:S01]  /*85a0*/  LEA R4, P1, R0, R28.reuse, 0x2 ;  /* 0x0000001c00047211 */ /* 0x090fe200078210ff */
[----:B------:R-:W-:Y:S03]  /*85b0*/  IMAD.U32 R0, RZ, RZ, UR32 ;  /* 0x00000020ff007e24 */ /* 0x000fe6000f8e00ff */
[-C--:B------:R-:W-:Y:S02]  /*85c0*/  LEA R8, P0, R8, R28.reuse, 0x2 ;  /* 0x0000001c08087211 */ /* 0x080fe400078010ff */
[-C--:B------:R-:W-:Y:S02]  /*85d0*/  LEA.HI.X.SX32 R5, R2, R29.reuse, 0x2, P1 ;  /* 0x0000001d02057211 */ /* 0x080fe400008f16ff */
[-C--:B------:R-:W-:Y:S01]  /*85e0*/  LEA.HI.X.SX32 R9, R0, R29.reuse, 0x2, P0 ;  /* 0x0000001d00097211 */ /* 0x080fe200000f16ff */
[----:B------:R-:W-:Y:S01]  /*85f0*/  IMAD.U32 R0, RZ, RZ, UR28 ;  /* 0x0000001cff007e24 */ /* 0x000fe2000f8e00ff */
[-C--:B------:R-:W-:Y:S01]  /*8600*/  LEA R6, P1, R6, R28.reuse, 0x2 ;  /* 0x0000001c06067211 */ /* 0x080fe200078210ff */
[----:B------:R1:W-:Y:S01]  /*8610*/  REDG.E.ADD.F32.FTZ.RN.STRONG.GPU desc[UR8][R4.64], R10 ;  /* 0x0000000a040079a6 */ /* 0x0003e2000c10f388 */
[----:B------:R-:W-:Y:S02]  /*8620*/  MOV R2, UR28 ;  /* 0x0000001c00027c02 */ /* 0x000fe40008000f00 */
[-C--:B------:R-:W-:Y:S01]  /*8630*/  LEA.HI.X.SX32 R7, R7, R29.reuse, 0x2, P1 ;  /* 0x0000001d07077211 */ /* 0x080fe200008f16ff */
[----:B------:R2:W-:Y:S04]  /*8640*/  REDG.E.ADD.F32.FTZ.RN.STRONG.GPU desc[UR8][R8.64], R11 ;  /* 0x0000000b080079a6 */ /* 0x0005e8000c10f388 */
[----:B------:R3:W-:Y:S04]  /*8650*/  REDG.E.ADD.F32.FTZ.RN.STRONG.GPU desc[UR8][R28.64+0x80], R12 ;  /* 0x0000800c1c0079a6 */ /* 0x0007e8000c10f388 */
[----:B------:R-:W-:Y:S04]  /*8660*/  REDG.E.ADD.F32.FTZ.RN.STRONG.GPU desc[UR8][R30.64+0x80], R13 ;  /* 0x0000800d1e0079a6 */ /* 0x000fe8000c10f388 */
[----:B------:R4:W-:Y:S01]  /*8670*/  REDG.E.ADD.F32.FTZ.RN.STRONG.GPU desc[UR8][R6.64], R14 ;  /* 0x0000000e060079a6 */ /* 0x0009e2000c10f388 */
[-C--:B-1----:R-:W-:Y:S01]  /*8680*/  LEA R4, P0, R2, R28.reuse, 0x2 ;  /* 0x0000001c02047211 */ /* 0x082fe200078010ff */
[----:B------:R-:W-:Y:S01]  /*8690*/  IMAD.U32 R10, RZ, RZ, UR27 ;  /* 0x0000001bff0a7e24 */ /* 0x000fe2000f8e00ff */
[----:B------:R-:W-:Y:S02]  /*86a0*/  MOV R2, UR25 ;  /* 0x0000001900027c02 */ /* 0x000fe40008000f00 */
        /* <DEDUP_REMOVED lines=34> */
[----:B-1----:R-:W-:Y:S01]  /*88d0*/  MOV R9, UR23 ;  /* 0x0000001700097c02 */ /* 0x002fe20008000f00 */
        /* <DEDUP_REMOVED lines=22> */
[----:B------:R-:W-:Y:S02]  /*8a40*/  UIADD3 UR6, UR6, -0x1, URZ ;  /* 0xffffffff06067890 */ /* 0x000fe4000fffe03f */
[----:B------:R-:W-:Y:S01]  /*8a50*/  @UP2 UIADD3.X UR13, UR13, -0x1, URZ, UP0, !UPT ;  /* 0xffffffff0d0d2890 */ /* 0x000fe200087fe43f */
        /* <DEDUP_REMOVED lines=289> */
.L_x_531:
        /* <DEDUP_REMOVED lines=20> */
.L_x_532:
        /* <DEDUP_REMOVED lines=53> */
.L_x_534:
[----:B------:R-:W-:Y:S05]  /*a100*/  BSYNC B0 ;  /* 0x0000000000007941 */ /* 0x000fea0003800000 */
.L_x_533:
        /* <DEDUP_REMOVED lines=19> */
.L_x_536:
[----:B------:R-:W-:Y:S05]  /*a240*/  BSYNC B0 ;  /* 0x0000000000007941 */ /* 0x000fea0003800000 */
.L_x_535:
        /* <DEDUP_REMOVED lines=35> */
.L_x_538:
[----:B------:R-:W-:Y:S05]  /*a480*/  BSYNC B0 ;  /* 0x0000000000007941 */ /* 0x000fea0003800000 */
.L_x_537:
        /* <DEDUP_REMOVED lines=20> */
.L_x_514:
        /* <DEDUP_REMOVED lines=24> */
.L_x_540:
        /* <DEDUP_REMOVED lines=22> */
.L_x_541:
        /* <DEDUP_REMOVED lines=42> */
.L_x_543:
[----:B------:R-:W-:Y:S05]  /*ab50*/  BSYNC B0 ;  /* 0x0000000000007941 */ /* 0x000fea0003800000 */
.L_x_542:
        /* <DEDUP_REMOVED lines=19> */
.L_x_545:
[----:B------:R-:W-:Y:S05]  /*ac90*/  BSYNC B0 ;  /* 0x0000000000007941 */ /* 0x000fea0003800000 */
.L_x_544:
        /* <DEDUP_REMOVED lines=32> */
.L_x_547:
[----:B------:R-:W-:Y:S05]  /*aea0*/  BSYNC B0 ;  /* 0x0000000000007941 */ /* 0x000fea0003800000 */
.L_x_546:
        /* <DEDUP_REMOVED lines=18> */
.L_x_539:
[----:B------:R-:W-:Y:S05]  /*afd0*/  BSYNC B1 ;  /* 0x0000000000017941 */ /* 0x000fea0003800000 */
.L_x_509:
        /* <DEDUP_REMOVED lines=8> */
.L_x_548:
[----:B------:R-:W-:Y:S05]  /*b060*/  EXIT ;  /* 0x000000000000794d */ /* 0x000fea0003800000 */
.L_x_550:
        /* <DEDUP_REMOVED lines=9> */
.L_x_1294:


//--------------------- .text._ZN5flash44flash_bwd_dq_dk_dv_loop_seqk_parallel_kernelI23Flash_bwd_kernel_traitsILi96ELi64ELi128ELi8ELi2ELi4ELi4ELb1ELb0EN7cutlass6half_tE19Flash_kernel_traitsILi96ELi64ELi128ELi8ES3_EELb0ELb0ELb0ELb1ELb0ELb0ELb1EEEvNS_16Flash_bwd_paramsE --------------------------
	.section	.text._ZN5flash44flash_bwd_dq_dk_dv_loop_seqk_parallel_kernelI23Flash_bwd_kernel_traitsILi96ELi64ELi128ELi8ELi2ELi4ELi4ELb1ELb0EN7cutlass6half_tE19Flash_kernel_traitsILi96ELi64ELi128ELi8ES3_EELb0ELb0ELb0ELb1ELb0ELb0ELb1EEEvNS_16Flash_bwd_paramsE,"ax",@progbits
	.align	128
        .global         _ZN5flash44flash_bwd_dq_dk_dv_loop_seqk_parallel_kernelI23Flash_bwd_kernel_traitsILi96ELi64ELi128ELi8ELi2ELi4ELi4ELb1ELb0EN7cutlass6half_tE19Flash_kernel_traitsILi96ELi64ELi128ELi8ES3_EELb0ELb0ELb0ELb1ELb0ELb0ELb1EEEvNS_16Flash_bwd_paramsE
        .type           _ZN5flash44flash_bwd_dq_dk_dv_loop_seqk_parallel_kernelI23Flash_bwd_kernel_traitsILi96ELi64ELi128ELi8ELi2ELi4ELi4ELb1ELb0EN7cutlass6half_tE19Flash_kernel_traitsILi96ELi64ELi128ELi8ES3_EELb0ELb0ELb0ELb1ELb0ELb0ELb1EEEvNS_16Flash_bwd_paramsE,@function
        .size           _ZN5flash44flash_bwd_dq_dk_dv_loop_seqk_parallel_kernelI23Flash_bwd_kernel_traitsILi96ELi64ELi128ELi8ELi2ELi4ELi4ELb1ELb0EN7cutlass6half_tE19Flash_kernel_traitsILi96ELi64ELi128ELi8ES3_EELb0ELb0ELb0ELb1ELb0ELb0ELb1EEEvNS_16Flash_bwd_paramsE,(.L_x_1295 - _ZN5flash44flash_bwd_dq_dk_dv_loop_seqk_parallel_kernelI23Flash_bwd_kernel_traitsILi96ELi64ELi128ELi8ELi2ELi4ELi4ELb1ELb0EN7cutlass6half_tE19Flash_kernel_traitsILi96ELi64ELi128ELi8ES3_EELb0ELb0ELb0ELb1ELb0ELb0ELb1EEEvNS_16Flash_bwd_paramsE)
        .other          _ZN5flash44flash_bwd_dq_dk_dv_loop_seqk_parallel_kernelI23Flash_bwd_kernel_traitsILi96ELi64ELi128ELi8ELi2ELi4ELi4ELb1ELb0EN7cutlass6half_tE19Flash_kernel_traitsILi96ELi64ELi128ELi8ES3_EELb0ELb0ELb0ELb1ELb0ELb0ELb1EEEvNS_16Flash_bwd_paramsE,@"STO_CUDA_ENTRY STV_DEFAULT"
_ZN5flash44flash_bwd_dq_dk_dv_loop_seqk_parallel_kernelI23Flash_bwd_kernel_traitsILi96ELi64ELi128ELi8ELi2ELi4ELi4ELb1ELb0EN7cutlass6half_tE19Flash_kernel_traitsILi96ELi64ELi128ELi8ES3_EELb0ELb0ELb0ELb1ELb0ELb0ELb1EEEvNS_16Flash_bwd_paramsE:
.text._ZN5flash44flash_bwd_dq_dk_dv_loop_seqk_parallel_kernelI23Flash_bwd_kernel_traitsILi96ELi64ELi128ELi8ELi2ELi4ELi4ELb1ELb0EN7cutlass6half_tE19Flash_kernel_traitsILi96ELi64ELi128ELi8ES3_EELb0ELb0ELb0ELb1ELb0ELb0ELb1EEEvNS_16Flash_bwd_paramsE:
        /* <DEDUP_REMOVED lines=27> */
[----:B------:R-:W-:Y:S01]  /*01b0*/  LEA.HI R12, R20, R21, RZ, 0x5 ;  /* 0x00000015140c7211 */ /* 0x000fe200078f28ff */
[----:B-----5:R-:W-:Y:S01]  /*01c0*/  USHF.L.U32 UR6, UR48, 0x7, URZ ;  /* 0x0000000730067899 */ /* 0x020fe2000800063f */
[----:B------:R-:W-:Y:S02]  /*01d0*/  SHF.R.S32.HI R8, RZ, 0x4, R6 ;  /* 0x00000004ff087819 */ /* 0x000fe40000011406 */
[--C-:B------:R-:W-:Y:S02]  /*01e0*/  SHF.R.S32.HI R7, RZ, 0x2, R5.reuse ;  /* 0x00000002ff077819 */ /* 0x100fe40000011405 */
[----:B-1----:R-:W-:-:S02]  /*01f0*/  SHF.R.S32.HI R0, RZ, 0x1f, R5 ;  /* 0x0000001fff007819 */ /* 0x002fc40000011405 */
[----:B------:R-:W-:Y:S02]  /*0200*/  LOP3.LUT R3, R12, 0xffffffe0, RZ, 0xc0, !PT ;  /* 0xffffffe00c037812 */ /* 0x000fe400078ec0ff */
[----:B------:R-:W-:Y:S02]  /*0210*/  LEA.HI R4, R6, R8, RZ, 0x1 ;  /* 0x0000000806047211 */ /* 0x000fe400078f08ff */
[-C--:B------:R-:W-:Y:S02]  /*0220*/  LEA.HI R9, R5, R7.reuse, RZ, 0x1 ;  /* 0x0000000705097211 */ /* 0x080fe400078f08ff */
[----:B------:R-:W-:Y:S01]  /*0230*/  LEA.HI R2, R0, R7, RZ, 0x3 ;  /* 0x0000000700027211 */ /* 0x000fe200078f18ff */
[----:B------:R-:W-:Y:S01]  /*0240*/  IMAD.IADD R0, R21, 0x1, -R3 ;  /* 0x0000000115007824 */ /* 0x000fe200078e0a03 */
[----:B------:R-:W-:Y:S02]  /*0250*/  LOP3.LUT R3, R4, 0xfffffffe, RZ, 0xc0, !PT ;  /* 0xfffffffe04037812 */ /* 0x000fe400078ec0ff */
[----:B------:R-:W-:-:S02]  /*0260*/  LOP3.LUT R4, R9, 0x7fffffe, RZ, 0xc0, !PT ;  /* 0x07fffffe09047812 */ /* 0x000fc400078ec0ff */
[----:B------:R-:W-:Y:S01]  /*0270*/  LOP3.LUT R2, R2, 0xfffffff8, RZ, 0xc0, !PT ;  /* 0xfffffff802027812 */ /* 0x000fe200078ec0ff */
[----:B------:R-:W-:Y:S01]  /*0280*/  IMAD.IADD R19, R8, 0x1, -R3 ;  /* 0x0000000108137824 */ /* 0x000fe200078e0a03 */
[----:B------:R-:W-:Y:S01]  /*0290*/  LEA.HI R17, R20, R21, RZ, 0x3 ;  /* 0x0000001514117211 */ /* 0x000fe200078f18ff */
[----:B------:R-:W-:Y:S01]  /*02a0*/  IMAD.IADD R10, R7, 0x1, -R4 ;  /* 0x00000001070a7824 */ /* 0x000fe200078e0a04 */
[----:B------:R-:W-:Y:S01]  /*02b0*/  LOP3.LUT R5, R5, 0xfffffffc, RZ, 0xc0, !PT ;  /* 0xfffffffc05057812 */ /* 0x000fe200078ec0ff */
[----:B------:R-:W-:Y:S01]  /*02c0*/  IMAD.IADD R11, R7, 0x1, -R2 ;  /* 0x00000001070b7824 */ /* 0x000fe200078e0a02 */
[----:B------:R-:W-:Y:S02]  /*02d0*/  SHF.R.S32.HI R3, RZ, 0x3, R17 ;  /* 0x00000003ff037819 */ /* 0x000fe40000011411 */
[----:B------:R-:W-:Y:S01]  /*02e0*/  SHF.R.S32.HI R9, RZ, 0x1f, R0 ;  /* 0x0000001fff097819 */ /* 0x000fe20000011400 */
[----:B------:R-:W-:Y:S01]  /*02f0*/  IMAD.IADD R18, R21, 0x1, -R5 ;  /* 0x0000000115127824 */ /* 0x000fe200078e0a05 */
[--C-:B------:R-:W-:Y:S01]  /*0300*/  SHF.R.S32.HI R2, RZ, 0x5, R12.reuse ;  /* 0x00000005ff027819 */ /* 0x100fe2000001140c */
[----:B------:R-:W-:Y:S01]  /*0310*/  IMAD.SHL.U32 R3, R3, 0x40, RZ ;  /* 0x0000004003037824 */ /* 0x000fe200078e00ff */
[----:B------:R-:W-:Y:S01]  /*0320*/  SHF.R.S32.HI R4, RZ, 0x1f, R12 ;  /* 0x0000001fff047819 */ /* 0x000fe2000001140c */
[----:B------:R-:W-:Y:S01]  /*0330*/  IMAD.SHL.U32 R24, R18, 0x8, RZ ;  /* 0x0000000812187824 */ /* 0x000fe200078e00ff */
[----:B------:R-:W-:Y:S01]  /*0340*/  LEA.HI R23, R9, R0, RZ, 0x2 ;  /* 0x0000000009177211 */ /* 0x000fe200078f10ff */
[----:B------:R-:W-:Y:S01]  /*0350*/  IMAD R10, R2, 0x8, R10 ;  /* 0x00000008020a7824 */ /* 0x000fe200078e020a */
[----:B------:R-:W-:-:S02]  /*0360*/  LOP3.LUT R0, R6, 0xfffffff0, RZ, 0xc0, !PT ;  /* 0xfffffff006007812 */ /* 0x000fc400078ec0ff */
[-C--:B------:R-:W-:Y:S01]  /*0370*/  LEA.HI R5, R4, R2.reuse, RZ, 0x2 ;  /* 0x0000000204057211 */ /* 0x080fe200078f10ff */
[----:B------:R-:W-:Y:S01]  /*0380*/  STL [R1+0x8], R24 ;  /* 0x0000081801007387 */ /* 0x000fe20000100800 */
[----:B------:R-:W-:Y:S01]  /*0390*/  LOP3.LUT R7, R17, 0xfffffff8, RZ, 0xc0, !PT ;  /* 0xfffffff811077812 */ /* 0x000fe200078ec0ff */
[----:B------:R-:W-:Y:S01]  /*03a0*/  IMAD.IADD R0, R21, 0x1, -R0 ;  /* 0x0000000115007824 */ /* 0x000fe200078e0a00 */
[----:B------:R-:W-:Y:S02]  /*03b0*/  LEA.HI R6, R12, R2, RZ, 0x1 ;  /* 0x000000020c067211 */ /* 0x000fe400078f08ff */
[----:B------:R-:W-:Y:S01]  /*03c0*/  LOP3.LUT R3, R3, 0xc0, RZ, 0xc0, !PT ;  /* 0x000000c003037812 */ /* 0x000fe200078ec0ff */
[----:B------:R-:W-:Y:S01]  /*03d0*/  IMAD.IADD R4, R21, 0x1, -R7 ;  /* 0x0000000115047824 */ /* 0x000fe200078e0a07 */
[----:B------:R-:W-:Y:S02]  /*03e0*/  LOP3.LUT R5, R5, 0xfffffffc, RZ, 0xc0, !PT ;  /* 0xfffffffc05057812 */ /* 0x000fe400078ec0ff */
[----:B------:R-:W-:-:S02]  /*03f0*/  LOP3.LUT R7, R6, 0xfffffffe, RZ, 0xc0, !PT ;  /* 0xfffffffe06077812 */ /* 0x000fc400078ec0ff */
[----:B------:R-:W-:Y:S01]  /*0400*/  LOP3.LUT R6, R3, 0x18, R24, 0xf8, !PT ;  /* 0x0000001803067812 */ /* 0x000fe200078ef818 */
[C---:B------:R-:W-:Y:S01]  /*0410*/  IMAD.IADD R13, R2.reuse, 0x1, -R5 ;  /* 0x00000001020d7824 */ /* 0x040fe200078e0a05 */
[----:B------:R-:W-:Y:S01]  /*0420*/  SHF.R.U32.HI R3, RZ, 0x3, R3 ;  /* 0x00000003ff037819 */ /* 0x000fe20000011603 */
[----:B------:R-:W-:Y:S01]  /*0430*/  IMAD.IADD R230, R2, 0x1, -R7 ;  /* 0x0000000102e67824 */ /* 0x000fe200078e0a07 */
[----:B------:R-:W-:Y:S02]  /*0440*/  SHF.R.S32.HI R5, RZ, 0x1f, R0 ;  /* 0x0000001fff057819 */ /* 0x000fe40000011400 */
[----:B------:R-:W-:Y:S02]  /*0450*/  LOP3.LUT R9, R6, R3, RZ, 0x3c, !PT ;  /* 0x0000000306097212 */ /* 0x000fe400078e3cff */
[----:B------:R-:W-:Y:S02]  /*0460*/  LEA.HI R2, R4, R4, RZ, 0x1 ;  /* 0x0000000404027211 */ /* 0x000fe400078f08ff */
[----:B------:R-:W-:-:S02]  /*0470*/  LEA.HI R3, R0, R0, RZ, 0x1 ;  /* 0x0000000000037211 */ /* 0x000fc400078f08ff */
[----:B------:R-:W-:Y:S02]  /*0480*/  LEA.HI R14, R5, R0, RZ, 0x3 ;  /* 0x00000000050e7211 */ /* 0x000fe400078f18ff */
[----:B------:R-:W-:Y:S02]  /*0490*/  LEA.HI R12, R20, R21, RZ, 0x6 ;  /* 0x00000015140c7211 */ /* 0x000fe400078f30ff */
[----:B------:R-:W-:Y:S02]  /*04a0*/  LOP3.LUT R5, R2, 0x3fffffe, RZ, 0xc0, !PT ;  /* 0x03fffffe02057812 */ /* 0x000fe400078ec0ff */
[----:B------:R-:W-:Y:S02]  /*04b0*/  LOP3.LUT R8, R3, 0x7fffffe, RZ, 0xc0, !PT ;  /* 0x07fffffe03087812 */ /* 0x000fe400078ec0ff */
[----:B------:R-:W-:Y:S01]  /*04c0*/  LOP3.LUT R7, R14, 0xfffffff8, RZ, 0xc0, !PT ;  /* 0xfffffff80e077812 */ /* 0x000fe200078ec0ff */
[----:B------:R-:W-:Y:S01]  /*04d0*/  IMAD.IADD R6, R4, 0x1, -R5 ;  /* 0x0000000104067824 */ /* 0x000fe200078e0a05 */
[----:B------:R-:W-:Y:S01]  /*04e0*/  SHF.R.S32.HI R12, RZ, 0x6, R12 ;  /* 0x00000006ff0c7819 */ /* 0x000fe2000001140c */
[C---:B------:R-:W-:Y:S01]  /*04f0*/  IMAD.IADD R8, R0.reuse, 0x1, -R8 ;  /* 0x0000000100087824 */ /* 0x040fe200078e0a08 */
[----:B------:R-:W-:Y:S01]  /*0500*/  LOP3.LUT P2, RZ, R11, 0x2, RZ, 0xc0, !PT ;  /* 0x000000020bff7812 */ /* 0x000fe2000784c0ff */
[----:B------:R-:W-:Y:S01]  /*0510*/  IMAD.IADD R16, R0, 0x1, -R7 ;  /* 0x0000000100107824 */ /* 0x000fe200078e0a07 */
[----:B------:R-:W-:Y:S01]  /*0520*/  SHF.R.S32.HI R0, RZ, 0x1, R2 ;  /* 0x00000001ff007819 */ /* 0x000fe20000011402 */
[----:B------:R-:W-:Y:S01]  /*0530*/  IMAD R5, R12, 0x4, R19 ;  /* 0x000000040c057824 */ /* 0x000fe200078e0213 */
[----:B------:R-:W-:Y:S01]  /*0540*/  SHF.R.S32.HI R2, RZ, 0x1f, R3 ;  /* 0x0000001fff027819 */ /* 0x000fe20000011403 */
[----:B------:R-:W-:Y:S01]  /*0550*/  IMAD.U32 R7, R10, 0x20, R9 ;  /* 0x000000200a077824 */ /* 0x000fe200078e0009 */
[C---:B------:R-:W-:Y:S01]  /*0560*/  LOP3.LUT P4, RZ, R0.reuse, 0x2, RZ, 0xc0, !PT ;  /* 0x0000000200ff7812 */ /* 0x040fe2000788c0ff */
[----:B------:R-:W-:Y:S01]  /*0570*/  IMAD R22, R5, 0x8, R6 ;  /* 0x0000000805167824 */ /* 0x000fe200078e0206 */
[----:B------:R-:W-:Y:S01]  /*0580*/  SHF.R.S32.HI R5, RZ, 0x1, R3 ;  /* 0x00000001ff057819 */ /* 0x000fe20000011403 */
[----:B------:R-:W-:Y:S01]  /*0590*/  IMAD.SHL.U32 R0, R0, 0x40, RZ ;  /* 0x0000004000007824 */ /* 0x000fe200078e00ff */
[----:B------:R1:W-:Y:S01]  /*05a0*/  STL [R1+0x2c], R7 ;  /* 0x00002c0701007387 */ /* 0x0003e20000100800 */
[----:B------:R-:W-:Y:S01]  /*05b0*/  IMAD.SHL.U32 R4, R4, 0x40, RZ ;  /* 0x0000004004047824 */ /* 0x000fe200078e00ff */
[----:B------:R-:W-:Y:S01]  /*05c0*/  LEA.HI R3, R2, R5, RZ, 0x2 ;  /* 0x0000000502037211 */ /* 0x000fe200078f10ff */
[----:B------:R-:W-:Y:S01]  /*05d0*/  IMAD.SHL.U32 R2, R13, 0x10, RZ ;  /* 0x000000100d027824 */ /* 0x000fe200078e00ff */
[----:B------:R-:W-:-:S02]  /*05e0*/  LOP3.LUT R0, R0, 0xc0, RZ, 0xc0, !PT ;  /* 0x000000c000007812 */ /* 0x000fc400078ec0ff */
[C---:B------:R-:W-:Y:S02]  /*05f0*/  LEA.HI R9, R11.reuse, R11, RZ, 0x1 ;  /* 0x0000000b0b097211 */ /* 0x040fe400078f08ff */
[----:B------:R-:W-:Y:S02]  /*0600*/  LOP3.LUT R6, R11, 0x1, RZ, 0xc0, !PT ;  /* 0x000000010b067812 */ /* 0x000fe400078ec0ff */
[----:B------:R-:W-:Y:S02]  /*0610*/  LOP3.LUT P5, RZ, R16, 0x2, RZ, 0xc0, !PT ;  /* 0x0000000210ff7812 */ /* 0x000fe400078ac0ff */
[----:B------:R-:W-:Y:S02]  /*0620*/  ISETP.NE.U32.AND P3, PT, R6, 0x1, PT ;  /* 0x000000010600780c */ /* 0x000fe40003f65070 */
[----:B------:R-:W-:Y:S02]  /*0630*/  LOP3.LUT P6, RZ, R16, 0x4, RZ, 0xc0, !PT ;  /* 0x0000000410ff7812 */ /* 0x000fe400078cc0ff */
[----:B------:R-:W-:-:S02]  /*0640*/  SEL R225, R228, 0xffffffe0, !P5 ;  /* 0xffffffe0e4e17807 */ /* 0x000fc40006800000 */
[----:B------:R-:W-:Y:S02]  /*0650*/  SEL R240, R240, 0x10, !P3 ;  /* 0x00000010f0f07807 */ /* 0x000fe40005800000 */
[----:B------:R-:W-:Y:S02]  /*0660*/  SEL R226, R226, 0x40, P6 ;  /* 0x00000040e2e27807 */ /* 0x000fe40003000000 */
[----:B------:R-:W-:Y:S02]  /*0670*/  SEL R223, R228, 0xffffffe0, !P4 ;  /* 0xffffffe0e4df7807 */ /* 0x000fe40006000000 */
[----:B-1----:R-:W-:Y:S02]  /*0680*/  LOP3.LUT R7, R4, 0x1c0, RZ, 0xc0, !PT ;  /* 0x000001c004077812 */ /* 0x002fe400078ec0ff */
[----:B------:R-:W-:Y:S02]  /*0690*/  LOP3.LUT R4, R3, 0xfffffffc, RZ, 0xc0, !PT ;  /* 0xfffffffc03047812 */ /* 0x000fe400078ec0ff */
[----:B------:R-:W-:-:S02]  /*06a0*/  LOP3.LUT R3, R0, 0x8, R17, 0xf8, !PT ;  /* 0x0000000800037812 */ /* 0x000fc400078ef811 */
[----:B------:R-:W-:Y:S01]  /*06b0*/  SHF.R.U32.HI R0, RZ, 0x3, R0 ;  /* 0x00000003ff007819 */ /* 0x000fe20000011600 */
[----:B------:R-:W-:Y:S01]  /*06c0*/  IMAD.IADD R15, R5, 0x1, -R4 ;  /* 0x00000001050f7824 */ /* 0x000fe200078e0a04 */
[----:B------:R-:W-:Y:S01]  /*06d0*/  LOP3.LUT R2, R7, 0x30, R2, 0xf8, !PT ;  /* 0x0000003007027812 */ /* 0x000fe200078ef802 */
[----:B------:R-:W-:Y:S01]  /*06e0*/  IMAD.SHL.U32 R4, R12, 0x20, RZ ;  /* 0x000000200c047824 */ /* 0x000fe200078e00ff */
[----:B------:R-:W-:Y:S02]  /*06f0*/  LOP3.LUT R222, R3, R0, RZ, 0x3c, !PT ;  /* 0x0000000003de7212 */ /* 0x000fe400078e3cff */
[----:B------:R-:W-:Y:S01]  /*0700*/  LEA.HI R0, R20, R21, RZ, 0x7 ;  /* 0x0000001514007211 */ /* 0x000fe200078f38ff */
[----:B------:R-:W-:Y:S01]  /*0710*/  IMAD.SHL.U32 R21, R21, 0x2, RZ ;  /* 0x0000000215157824 */ /* 0x000fe200078e00ff */
[----:B------:R-:W-:Y:S01]  /*0720*/  LOP3.LUT R17, R2, 0x8, R17, 0xf8, !PT ;  /* 0x0000000802117812 */ /* 0x000fe200078ef811 */
[----:B------:R-:W-:Y:S01]  /*0730*/  IMAD.U32 R222, R22, 0x20, R222 ;  /* 0x0000002016de7824 */ /* 0x000fe200078e00de */
[----:B------:R-:W-:-:S02]  /*0740*/  LOP3.LUT R2, R9, 0x3fffffe, RZ, 0xc0, !PT ;  /* 0x03fffffe09027812 */ /* 0x000fc400078ec0ff */
[----:B------:R-:W-:Y:S02]  /*0750*/  LOP3.LUT R5, R4, 0x6, R21, 0xf8, !PT ;  /* 0x0000000604057812 */ /* 0x000fe400078ef815 */
[----:B------:R-:W-:Y:S01]  /*0760*/  SHF.R.S32.HI R3, RZ, 0x3, R14 ;  /* 0x00000003ff037819 */ /* 0x000fe2000001140e */
[C---:B------:R-:W-:Y:S01]  /*0770*/  IMAD.IADD R10, R11.reuse, 0x1, -R2 ;  /* 0x000000010b0a7824 */ /* 0x040fe200078e0a02 */
[----:B------:R-:W-:Y:S01]  /*0780*/  SHF.R.S32.HI R6, RZ, 0x7, R0 ;  /* 0x00000007ff067819 */ /* 0x000fe20000011400 */
[----:B------:R-:W-:Y:S01]  /*0790*/  IMAD.SHL.U32 R2, R11, 0x40, RZ ;  /* 0x000000400b027824 */ /* 0x000fe200078e00ff */
[----:B------:R1:W-:Y:S01]  /*07a0*/  STL [R1+0x48], R5 ;  /* 0x0000480501007387 */ /* 0x0003e20000100800 */
[----:B------:R-:W-:Y:S01]  /*07b0*/  IMAD.SHL.U32 R0, R18, 0x2, RZ ;  /* 0x0000000212007824 */ /* 0x000fe200078e00ff */
[----:B------:R-:W-:Y:S01]  /*07c0*/  SHF.R.U32.HI R7, RZ, 0x3, R7 ;  /* 0x00000003ff077819 */ /* 0x000fe20000011607 */
[----:B------:R-:W-:Y:S01]  /*07d0*/  IMAD R12, R3, 0x8, R8 ;  /* 0x00000008030c7824 */ /* 0x000fe200078e0208 */
[----:B------:R-:W-:Y:S01]  /*07e0*/  LOP3.LUT R2, R2, 0x1c0, RZ, 0xc0, !PT ;  /* 0x000001c002027812 */ /* 0x000fe200078ec0ff */
[C---:B------:R-:W-:Y:S01]  /*07f0*/  IMAD R11, R13.reuse, 0x2, R3 ;  /* 0x000000020d0b7824 */ /* 0x040fe200078e0203 */
[----:B------:R-:W-:Y:S01]  /*0800*/  LEA R222, R222, UR4, 0x1 ;  /* 0x00000004dede7c11 */ /* 0x000fe2000f8e08ff */
[----:B------:R-:W-:Y:S01]  /*0810*/  IMAD R8, R13, 0x200, R0 ;  /* 0x000002000d087824 */ /* 0x000fe200078e0200 */
[----:B------:R-:W-:-:S02]  /*0820*/  LOP3.LUT R4, R2, 0x20, R4, 0xf8, !PT ;  /* 0x0000002002047812 */ /* 0x000fc400078ef804 */
[----:B------:R-:W-:Y:S01]  /*0830*/  SHF.R.U32.HI R3, RZ, 0x3, R2 ;  /* 0x00000003ff037819 */ /* 0x000fe20000011602 */
[----:B------:R-:W-:Y:S01]  /*0840*/  IMAD R2, R6, 0x1000, R0 ;  /* 0x0000100006027824 */ /* 0x000fe200078e0200 */
[----:B------:R-:W-:Y:S01]  /*0850*/  LOP3.LUT P0, RZ, R15, 0x2, RZ, 0xc0, !PT ;  /* 0x000000020fff7812 */ /* 0x000fe2000780c0ff */
[----:B------:R-:W-:Y:S01]  /*0860*/  IMAD R10, R10, 0x20, R8 ;  /* 0x000000200a0a7824 */ /* 0x000fe200078e0208 */
[----:B------:R-:W-:Y:S01]  /*0870*/  LOP3.LUT R4, R4, R3, RZ, 0x3c, !PT ;  /* 0x0000000304047212 */ /* 0x000fe200078e3cff */
[----:B------:R-:W-:Y:S01]  /*0880*/  IMAD R3, R230, 0x400, R2 ;  /* 0x00000400e6037824 */ /* 0x000fe200078e0202 */
[----:B------:R-:W-:Y:S01]  /*0890*/  SEL R228, R228, 0xffffffe0, !P0 ;  /* 0xffffffe0e4e47807 */ /* 0x000fe20004000000 */
[----:B------:R-:W-:Y:S02]  /*08a0*/  IMAD.IADD R223, R223, 0x1, R222 ;  /* 0x00000001dfdf7824 */ /* 0x000fe400078e02de */
[----:B------:R-:W-:Y:S02]  /*08b0*/  IMAD.IADD R243, R4, 0x1, R3 ;  /* 0x0000000104f37824 */ /* 0x000fe400078e0203 */
[----:B------:R-:W-:-:S03]  /*08c0*/  IMAD.SHL.U32 R4, R16, 0x40, RZ ;  /* 0x0000004010047824 */ /* 0x000fc600078e00ff */
[----:B------:R-:W-:Y:S02]  /*08d0*/  LEA R243, R243, UR4, 0x1 ;  /* 0x00000004f3f37c11 */ /* 0x000fe4000f8e08ff */
[----:B-1----:R-:W-:Y:S02]  /*08e0*/  SHF.R.S32.HI R5, RZ, 0x2, R23 ;  /* 0x00000002ff057819 */ /* 0x002fe40000011417 */
[----:B------:R-:W-:Y:S01]  /*08f0*/  LOP3.LUT R4, R4, 0x1c0, RZ, 0xc0, !PT ;  /* 0x000001c004047812 */ /* 0x000fe200078ec0ff */
[----:B------:R-:W-:Y:S02]  /*0900*/  VIADD R241, R243, 0x20 ;  /* 0x00000020f3f17836 */ /* 0x000fe40000000000 */
[----:B------:R-:W-:Y:S01]  /*0910*/  IMAD R18, R230, 0x10, R5 ;  /* 0x00000010e6127824 */ /* 0x000fe200078e0205 */
[----:B------:R-:W-:Y:S01]  /*0920*/  LOP3.LUT R5, R17, R7, RZ, 0x3c, !PT ;  /* 0x0000000711057212 */ /* 0x000fe200078e3cff */
[----:B------:R-:W-:Y:S01]  /*0930*/  @P2 VIADD R241, R243, 0xffffffe0 ;  /* 0xffffffe0f3f12836 */ /* 0x000fe20000000000 */
[----:B------:R-:W-:Y:S01]  /*0940*/  SHF.R.U32.HI R224, RZ, 0x3, R4 ;  /* 0x00000003ffe07819 */ /* 0x000fe20000011604 */
[----:B------:R-:W-:Y:S01]  /*0950*/  VIADD R0, R18, 0xffffffc0 ;  /* 0xffffffc012007836 */ /* 0x000fe20000000000 */
[----:B------:R-:W-:Y:S01]  /*0960*/  STL [R1+0x50], R18 ;  /* 0x0000501201007387 */ /* 0x000fe20000100800 */
[----:B------:R-:W-:-:S02]  /*0970*/  IMAD R3, R19, 0x200, R5 ;  /* 0x0000020013037824 */ /* 0x000fc400078e0205 */
[----:B------:R-:W-:Y:S01]  /*0980*/  IMAD.IADD R242, R243, 0x1, R240 ;  /* 0x00000001f3f27824 */ /* 0x000fe200078e02f0 */
[----:B------:R-:W-:Y:S01]  /*0990*/  SHF.R.S32.HI R2, RZ, 0x1f, R0 ;  /* 0x0000001fff027819 */ /* 0x000fe20000011400 */
[----:B------:R-:W-:-:S03]  /*09a0*/  IMAD.IADD R240, R240, 0x1, R241 ;  /* 0x00000001f0f07824 */ /* 0x000fc600078e02f1 */
[----:B------:R-:W-:Y:S01]  /*09b0*/  SHF.L.U64.HI R2, R0, 0x2, R2 ;  /* 0x0000000200027819 */ /* 0x000fe20000010202 */
[----:B------:R-:W-:Y:S02]  /*09c0*/  IMAD.SHL.U32 R0, R6, 0x8, RZ ;  /* 0x0000000806007824 */ /* 0x000fe400078e00ff */
[C---:B------:R-:W-:Y:S02]  /*09d0*/  IMAD.SHL.U32 R6, R19.reuse, 0x8, RZ ;  /* 0x0000000813067824 */ /* 0x040fe400078e00ff */
[----:B------:R1:W-:Y:S01]  /*09e0*/  STL [R1+0x4c], R2 ;  /* 0x00004c0201007387 */ /* 0x0003e20000100800 */
[----:B------:R-:W-:Y:S02]  /*09f0*/  LOP3.LUT R7, R0, 0x8, RZ, 0xc0, !PT ;  /* 0x0000000800077812 */ /* 0x000fe400078ec0ff */
[----:B------:R-:W-:Y:S01]  /*0a00*/  SHF.R.S32.HI R0, RZ, 0x1, R9 ;  /* 0x00000001ff007819 */ /* 0x000fe20000011409 */
[----:B------:R-:W-:Y:S01]  /*0a10*/  IMAD.SHL.U32 R9, R19, 0x10, RZ ;  /* 0x0000001013097824 */ /* 0x000fe200078e00ff */
[----:B------:R-:W-:-:S02]  /*0a20*/  LOP3.LUT R6, R6, 0x8, RZ, 0xc0, !PT ;  /* 0x0000000806067812 */ /* 0x000fc400078ec0ff */
[C---:B------:R-:W-:Y:S01]  /*0a30*/  LOP3.LUT P1, RZ, R0.reuse, 0x2, RZ, 0xc0, !PT ;  /* 0x0000000200ff7812 */ /* 0x040fe2000782c0ff */
[----:B------:R-:W-:Y:S01]  /*0a40*/  IMAD.SHL.U32 R0, R0, 0x40, RZ ;  /* 0x0000004000007824 */ /* 0x000fe200078e00ff */
[----:B------:R-:W-:Y:S02]  /*0a50*/  LOP3.LUT R9, R7, 0x10, R9, 0xf8, !PT ;  /* 0x0000001007097812 */ /* 0x000fe400078ef809 */
[----:B------:R-:W-:Y:S01]  /*0a60*/  LOP3.LUT R224, R224, R4, R6, 0x1e, !PT ;  /* 0x00000004e0e07212 */ /* 0x000fe200078e1e06 */
[----:B------:R-:W-:Y:S01]  /*0a70*/  IMAD.U32 R4, RZ, RZ, UR5 ;  /* 0x00000005ff047e24 */ /* 0x000fe2000f8e00ff */
[----:B------:R-:W-:Y:S01]  /*0a80*/  LOP3.LUT R0, R0, 0xc0, RZ, 0xc0, !PT ;  /* 0x000000c000007812 */ /* 0x000fe200078ec0ff */
[----:B------:R-:W-:Y:S01]  /*0a90*/  USHF.R.S32.HI UR5, URZ, 0x1f, UR48 ;  /* 0x0000001f3f057899 */ /* 0x000fe20008011430 */
[----:B------:R-:W-:Y:S01]  /*0aa0*/  IMAD.U32 R4, RZ, RZ, UR6 ;  /* 0x00000006ff047e24 */ /* 0x000fe2000f8e00ff */
[----:B------:R-:W-:Y:S01]  /*0ab0*/  USHF.R.S32.HI UR6, URZ, 0x1f, UR58 ;  /* 0x0000001f3f067899 */ /* 0x000fe2000801143a */
[----:B------:R-:W-:Y:S01]  /*0ac0*/  SHF.R.U32.HI R8, RZ, 0x3, R0 ;  /* 0x00000003ff087819 */ /* 0x000fe20000011600 */
[----:B------:R-:W-:-:S03]  /*0ad0*/  IMAD.U32 R224, R11, 0x200, R224 ;  /* 0x000002000be07824 */ /* 0x000fc600078e00e0 */
[----:B------:R-:W-:Y:S01]  /*0ae0*/  LOP3.LUT R8, R8, R0, R7, 0x1e, !PT ;  /* 0x0000000008087212 */ /* 0x000fe200078e1e07 */
[----:B------:R-:W-:Y:S02]  /*0af0*/  IMAD.SHL.U32 R0, R12, 0x20, RZ ;  /* 0x000000200c007824 */ /* 0x000fe400078e00ff */
[----:B-1----:R-:W-:Y:S02]  /*0b00*/  IMAD.SHL.U32 R2, R15, 0x40, RZ ;  /* 0x000000400f027824 */ /* 0x002fe400078e00ff */
[----:B------:R-:W-:Y:S02]  /*0b10*/  IMAD R230, R230, 0x200, R0 ;  /* 0x00000200e6e67824 */ /* 0x000fe400078e0200 */
[----:B------:R-:W-:Y:S01]  /*0b20*/  IMAD.IADD R8, R8, 0x1, R10 ;  /* 0x0000000108087824 */ /* 0x000fe200078e020a */
[----:B------:R-:W-:-:S04]  /*0b30*/  LOP3.LUT R2, R2, 0xc0, RZ, 0xc0, !PT ;  /* 0x000000c002027812 */ /* 0x000fc800078ec0ff */
[----:B------:R-:W-:-:S04]  /*0b40*/  SHF.R.U32.HI R5, RZ, 0x3, R2 ;  /* 0x00000003ff057819 */ /* 0x000fc80000011602 */
[C---:B------:R-:W-:Y:S02]  /*0b50*/  LOP3.LUT R6, R5.reuse, R2, R6, 0x1e, !PT ;  /* 0x0000000205067212 */ /* 0x040fe400078e1e06 */
[----:B------:R-:W-:-:S03]  /*0b60*/  LOP3.LUT R2, R5, R9, R2, 0x1e, !PT ;  /* 0x0000000905027212 */ /* 0x000fc600078e1e02 */
[----:B------:R-:W-:Y:S02]  /*0b70*/  IMAD.IADD R230, R230, 0x1, R6 ;  /* 0x00000001e6e67824 */ /* 0x000fe400078e0206 */
[----:B------:R-:W-:Y:S02]  /*0b80*/  IMAD.IADD R229, R0, 0x1, R2 ;  /* 0x0000000100e57824 */ /* 0x000fe400078e0202 */
        /* <DEDUP_REMOVED lines=10> */
[C---:B------:R-:W-:Y:S02]  /*0c30*/  IMAD.IADD R225, R224.reuse, 0x1, R225 ;  /* 0x00000001e0e17824 */ /* 0x040fe400078e02e1 */
        /* <DEDUP_REMOVED lines=8> */
.L_x_592:
        /* <DEDUP_REMOVED lines=23> */
[----:B------:R-:W-:Y:S02]  /*0e30*/  ULDC.64 UR6, c[0x0][0x2f8] ;  /* 0x0000be0000067ab9 */ /* 0x000fe40000000a00 */
[----:B------:R-:W-:Y:S01]  /*0e40*/  ULDC.U8 UR15, c[0x0][0x3c2] ;  /* 0x0000f080000f7ab9 */ /* 0x000fe20000000000 */
[----:B------:R-:W-:Y:S01]  /*0e50*/  IMAD.U32 R7, RZ, RZ, UR13 ;  /* 0x0000000dff077e24 */ /* 0x000fe2000f8e00ff */
[----:B------:R-:W-:Y:S01]  /*0e60*/  UISETP.NE.AND UP1, UPT, UR15, URZ, UPT ;  /* 0x0000003f0f00728c */ /* 0x000fe2000bf25270 */
[----:B------:R-:W-:Y:S01]  /*0e70*/  PLOP3.LUT P3, PT, PT, PT, UP2, 0x80, 0x0 ;  /* 0x000000000000781c */ /* 0x000fe20003f6f028 */
[----:B------:R-:W-:Y:S02]  /*0e80*/  UISETP.EQ.U32.AND UP4, UPT, UR6, URZ, UPT ;  /* 0x0000003f0600728c */ /* 0x000fe4000bf82070 */
[----:B------:R-:W2:Y:S02]  /*0e90*/  @P1 LDG.E R8, desc[UR10][R6.64] ;  /* 0x0000000a06081981 */ /* 0x000ea4000c1e1900 */
[----:B------:R-:W-:-:S02]  /*0ea0*/  UISETP.EQ.OR.EX UP4, UPT, UR7, URZ, !UP1, UP4 ;  /* 0x0000003f0700728c */ /* 0x000fc4000cf82740 */
        /* <DEDUP_REMOVED lines=18> */
[----:B------:R-:W-:Y:S01]  /*0fd0*/  USHF.L.U32 UR27, UR18, 0x7, URZ ;  /* 0x00000007121b7899 */ /* 0x000fe2000800063f */
[----:B--2---:R-:W-:Y:S02]  /*0fe0*/  @P1 R2UR UR38, R8 ;  /* 0x00000000082612ca */ /* 0x004fe400000e0000 */
[----:B---3--:R-:W-:-:S02]  /*0ff0*/  @P0 R2UR UR12, R6 ;  /* 0x00000000060c02ca */ /* 0x008fc400000e0000 */
[----:B------:R-:W-:Y:S01]  /*1000*/  ISETP.NE.U32.AND P0, PT, RZ, UR6, PT ;  /* 0x00000006ff007c0c */ /* 0x000fe2000bf05070 */
[----:B------:R-:W-:-:S03]  /*1010*/  @!UP3 USEL UR6, UR5, URZ, UP0 ;  /* 0x0000003f0506b287 */ /* 0x000fc60008000000 */
[----:B------:R-:W-:Y:S01]  /*1020*/  ISETP.NE.AND.EX P0, PT, RZ, UR7, PT, P0 ;  /* 0x00000007ff007c0c */ /* 0x000fe2000bf05300 */
[----:B------:R-:W-:-:S06]  /*1030*/  ULDC UR5, c[0x0][0x2c8] ;  /* 0x0000b20000057ab9 */ /* 0x000fcc0000000800 */
        /* <DEDUP_REMOVED lines=11> */
.L_x_551:
        /* <DEDUP_REMOVED lines=61> */
[----:B------:R-:W-:Y:S01]  /*14c0*/  USHF.L.U64.HI UR15, UR48, 0x7, UR60 ;  /* 0x00000007300f7899 */ /* 0x000fe2000801023c */
[----:B------:R-:W-:Y:S01]  /*14d0*/  IMAD R0, R0, R6, RZ ;  /* 0x0000000600007224 */ /* 0x000fe200078e02ff */
[----:B------:R-:W-:Y:S02]  /*14e0*/  UIMAD UR6, UR9, UR12, URZ ;  /* 0x0000000c090672a4 */ /* 0x000fe4000f8e023f */
[----:B------:R-:W-:Y:S01]  /*14f0*/  UIADD3 UR5, UR13, UR5, URZ ;  /* 0x000000050d057290 */ /* 0x000fe2000fffe03f */
[----:B------:R-:W-:Y:S01]  /*1500*/  IMAD.HI.U32 R0, R5, R0, R4 ;  /* 0x0000000005007227 */ /* 0x000fe200078e0004 */
[----:B------:R-:W-:Y:S01]  /*1510*/  ULDC UR40, c[0x0][0x2c4] ;  /* 0x0000b10000287ab9 */ /* 0x000fe20000000800 */
[----:B------:R-:W-:-:S02]  /*1520*/  @UP1 UIADD3 UR52, UR17, UR22, URZ ;  /* 0x0000001611341290 */ /* 0x000fc4000fffe03f */
[----:B------:R-:W-:Y:S02]  /*1530*/  USEL UR37, UR15, URZ, UP2 ;  /* 0x0000003f0f257287 */ /* 0x000fe40009000000 */
[----:B------:R-:W-:Y:S01]  /*1540*/  IMAD.HI.U32 R0, R0, R3, RZ ;  /* 0x0000000300007227 */ /* 0x000fe200078e00ff */
[----:B------:R-:W-:Y:S02]  /*1550*/  UIMAD.WIDE.U32 UR16, UR8, UR12, URZ ;  /* 0x0000000c081072a5 */ /* 0x000fe4000f8e003f */
[----:B------:R-:W-:Y:S02]  /*1560*/  UIMAD UR5, UR8, UR5, UR6 ;  /* 0x00000005080572a4 */ /* 0x000fe4000f8e0206 */
[----:B------:R-:W-:Y:S01]  /*1570*/  IADD3 R4, -R0, RZ, RZ ;  /* 0x000000ff00047210 */ /* 0x000fe20007ffe1ff */
[----:B------:R-:W-:Y:S02]  /*1580*/  @UP3 UIMAD UR15, UR48, UR40, URZ ;  /* 0x00000028300f32a4 */ /* 0x000fe4000f8e023f */
[----:B------:R-:W-:-:S02]  /*1590*/  ULOP3.LUT UR6, UR45, 0xffffffc0, URZ, 0xc0, !UPT ;  /* 0xffffffc02d067892 */ /* 0x000fc4000f8ec03f */
[C---:B------:R-:W-:Y:S01]  /*15a0*/  IMAD R3, R6.reuse, R4, R3 ;  /* 0x0000000406037224 */ /* 0x040fe200078e0203 */
[----:B------:R-:W-:Y:S02]  /*15b0*/  UIMAD.WIDE.U32 UR12, UR8, UR14, URZ ;  /* 0x0000000e080c72a5 */ /* 0x000fe4000f8e003f */
[----:B------:R-:W-:Y:S02]  /*15c0*/  UIADD3 UR49, UR17, UR5, URZ ;  /* 0x0000000511317290 */ /* 0x000fe4000fffe03f */
[----:B------:R-:W-:Y:S01]  /*15d0*/  ISETP.GT.U32.AND P1, PT, R6, R3, PT ;  /* 0x000000030600720c */ /* 0x000fe20003f24070 */
[----:B------:R-:W-:Y:S02]  /*15e0*/  @UP3 USEL UR5, UR15, UR14, !UP1 ;  /* 0x0000000e0f053287 */ /* 0x000fe4000c800000 */
[----:B------:R-:W-:Y:S01]  /*15f0*/  UIADD3 UR15, UR6, -0x40, URZ ;  /* 0xffffffc0060f7890 */ /* 0x000fe2000fffe03f */
[----:B------:R-:W-:Y:S01]  /*1600*/  @UP3 ULDC UR19, c[0x0][0x2e4] ;  /* 0x0000b90000133ab9 */ /* 0x000fe20000000800 */
[----:B------:R-:W-:-:S02]  /*1610*/  USEL UR57, UR16, UR12, !UP1 ;  /* 0x0000000c10397287 */ /* 0x000fc4000c800000 */
[----:B------:R-:W-:Y:S02]  /*1620*/  @!UP3 UIMAD UR12, UR48, UR41, UR58 ;  /* 0x00000029300cb2a4 */ /* 0x000fe4000f8e023a */
[----:B------:R-:W-:Y:S02]  /*1630*/  @UP3 UIMAD UR19, UR58, UR19, UR5 ;  /* 0x000000133a1332a4 */ /* 0x000fe4000f8e0205 */
        /* <DEDUP_REMOVED lines=13> */
[----:B------:R-:W-:Y:S01]  /*1710*/  @UP0 UMOV UR32, UR20 ;  /* 0x0000001400200c82 */ /* 0x000fe20008000000 */
        /* <DEDUP_REMOVED lines=32> */
.L_x_553:
        /* <DEDUP_REMOVED lines=13> */
.L_x_554:
        /* <DEDUP_REMOVED lines=11> */
.L_x_555:
[----:B------:R-:W-:Y:S02]  /*1aa0*/  ULDC UR5, c[0x0][0x270] ;  /* 0x00009c0000057ab9 */ /* 0x000fe40000000800 */
[----:B------:R-:W-:-:S04]  /*1ab0*/  UIMAD UR5, UR48, UR5, UR58 ;  /* 0x00000005300572a4 */ /* 0x000fc8000f8e023a */
[----:B------:R-:W-:-:S12]  /*1ac0*/  UIMAD UR5, UR5, UR61, URZ ;  /* 0x0000003d050572a4 */ /* 0x000fd8000f8e023f */
.L_x_556:
[----:B------:R-:W2:Y:S04]  /*1ad0*/  LDL.64 R4, [R1+0x8] ;  /* 0x0000080001047983 */ /* 0x000ea80000100a00 */
[----:B------:R1:W2:Y:S01]  /*1ae0*/  LDL.64 R20, [R1+0x8] ;  /* 0x0000080001147983 */ /* 0x0002a20000100a00 */
[----:B------:R-:W-:Y:S01]  /*1af0*/  USHF.R.S32.HI UR61, URZ, 0x1f, UR58 ;  /* 0x0000001f3f3d7899 */ /* 0x000fe2000801143a */
[----:B------:R-:W-:Y:S01]  /*1b00*/  BSSY B1, `(.L_x_552) ;  /* 0x00008d8000017945 */ /* 0x000fe20003800000 */
[----:B------:R-:W-:Y:S01]  /*1b10*/  ULDC.64 UR8, c[0x0][0x428] ;  /* 0x00010a0000087ab9 */ /* 0x000fe20000000a00 */
[----:B------:R-:W3:Y:S01]  /*1b20*/  S2R R6, SR_TID.X ;  /* 0x0000000000067919 */ /* 0x000ee20000002100 */
[----:B------:R-:W-:Y:S01]  /*1b30*/  UIMAD UR12, UR61, UR8, URZ ;  /* 0x000000083d0c72a4 */ /* 0x000fe2000f8e023f */
[----:B------:R-:W-:Y:S01]  /*1b40*/  IMAD.U32 R10, RZ, RZ, UR8 ;  /* 0x00000008ff0a7e24 */ /* 0x000fe2000f8e00ff */
[----:B------:R-:W-:-:S02]  /*1b50*/  UIADD3 UR22, UR15, UR5, URZ ;  /* 0x000000050f167290 */ /* 0x000fc4000fffe03f */
[----:B------:R-:W-:Y:S01]  /*1b60*/  UIMAD UR33, UR58, UR9, UR12 ;  /* 0x000000093a2172a4 */ /* 0x000fe2000f8e020c */
[----:B------:R-:W-:Y:S02]  /*1b70*/  ULDC UR13, c[0x0][0x2dc] ;  /* 0x0000b700000d7ab9 */ /* 0x000fe40000000800 */
[----:B------:R-:W-:Y:S01]  /*1b80*/  ULDC.64 UR8, c[0x0][0x420] ;  /* 0x0001080000087ab9 */ /* 0x000fe20000000a00 */
[----:B------:R-:W-:Y:S01]  /*1b90*/  ULDC UR14, c[0x0][0x270] ;  /* 0x00009c00000e7ab9 */ /* 0x000fe20000000800 */
[----:B------:R-:W-:Y:S01]  /*1ba0*/  IMAD.U32 R0, RZ, RZ, UR8 ;  /* 0x00000008ff007e24 */ /* 0x000fe2000f8e00ff */
[----:B------:R-:W-:Y:S02]  /*1bb0*/  UIMAD UR5, UR16, UR8, URZ ;  /* 0x00000008100572a4 */ /* 0x000fe4000f8e023f */
[----:B------:R-:W-:Y:S02]  /*1bc0*/  UIMAD UR26, UR13, UR14, URZ ;  /* 0x0000000e0d1a72a4 */ /* 0x000fe4000f8e023f */
[----:B------:R-:W-:Y:S01]  /*1bd0*/  UIMAD UR5, UR15, UR9, UR5 ;  /* 0x000000090f0572a4 */ /* 0x000fe2000f8e0205 */
[----:B------:R-:W-:Y:S01]  /*1be0*/  ULDC.64 UR12, c[0x0][0x258] ;  /* 0x00009600000c7ab9 */ /* 0x000fe20000000a00 */
[----:B------:R-:W-:Y:S01]  /*1bf0*/  UISETP.GE.AND UP2, UPT, UR36, 0x1, UPT ;  /* 0x000000012400788c */ /* 0x000fe2000bf46270 */
[----:B------:R-:W-:Y:S01]  /*1c00*/  ULDC.64 UR28, c[0x0][0x478] ;  /* 0x00011e00001c7ab9 */ /* 0x000fe20000000a00 */
[----:B------:R-:W-:Y:S01]  /*1c10*/  ULDC.64 UR30, c[0x0][0x210] ;  /* 0x00008400001e7ab9 */ /* 0x000fe20000000a00 */
[----:B------:R-:W-:Y:S01]  /*1c20*/  UIMAD.WIDE UR22, UR22, 0x4, UR28 ;  /* 0x00000004161678a5 */ /* 0x000fe2000f8e021c */
[----:B------:R-:W-:-:S02]  /*1c30*/  ULDC.64 UR42, c[0x0][0x2b0] ;  /* 0x0000ac00002a7ab9 */ /* 0x000fc40000000a00 */
[----:B------:R-:W-:Y:S01]  /*1c40*/  ULDC.64 UR28, c[0x0][0x3e0] ;  /* 0x0000f800001c7ab9 */ /* 0x000fe20000000a00 */
[----:B------:R-:W-:Y:S01]  /*1c50*/  ULEA.HI.SX32 UR41, UR45, 0xffffffff, 0x1a ;  /* 0xffffffff2d297891 */ /* 0x000fe2000f8fd23f */
[----:B---3--:R-:W-:-:S04]  /*1c60*/  SHF.R.S32.HI R9, RZ, 0x1f, R6 ;  /* 0x0000001fff097819 */ /* 0x008fc80000011406 */
[CC--:B------:R-:W-:Y:S02]  /*1c70*/  LEA.HI R3, R9.reuse, R6.reuse, RZ, 0x2 ;  /* 0x0000000609037211 */ /* 0x0c0fe400078f10ff */
[----:B------:R-:W-:Y:S02]  /*1c80*/  LEA.HI R9, R9, R6, RZ, 0x5 ;  /* 0x0000000609097211 */ /* 0x000fe400078f28ff */
[----:B------:R-:W-:Y:S02]  /*1c90*/  SHF.R.S32.HI R3, RZ, 0x2, R3 ;  /* 0x00000002ff037819 */ /* 0x000fe40000011403 */
[----:B------:R-:W-:Y:S02]  /*1ca0*/  LOP3.LUT R11, R9, 0xffffffe0, RZ, 0xc0, !PT ;  /* 0xffffffe0090b7812 */ /* 0x000fe400078ec0ff */
[----:B------:R-:W-:-:S03]  /*1cb0*/  SHF.R.S32.HI R18, RZ, 0x1f, R3 ;  /* 0x0000001fff127819 */ /* 0x000fc60000011403 */
[----:B------:R-:W-:Y:S02]  /*1cc0*/  IMAD.IADD R11, R6, 0x1, -R11 ;  /* 0x00000001060b7824 */ /* 0x000fe400078e0a0b */
[----:B--2---:R-:W-:-:S05]  /*1cd0*/  IMAD.MOV.U32 R20, RZ, RZ, R4 ;  /* 0x000000ffff147224 */ /* 0x004fca00078e0004 */
[----:B------:R-:W-:Y:S02]  /*1ce0*/  SHF.R.S32.HI R21, RZ, 0x1f, R20 ;  /* 0x0000001fff157819 */ /* 0x000fe40000011414 */
[----:B------:R-:W-:-:S03]  /*1cf0*/  IADD3 R4, P0, R20, UR6, RZ ;  /* 0x0000000614047c10 */ /* 0x000fc6000ff1e0ff */
[----:B------:R1:W-:Y:S01]  /*1d00*/  STL [R1+0xc], R21 ;  /* 0x00000c1501007387 */ /* 0x0003e20000100800 */
[----:B------:R-:W-:-:S03]  /*1d10*/  IADD3.X R5, R21, UR50, RZ, P0, !PT ;  /* 0x0000003215057c10 */ /* 0x000fc600087fe4ff */
[----:B------:R-:W-:Y:S01]  /*1d20*/  IMAD.WIDE.U32 R4, R0, UR15, R4 ;  /* 0x0000000f00047c25 */ /* 0x000fe2000f8e0004 */
[----:B------:R-:W-:Y:S01]  /*1d30*/  IADD3 R0, P0, R3, UR15, RZ ;  /* 0x0000000f03007c10 */ /* 0x000fe2000ff1e0ff */
[----:B------:R-:W-:Y:S02]  /*1d40*/  UIADD3 UR15, UR15, UR19, URZ ;  /* 0x000000130f0f7290 */ /* 0x000fe4000fffe03f */
[----:B------:R-:W-:Y:S01]  /*1d50*/  USHF.L.U32 UR19, UR26, 0x6, URZ ;  /* 0x000000061a137899 */ /* 0x000fe2000800063f */
[----:B------:R-:W-:Y:S01]  /*1d60*/  IADD3.X R8, R18, UR16, RZ, P0, !PT ;  /* 0x0000001012087c10 */ /* 0x000fe200087fe4ff */
[----:B------:R-:W-:Y:S01]  /*1d70*/  IMAD.WIDE.U32 R6, R0, UR46, R20 ;  /* 0x0000002e00067c25 */ /* 0x000fe2000f8e0014 */
[----:B------:R-:W-:Y:S01]  /*1d80*/  ULDC.64 UR16, c[0x0][0x400] ;  /* 0x0001000000107ab9 */ /* 0x000fe20000000a00 */
[----:B------:R-:W-:Y:S02]  /*1d90*/  UIADD3 UR14, UP1, UP0, UR40, UR19, UR53 ;  /* 0x00000013280e7290 */ /* 0x000fe4000f83e035 */
[----:B------:R-:W-:Y:S01]  /*1da0*/  IMAD R8, R8, UR46, RZ ;  /* 0x0000002e08087c24 */ /* 0x000fe2000f8e02ff */
[----:B------:R-:W-:Y:S01]  /*1db0*/  USHF.R.S32.HI UR6, URZ, 0x1f, UR19 ;  /* 0x0000001f3f067899 */ /* 0x000fe20008011413 */
[----:B------:R-:W-:Y:S01]  /*1dc0*/  VIADD R5, R5, UR5 ;  /* 0x0000000505057c36 */ /* 0x000fe20008000000 */
[----:B------:R-:W-:Y:S01]  /*1dd0*/  UIMAD UR5, UR61, UR12, URZ ;  /* 0x0000000c3d0572a4 */ /* 0x000fe2000f8e023f */
[----:B------:R-:W-:Y:S01]  /*1de0*/  IMAD R0, R0, UR47, R8 ;  /* 0x0000002f00007c24 */ /* 0x000fe2000f8e0208 */
[----:B------:R-:W-:Y:S01]  /*1df0*/  IADD3 R6, P0, R6, UR59, RZ ;  /* 0x0000003b06067c10 */ /* 0x000fe2000ff1e0ff */
[----:B------:R-:W-:Y:S01]  /*1e00*/  IMAD.WIDE.U32 R4, R10, UR58, R4 ;  /* 0x0000003a0a047c25 */ /* 0x000fe2000f8e0004 */
[----:B------:R-:W-:Y:S01]  /*1e10*/  SHF.R.S32.HI R8, RZ, 0x5, R9 ;  /* 0x00000005ff087819 */ /* 0x000fe20000011409 */
[----:B------:R-:W-:Y:S01]  /*1e20*/  UIMAD UR13, UR58, UR13, UR5 ;  /* 0x0000000d3a0d72a4 */ /* 0x000fe2000f8e0205 */
[----:B------:R-:W-:Y:S01]  /*1e30*/  IADD3.X R7, R7, UR52, R0, P0, !PT ;  /* 0x0000003407077c10 */ /* 0x000fe200087fe400 */
[----:B------:R-:W-:Y:S01]  /*1e40*/  UIADD3.X UR5, UR51, UR6, UR56, UP1, UP0 ;  /* 0x0000000633057290 */ /* 0x000fe20008fe0438 */
[----:B------:R-:W-:Y:S01]  /*1e50*/  IMAD.U32 R0, RZ, RZ, UR12 ;  /* 0x0000000cff007e24 */ /* 0x000fe2000f8e00ff */
[----:B------:R-:W-:Y:S01]  /*1e60*/  UIADD3 UR6, UP1, UP0, UR55, UR14, UR57 ;  /* 0x0000000e37067290 */ /* 0x000fe2000f83e039 */
[----:B------:R-:W-:Y:S01]  /*1e70*/  IMAD R8, R8, UR26, R11 ;  /* 0x0000001a08087c24 */ /* 0x000fe2000f8e020b */
[----:B------:R-:W-:Y:S01]  /*1e80*/  PLOP3.LUT P0, PT, PT, PT, UP2, 0x80, 0x0 ;  /* 0x000000000000781c */ /* 0x000fe20003f0f028 */
[----:B------:R-:W-:Y:S01]  /*1e90*/  VIADD R5, R5, UR33 ;  /* 0x0000002105057c36 */ /* 0x000fe20008000000 */
[----:B------:R-:W-:Y:S01]  /*1ea0*/  UIADD3.X UR5, UR54, UR5, UR49, UP1, UP0 ;  /* 0x0000000536057290 */ /* 0x000fe20008fe0431 */
[----:B------:R-:W-:-:S02]  /*1eb0*/  IMAD R9, R18, UR8, RZ ;  /* 0x0000000812097c24 */ /* 0x000fc4000f8e02ff */
[----:B------:R-:W-:Y:S01]  /*1ec0*/  IMAD.WIDE.U32 R6, R0, UR58, R6 ;  /* 0x0000003a00067c25 */ /* 0x000fe2000f8e0006 */
[----:B------:R-:W-:-:S03]  /*1ed0*/  IADD3 R0, P1, R8, UR6, RZ ;  /* 0x0000000608007c10 */ /* 0x000fc6000ff3e0ff */
[C---:B------:R-:W-:Y:S01]  /*1ee0*/  IMAD R9, R3.reuse, UR9, R9 ;  /* 0x0000000903097c24 */ /* 0x040fe2000f8e0209 */
[----:B------:R-:W-:Y:S01]  /*1ef0*/  LEA.HI.X.SX32 R8, R8, UR5, 0x1, P1 ;  /* 0x0000000508087c11 */ /* 0x000fe200088f0eff */
[----:B------:R-:W-:Y:S01]  /*1f00*/  IMAD.WIDE.U32 R4, R3, UR8, R4 ;  /* 0x0000000803047c25 */ /* 0x000fe2000f8e0004 */
[----:B------:R-:W-:Y:S01]  /*1f10*/  LEA R249, P1, R0, UR16, 0x2 ;  /* 0x0000001000f97c11 */ /* 0x000fe2000f8210ff */
[----:B------:R-:W-:Y:S01]  /*1f20*/  UIMAD.WIDE UR8, UR15, 0x4, UR42 ;  /* 0x000000040f0878a5 */ /* 0x000fe2000f8e022a */
        /* <DEDUP_REMOVED lines=30> */
[C---:B------:R-:W-:Y:S01]  /*2110*/  IMAD R4, R14.reuse, UR17, R0 ;  /* 0x000000110e047c24 */ /* 0x040fe2000f8e0200 */
[----:B------:R-:W-:Y:S01]  /*2120*/  UMOV UR15, UR23 ;  /* 0x00000017000f7c82 */ /* 0x000fe20008000000 */
[----:B------:R-:W-:Y:S01]  /*2130*/  UIADD3 UR9, UR8, -UR9, URZ ;  /* 0x8000000908097290 */ /* 0x000fe2000fffe03f */
[----:B------:R-:W-:Y:S01]  /*2140*/  IMAD.WIDE.U32 R6, R14, UR16, R6 ;  /* 0x000000100e067c25 */ /* 0x000fe2000f8e0006 */
[----:B------:R-:W-:-:S06]  /*2150*/  UMOV UR16, UR22 ;  /* 0x0000001600107c82 */ /* 0x000fcc0008000000 */
[----:B------:R-:W-:Y:S01]  /*2160*/  @P0 BAR.SYNC.DEFER_BLOCKING 0x0 ;  /* 0x0000000000000b1d */ /* 0x000fe20000010000 */
[----:B------:R-:W-:Y:S01]  /*2170*/  UISETP.NE.AND UP0, UPT, UR9, 0x1, UPT ;  /* 0x000000010900788c */ /* 0x000fe2000bf05270 */
        /* <DEDUP_REMOVED lines=48> */
.L_x_559:
[----:B------:R-:W-:Y:S05]  /*2480*/  BSYNC B0 ;  /* 0x0000000000007941 */ /* 0x000fea0003800000 */
.L_x_558:
[----:B------:R3:W-:Y:S01]  /*2490*/  @P4 STS.128 [R0+0x10000], RZ ;  /* 0x010000ff00004388 */ /* 0x0007e20000000c00 */
[----:B------:R-:W-:Y:S03]  /*24a0*/  BSSY B0, `(.L_x_560) ;  /* 0x000002b000007945 */ /* 0x000fe60003800000 */
[----:B------:R3:W-:Y:S04]  /*24b0*/  @P4 STS.128 [R0+0x12000], RZ ;  /* 0x012000ff00004388 */ /* 0x0007e80000000c00 */
[----:B------:R3:W-:Y:S01]  /*24c0*/  @P4 STS.128 [R0+0x14000], RZ ;  /* 0x014000ff00004388 */ /* 0x0007e20000000c00 */
[----:B------:R-:W-:Y:S05]  /*24d0*/  @P4 BRA `(.L_x_561) ;  /* 0x00000000009c4947 */ /* 0x000fea0003800000 */
[----:B------:R-:W4:Y:S01]  /*24e0*/  LDL R4, [R1+0x20] ;  /* 0x0000200001047983 */ /* 0x000f220000100800 */
[----:B------:R-:W-:-:S03]  /*24f0*/  ULDC UR6, c[0x0][0x2d0] ;  /* 0x0000b40000067ab9 */ /* 0x000fc60000000800 */
[----:B-1----:R-:W5:Y:S01]  /*2500*/  LDL R11, [R1+0x24] ;  /* 0x00002400010b7983 */ /* 0x002f620000100800 */
[----:B------:R-:W-:Y:S01]  /*2510*/  ISETP.GE.AND P5, PT, R20, UR6, PT ;  /* 0x0000000614007c0c */ /* 0x000fe2000bfa6270 */
[----:B------:R-:W-:Y:S01]  /*2520*/  IMAD.MOV.U32 R5, RZ, RZ, R13 ;  /* 0x000000ffff057224 */ /* 0x000fe200078e000d */
[----:B------:R-:W-:-:S11]  /*2530*/  IADD3 R7, P0, R3, 0x40, RZ ;  /* 0x0000004003077810 */ /* 0x000fd60007f1e0ff */
[----:B--2---:R-:W1:Y:S01]  /*2540*/  @!P5 LDC.64 R8, c[0x0][0x220] ;  /* 0x00008800ff08db82 */ /* 0x004e620000000a00 */
[----:B------:R2:W-:Y:S01]  /*2550*/  @P5 STS.128 [R0+0x10000], RZ ;  /* 0x010000ff00005388 */ /* 0x0005e20000000c00 */
[----:B----4-:R-:W-:Y:S01]  /*2560*/  ISETP.GE.AND P3, PT, R4, UR6, PT ;  /* 0x0000000604007c0c */ /* 0x010fe2000bf66270 */
[----:B------:R-:W-:Y:S01]  /*2570*/  IMAD.X R4, RZ, RZ, R18, P0 ;  /* 0x000000ffff047224 */ /* 0x000fe200000e0612 */
[----:B-----5:R-:W-:-:S03]  /*2580*/  ISETP.GE.AND P0, PT, R11, UR6, PT ;  /* 0x000000060b007c0c */ /* 0x020fc6000bf06270 */
[----:B------:R-:W-:Y:S02]  /*2590*/  IMAD R10, R4, UR20, RZ ;  /* 0x00000014040a7c24 */ /* 0x000fe4000f8e02ff */
[----:B------:R-:W-:Y:S02]  /*25a0*/  IMAD.MOV.U32 R4, RZ, RZ, R6 ;  /* 0x000000ffff047224 */ /* 0x000fe400078e0006 */
[C---:B------:R-:W-:Y:S02]  /*25b0*/  IMAD R10, R7.reuse, UR21, R10 ;  /* 0x00000015070a7c24 */ /* 0x040fe4000f8e020a */
[----:B------:R-:W-:Y:S02]  /*25c0*/  IMAD.WIDE.U32 R4, R7, UR20, R4 ;  /* 0x0000001407047c25 */ /* 0x000fe4000f8e0004 */
[----:B------:R-:W4:Y:S02]  /*25d0*/  @!P3 LDC.64 R16, c[0x0][0x220] ;  /* 0x00008800ff10bb82 */ /* 0x000f240000000a00 */
        /* <DEDUP_REMOVED lines=23> */
.L_x_561:
[----:B------:R-:W-:Y:S05]  /*2750*/  BSYNC B0 ;  /* 0x0000000000007941 */ /* 0x000fea0003800000 */
.L_x_560:
        /* <DEDUP_REMOVED lines=11> */
[----:B--2-4-:R-:W2:Y:S01]  /*2810*/  LDL R6, [R1+0x20] ;  /* 0x0000200001067983 */ /* 0x014ea20000100800 */
        /* <DEDUP_REMOVED lines=29> */
.L_x_563:
[----:B------:R-:W-:Y:S05]  /*29f0*/  BSYNC B0 ;  /* 0x0000000000007941 */ /* 0x000fea0003800000 */
.L_x_562:
        /* <DEDUP_REMOVED lines=16> */
.L_x_565:
[----:B-1----:R-:W5:Y:S01]  /*2b00*/  LDL R5, [R1+0x20] ;  /* 0x0000200001057983 */ /* 0x002f620000100800 */
[----:B------:R-:W-:-:S03]  /*2b10*/  ULDC UR6, c[0x0][0x2d0] ;  /* 0x0000b40000067ab9 */ /* 0x000fc60000000800 */
[----:B------:R-:W3:Y:S01]  /*2b20*/  LDL R4, [R1+0x24] ;  /* 0x0000240001047983 */ /* 0x000ee20000100800 */
[----:B------:R-:W-:-:S13]  /*2b30*/  ISETP.GE.AND P5, PT, R20, UR6, PT ;  /* 0x0000000614007c0c */ /* 0x000fda000bfa6270 */
[----:B--2-4-:R-:W-:Y:S01]  /*2b40*/  @!P5 IMAD.MOV.U32 R6, RZ, RZ, R246 ;  /* 0x000000ffff06d224 */ /* 0x014fe200078e00f6 */
        /* <DEDUP_REMOVED lines=10> */
[----:B---3--:R-:W-:-:S11]  /*2bf0*/  ISETP.GE.AND P2, PT, R4, UR6, PT ;  /* 0x0000000604007c0c */ /* 0x008fd6000bf46270 */
        /* <DEDUP_REMOVED lines=21> */
.L_x_566:
[----:B------:R-:W-:Y:S05]  /*2d50*/  BSYNC B0 ;  /* 0x0000000000007941 */ /* 0x000fea0003800000 */
.L_x_564:
        /* <DEDUP_REMOVED lines=8> */
[----:B------:R-:W-:Y:S01]  /*2de0*/  ULDC.64 UR20, c[0x0][0x260] ;  /* 0x0000980000147ab9 */ /* 0x000fe20000000a00 */
[----:B--2-4-:R-:W-:-:S02]  /*2df0*/  IADD3 R6, P2, R4, UR32, RZ ;  /* 0x0000002004067c10 */ /* 0x014fc4000ff5e0ff */
[----:B------:R1:W-:Y:S01]  /*2e00*/  @P1 STS.64 [R0+0x9008], RZ ;  /* 0x009008ff00001388 */ /* 0x0003e20000000a00 */
[----:B------:R-:W-:-:S03]  /*2e10*/  IMAD.U32 R4, RZ, RZ, UR6 ;  /* 0x00000006ff047e24 */ /* 0x000fc6000f8e00ff */
[----:B------:R1:W-:Y:S02]  /*2e20*/  @P1 STS.128 [R0+0xb000], RZ ;  /* 0x00b000ff00001388 */ /* 0x0003e40000000c00 */
[----:B------:R-:W-:Y:S01]  /*2e30*/  IADD3.X R7, R5, UR34, R4, P2, !PT ;  /* 0x0000002205077c10 */ /* 0x000fe200097fe404 */
[----:B------:R-:W-:Y:S01]  /*2e40*/  IMAD R5, R15, UR20, RZ ;  /* 0x000000140f057c24 */ /* 0x000fe2000f8e02ff */
[----:B------:R1:W-:Y:S03]  /*2e50*/  @P1 STS.128 [R0+0xd000], RZ ;  /* 0x00d000ff00001388 */ /* 0x0003e60000000c00 */
        /* <DEDUP_REMOVED lines=52> */
.L_x_568:
[----:B------:R-:W-:Y:S05]  /*31a0*/  BSYNC B0 ;  /* 0x0000000000007941 */ /* 0x000fea0003800000 */
.L_x_567:
        /* <DEDUP_REMOVED lines=43> */
.L_x_570:
[----:B------:R-:W-:Y:S05]  /*3460*/  BSYNC B0 ;  /* 0x0000000000007941 */ /* 0x000fea0003800000 */
.L_x_569:
        /* <DEDUP_REMOVED lines=9> */
[----:B------:R-:W-:Y:S01]  /*3500*/  IMAD.MOV.U32 R12, RZ, RZ, 0x7f800000 ;  /* 0x7f800000ff0c7424 */ /* 0x000fe200078e00ff */
[----:B------:R-:W-:Y:S01]  /*3510*/  IADD3 R4, P2, R4, UR14, RZ ;  /* 0x0000000e04047c10 */ /* 0x000fe2000ff5e0ff */
[----:B------:R-:W-:Y:S01]  /*3520*/  IMAD.MOV.U32 R11, RZ, RZ, 0x7f800000 ;  /* 0x7f800000ff0b7424 */ /* 0x000fe200078e00ff */
[----:B---34-:R-:W-:Y:S01]  /*3530*/  SHF.R.S32.HI R0, RZ, 0x1f, R14 ;  /* 0x0000001fff007819 */ /* 0x018fe2000001140e */
[----:B------:R-:W-:Y:S01]  /*3540*/  IMAD.MOV.U32 R10, RZ, RZ, 0x7f800000 ;  /* 0x7f800000ff0a7424 */ /* 0x000fe200078e00ff */
[C---:B------:R-:W-:Y:S01]  /*3550*/  @!P5 LEA R6, P1, R14.reuse, UR14, 0x2 ;  /* 0x0000000e0e06dc11 */ /* 0x040fe2000f8210ff */
[----:B------:R-:W-:Y:S01]  /*3560*/  USHF.R.S32.HI UR6, URZ, 0x1f, UR58 ;  /* 0x0000001f3f067899 */ /* 0x000fe2000801143a */
[----:B------:R-:W-:Y:S01]  /*3570*/  SHF.L.U64.HI R3, R17, 0x2, R8 ;  /* 0x0000000211037819 */ /* 0x000fe20000010208 */
[----:B------:R-:W-:Y:S01]  /*3580*/  STL [R1], R231 ;  /* 0x000000e701007387 */ /* 0x000fe20000100800 */
[----:B------:R-:W-:Y:S01]  /*3590*/  @!P5 LEA.HI.X R7, R14, UR13, R0, 0x2, P1 ;  /* 0x0000000d0e07dc11 */ /* 0x000fe200088f1400 */
[----:B------:R-:W-:Y:S01]  /*35a0*/  @UP1 ULDC.64 UR24, c[0x0][0x3d0] ;  /* 0x0000f40000181ab9 */ /* 0x000fe20000000a00 */
[----:B------:R-:W-:Y:S01]  /*35b0*/  IADD3.X R5, R3, UR13, RZ, P2, !PT ;  /* 0x0000000d03057c10 */ /* 0x000fe200097fe4ff */
[----:B------:R-:W-:Y:S01]  /*35c0*/  @UP1 UIMAD UR5, UR60, UR24, URZ ;  /* 0x000000183c0512a4 */ /* 0x000fe2000f8e023f */
[----:B------:R-:W-:Y:S01]  /*35d0*/  PLOP3.LUT P1, PT, PT, PT, UP1, 0x80, 0x0 ;  /* 0x000000000000781c */ /* 0x000fe20003f2f018 */
[----:B------:R-:W2:Y:S01]  /*35e0*/  @!P5 LDG.E R9, desc[UR10][R6.64] ;  /* 0x0000000a0609d981 */ /* 0x000ea2000c1e1900 */
[----:B------:R-:W-:-:S04]  /*35f0*/  DEPBAR.LE SB0, 0x1 ;  /* 0x000080400000791a */ /* 0x000fc80000000000 */
[----:B------:R-:W3:Y:S01]  /*3600*/  @!P4 LDG.E R12, desc[UR10][R4.64] ;  /* 0x0000000a040cc981 */ /* 0x000ee2000c1e1900 */
[----:B------:R-:W-:Y:S01]  /*3610*/  @UP1 UMOV UR20, UR58 ;  /* 0x0000003a00141c82 */ /* 0x000fe20008000000 */
[----:B------:R-:W-:Y:S01]  /*3620*/  @UP1 UMOV UR21, UR6 ;  /* 0x0000000600151c82 */ /* 0x000fe20008000000 */
[----:B------:R-:W-:Y:S01]  /*3630*/  @UP1 UIMAD UR5, UR48, UR25, UR5 ;  /* 0x00000019300512a4 */ /* 0x000fe2000f8e0205 */
[----:B------:R-:W4:Y:S01]  /*3640*/  @!P3 LDG.E R11, desc[UR10][R4.64+0x20] ;  /* 0x0000200a040bb981 */ /* 0x000f22000c1e1900 */
[----:B------:R-:W-:Y:S02]  /*3650*/  @UP1 UIMAD.WIDE.U32 UR20, UR48, UR24, UR20 ;  /* 0x00000018301412a5 */ /* 0x000fe4000f8e0014 */
[----:B------:R-:W-:Y:S01]  /*3660*/  USHF.L.U32 UR17, UR26, 0x3, URZ ;  /* 0x000000031a117899 */ /* 0x000fe2000800063f */
[----:B------:R1:W5:Y:S01]  /*3670*/  @!P6 LDG.E R10, desc[UR10][R4.64+0x80] ;  /* 0x0000800a040ae981 */ /* 0x000362000c1e1900 */
[----:B------:R-:W-:Y:S02]  /*3680*/  @UP1 ULEA UR22, UP0, UR20, UR22, 0x2 ;  /* 0x0000001614161291 */ /* 0x000fe4000f80103f */
[----:B------:R-:W-:Y:S01]  /*3690*/  @UP1 UIADD3 UR5, UR21, UR5, URZ ;  /* 0x0000000515051290 */ /* 0x000fe2000fffe03f */
[----:B------:R-:W-:Y:S03]  /*36a0*/  BAR.SYNC.DEFER_BLOCKING 0x0 ;  /* 0x0000000000007b1d */ /* 0x000fe60000010000 */
[----:B------:R-:W-:-:S03]  /*36b0*/  @UP1 ULEA.HI.X UR23, UR20, UR23, UR5, 0x2, UP0 ;  /* 0x0000001714171291 */ /* 0x000fc600080f1405 */
[----:B------:R-:W-:Y:S01]  /*36c0*/  @UP1 ULDC UR5, c[0x0][0x2e8] ;  /* 0x0000ba0000051ab9 */ /* 0x000fe20000000800 */
[----:B------:R-:W-:Y:S01]  /*36d0*/  IMAD.SHL.U32 R221, R230, 0x2, RZ ;  /* 0x00000002e6dd7824 */ /* 0x000fe200078e00ff */
        /* <DEDUP_REMOVED lines=16> */
[----:B------:R-:W1:Y:S01]  /*37e0*/  LDSM.16.M88.4 R172, [R222+0xf000] ;  /* 0x00f00000deac783b */ /* 0x000e620000000200 */
[----:B------:R-:W-:Y:S02]  /*37f0*/  CS2R R102, SRZ ;  /* 0x0000000000667805 */ /* 0x000fe4000001ff00 */
[----:B------:R-:W-:Y:S02]  /*3800*/  CS2R R100, SRZ ;  /* 0x0000000000647805 */ /* 0x000fe4000001ff00 */
[----:B------:R-:W-:Y:S01]  /*3810*/  CS2R R94, SRZ ;  /* 0x00000000005e7805 */ /* 0x000fe2000001ff00 */
[----:B------:R-:W2:Y:S01]  /*3820*/  @P1 LDG.E R4, desc[UR10][R4.64] ;  /* 0x0000000a04041981 */ /* 0x000ea2000c1e1900 */
[----:B------:R-:W2:Y:S01]  /*3830*/  @P1 MUFU.RCP R0, UR5 ;  /* 0x0000000500001d08 */ /* 0x000ea20008001000 */
[----:B------:R-:W-:Y:S01]  /*3840*/  IMAD.U32 R3, RZ, RZ, UR18 ;  /* 0x00000012ff037e24 */ /* 0x000fe2000f8e00ff */
[----:B------:R-:W-:Y:S01]  /*3850*/  CS2R R92, SRZ ;  /* 0x00000000005c7805 */ /* 0x000fe2000001ff00 */
[----:B------:R-:W1:Y:S01]  /*3860*/  LDSM.16.M88.4 R176, [R222+0xf400] ;  /* 0x00f40000deb0783b */ /* 0x000e620000000200 */
[----:B------:R-:W-:Y:S01]  /*3870*/  IMAD.SHL.U32 R7, R17, 0x4, RZ ;  /* 0x0000000411077824 */ /* 0x000fe200078e00ff */
        /* <DEDUP_REMOVED lines=39> */
[----:B------:R-:W-:Y:S01]  /*3af0*/  CS2R R36, SRZ ;  /* 0x0000000000247805 */ /* 0x000fe2000001ff00 */
[----:B------:R-:W-:Y:S02]  /*3b00*/  UIMAD UR30, UR26, 0x18, URZ ;  /* 0x000000181a1e78a4 */ /* 0x000fe4000f8e023f */
[----:B------:R-:W-:-:S02]  /*3b10*/  USHF.L.U32 UR29, UR26, 0x5, URZ ;  /* 0x000000051a1d7899 */ /* 0x000fc4000800063f */
[----:B------:R-:W-:Y:S02]  /*3b20*/  UIMAD UR28, UR26, 0x28, URZ ;  /* 0x000000281a1c78a4 */ /* 0x000fe4000f8e023f */
[----:B------:R-:W-:Y:S01]  /*3b30*/  UIMAD UR27, UR26, 0x30, URZ ;  /* 0x000000301a1b78a4 */ /* 0x000fe2000f8e023f */
[----:B------:R-:W-:Y:S01]  /*3b40*/  ULDC UR37, c[0x0][0x2d0] ;  /* 0x0000b40000257ab9 */ /* 0x000fe20000000800 */
[----:B------:R-:W-:Y:S01]  /*3b50*/  ULDC UR12, c[0x0][0x2ec] ;  /* 0x0000bb00000c7ab9 */ /* 0x000fe20000000800 */
[----:B--2---:R-:W-:-:S05]  /*3b60*/  @P1 FMUL.FTZ R0, R4, R0 ;  /* 0x0000000004001220 */ /* 0x004fca0000410000 */
[----:B------:R-:W-:Y:S01]  /*3b70*/  @P1 R2UR UR9, R0 ;  /* 0x00000000000912ca */ /* 0x000fe200000e0000 */
[----:B------:R-:W-:-:S05]  /*3b80*/  IMAD R0, RZ, RZ, -UR19 ;  /* 0x80000013ff007e24 */ /* 0x000fca000f8e02ff */
[----:B------:R2:W-:Y:S04]  /*3b90*/  STL [R1+0x28], R0 ;  /* 0x0000280001007387 */ /* 0x0005e80000100800 */
[----:B--2---:R-:W2:Y:S01]  /*3ba0*/  LDL R0, [R1+0x48] ;  /* 0x0000480001007983 */ /* 0x004ea20000100800 */
[----:B------:R-:W-:-:S03]  /*3bb0*/  VIADD R6, R17, 0xffffffc0 ;  /* 0xffffffc011067836 */ /* 0x000fc60000000000 */
[----:B------:R1:W-:Y:S01]  /*3bc0*/  STL [R1+0x44], R7 ;  /* 0x0000440701007387 */ /* 0x0003e20000100800 */
[----:B------:R-:W-:-:S03]  /*3bd0*/  USHF.L.U32 UR19, UR26, 0x4, URZ ;  /* 0x000000041a137899 */ /* 0x000fc6000800063f */
[----:B---3--:R-:W-:Y:S04]  /*3be0*/  STL [R1+0x18], R12 ;  /* 0x0000180c01007387 */ /* 0x008fe80000100800 */
[----:B----4-:R-:W-:Y:S04]  /*3bf0*/  STL [R1+0x1c], R11 ;  /* 0x00001c0b01007387 */ /* 0x010fe80000100800 */
[----:B-----5:R-:W-:Y:S01]  /*3c00*/  STL [R1+0x10], R10 ;  /* 0x0000100a01007387 */ /* 0x020fe20000100800 */
[----:B------:R-:W-:-:S03]  /*3c10*/  UIADD3 UR6, UR19, 0x20, URZ ;  /* 0x0000002013067890 */ /* 0x000fc6000fffe03f */
[----:B------:R-:W-:Y:S01]  /*3c20*/  STL [R1+0x14], R9 ;  /* 0x0000140901007387 */ /* 0x000fe20000100800 */
[----:B-1----:R-:W-:-:S05]  /*3c30*/  SHF.L.U64.HI R7, R17, 0x2, R8 ;  /* 0x0000000211077819 */ /* 0x002fca0000010208 */
[----:B------:R-:W-:Y:S01]  /*3c40*/  STL [R1+0x40], R7 ;  /* 0x0000400701007387 */ /* 0x000fe20000100800 */
[----:B------:R-:W-:Y:S02]  /*3c50*/  UIADD3 UR35, UR19, 0x40, URZ ;  /* 0x0000004013237890 */ /* 0x000fe4000fffe03f */
[----:B------:R-:W-:Y:S02]  /*3c60*/  UIADD3 UR6, UR17, UR6, URZ ;  /* 0x0000000611067290 */ /* 0x000fe4000fffe03f */
[----:B------:R-:W-:Y:S02]  /*3c70*/  UIADD3 UR23, UR19, 0x20, URZ ;  /* 0x0000002013177890 */ /* 0x000fe4000fffe03f */
[----:B------:R-:W-:Y:S02]  /*3c80*/  UIADD3 UR34, UR17, UR35, URZ ;  /* 0x0000002311227290 */ /* 0x000fe4000fffe03f */
[----:B------:R-:W-:Y:S01]  /*3c90*/  UIADD3 UR6, UR17, UR6, URZ ;  /* 0x0000000611067290 */ /* 0x000fe2000fffe03f */
[----:B------:R-:W-:Y:S01]  /*3ca0*/  VIADD R4, R229, 0x1800 ;  /* 0x00001800e5047836 */ /* 0x000fe20000000000 */
[----:B------:R-:W-:Y:S01]  /*3cb0*/  UIADD3 UR22, UR17, UR23, URZ ;  /* 0x0000001711167290 */ /* 0x000fe2000fffe03f */
[----:B------:R-:W-:Y:S01]  /*3cc0*/  VIADD R5, R230, 0x1800 ;  /* 0x00001800e6057836 */ /* 0x000fe20000000000 */
[----:B------:R-:W-:-:S02]  /*3cd0*/  UIADD3 UR33, UR17, UR34, URZ ;  /* 0x0000002211217290 */ /* 0x000fc4000fffe03f */
[----:B------:R-:W-:Y:S01]  /*3ce0*/  UIADD3 UR6, UR17, UR6, URZ ;  /* 0x0000000611067290 */ /* 0x000fe2000fffe03f */
[----:B------:R-:W-:Y:S01]  /*3cf0*/  SEL R4, R4, R229, !P0 ;  /* 0x000000e504047207 */ /* 0x000fe20004000000 */
[----:B------:R-:W-:Y:S01]  /*3d00*/  UIADD3 UR21, UR17, UR22, URZ ;  /* 0x0000001611157290 */ /* 0x000fe2000fffe03f */
[----:B------:R-:W-:Y:S01]  /*3d10*/  SEL R5, R5, R230, !P0 ;  /* 0x000000e605057207 */ /* 0x000fe20004000000 */
[----:B------:R-:W-:Y:S02]  /*3d20*/  UIADD3 UR32, UR17, UR33, URZ ;  /* 0x0000002111207290 */ /* 0x000fe4000fffe03f */
[----:B------:R-:W-:Y:S01]  /*3d30*/  UIADD3 UR6, UR17, UR6, URZ ;  /* 0x0000000611067290 */ /* 0x000fe2000fffe03f */
[----:B------:R-:W-:Y:S01]  /*3d40*/  LEA R220, R5, UR4, 0x1 ;  /* 0x0000000405dc7c11 */ /* 0x000fe2000f8e08ff */
[----:B------:R-:W-:Y:S02]  /*3d50*/  UIADD3 UR20, UR17, UR21, URZ ;  /* 0x0000001511147290 */ /* 0x000fe4000fffe03f */
[----:B------:R-:W-:Y:S01]  /*3d60*/  UIADD3 UR31, UR17, UR32, URZ ;  /* 0x00000020111f7290 */ /* 0x000fe2000fffe03f */
[----:B------:R-:W-:Y:S01]  /*3d70*/  UMOV UR5, URZ ;  /* 0x0000003f00057c82 */ /* 0x000fe20008000000 */
[----:B------:R-:W-:-:S02]  /*3d80*/  UIADD3 UR25, UR17, UR6, URZ ;  /* 0x0000000611197290 */ /* 0x000fc4000fffe03f */
[----:B------:R-:W-:Y:S02]  /*3d90*/  UIMAD UR26, UR26, 0x38, URZ ;  /* 0x000000381a1a78a4 */ /* 0x000fe4000f8e023f */
[----:B------:R-:W-:Y:S01]  /*3da0*/  UIADD3 UR24, UR17, UR20, URZ ;  /* 0x0000001411187290 */ /* 0x000fe2000fffe03f */
[----:B------:R-:W-:Y:S01]  /*3db0*/  @UP1 UMOV UR5, UR9 ;  /* 0x0000000900051c82 */ /* 0x000fe20008000000 */
[----:B------:R-:W-:Y:S01]  /*3dc0*/  ULDC UR6, c[0x0][0x39c] ;  /* 0x0000e70000067ab9 */ /* 0x000fe20000000800 */
[----:B--2---:R-:W-:-:S05]  /*3dd0*/  IMAD R0, R3, 0x80, R0 ;  /* 0x0000008003007824 */ /* 0x004fca00078e0200 */
[----:B------:R-:W-:Y:S01]  /*3de0*/  IADD3 R0, R17, -UR36, -R0 ;  /* 0x8000002411007c10 */ /* 0x000fe2000fffe800 */
[----:B------:R-:W-:-:S04]  /*3df0*/  IMAD.SHL.U32 R3, R6, 0x4, RZ ;  /* 0x0000000406037824 */ /* 0x000fc800078e00ff */
[----:B------:R-:W-:Y:S01]  /*3e00*/  VIADD R0, R0, UR7 ;  /* 0x0000000700007c36 */ /* 0x000fe20008000000 */
[----:B------:R1:W-:Y:S04]  /*3e10*/  STL [R1+0x3c], R3 ;  /* 0x00003c0301007387 */ /* 0x0003e80000100800 */
[----:B------:R2:W-:Y:S01]  /*3e20*/  STL [R1+0x38], R0 ;  /* 0x0000380001007387 */ /* 0x0005e20000100800 */
[----:B------:R-:W-:Y:S01]  /*3e30*/  UIADD3 UR36, UR17, UR31, URZ ;  /* 0x0000001f11247290 */ /* 0x000fe2000fffe03f */
[----:B-1----:R-:W-:-:S11]  /*3e40*/  LEA R3, R4, UR4, 0x1 ;  /* 0x0000000404037c11 */ /* 0x002fd6000f8e08ff */
.L_x_573:
[----:B------:R-:W0:Y:S01]  /*3e50*/  LDGDEPBAR ;  /* 0x00000000000079af */ /* 0x000e220000000000 */
[----:B--2---:R-:W-:Y:S01]  /*3e60*/  IADD3 R0, R228, R220, RZ ;  /* 0x000000dce4007210 */ /* 0x004fe20007ffe0ff */
[----:B------:R-:W-:Y:S06]  /*3e70*/  USHF.L.U32 UR9, UR18, 0x7, URZ ;  /* 0x0000000712097899 */ /* 0x000fec000800063f */
[----:B------:R-:W2:Y:S01]  /*3e80*/  LDL R252, [R1+0x38] ;  /* 0x0000380001fc7983 */ /* 0x000ea20000100800 */
[----:B------:R-:W-:Y:S03]  /*3e90*/  UIADD3 UR9, UR9, 0x80, URZ ;  /* 0x0000008009097890 */ /* 0x000fe6000fffe03f */
[----:B------:R-:W3:Y:S01]  /*3ea0*/  LDL R251, [R1+0x18] ;  /* 0x0000180001fb7983 */ /* 0x000ee20000100800 */
[----:B------:R-:W-:Y:S03]  /*3eb0*/  UISETP.GE.AND UP0, UPT, UR9, UR7, UPT ;  /* 0x000000070900728c */ /* 0x000fe6000bf06270 */
[----:B-----5:R-:W4:Y:S04]  /*3ec0*/  LDL R250, [R1+0x1c] ;  /* 0x00001c0001fa7983 */ /* 0x020f280000100800 */
[----:B------:R-:W-:Y:S01]  /*3ed0*/  STL [R1+0xb8], R58 ;  /* 0x0000b83a01007387 */ /* 0x000fe20000100800 */
[----:B------:R-:W-:Y:S02]  /*3ee0*/  PLOP3.LUT P0, PT, PT, PT, UP0, 0x80, 0x0 ;  /* 0x000000000000781c */ /* 0x000fe40003f0f008 */
[----:B------:R-:W-:Y:S01]  /*3ef0*/  PLOP3.LUT P1, PT, PT, PT, UP0, 0x80, 0x0 ;  /* 0x000000000000781c */ /* 0x000fe20003f2f008 */
[----:B------:R-:W-:Y:S01]  /*3f00*/  STL [R1+0xb4], R57 ;  /* 0x0000b43901007387 */ /* 0x000fe20000100800 */
[----:B------:R-:W-:Y:S02]  /*3f10*/  PLOP3.LUT P5, PT, PT, PT, UP0, 0x80, 0x0 ;  /* 0x000000000000781c */ /* 0x000fe40003faf008 */
[----:B------:R-:W-:Y:S01]  /*3f20*/  PLOP3.LUT P4, PT, PT, PT, UP0, 0x80, 0x0 ;  /* 0x000000000000781c */ /* 0x000fe20003f8f008 */
[----:B------:R1:W-:Y:S04]  /*3f30*/  STL [R1+0xb0], R56 ;  /* 0x0000b03801007387 */ /* 0x0003e80000100800 */
[----:B-1----:R-:W2:Y:S04]  /*3f40*/  LDL R56, [R1+0x48] ;  /* 0x0000480001387983 */ /* 0x002ea80000100800 */
        /* <DEDUP_REMOVED lines=44> */
[----:B------:R-:W3:Y:S01]  /*4210*/  LDSM.16.M88.4 R132, [R220+0x1800] ;  /* 0x00180000dc84783b */ /* 0x000ee20000000200 */
        /* <DEDUP_REMOVED lines=13> */
[----:B------:R-:W2:Y:S01]  /*42f0*/  LDSM.16.M88.4 R148, [R222+0xd000] ;  /* 0x00d00000de94783b */ /* 0x000ea20000000200 */
[C---:B---3--:R-:W-:Y:S04]  /*4300*/  HMMA.16816.F32 R8, R132.reuse, R156, R8 ;  /* 0x0000009c8408723c */ /* 0x048fe80000001808 */
[----:B----4-:R-:W-:Y:S02]  /*4310*/  FSETP.NEU.FTZ.AND P3, PT, R250, -INF , PT ;  /* 0xff800000fa00780b */ /* 0x010fe40003f7d000 */
[-C--:B------:R-:W-:Y:S06]  /*4320*/  HMMA.16816.F32 R12, R132, R158.reuse, R12 ;  /* 0x0000009e840c723c */ /* 0x080fec000000180c */
[C---:B------:R-:W-:Y:S01]  /*4330*/  HMMA.16816.F32 R16, R152.reuse, R158, R16 ;  /* 0x0000009e9810723c */ /* 0x040fe20000001810 */
[----:B------:R-:W-:Y:S05]  /*4340*/  LDSM.16.M88.4 R156, [R0+0x2000] ;  /* 0x00200000009c783b */ /* 0x000fea0000000200 */
[-C--:B------:R-:W-:Y:S06]  /*4350*/  HMMA.16816.F32 R20, R152, R160.reuse, R20 ;  /* 0x000000a09814723c */ /* 0x080fec0000001814 */
[C---:B------:R-:W-:Y:S06]  /*4360*/  HMMA.16816.F32 R24, R132.reuse, R160, R24 ;  /* 0x000000a08418723c */ /* 0x040fec0000001818 */
[-C--:B------:R-:W-:Y:S01]  /*4370*/  HMMA.16816.F32 R28, R132, R162.reuse, R28 ;  /* 0x000000a2841c723c */ /* 0x080fe2000000181c */
[----:B------:R-:W3:Y:S05]  /*4380*/  LDSM.16.M88.4 R132, [R220+0x2800] ;  /* 0x00280000dc84783b */ /* 0x000eea0000000200 */
[----:B------:R-:W-:Y:S03]  /*4390*/  HMMA.16816.F32 R32, R152, R162, R32 ;  /* 0x000000a29820723c */ /* 0x000fe60000001820 */
[----:B------:R-:W4:Y:S03]  /*43a0*/  LDSM.16.M88.4 R152, [R222+0xd400] ;  /* 0x00d40000de98783b */ /* 0x000f260000000200 */
        /* <DEDUP_REMOVED lines=12> */
[-C--:B--2---:R-:W-:Y:S06]  /*4470*/  HMMA.16816.F32 R4, R144, R148.reuse, R4 ;  /* 0x000000949004723c */ /* 0x084fec0000001804 */
[C---:B---3--:R-:W-:Y:S06]  /*4480*/  HMMA.16816.F32 R8, R132.reuse, R148, R8 ;  /* 0x000000948408723c */ /* 0x048fec0000001808 */
        /* <DEDUP_REMOVED lines=29> */
[----:B------:R3:W-:Y:S10]  /*4660*/  MUFU.TANH R237, R14 ;  /* 0x0000000e00ed7308 */ /* 0x0007f40000002400 */
[----:B------:R-:W4:Y:S01]  /*4670*/  MUFU.TANH R46, R6 ;  /* 0x00000006002e7308 */ /* 0x000f220000002400 */
[----:B--2---:R-:W2:Y:S09]  /*4680*/  LDL R15, [R1+0x10] ;  /* 0x00001000010f7983 */ /* 0x004eb20000100800 */
[----:B------:R1:W4:Y:S01]  /*4690*/  MUFU.TANH R45, R7 ;  /* 0x00000007002d7308 */ /* 0x0003220000002400 */
[----:B---3--:R-:W3:Y:S09]  /*46a0*/  LDL R14, [R1+0x14] ;  /* 0x00001400010e7983 */ /* 0x008ef20000100800 */
[----:B------:R1:W4:Y:S10]  /*46b0*/  MUFU.TANH R239, R10 ;  /* 0x0000000a00ef7308 */ /* 0x0003340000002400 */
[----:B------:R1:W-:Y:S02]  /*46c0*/  MUFU.TANH R235, R8 ;  /* 0x0000000800eb7308 */ /* 0x0003e40000002400 */
[----:B-1----:R-:W1:Y:S08]  /*46d0*/  LDSM.16.M88.4 R4, [R223+0xd400] ;  /* 0x00d40000df04783b */ /* 0x002e700000000200 */
[----:B------:R-:W-:Y:S01]  /*46e0*/  MUFU.TANH R52, R17 ;  /* 0x0000001100347308 */ /* 0x000fe20000002400 */
[----:B------:R-:W-:Y:S05]  /*46f0*/  IMAD.U32 R10, RZ, RZ, UR18 ;  /* 0x00000012ff0a7e24 */ /* 0x000fea000f8e00ff */
[----:B------:R-:W-:Y:S04]  /*4700*/  LEA R10, R10, R56, 0x7 ;  /* 0x000000380a0a7211 */ /* 0x000fe800078e38ff */
[----:B------:R1:W-:Y:S01]  /*4710*/  MUFU.TANH R234, R9 ;  /* 0x0000000900ea7308 */ /* 0x0003e20000002400 */
[----:B------:R-:W-:Y:S01]  /*4720*/  MOV R8, UR8 ;  /* 0x0000000800087c02 */ /* 0x000fe20008000f00 */
[C---:B------:R-:W-:Y:S01]  /*4730*/  @P0 VIADD R0, R10.reuse, 0x1 ;  /* 0x000000010a000836 */ /* 0x040fe20000000000 */
[C---:B------:R-:W-:Y:S02]  /*4740*/  FSETP.NEU.FTZ.AND P0, PT, R251.reuse, -INF , PT ;  /* 0xff800000fb00780b */ /* 0x040fe40003f1d000 */
[----:B------:R-:W-:Y:S05]  /*4750*/  @P4 ISETP.GE.AND P4, PT, R10, UR7, PT ;  /* 0x000000070a004c0c */ /* 0x000fea000bf86270 */
[----:B------:R1:W-:Y:S01]  /*4760*/  MUFU.TANH R233, R12 ;  /* 0x0000000c00e97308 */ /* 0x0003e20000002400 */
[----:B------:R-:W-:Y:S01]  /*4770*/  @P5 ISETP.GE.AND P5, PT, R0, UR7, PT ;  /* 0x0000000700005c0c */ /* 0x000fe2000bfa6270 */
[----:B------:R-:W-:Y:S04]  /*4780*/  IMAD R0, R8, 0x40, R252 ;  /* 0x0000004008007824 */ /* 0x000fe800078e02fc */
[----:B------:R-:W-:Y:S04]  /*4790*/  VIADD R8, R0, 0x8 ;  /* 0x0000000800087836 */ /* 0x000fe80000000000 */
[----:B------:R1:W4:Y:S02]  /*47a0*/  MUFU.TANH R238, R11 ;  /* 0x0000000b00ee7308 */ /* 0x0003240000002400 */
[----:B-1----:R-:W-:Y:S01]  /*47b0*/  FMUL.FTZ R9, R251, 1.4426950216293334961 ;  /* 0x3fb8aa3bfb097820 */ /* 0x002fe20000410000 */
[----:B------:R-:W-:Y:S04]  /*47c0*/  ISETP.GE.AND P2, PT, R8, RZ, PT ;  /* 0x000000ff0800720c */ /* 0x000fe80003f46270 */
[----:B------:R-:W-:Y:S03]  /*47d0*/  FSEL R9, R9, RZ, P0 ;  /* 0x000000ff09097208 */ /* 0x000fe60000000000 */
[----:B------:R-:W-:Y:S01]  /*47e0*/  MUFU.TANH R53, R16 ;  /* 0x0000001000357308 */ /* 0x000fe20000002400 */
[-C--:B------:R-:W-:Y:S03]  /*47f0*/  HMMA.16816.F32 R20, R156, R4.reuse, R20 ;  /* 0x000000049c14723c */ /* 0x080fe60000001814 */
[----:B------:R-:W-:Y:S03]  /*4800*/  FMUL.FTZ R12, R250, 1.4426950216293334961 ;  /* 0x3fb8aa3bfa0c7820 */ /* 0x000fe60000410000 */
[C---:B------:R-:W-:Y:S03]  /*4810*/  HMMA.16816.F32 R24, R136.reuse, R4, R24 ;  /* 0x000000048818723c */ /* 0x040fe60000001818 */
[----:B------:R-:W1:Y:S02]  /*4820*/  MUFU.TANH R232, R13 ;  /* 0x0000000d00e87308 */ /* 0x000e640000002400 */
[C---:B------:R-:W-:Y:S01]  /*4830*/  @!P2 IADD3 R8, -R0.reuse, -0x8, RZ ;  /* 0xfffffff80008a810 */ /* 0x040fe20007ffe1ff */
[-C--:B------:R-:W-:Y:S01]  /*4840*/  HMMA.16816.F32 R28, R136, R6.reuse, R28 ;  /* 0x00000006881c723c */ /* 0x080fe2000000181c */
[----:B------:R-:W-:Y:S06]  /*4850*/  PLOP3.LUT P2, PT, PT, PT, UP0, 0x80, 0x0 ;  /* 0x000000000000781c */ /* 0x000fec0003f4f008 */
[----:B------:R-:W1:Y:S01]  /*4860*/  MUFU.TANH R40, R18 ;  /* 0x0000001200287308 */ /* 0x000e620000002400 */
[----:B------:R-:W-:Y:S01]  /*4870*/  IADD3 R5, R0, 0x7, RZ ;  /* 0x0000000700057810 */ /* 0x000fe20007ffe0ff */
[----:B------:R-:W-:Y:S04]  /*4880*/  HMMA.16816.F32 R32, R156, R6, R32 ;  /* 0x000000069c20723c */ /* 0x000fe80000001820 */
[----:B------:R-:W-:Y:S04]  /*4890*/  ISETP.GE.AND P6, PT, R5, RZ, PT ;  /* 0x000000ff0500720c */ /* 0x000fe80003fc6270 */
[----:B------:R-:W1:Y:S03]  /*48a0*/  MUFU.TANH R39, R19 ;  /* 0x0000001300277308 */ /* 0x000e660000002400 */
[----:B------:R-:W-:Y:S01]  /*48b0*/  FMUL.FTZ R21, R21, UR6 ;  /* 0x0000000615157c20 */ /* 0x000fe20008410000 */
[----:B------:R-:W-:Y:S01]  /*48c0*/  FMUL.FTZ R20, R20, UR6 ;  /* 0x0000000614147c20 */ /* 0x000fe20008410000 */
[----:B------:R-:W-:Y:S01]  /*48d0*/  IABS R4, R0 ;  /* 0x0000000000047213 */ /* 0x000fe20000000000 */
[----:B------:R-:W-:Y:S03]  /*48e0*/  FMUL.FTZ R22, R22, UR6 ;  /* 0x0000000616167c20 */ /* 0x000fe60008410000 */
[----:B------:R-:W-:Y:S01]  /*48f0*/  I2FP.F32.S32 R17, R4 ;  /* 0x0000000400117245 */ /* 0x000fe20000201400 */
[----:B------:R1:W-:Y:S01]  /*4900*/  MUFU.TANH R49, R21 ;  /* 0x0000001500317308 */ /* 0x0003e20000002400 */
[----:B------:R-:W-:Y:S01]  /*4910*/  FMUL.FTZ R23, R23, UR6 ;  /* 0x0000000617177c20 */ /* 0x000fe20008410000 */
[----:B------:R-:W-:Y:S01]  /*4920*/  IADD3 R11, R0, -0x1, RZ ;  /* 0xffffffff000b7810 */ /* 0x000fe20007ffe0ff */
[----:B------:R-:W-:Y:S01]  /*4930*/  FMUL.FTZ R24, R24, UR6 ;  /* 0x0000000618187c20 */ /* 0x000fe20008410000 */
[----:B------:R-:W-:Y:S01]  /*4940*/  FFMA.FTZ R4, R17, -UR5, R58 ;  /* 0x8000000511047c23 */ /* 0x000fe2000801003a */
[----:B------:R-:W-:Y:S01]  /*4950*/  FMUL.FTZ R28, R28, UR6 ;  /* 0x000000061c1c7c20 */ /* 0x000fe20008410000 */
[----:B------:R-:W-:Y:S01]  /*4960*/  FMUL.FTZ R30, R30, UR6 ;  /* 0x000000061e1e7c20 */ /* 0x000fe20008410000 */
[----:B------:R-:W-:Y:S03]  /*4970*/  FMUL.FTZ R29, R29, UR6 ;  /* 0x000000061d1d7c20 */ /* 0x000fe60008410000 */
[----:B------:R4:W3:Y:S01]  /*4980*/  MUFU.TANH R51, R20 ;  /* 0x0000001400337308 */ /* 0x0008e20000002400 */
[----:B------:R-:W-:Y:S01]  /*4990*/  @!P6 IADD3 R5, -R0, -0x7, RZ ;  /* 0xfffffff90005e810 */ /* 0x000fe20007ffe1ff */
[----:B------:R-:W-:Y:S01]  /*49a0*/  FMUL.FTZ R31, R31, UR6 ;  /* 0x000000061f1f7c20 */ /* 0x000fe20008410000 */
[----:B------:R-:W-:Y:S01]  /*49b0*/  @P1 FSEL R4, R4, -INF , !P4 ;  /* 0xff80000004041808 */ /* 0x000fe20006000000 */
[----:B------:R-:W-:Y:S01]  /*49c0*/  FMUL.FTZ R32, R32, UR6 ;  /* 0x0000000620207c20 */ /* 0x000fe20008410000 */
[----:B------:R-:W-:Y:S01]  /*49d0*/  ISETP.GE.AND P0, PT, R11, RZ, PT ;  /* 0x000000ff0b00720c */ /* 0x000fe20003f06270 */
[----:B------:R-:W-:Y:S01]  /*49e0*/  FMUL.FTZ R34, R34, UR6 ;  /* 0x0000000622227c20 */ /* 0x000fe20008410000 */
[----:B------:R-:W-:Y:S03]  /*49f0*/  PLOP3.LUT P1, PT, PT, PT, UP0, 0x80, 0x0 ;  /* 0x000000000000781c */ /* 0x000fe60003f2f008 */
[----:B------:R-:W3:Y:S01]  /*4a00*/  MUFU.TANH R3, R22 ;  /* 0x0000001600037308 */ /* 0x000ee20000002400 */
[----:B-1----:R-:W-:Y:S01]  /*4a10*/  I2FP.F32.S32 R21, R8 ;  /* 0x0000000800157245 */ /* 0x002fe20000201400 */
[----:B------:R-:W-:Y:S01]  /*4a20*/  FFMA.FTZ R4, R4, UR12, -R9 ;  /* 0x0000000c04047c23 */ /* 0x000fe20008010809 */
[----:B------:R-:W-:Y:S01]  /*4a30*/  FMUL.FTZ R33, R33, UR6 ;  /* 0x0000000621217c20 */ /* 0x000fe20008410000 */
[----:B------:R-:W-:Y:S01]  /*4a40*/  FMUL.FTZ R35, R35, UR6 ;  /* 0x0000000623237c20 */ /* 0x000fe20008410000 */
[----:B------:R-:W-:Y:S01]  /*4a50*/  FSEL R8, R12, RZ, P3 ;  /* 0x000000ff0c087208 */ /* 0x000fe20001800000 */
[----:B------:R-:W-:Y:S01]  /*4a60*/  FMUL.FTZ R26, R26, UR6 ;  /* 0x000000061a1a7c20 */ /* 0x000fe20008410000 */
[----:B------:R-:W-:Y:S03]  /*4a70*/  FMUL.FTZ R25, R25, UR6 ;  /* 0x0000000619197c20 */ /* 0x000fe60008410000 */
[----:B------:R1:W-:Y:S01]  /*4a80*/  MUFU.EX2 R145, R4 ;  /* 0x0000000400917308 */ /* 0x0003e20000000800 */
[----:B----4-:R-:W-:Y:S01]  /*4a90*/  I2FP.F32.S32 R20, R5 ;  /* 0x0000000500147245 */ /* 0x010fe20000201400 */
[----:B------:R-:W-:Y:S01]  /*4aa0*/  FFMA.FTZ R5, R21, -UR5, R46 ;  /* 0x8000000515057c23 */ /* 0x000fe2000801002e */
[C---:B------:R-:W-:Y:S01]  /*4ab0*/  @!P0 IADD3 R11, -R0.reuse, 0x1, RZ ;  /* 0x00000001000b8810 */ /* 0x040fe20007ffe1ff */
[----:B------:R-:W-:Y:S01]  /*4ac0*/  VIADD R12, R0, 0x28 ;  /* 0x00000028000c7836 */ /* 0x000fe20000000000 */
[----:B------:R-:W-:Y:S01]  /*4ad0*/  PLOP3.LUT P0, PT, PT, PT, UP0, 0x80, 0x0 ;  /* 0x000000000000781c */ /* 0x000fe20003f0f008 */
[----:B------:R-:W-:Y:S01]  /*4ae0*/  FMUL.FTZ R27, R27, UR6 ;  /* 0x000000061b1b7c20 */ /* 0x000fe20008410000 */
[----:B------:R-:W-:Y:S03]  /*4af0*/  @P2 FSEL R5, R5, -INF , !P4 ;  /* 0xff80000005052808 */ /* 0x000fe60006000000 */
[----:B------:R-:W-:Y:S01]  /*4b00*/  MUFU.TANH R165, R24 ;  /* 0x0000001800a57308 */ /* 0x000fe20000002400 */
[----:B------:R-:W-:Y:S02]  /*4b10*/  I2FP.F32.S32 R16, R11 ;  /* 0x0000000b00107245 */ /* 0x000fe40000201400 */
[----:B------:R-:W-:Y:S01]  /*4b20*/  ISETP.GE.AND P2, PT, R12, RZ, PT ;  /* 0x000000ff0c00720c */ /* 0x000fe20003f46270 */
[--C-:B------:R-:W-:Y:S01]  /*4b30*/  FFMA.FTZ R5, R5, UR12, -R8.reuse ;  /* 0x0000000c05057c23 */ /* 0x100fe20008010808 */
[----:B------:R-:W-:Y:S01]  /*4b40*/  IADD3 R13, R0, 0x1f, RZ ;  /* 0x0000001f000d7810 */ /* 0x000fe20007ffe0ff */
[----:B------:R-:W-:Y:S04]  /*4b50*/  FFMA.FTZ R11, R16, -UR5, R57 ;  /* 0x80000005100b7c23 */ /* 0x000fe80008010039 */
[----:B------:R4:W-:Y:S01]  /*4b60*/  MUFU.EX2 R47, R5 ;  /* 0x00000005002f7308 */ /* 0x0009e20000000800 */
[----:B-1----:R-:W-:Y:S01]  /*4b70*/  FFMA.FTZ R4, R20, -UR5, R45 ;  /* 0x8000000514047c23 */ /* 0x002fe2000801002d */
[----:B------:R-:W-:Y:S02]  /*4b80*/  @P0 FSEL R11, R11, -INF , !P5 ;  /* 0xff8000000b0b0808 */ /* 0x000fe40006800000 */
[----:B------:R-:W-:Y:S02]  /*4b90*/  ISETP.GE.AND P0, PT, R13, RZ, PT ;  /* 0x000000ff0d00720c */ /* 0x000fe40003f06270 */
[----:B------:R-:W-:Y:S04]  /*4ba0*/  @P1 FSEL R4, R4, -INF , !P5 ;  /* 0xff80000004041808 */ /* 0x000fe80006800000 */
[----:B------:R-:W1:Y:S01]  /*4bb0*/  MUFU.TANH R2, R23 ;  /* 0x0000001700027308 */ /* 0x000e620000002400 */
[----:B------:R-:W-:Y:S01]  /*4bc0*/  FFMA.FTZ R11, R11, UR12, -R9 ;  /* 0x0000000c0b0b7c23 */ /* 0x000fe20008010809 */
[----:B------:R-:W-:Y:S02]  /*4bd0*/  @!P2 IADD3 R12, -R0, -0x28, RZ ;  /* 0xffffffd8000ca810 */ /* 0x000fe40007ffe1ff */
[----:B------:R-:W-:Y:S02]  /*4be0*/  PLOP3.LUT P2, PT, PT, PT, UP0, 0x80, 0x0 ;  /* 0x000000000000781c */ /* 0x000fe40003f4f008 */
[----:B------:R-:W-:Y:S04]  /*4bf0*/  I2FP.F32.S32 R12, R12 ;  /* 0x0000000c000c7245 */ /* 0x000fe80000201400 */
[----:B------:R1:W-:Y:S01]  /*4c00*/  MUFU.EX2 R144, R11 ;  /* 0x0000000b00907308 */ /* 0x0003e20000000800 */
[----:B----4-:R-:W-:Y:S01]  /*4c10*/  FFMA.FTZ R5, R4, UR12, -R8 ;  /* 0x0000000c04057c23 */ /* 0x010fe20008010808 */
[C---:B------:R-:W-:Y:S01]  /*4c20*/  VIADD R4, R0.reuse, 0x20 ;  /* 0x0000002000047836 */ /* 0x040fe20000000000 */
[----:B------:R-:W-:Y:S01]  /*4c30*/  @!P0 IADD3 R13, -R0, -0x1f, RZ ;  /* 0xffffffe1000d8810 */ /* 0x000fe20007ffe1ff */
[----:B------:R-:W-:Y:S01]  /*4c40*/  FFMA.FTZ R12, R12, -UR5, R239 ;  /* 0x800000050c0c7c23 */ /* 0x000fe200080100ef */
[----:B------:R-:W-:Y:S02]  /*4c50*/  PLOP3.LUT P0, PT, PT, PT, UP0, 0x80, 0x0 ;  /* 0x000000000000781c */ /* 0x000fe40003f0f008 */
[----:B------:R-:W-:Y:S03]  /*4c60*/  ISETP.GE.AND P1, PT, R4, RZ, PT ;  /* 0x000000ff0400720c */ /* 0x000fe60003f26270 */
[----:B------:R4:W-:Y:S01]  /*4c70*/  MUFU.EX2 R44, R5 ;  /* 0x00000005002c7308 */ /* 0x0009e20000000800 */
[----:B------:R-:W-:Y:S02]  /*4c80*/  @P2 FSEL R12, R12, -INF , !P4 ;  /* 0xff8000000c0c2808 */ /* 0x000fe40006000000 */
[----:B------:R-:W-:Y:S07]  /*4c90*/  PLOP3.LUT P2, PT, PT, PT, UP0, 0x80, 0x0 ;  /* 0x000000000000781c */ /* 0x000fee0003f4f008 */
[----:B------:R-:W-:Y:S01]  /*4ca0*/  MUFU.TANH R171, R26 ;  /* 0x0000001a00ab7308 */ /* 0x000fe20000002400 */
[C---:B-1----:R-:W-:Y:S02]  /*4cb0*/  IADD3 R11, R0.reuse, 0x27, RZ ;  /* 0x00000027000b7810 */ /* 0x042fe40007ffe0ff */
[C---:B------:R-:W-:Y:S02]  /*4cc0*/  @!P1 IADD3 R4, -R0.reuse, -0x20, RZ ;  /* 0xffffffe000049810 */ /* 0x040fe40007ffe1ff */
[----:B------:R-:W-:Y:S05]  /*4cd0*/  PLOP3.LUT P1, PT, PT, PT, UP0, 0x80, 0x0 ;  /* 0x000000000000781c */ /* 0x000fea0003f2f008 */
[----:B------:R-:W1:Y:S01]  /*4ce0*/  MUFU.TANH R164, R25 ;  /* 0x0000001900a47308 */ /* 0x000e620000002400 */
[----:B------:R-:W-:Y:S09]  /*4cf0*/  ISETP.GE.AND P6, PT, R11, RZ, PT ;  /* 0x000000ff0b00720c */ /* 0x000ff20003fc6270 */
[----:B------:R-:W-:Y:S04]  /*4d00*/  MUFU.TANH R163, R28 ;  /* 0x0000001c00a37308 */ /* 0x000fe80000002400 */
[----:B------:R-:W-:Y:S02]  /*4d10*/  @!P6 IADD3 R11, -R0, -0x27, RZ ;  /* 0xffffffd9000be810 */ /* 0x000fe40007ffe1ff */
[----:B------:R-:W-:Y:S04]  /*4d20*/  PLOP3.LUT P6, PT, PT, PT, UP0, 0x80, 0x0 ;  /* 0x000000000000781c */ /* 0x000fe80003fcf008 */
[----:B------:R-:W1:Y:S01]  /*4d30*/  MUFU.TANH R170, R27 ;  /* 0x0000001b00aa7308 */ /* 0x000e620000002400 */
[----:B------:R-:W-:Y:S05]  /*4d40*/  I2FP.F32.S32 R11, R11 ;  /* 0x0000000b000b7245 */ /* 0x000fea0000201400 */
[----:B------:R-:W-:Y:S04]  /*4d50*/  FFMA.FTZ R11, R11, -UR5, R238 ;  /* 0x800000050b0b7c23 */ /* 0x000fe800080100ee */
[----:B------:R-:W-:Y:S10]  /*4d60*/  MUFU.TANH R169, R30 ;  /* 0x0000001e00a97308 */ /* 0x000ff40000002400 */
[----:B------:R-:W-:Y:S10]  /*4d70*/  MUFU.TANH R158, R32 ;  /* 0x00000020009e7308 */ /* 0x000ff40000002400 */
[----:B------:R-:W1:Y:S10]  /*4d80*/  MUFU.TANH R162, R29 ;  /* 0x0000001d00a27308 */ /* 0x000e740000002400 */
[----:B------:R-:W-:Y:S10]  /*4d90*/  MUFU.TANH R251, R34 ;  /* 0x0000002200fb7308 */ /* 0x000ff40000002400 */
[----:B------:R-:W1:Y:S10]  /*4da0*/  MUFU.TANH R159, R33 ;  /* 0x00000021009f7308 */ /* 0x000e740000002400 */
[----:B------:R-:W1:Y:S10]  /*4db0*/  MUFU.TANH R250, R35 ;  /* 0x0000002300fa7308 */ /* 0x000e740000002400 */
[----:B------:R-:W-:Y:S01]  /*4dc0*/  MUFU.TANH R168, R31 ;  /* 0x0000001f00a87308 */ /* 0x000fe20000002400 */
[C---:B--2---:R-:W-:Y:S01]  /*4dd0*/  FSETP.NEU.FTZ.AND P3, PT, R15.reuse, -INF , PT ;  /* 0xff8000000f00780b */ /* 0x044fe20003f7d000 */
[----:B----4-:R-:W-:Y:S01]  /*4de0*/  FMUL.FTZ R5, R15, 1.4426950216293334961 ;  /* 0x3fb8aa3b0f057820 */ /* 0x010fe20000410000 */
[----:B------:R-:W-:Y:S04]  /*4df0*/  I2FP.F32.S32 R15, R4 ;  /* 0x00000004000f7245 */ /* 0x000fe80000201400 */
[----:B------:R-:W-:Y:S01]  /*4e00*/  FSEL R5, R5, RZ, P3 ;  /* 0x000000ff05057208 */ /* 0x000fe20001800000 */
[C---:B------:R-:W-:Y:S01]  /*4e10*/  FFMA.FTZ R4, R15.reuse, -UR5, R235 ;  /* 0x800000050f047c23 */ /* 0x040fe200080100eb */
[C---:B---3--:R-:W-:Y:S01]  /*4e20*/  FMUL.FTZ R18, R14.reuse, 1.4426950216293334961 ;  /* 0x3fb8aa3b0e127820 */ /* 0x048fe20000410000 */
[----:B------:R-:W-:Y:S01]  /*4e30*/  FSETP.NEU.FTZ.AND P3, PT, R14, -INF , PT ;  /* 0xff8000000e00780b */ /* 0x000fe20003f7d000 */
[----:B------:R-:W-:Y:S01]  /*4e40*/  FFMA.FTZ R7, R15, -UR5, R237 ;  /* 0x800000050f077c23 */ /* 0x000fe200080100ed */
[----:B------:R-:W-:Y:S02]  /*4e50*/  I2FP.F32.S32 R14, R13 ;  /* 0x0000000d000e7245 */ /* 0x000fe40000201400 */
[----:B------:R-:W-:Y:S02]  /*4e60*/  @P1 FSEL R4, R4, -INF , !P4 ;  /* 0xff80000004041808 */ /* 0x000fe40006000000 */
[----:B------:R-:W-:Y:S01]  /*4e70*/  PLOP3.LUT P1, PT, PT, PT, UP0, 0x80, 0x0 ;  /* 0x000000000000781c */ /* 0x000fe20003f2f008 */
[----:B------:R-:W-:Y:S01]  /*4e80*/  FFMA.FTZ R13, R14, -UR5, R234 ;  /* 0x800000050e0d7c23 */ /* 0x000fe200080100ea */
[----:B------:R-:W-:Y:S01]  /*4e90*/  PLOP3.LUT P4, PT, PT, PT, UP0, 0x80, 0x0 ;  /* 0x000000000000781c */ /* 0x000fe20003f8f008 */
[--C-:B------:R-:W-:Y:S01]  /*4ea0*/  FFMA.FTZ R4, R4, UR12, -R5.reuse ;  /* 0x0000000c04047c23 */ /* 0x100fe20008010805 */
[----:B------:R-:W-:Y:S02]  /*4eb0*/  FFMA.FTZ R6, R14, -UR5, R236 ;  /* 0x800000050e067c23 */ /* 0x000fe400080100ec */
[----:B------:R-:W-:Y:S01]  /*4ec0*/  @P0 FSEL R13, R13, -INF , !P5 ;  /* 0xff8000000d0d0808 */ /* 0x000fe20006800000 */
[----:B------:R2:W-:Y:S01]  /*4ed0*/  MUFU.EX2 R161, R4 ;  /* 0x0000000400a17308 */ /* 0x0005e20000000800 */
[----:B------:R-:W-:Y:S03]  /*4ee0*/  PLOP3.LUT P0, PT, PT, PT, UP0, 0x80, 0x0 ;  /* 0x000000000000781c */ /* 0x000fe60003f0f008 */
[----:B------:R-:W-:Y:S02]  /*4ef0*/  FFMA.FTZ R13, R13, UR12, -R5 ;  /* 0x0000000c0d0d7c23 */ /* 0x000fe40008010805 */
[----:B------:R-:W-:Y:S04]  /*4f00*/  @P1 FSEL R11, R11, -INF , !P5 ;  /* 0xff8000000b0b1808 */ /* 0x000fe80006800000 */
[----:B------:R3:W-:Y:S01]  /*4f10*/  MUFU.EX2 R160, R13 ;  /* 0x0000000d00a07308 */ /* 0x0007e20000000800 */
[----:B--2---:R-:W-:Y:S02]  /*4f20*/  FSEL R4, R18, RZ, P3 ;  /* 0x000000ff12047208 */ /* 0x004fe40001800000 */
[----:B------:R-:W-:Y:S03]  /*4f30*/  PLOP3.LUT P3, PT, PT, PT, UP0, 0x80, 0x0 ;  /* 0x000000000000781c */ /* 0x000fe60003f6f008 */
[--C-:B------:R-:W-:Y:S01]  /*4f40*/  FFMA.FTZ R11, R11, UR12, -R4.reuse ;  /* 0x0000000c0b0b7c23 */ /* 0x100fe20008010804 */
[----:B------:R-:W-:Y:S01]  /*4f50*/  FFMA.FTZ R12, R12, UR12, -R4 ;  /* 0x0000000c0c0c7c23 */ /* 0x000fe20008010804 */
[C---:B---3--:R-:W-:Y:S02]  /*4f60*/  @P0 IADD3 R13, R10.reuse, 0x8, RZ ;  /* 0x000000080a0d0810 */ /* 0x048fe40007ffe0ff */
[----:B------:R2:W-:Y:S01]  /*4f70*/  MUFU.EX2 R166, R11 ;  /* 0x0000000b00a67308 */ /* 0x0005e20000000800 */
[----:B------:R-:W-:Y:S02]  /*4f80*/  PLOP3.LUT P0, PT, PT, PT, UP0, 0x80, 0x0 ;  /* 0x000000000000781c */ /* 0x000fe40003f0f008 */
[----:B------:R-:W-:Y:S01]  /*4f90*/  @P6 ISETP.GE.AND P6, PT, R13, UR7, PT ;  /* 0x000000070d006c0c */ /* 0x000fe2000bfc6270 */
[----:B------:R-:W-:Y:S06]  /*4fa0*/  @P4 VIADD R13, R10, 0x9 ;  /* 0x000000090a0d4836 */ /* 0x000fec0000000000 */
[----:B------:R3:W-:Y:S01]  /*4fb0*/  MUFU.EX2 R167, R12 ;  /* 0x0000000c00a77308 */ /* 0x0007e20000000800 */
[----:B------:R-:W-:Y:S01]  /*4fc0*/  @P3 ISETP.GE.AND P3, PT, R13, UR7, PT ;  /* 0x000000070d003c0c */ /* 0x000fe2000bf66270 */
[C---:B------:R-:W-:Y:S01]  /*4fd0*/  VIADD R13, R0.reuse, 0xfffffff0 ;  /* 0xfffffff0000d7836 */ /* 0x040fe20000000000 */
[C---:B--2---:R-:W-:Y:S04]  /*4fe0*/  IADD3 R11, R0.reuse, 0x17, RZ ;  /* 0x00000017000b7810 */ /* 0x044fe80007ffe0ff */
[----:B------:R-:W-:Y:S01]  /*4ff0*/  ISETP.GE.AND P1, PT, R11, RZ, PT ;  /* 0x000000ff0b00720c */ /* 0x000fe20003f26270 */
[----:B---3--:R-:W-:Y:S05]  /*5000*/  VIADD R12, R0, 0x18 ;  /* 0x00000018000c7836 */ /* 0x008fea0000000000 */
[----:B------:R-:W-:Y:S07]  /*5010*/  ISETP.GE.AND P5, PT, R12, RZ, PT ;  /* 0x000000ff0c00720c */ /* 0x000fee0003fa6270 */
[C---:B------:R-:W-:Y:S02]  /*5020*/  @!P1 IADD3 R11, -R0.reuse, -0x17, RZ ;  /* 0xffffffe9000b9810 */ /* 0x040fe40007ffe1ff */
[----:B------:R-:W-:Y:S02]  /*5030*/  PLOP3.LUT P1, PT, PT, PT, UP0, 0x80, 0x0 ;  /* 0x000000000000781c */ /* 0x000fe40003f2f008 */
[----:B------:R-:W-:Y:S02]  /*5040*/  I2FP.F32.S32 R18, R11 ;  /* 0x0000000b00127245 */ /* 0x000fe40000201400 */
[----:B------:R-:W-:Y:S02]  /*5050*/  @!P5 IADD3 R12, -R0, -0x18, RZ ;  /* 0xffffffe8000cd810 */ /* 0x000fe40007ffe1ff */
[----:B------:R-:W-:Y:S02]  /*5060*/  PLOP3.LUT P5, PT, PT, PT, UP0, 0x80, 0x0 ;  /* 0x000000000000781c */ /* 0x000fe40003faf008 */
[----:B------:R-:W-:Y:S01]  /*5070*/  I2FP.F32.S32 R19, R12 ;  /* 0x0000000c00137245 */ /* 0x000fe20000201400 */
[----:B------:R-:W-:Y:S04]  /*5080*/  FFMA.FTZ R12, R18, -UR5, R232 ;  /* 0x80000005120c7c23 */ /* 0x000fe800080100e8 */
[----:B------:R-:W-:Y:S01]  /*5090*/  @P1 FSEL R7, R7, -INF , !P6 ;  /* 0xff80000007071808 */ /* 0x000fe20007000000 */
[----:B------:R-:W-:Y:S01]  /*50a0*/  FFMA.FTZ R11, R19, -UR5, R233 ;  /* 0x80000005130b7c23 */ /* 0x000fe200080100e9 */
[----:B------:R-:W-:Y:S03]  /*50b0*/  @P0 FSEL R12, R12, -INF , !P3 ;  /* 0xff8000000c0c0808 */ /* 0x000fe60005800000 */
[--C-:B------:R-:W-:Y:S01]  /*50c0*/  FFMA.FTZ R7, R7, UR12, -R4.reuse ;  /* 0x0000000c07077c23 */ /* 0x100fe20008010804 */
[----:B------:R-:W-:Y:S02]  /*50d0*/  PLOP3.LUT P0, PT, PT, PT, UP0, 0x80, 0x0 ;  /* 0x000000000000781c */ /* 0x000fe40003f0f008 */
[----:B------:R-:W-:Y:S01]  /*50e0*/  @P2 FSEL R11, R11, -INF , !P6 ;  /* 0xff8000000b0b2808 */ /* 0x000fe20007000000 */
[----:B------:R2:W-:Y:S01]  /*50f0*/  MUFU.EX2 R157, R7 ;  /* 0x00000007009d7308 */ /* 0x0005e20000000800 */
[----:B------:R-:W-:Y:S01]  /*5100*/  PLOP3.LUT P2, PT, PT, PT, UP0, 0x80, 0x0 ;  /* 0x000000000000781c */ /* 0x000fe20003f4f008 */
[--C-:B------:R-:W-:Y:S02]  /*5110*/  FFMA.FTZ R12, R12, UR12, -R5.reuse ;  /* 0x0000000c0c0c7c23 */ /* 0x100fe40008010805 */
[----:B------:R-:W-:Y:S06]  /*5120*/  FFMA.FTZ R11, R11, UR12, -R5 ;  /* 0x0000000c0b0b7c23 */ /* 0x000fec0008010805 */
[----:B------:R-:W-:Y:S04]  /*5130*/  MUFU.EX2 R153, R11 ;  /* 0x0000000b00997308 */ /* 0x000fe80000000800 */
[----:B------:R-:W-:Y:S02]  /*5140*/  @P2 FSEL R6, R6, -INF , !P3 ;  /* 0xff80000006062808 */ /* 0x000fe40005800000 */
[----:B------:R-:W-:Y:S04]  /*5150*/  PLOP3.LUT P2, PT, PT, PT, UP0, 0x80, 0x0 ;  /* 0x000000000000781c */ /* 0x000fe80003f4f008 */
[----:B------:R3:W-:Y:S01]  /*5160*/  MUFU.EX2 R152, R12 ;  /* 0x0000000c00987308 */ /* 0x0007e20000000800 */
[----:B--2---:R-:W-:Y:S01]  /*5170*/  FFMA.FTZ R7, R6, UR12, -R4 ;  /* 0x0000000c06077c23 */ /* 0x004fe20008010804 */
[----:B------:R-:W-:Y:S04]  /*5180*/  IADD3 R6, R0, -0x8, RZ ;  /* 0xfffffff800067810 */ /* 0x000fe80007ffe0ff */
[----:B------:R-:W-:Y:S04]  /*5190*/  ISETP.GE.AND P1, PT, R6, RZ, PT ;  /* 0x000000ff0600720c */ /* 0x000fe80003f26270 */
[----:B------:R2:W-:Y:S01]  /*51a0*/  MUFU.EX2 R156, R7 ;  /* 0x00000007009c7308 */ /* 0x0005e20000000800 */
[C---:B---3--:R-:W-:Y:S08]  /*51b0*/  IADD3 R12, R0.reuse, -0x11, RZ ;  /* 0xffffffef000c7810 */ /* 0x048ff00007ffe0ff */
[C---:B------:R-:W-:Y:S02]  /*51c0*/  @!P1 IADD3 R6, -R0.reuse, 0x8, RZ ;  /* 0x0000000800069810 */ /* 0x040fe40007ffe1ff */
[----:B------:R-:W-:Y:S02]  /*51d0*/  PLOP3.LUT P1, PT, PT, PT, UP0, 0x80, 0x0 ;  /* 0x000000000000781c */ /* 0x000fe40003f2f008 */
[----:B------:R-:W-:Y:S02]  /*51e0*/  I2FP.F32.S32 R15, R6 ;  /* 0x00000006000f7245 */ /* 0x000fe40000201400 */
[----:B--2---:R-:W-:Y:S03]  /*51f0*/  IADD3 R7, R0, -0x9, RZ ;  /* 0xfffffff700077810 */ /* 0x004fe60007ffe0ff */
[----:B------:R-:W-:Y:S01]  /*5200*/  FFMA.FTZ R6, R15, -UR5, R53 ;  /* 0x800000050f067c23 */ /* 0x000fe20008010035 */
[----:B------:R-:W-:Y:S04]  /*5210*/  ISETP.GE.AND P4, PT, R7, RZ, PT ;  /* 0x000000ff0700720c */ /* 0x000fe80003f86270 */
[----:B------:R-:W-:Y:S02]  /*5220*/  @P0 FSEL R6, R6, -INF , !P6 ;  /* 0xff80000006060808 */ /* 0x000fe40007000000 */
[----:B------:R-:W-:Y:S02]  /*5230*/  ISETP.GE.AND P0, PT, R13, RZ, PT ;  /* 0x000000ff0d00720c */ /* 0x000fe40003f06270 */
[----:B------:R-:W-:Y:S01]  /*5240*/  @P1 IADD3 R22, R10, 0x10, RZ ;  /* 0x000000100a161810 */ /* 0x000fe20007ffe0ff */
[----:B------:R-:W-:Y:S01]  /*5250*/  FFMA.FTZ R6, R6, UR12, -R9 ;  /* 0x0000000c06067c23 */ /* 0x000fe20008010809 */
[----:B------:R-:W-:Y:S02]  /*5260*/  PLOP3.LUT P1, PT, PT, PT, UP0, 0x80, 0x0 ;  /* 0x000000000000781c */ /* 0x000fe40003f2f008 */
[----:B------:R-:W-:Y:S01]  /*5270*/  @P5 ISETP.GE.AND P5, PT, R22, UR7, PT ;  /* 0x0000000716005c0c */ /* 0x000fe2000bfa6270 */
[----:B------:R2:W-:Y:S01]  /*5280*/  MUFU.EX2 R56, R6 ;  /* 0x0000000600387308 */ /* 0x0005e20000000800 */
[C---:B------:R-:W-:Y:S02]  /*5290*/  @!P4 IADD3 R7, -R0.reuse, 0x9, RZ ;  /* 0x000000090007c810 */ /* 0x040fe40007ffe1ff */
[----:B------:R-:W-:Y:S02]  /*52a0*/  PLOP3.LUT P4, PT, PT, PT, UP0, 0x80, 0x0 ;  /* 0x000000000000781c */ /* 0x000fe40003f8f008 */
[----:B------:R-:W-:Y:S01]  /*52b0*/  I2FP.F32.S32 R14, R7 ;  /* 0x00000007000e7245 */ /* 0x000fe20000201400 */
[----:B------:R-:W-:Y:S01]  /*52c0*/  FFMA.FTZ R7, R17, -UR5, R40 ;  /* 0x8000000511077c23 */ /* 0x000fe20008010028 */
[----:B------:R-:W-:Y:S02]  /*52d0*/  @!P0 IADD3 R13, -R0, 0x10, RZ ;  /* 0x00000010000d8810 */ /* 0x000fe40007ffe1ff */
[----:B------:R-:W-:Y:S01]  /*52e0*/  PLOP3.LUT P0, PT, PT, PT, UP0, 0x80, 0x0 ;  /* 0x000000000000781c */ /* 0x000fe20003f0f008 */
[----:B------:R-:W-:Y:S01]  /*52f0*/  FFMA.FTZ R11, R14, -UR5, R52 ;  /* 0x800000050e0b7c23 */ /* 0x000fe20008010034 */
[----:B------:R-:W-:Y:S04]  /*5300*/  I2FP.F32.S32 R17, R13 ;  /* 0x0000000d00117245 */ /* 0x000fe80000201400 */
[----:B------:R-:W-:Y:S02]  /*5310*/  @P2 FSEL R11, R11, -INF , !P3 ;  /* 0xff8000000b0b2808 */ /* 0x000fe40005800000 */
[----:B------:R-:W-:Y:S01]  /*5320*/  @P4 FSEL R7, R7, -INF , !P6 ;  /* 0xff80000007074808 */ /* 0x000fe20007000000 */
[----:B--2---:R-:W-:Y:S01]  /*5330*/  FFMA.FTZ R6, R16, -UR5, R39 ;  /* 0x8000000510067c23 */ /* 0x004fe20008010027 */
[----:B------:R-:W-:Y:S01]  /*5340*/  PLOP3.LUT P2, PT, PT, PT, UP0, 0x80, 0x0 ;  /* 0x000000000000781c */ /* 0x000fe20003f4f008 */
[----:B------:R-:W-:Y:S01]  /*5350*/  FFMA.FTZ R11, R11, UR12, -R9 ;  /* 0x0000000c0b0b7c23 */ /* 0x000fe20008010809 */
[----:B------:R-:W-:Y:S01]  /*5360*/  ISETP.GE.AND P4, PT, R12, RZ, PT ;  /* 0x000000ff0c00720c */ /* 0x000fe20003f86270 */
[--C-:B------:R-:W-:Y:S01]  /*5370*/  FFMA.FTZ R7, R7, UR12, -R8.reuse ;  /* 0x0000000c07077c23 */ /* 0x100fe20008010808 */
[----:B------:R-:W-:Y:S01]  /*5380*/  PLOP3.LUT P6, PT, PT, PT, UP0, 0x80, 0x0 ;  /* 0x000000000000781c */ /* 0x000fe20003fcf008 */
[----:B------:R2:W-:Y:S10]  /*5390*/  MUFU.EX2 R55, R11 ;  /* 0x0000000b00377308 */ /* 0x0005f40000000800 */
[----:B------:R3:W-:Y:S01]  /*53a0*/  MUFU.EX2 R43, R7 ;  /* 0x00000007002b7308 */ /* 0x0007e20000000800 */
[----:B------:R-:W-:Y:S02]  /*53b0*/  @P2 FSEL R6, R6, -INF , !P3 ;  /* 0xff80000006062808 */ /* 0x000fe40005800000 */
[----:B------:R-:W-:Y:S02]  /*53c0*/  @!P4 IADD3 R12, -R0, 0x11, RZ ;  /* 0x00000011000cc810 */ /* 0x000fe40007ffe1ff */
[----:B------:R-:W-:Y:S01]  /*53d0*/  PLOP3.LUT P2, PT, PT, PT, UP0, 0x80, 0x0 ;  /* 0x000000000000781c */ /* 0x000fe20003f4f008 */
[--C-:B------:R-:W-:Y:S01]  /*53e0*/  FFMA.FTZ R6, R6, UR12, -R8.reuse ;  /* 0x0000000c06067c23 */ /* 0x100fe20008010808 */
[----:B------:R-:W-:Y:S01]  /*53f0*/  I2FP.F32.S32 R16, R12 ;  /* 0x0000000c00107245 */ /* 0x000fe20000201400 */
[----:B--2---:R-:W-:Y:S02]  /*5400*/  @P1 VIADD R11, R10, 0x11 ;  /* 0x000000110a0b1836 */ /* 0x004fe40000000000 */
[----:B------:R2:W4:Y:S01]  /*5410*/  MUFU.EX2 R42, R6 ;  /* 0x00000006002a7308 */ /* 0x0005220000000800 */
[----:B------:R-:W-:Y:S02]  /*5420*/  PLOP3.LUT P1, PT, PT, PT, UP0, 0x80, 0x0 ;  /* 0x000000000000781c */ /* 0x000fe40003f2f008 */
[----:B------:R-:W-:Y:S02]  /*5430*/  IADD3 R12, R0, 0x10, RZ ;  /* 0x00000010000c7810 */ /* 0x000fe40007ffe0ff */
[----:B------:R-:W-:Y:S01]  /*5440*/  @P6 ISETP.GE.AND P6, PT, R11, UR7, PT ;  /* 0x000000070b006c0c */ /* 0x000fe2000bfc6270 */
[----:B---3--:R-:W-:Y:S01]  /*5450*/  FFMA.FTZ R7, R17, -UR5, R51 ;  /* 0x8000000511077c23 */ /* 0x008fe20008010033 */
[----:B------:R-:W-:Y:S02]  /*5460*/  ISETP.GE.AND P4, PT, R12, RZ, PT ;  /* 0x000000ff0c00720c */ /* 0x000fe40003f86270 */
[----:B------:R-:W-:Y:S02]  /*5470*/  IADD3 R11, R0, 0xf, RZ ;  /* 0x0000000f000b7810 */ /* 0x000fe40007ffe0ff */
[----:B------:R-:W-:Y:S02]  /*5480*/  @P0 FSEL R7, R7, -INF , !P5 ;  /* 0xff80000007070808 */ /* 0x000fe40006800000 */
[----:B------:R-:W-:Y:S02]  /*5490*/  PLOP3.LUT P0, PT, PT, PT, UP0, 0x80, 0x0 ;  /* 0x000000000000781c */ /* 0x000fe40003f0f008 */
[----:B------:R-:W-:Y:S01]  /*54a0*/  ISETP.GE.AND P3, PT, R11, RZ, PT ;  /* 0x000000ff0b00720c */ /* 0x000fe20003f66270 */
[----:B------:R-:W-:Y:S01]  /*54b0*/  FFMA.FTZ R7, R7, UR12, -R9 ;  /* 0x0000000c07077c23 */ /* 0x000fe20008010809 */
[----:B--2---:R-:W-:Y:S03]  /*54c0*/  FFMA.FTZ R6, R16, -UR5, R49 ;  /* 0x8000000510067c23 */ /* 0x004fe60008010031 */
[----:B------:R2:W-:Y:S01]  /*54d0*/  MUFU.EX2 R54, R7 ;  /* 0x0000000700367308 */ /* 0x0005e20000000800 */
[----:B------:R-:W-:Y:S02]  /*54e0*/  @!P4 IADD3 R12, -R0, -0x10, RZ ;  /* 0xfffffff0000cc810 */ /* 0x000fe40007ffe1ff */
[----:B------:R-:W-:Y:S02]  /*54f0*/  @P1 FSEL R6, R6, -INF , !P6 ;  /* 0xff80000006061808 */ /* 0x000fe40007000000 */
[----:B------:R-:W-:Y:S02]  /*5500*/  PLOP3.LUT P1, PT, PT, PT, UP0, 0x80, 0x0 ;  /* 0x000000000000781c */ /* 0x000fe40003f2f008 */
[----:B------:R-:W-:Y:S01]  /*5510*/  I2FP.F32.S32 R13, R12 ;  /* 0x0000000c000d7245 */ /* 0x000fe20000201400 */
[----:B------:R-:W-:Y:S01]  /*5520*/  FFMA.FTZ R6, R6, UR12, -R9 ;  /* 0x0000000c06067c23 */ /* 0x000fe20008010809 */
[C---:B------:R-:W-:Y:S02]  /*5530*/  @!P3 IADD3 R11, -R0.reuse, -0xf, RZ ;  /* 0xfffffff1000bb810 */ /* 0x040fe40007ffe1ff */
[----:B------:R-:W-:Y:S01]  /*5540*/  PLOP3.LUT P4, PT, PT, PT, UP0, 0x80, 0x0 ;  /* 0x000000000000781c */ /* 0x000fe20003f8f008 */
[----:B------:R3:W-:Y:S01]  /*5550*/  MUFU.EX2 R50, R6 ;  /* 0x0000000600327308 */ /* 0x0007e20000000800 */
[----:B------:R-:W-:Y:S02]  /*5560*/  PLOP3.LUT P3, PT, PT, PT, UP0, 0x80, 0x0 ;  /* 0x000000000000781c */ /* 0x000fe40003f6f008 */
[----:B------:R-:W-:Y:S01]  /*5570*/  IADD3 R12, R0, -0x18, RZ ;  /* 0xffffffe8000c7810 */ /* 0x000fe20007ffe0ff */
[----:B--2---:R-:W-:Y:S05]  /*5580*/  FFMA.FTZ R7, R15, -UR5, R3 ;  /* 0x800000050f077c23 */ /* 0x004fea0008010003 */
[----:B------:R-:W-:Y:S02]  /*5590*/  @P0 FSEL R7, R7, -INF , !P5 ;  /* 0xff80000007070808 */ /* 0x000fe40006800000 */
[----:B------:R-:W-:Y:S03]  /*55a0*/  PLOP3.LUT P0, PT, PT, PT, UP0, 0x80, 0x0 ;  /* 0x000000000000781c */ /* 0x000fe60003f0f008 */
[----:B------:R-:W-:Y:S01]  /*55b0*/  FFMA.FTZ R7, R7, UR12, -R8 ;  /* 0x0000000c07077c23 */ /* 0x000fe20008010808 */
[----:B---3--:R-:W-:Y:S01]  /*55c0*/  FFMA.FTZ R6, R14, -UR5, R2 ;  /* 0x800000050e067c23 */ /* 0x008fe20008010002 */
[----:B------:R-:W-:Y:S02]  /*55d0*/  I2FP.F32.S32 R14, R11 ;  /* 0x0000000b000e7245 */ /* 0x000fe40000201400 */
[----:B------:R2:W-:Y:S01]  /*55e0*/  MUFU.EX2 R41, R7 ;  /* 0x0000000700297308 */ /* 0x0005e20000000800 */
[----:B------:R-:W-:Y:S01]  /*55f0*/  @P4 VIADD R11, R10, 0x18 ;  /* 0x000000180a0b4836 */ /* 0x000fe20000000000 */
[----:B------:R-:W-:Y:S02]  /*5600*/  PLOP3.LUT P4, PT, PT, PT, UP0, 0x80, 0x0 ;  /* 0x000000000000781c */ /* 0x000fe40003f8f008 */
[----:B------:R-:W-:Y:S02]  /*5610*/  @P2 FSEL R6, R6, -INF , !P6 ;  /* 0xff80000006062808 */ /* 0x000fe40007000000 */
[----:B------:R-:W-:Y:S02]  /*5620*/  PLOP3.LUT P2, PT, PT, PT, UP0, 0x80, 0x0 ;  /* 0x000000000000781c */ /* 0x000fe40003f4f008 */
[----:B------:R-:W-:Y:S01]  /*5630*/  @P3 ISETP.GE.AND P3, PT, R11, UR7, PT ;  /* 0x000000070b003c0c */ /* 0x000fe2000bf66270 */
[----:B------:R-:W-:Y:S01]  /*5640*/  FFMA.FTZ R6, R6, UR12, -R8 ;  /* 0x0000000c06067c23 */ /* 0x000fe20008010808 */
[----:B------:R-:W-:Y:S03]  /*5650*/  IADD3 R11, R0, -0x19, RZ ;  /* 0xffffffe7000b7810 */ /* 0x000fe60007ffe0ff */
[----:B------:R1:W3:Y:S01]  /*5660*/  MUFU.EX2 R38, R6 ;  /* 0x0000000600267308 */ /* 0x0002e20000000800 */
[----:B--2---:R-:W-:Y:S05]  /*5670*/  FFMA.FTZ R7, R13, -UR5, R165 ;  /* 0x800000050d077c23 */ /* 0x004fea00080100a5 */
[----:B------:R-:W-:Y:S02]  /*5680*/  @P1 FSEL R7, R7, -INF , !P5 ;  /* 0xff80000007071808 */ /* 0x000fe40006800000 */
[----:B------:R-:W-:Y:S03]  /*5690*/  PLOP3.LUT P1, PT, PT, PT, UP0, 0x80, 0x0 ;  /* 0x000000000000781c */ /* 0x000fe60003f2f008 */
[--C-:B------:R-:W-:Y:S01]  /*56a0*/  FFMA.FTZ R7, R7, UR12, -R5.reuse ;  /* 0x0000000c07077c23 */ /* 0x100fe20008010805 */
[----:B-1----:R-:W-:Y:S03]  /*56b0*/  FFMA.FTZ R6, R14, -UR5, R164 ;  /* 0x800000050e067c23 */ /* 0x002fe600080100a4 */
[----:B------:R1:W-:Y:S02]  /*56c0*/  MUFU.EX2 R149, R7 ;  /* 0x0000000700957308 */ /* 0x0003e40000000800 */
[----:B------:R-:W-:Y:S02]  /*56d0*/  @P0 FSEL R6, R6, -INF , !P6 ;  /* 0xff80000006060808 */ /* 0x000fe40007000000 */
[----:B------:R-:W-:Y:S03]  /*56e0*/  PLOP3.LUT P0, PT, PT, PT, UP0, 0x80, 0x0 ;  /* 0x000000000000781c */ /* 0x000fe60003f0f008 */
[----:B------:R-:W-:Y:S04]  /*56f0*/  FFMA.FTZ R6, R6, UR12, -R5 ;  /* 0x0000000c06067c23 */ /* 0x000fe80008010805 */
[----:B------:R2:W-:Y:S01]  /*5700*/  MUFU.EX2 R148, R6 ;  /* 0x0000000600947308 */ /* 0x0005e20000000800 */
[----:B-1----:R-:W-:Y:S05]  /*5710*/  FFMA.FTZ R7, R19, -UR5, R171 ;  /* 0x8000000513077c23 */ /* 0x002fea00080100ab */
[----:B------:R-:W-:Y:S01]  /*5720*/  @P0 VIADD R10, R10, 0x19 ;  /* 0x000000190a0a0836 */ /* 0x000fe20000000000 */
[----:B------:R-:W-:Y:S02]  /*5730*/  PLOP3.LUT P0, PT, PT, PT, UP0, 0x80, 0x0 ;  /* 0x000000000000781c */ /* 0x000fe40003f0f008 */
[----:B------:R-:W-:Y:S02]  /*5740*/  @P2 FSEL R7, R7, -INF , !P5 ;  /* 0xff80000007072808 */ /* 0x000fe40006800000 */
[----:B------:R-:W-:Y:S02]  /*5750*/  PLOP3.LUT P2, PT, PT, PT, UP0, 0x80, 0x0 ;  /* 0x000000000000781c */ /* 0x000fe40003f4f008 */
[----:B------:R-:W-:Y:S01]  /*5760*/  ISETP.GE.AND P5, PT, R11, RZ, PT ;  /* 0x000000ff0b00720c */ /* 0x000fe20003fa6270 */
[----:B------:R-:W-:Y:S01]  /*5770*/  FFMA.FTZ R7, R7, UR12, -R4 ;  /* 0x0000000c07077c23 */ /* 0x000fe20008010804 */
[----:B------:R-:W-:Y:S01]  /*5780*/  @P4 ISETP.GE.AND P4, PT, R10, UR7, PT ;  /* 0x000000070a004c0c */ /* 0x000fe2000bf86270 */
[----:B--2---:R-:W-:Y:S02]  /*5790*/  FFMA.FTZ R6, R18, -UR5, R170 ;  /* 0x8000000512067c23 */ /* 0x004fe400080100aa */
[----:B------:R1:W-:Y:S03]  /*57a0*/  MUFU.EX2 R155, R7 ;  /* 0x00000007009b7308 */ /* 0x0003e60000000800 */
[----:B------:R-:W-:Y:S02]  /*57b0*/  @P1 FSEL R6, R6, -INF , !P6 ;  /* 0xff80000006061808 */ /* 0x000fe40007000000 */
[----:B------:R-:W-:Y:S02]  /*57c0*/  ISETP.GE.AND P6, PT, R12, RZ, PT ;  /* 0x000000ff0c00720c */ /* 0x000fe40003fc6270 */
[----:B------:R-:W-:Y:S01]  /*57d0*/  PLOP3.LUT P1, PT, PT, PT, UP0, 0x80, 0x0 ;  /* 0x000000000000781c */ /* 0x000fe20003f2f008 */
[----:B------:R-:W-:Y:S01]  /*57e0*/  FFMA.FTZ R6, R6, UR12, -R4 ;  /* 0x0000000c06067c23 */ /* 0x000fe20008010804 */
[C---:B------:R-:W-:Y:S03]  /*57f0*/  @!P5 IADD3 R11, -R0.reuse, 0x19, RZ ;  /* 0x00000019000bd810 */ /* 0x040fe60007ffe1ff */
[----:B------:R2:W-:Y:S01]  /*5800*/  MUFU.EX2 R154, R6 ;  /* 0x00000006009a7308 */ /* 0x0005e20000000800 */
[----:B-1----:R-:W-:Y:S05]  /*5810*/  FFMA.FTZ R7, R21, -UR5, R163 ;  /* 0x8000000515077c23 */ /* 0x002fea00080100a3 */
[----:B------:R-:W-:Y:S02]  /*5820*/  @!P6 IADD3 R12, -R0, 0x18, RZ ;  /* 0x00000018000ce810 */ /* 0x000fe40007ffe1ff */
[----:B------:R-:W-:Y:S02]  /*5830*/  @P2 FSEL R7, R7, -INF , !P3 ;  /* 0xff80000007072808 */ /* 0x000fe40005800000 */
[----:B------:R-:W-:Y:S02]  /*5840*/  PLOP3.LUT P2, PT, PT, PT, UP0, 0x80, 0x0 ;  /* 0x000000000000781c */ /* 0x000fe40003f4f008 */
[----:B------:R-:W-:Y:S01]  /*5850*/  I2FP.F32.S32 R12, R12 ;  /* 0x0000000c000c7245 */ /* 0x000fe20000201400 */
[--C-:B------:R-:W-:Y:S01]  /*5860*/  FFMA.FTZ R7, R7, UR12, -R5.reuse ;  /* 0x0000000c07077c23 */ /* 0x100fe20008010805 */
[----:B--2---:R-:W-:Y:S03]  /*5870*/  FFMA.FTZ R6, R20, -UR5, R162 ;  /* 0x8000000514067c23 */ /* 0x004fe600080100a2 */
[----:B------:R1:W-:Y:S01]  /*5880*/  MUFU.EX2 R147, R7 ;  /* 0x0000000700937308 */ /* 0x0003e20000000800 */
[----:B------:R-:W-:Y:S01]  /*5890*/  FFMA.FTZ R0, R12, -UR5, R158 ;  /* 0x800000050c007c23 */ /* 0x000fe2000801009e */
[----:B------:R-:W-:Y:S04]  /*58a0*/  @P1 FSEL R6, R6, -INF , !P4 ;  /* 0xff80000006061808 */ /* 0x000fe80006000000 */
[----:B------:R-:W-:Y:S02]  /*58b0*/  @P2 FSEL R0, R0, -INF , !P3 ;  /* 0xff80000000002808 */ /* 0x000fe40005800000 */
[----:B------:R-:W-:Y:S01]  /*58c0*/  PLOP3.LUT P1, PT, PT, PT, UP0, 0x80, 0x0 ;  /* 0x000000000000781c */ /* 0x000fe20003f2f008 */
[----:B------:R-:W-:Y:S01]  /*58d0*/  FFMA.FTZ R5, R6, UR12, -R5 ;  /* 0x0000000c06057c23 */ /* 0x000fe20008010805 */
[----:B------:R-:W-:Y:S01]  /*58e0*/  F2FP.F16.F32.PACK_AB R6, R44, R47 ;  /* 0x0000002f2c06723e */ /* 0x000fe200000000ff */
[----:B------:R-:W-:Y:S02]  /*58f0*/  FFMA.FTZ R0, R0, UR12, -R9 ;  /* 0x0000000c00007c23 */ /* 0x000fe40008010809 */
[----:B------:R2:W-:Y:S02]  /*5900*/  MUFU.EX2 R146, R5 ;  /* 0x0000000500927308 */ /* 0x0005e40000000800 */
[----:B------:R4:W-:Y:S01]  /*5910*/  STS [R243+0x13400], R6 ;  /* 0x01340006f3007388 */ /* 0x0009e20000000800 */
[----:B-1----:R-:W-:Y:S07]  /*5920*/  FFMA.FTZ R7, R13, -UR5, R169 ;  /* 0x800000050d077c23 */ /* 0x002fee00080100a9 */
[----:B------:R1:W-:Y:S01]  /*5930*/  MUFU.EX2 R48, R0 ;  /* 0x0000000000307308 */ /* 0x0003e20000000800 */
[----:B------:R-:W-:Y:S02]  /*5940*/  @P0 FSEL R7, R7, -INF , !P3 ;  /* 0xff80000007070808 */ /* 0x000fe40005800000 */
[----:B------:R-:W-:Y:S03]  /*5950*/  PLOP3.LUT P0, PT, PT, PT, UP0, 0x80, 0x0 ;  /* 0x000000000000781c */ /* 0x000fe60003f0f008 */
[----:B------:R-:W-:Y:S01]  /*5960*/  FFMA.FTZ R7, R7, UR12, -R4 ;  /* 0x0000000c07077c23 */ /* 0x000fe20008010804 */
[----:B--2---:R-:W-:Y:S03]  /*5970*/  I2FP.F32.S32 R5, R11 ;  /* 0x0000000b00057245 */ /* 0x004fe60000201400 */
[----:B------:R2:W-:Y:S02]  /*5980*/  MUFU.EX2 R151, R7 ;  /* 0x0000000700977308 */ /* 0x0005e40000000800 */
[----:B------:R-:W-:Y:S01]  /*5990*/  FFMA.FTZ R5, R5, -UR5, R159 ;  /* 0x8000000505057c23 */ /* 0x000fe2000801009f */
[----:B-1----:R-:W-:Y:S04]  /*59a0*/  FFMA.FTZ R0, R17, -UR5, R251 ;  /* 0x8000000511007c23 */ /* 0x002fe800080100fb */
[----:B------:R-:W-:Y:S02]  /*59b0*/  @P0 FSEL R5, R5, -INF , !P4 ;  /* 0xff80000005050808 */ /* 0x000fe40006000000 */
[----:B------:R-:W-:Y:S02]  /*59c0*/  PLOP3.LUT P0, PT, PT, PT, UP0, 0x80, 0x0 ;  /* 0x000000000000781c */ /* 0x000fe40003f0f008 */
[----:B------:R-:W-:Y:S01]  /*59d0*/  @P1 FSEL R0, R0, -INF , !P3 ;  /* 0xff80000000001808 */ /* 0x000fe20005800000 */
[----:B------:R-:W-:Y:S01]  /*59e0*/  FFMA.FTZ R9, R5, UR12, -R9 ;  /* 0x0000000c05097c23 */ /* 0x000fe20008010809 */
[----:B------:R-:W-:Y:S01]  /*59f0*/  FFMA.FTZ R5, R16, -UR5, R250 ;  /* 0x8000000510057c23 */ /* 0x000fe200080100fa */
[----:B------:R-:W-:Y:S01]  /*5a00*/  PLOP3.LUT P1, PT, PT, PT, UP0, 0x80, 0x0 ;  /* 0x000000000000781c */ /* 0x000fe20003f2f008 */
[----:B------:R-:W-:Y:S01]  /*5a10*/  UISETP.GE.AND UP0, UPT, UR8, 0x1, UPT ;  /* 0x000000010800788c */ /* 0x000fe2000bf06270 */
[----:B--2---:R-:W-:Y:S01]  /*5a20*/  F2FP.F16.F32.PACK_AB R7, R144, R145 ;  /* 0x000000919007723e */ /* 0x004fe200000000ff */
[--C-:B------:R-:W-:Y:S01]  /*5a30*/  FFMA.FTZ R0, R0, UR12, -R8.reuse ;  /* 0x0000000c00007c23 */ /* 0x100fe20008010808 */
[----:B----4-:R-:W-:Y:S01]  /*5a40*/  F2FP.F16.F32.PACK_AB R6, R42, R43 ;  /* 0x0000002b2a06723e */ /* 0x010fe200000000ff */
[----:B------:R-:W1:Y:S02]  /*5a50*/  MUFU.EX2 R252, R9 ;  /* 0x0000000900fc7308 */ /* 0x000e640000000800 */
[----:B------:R2:W-:Y:S01]  /*5a60*/  STS [R243+0x13000], R7 ;  /* 0x01300007f3007388 */ /* 0x0005e20000000800 */
[----:B------:R-:W-:Y:S02]  /*5a70*/  @P0 FSEL R5, R5, -INF , !P4 ;  /* 0xff80000005050808 */ /* 0x000fe40006000000 */
[----:B------:R-:W-:Y:S01]  /*5a80*/  IADD3 R142, P0, R141, UR16, RZ ;  /* 0x000000108d8e7c10 */ /* 0x000fe2000ff1e0ff */
[----:B------:R4:W-:Y:S04]  /*5a90*/  STS [R242+0x13400], R6 ;  /* 0x01340006f2007388 */ /* 0x0009e80000000800 */
[----:B------:R3:W-:Y:S01]  /*5aa0*/  MUFU.EX2 R37, R0 ;  /* 0x0000000000257308 */ /* 0x0007e20000000800 */
[----:B------:R-:W-:Y:S01]  /*5ab0*/  FFMA.FTZ R8, R5, UR12, -R8 ;  /* 0x0000000c05087c23 */ /* 0x000fe20008010808 */
[----:B------:R-:W-:Y:S02]  /*5ac0*/  F2FP.F16.F32.PACK_AB R5, R160, R161 ;  /* 0x000000a1a005723e */ /* 0x000fe400000000ff */
[----:B------:R-:W-:Y:S02]  /*5ad0*/  IADD3.X R143, R140, UR15, RZ, P0, !PT ;  /* 0x0000000f8c8f7c10 */ /* 0x000fe400087fe4ff */
[----:B------:R-:W-:Y:S04]  /*5ae0*/  PLOP3.LUT P0, PT, PT, PT, UP0, 0x80, 0x0 ;  /* 0x000000000000781c */ /* 0x000fe80003f0f008 */
[----:B------:R-:W1:Y:S01]  /*5af0*/  MUFU.EX2 R36, R8 ;  /* 0x0000000800247308 */ /* 0x000e620000000800 */
[----:B------:R-:W4:Y:S04]  /*5b00*/  LDG.E R141, desc[UR10][R142.64] ;  /* 0x0000000a8e8d7981 */ /* 0x000f28000c1e1900 */
[----:B------:R-:W4:Y:S01]  /*5b10*/  LDG.E R140, desc[UR10][R142.64+0x20] ;  /* 0x0000200a8e8c7981 */ /* 0x000f22000c1e1900 */
[----:B---3--:R-:W-:Y:S01]  /*5b20*/  FFMA.FTZ R0, R14, -UR5, R168 ;  /* 0x800000050e007c23 */ /* 0x008fe200080100a8 */
[----:B--2---:R-:W-:Y:S04]  /*5b30*/  F2FP.F16.F32.PACK_AB R7, R55, R56 ;  /* 0x000000383707723e */ /* 0x004fe800000000ff */
[----:B------:R-:W-:Y:S01]  /*5b40*/  @P1 FSEL R0, R0, -INF , !P4 ;  /* 0xff80000000001808 */ /* 0x000fe20006000000 */
[----:B------:R2:W-:Y:S01]  /*5b50*/  STS [R242+0x13000], R7 ;  /* 0x01300007f2007388 */ /* 0x0005e20000000800 */
[----:B----4-:R-:W-:Y:S03]  /*5b60*/  F2FP.F16.F32.PACK_AB R6, R156, R157 ;  /* 0x0000009d9c06723e */ /* 0x010fe600000000ff */
[----:B------:R-:W-:Y:S01]  /*5b70*/  FFMA.FTZ R4, R0, UR12, -R4 ;  /* 0x0000000c00047c23 */ /* 0x000fe20008010804 */
[----:B------:R3:W-:Y:S01]  /*5b80*/  STS [R243+0x14000], R5 ;  /* 0x01400005f3007388 */ /* 0x0007e20000000800 */
[----:B------:R-:W-:Y:S02]  /*5b90*/  F2FP.F16.F32.PACK_AB R0, R166, R167 ;  /* 0x000000a7a600723e */ /* 0x000fe400000000ff */
[----:B------:R4:W1:Y:S03]  /*5ba0*/  MUFU.EX2 R150, R4 ;  /* 0x0000000400967308 */ /* 0x0008660000000800 */
[----:B------:R1:W-:Y:S04]  /*5bb0*/  STS [R243+0x14400], R0 ;  /* 0x01440000f3007388 */ /* 0x0003e80000000800 */
[----:B------:R1:W-:Y:S01]  /*5bc0*/  STS [R242+0x14400], R6 ;  /* 0x01440006f2007388 */ /* 0x0003e20000000800 */
[----:B----4-:R-:W-:Y:S02]  /*5bd0*/  F2FP.F16.F32.PACK_AB R4, R38, R41 ;  /* 0x000000292604723e */ /* 0x010fe400000000ff */
[----:B--2---:R-:W-:Y:S02]  /*5be0*/  F2FP.F16.F32.PACK_AB R7, R152, R153 ;  /* 0x000000999807723e */ /* 0x004fe400000000ff */
[----:B---3--:R-:W-:Y:S03]  /*5bf0*/  F2FP.F16.F32.PACK_AB R5, R50, R54 ;  /* 0x000000363205723e */ /* 0x008fe600000000ff */
[----:B------:R2:W-:Y:S04]  /*5c00*/  STS [R242+0x14000], R7 ;  /* 0x01400007f2007388 */ /* 0x0005e80000000800 */
[----:B------:R3:W-:Y:S01]  /*5c10*/  STS [R241+0x13000], R5 ;  /* 0x01300005f1007388 */ /* 0x0007e20000000800 */
[----:B-1----:R-:W-:Y:S03]  /*5c20*/  F2FP.F16.F32.PACK_AB R0, R252, R48 ;  /* 0x00000030fc00723e */ /* 0x002fe600000000ff */
[----:B------:R1:W-:Y:S01]  /*5c30*/  STS [R241+0x13400], R4 ;  /* 0x01340004f1007388 */ /* 0x0003e20000000800 */
[----:B------:R-:W-:Y:S03]  /*5c40*/  F2FP.F16.F32.PACK_AB R6, R154, R155 ;  /* 0x0000009b9a06723e */ /* 0x000fe600000000ff */
[----:B------:R4:W-:Y:S01]  /*5c50*/  STS [R240+0x13000], R0 ;  /* 0x01300000f0007388 */ /* 0x0009e20000000800 */
[----:B--2---:R-:W-:Y:S02]  /*5c60*/  F2FP.F16.F32.PACK_AB R7, R148, R149 ;  /* 0x000000959407723e */ /* 0x004fe400000000ff */
[----:B---3--:R-:W-:Y:S02]  /*5c70*/  F2FP.F16.F32.PACK_AB R5, R36, R37 ;  /* 0x000000252405723e */ /* 0x008fe400000000ff */
[----:B-1----:R-:W-:Y:S03]  /*5c80*/  F2FP.F16.F32.PACK_AB R4, R146, R147 ;  /* 0x000000939204723e */ /* 0x002fe600000000ff */
[----:B------:R-:W-:Y:S01]  /*5c90*/  STS [R240+0x13400], R5 ;  /* 0x01340005f0007388 */ /* 0x000fe20000000800 */
[----:B----4-:R-:W-:Y:S03]  /*5ca0*/  F2FP.F16.F32.PACK_AB R0, R150, R151 ;  /* 0x000000979600723e */ /* 0x010fe600000000ff */
[----:B------:R-:W-:Y:S04]  /*5cb0*/  STS [R241+0x14000], R7 ;  /* 0x01400007f1007388 */ /* 0x000fe80000000800 */
[----:B------:R-:W-:Y:S04]  /*5cc0*/  STS [R241+0x14400], R6 ;  /* 0x01440006f1007388 */ /* 0x000fe80000000800 */
        /* <DEDUP_REMOVED lines=66> */
[----:B------:R-:W-:Y:S01]  /*60f0*/  FFMA.FTZ R5, -R58, R58, 1 ;  /* 0x3f8000003a057423 */ /* 0x000fe2000001013a */
[-C--:B------:R-:W-:Y:S01]  /*6100*/  HMMA.16816.F32 R28, R136, R218.reuse, R28 ;  /* 0x000000da881c723c */ /* 0x080fe2000000181c */
[----:B------:R2:W5:Y:S04]  /*6110*/  LDL.LU R58, [R1+0xb8] ;  /* 0x0000b800013a7983 */ /* 0x0005680000300800 */
[----:B------:R-:W-:Y:S01]  /*6120*/  FADD.FTZ R4, -R141, R4 ;  /* 0x000000048d047221 */ /* 0x000fe20000010100 */
[----:B------:R-:W-:Y:S05]  /*6130*/  HMMA.16816.F32 R32, R132, R218, R32 ;  /* 0x000000da8420723c */ /* 0x000fea0000001820 */
[----:B------:R-:W-:Y:S01]  /*6140*/  FFMA.FTZ R136, -R57, R57, 1 ;  /* 0x3f80000039887423 */ /* 0x000fe20000010139 */
[----:B------:R-:W-:Y:S01]  /*6150*/  FMUL.FTZ R145, R145, R4 ;  /* 0x0000000491917220 */ /* 0x000fe20000410000 */
[----:B------:R2:W5:Y:S01]  /*6160*/  LDL.LU R57, [R1+0xb4] ;  /* 0x0000b40001397983 */ /* 0x0005620000300800 */
[C---:B------:R-:W-:Y:S03]  /*6170*/  FADD.FTZ R135, -R141.reuse, R16 ;  /* 0x000000108d877221 */ /* 0x040fe60000010100 */
[----:B------:R2:W5:Y:S01]  /*6180*/  LDG.E R4, desc[UR10][R142.64+0x80] ;  /* 0x0000800a8e047981 */ /* 0x000562000c1e1900 */
[----:B------:R-:W-:Y:S01]  /*6190*/  FADD.FTZ R133, -R141, R17 ;  /* 0x000000118d857221 */ /* 0x000fe20000010100 */
[----:B------:R-:W-:Y:S01]  /*61a0*/  FMUL.FTZ R17, R56, R135 ;  /* 0x0000008738117220 */ /* 0x000fe20000410000 */
[----:B------:R-:W-:Y:S01]  /*61b0*/  FMUL.FTZ R5, R5, UR6 ;  /* 0x0000000605057c20 */ /* 0x000fe20008410000 */
[----:B------:R2:W5:Y:S01]  /*61c0*/  LDL.LU R56, [R1+0xb0] ;  /* 0x0000b00001387983 */ /* 0x0005620000300800 */
[----:B------:R-:W-:Y:S01]  /*61d0*/  FMUL.FTZ R136, R136, UR6 ;  /* 0x0000000688887c20 */ /* 0x000fe20008410000 */
[----:B------:R-:W-:Y:S01]  /*61e0*/  FADD.FTZ R134, -R141, R20 ;  /* 0x000000148d867221 */ /* 0x000fe20000010100 */
[----:B------:R-:W-:Y:S01]  /*61f0*/  FMUL.FTZ R20, R55, R133 ;  /* 0x0000008537147220 */ /* 0x000fe20000410000 */
[----:B------:R-:W-:Y:S01]  /*6200*/  FMUL.FTZ R132, R5, R145 ;  /* 0x0000009105847220 */ /* 0x000fe20000410000 */
[----:B------:R2:W5:Y:S01]  /*6210*/  LDL.LU R55, [R1+0xac] ;  /* 0x0000ac0001377983 */ /* 0x0005620000300800 */
[----:B------:R-:W-:Y:S01]  /*6220*/  FMUL.FTZ R5, R136, R144 ;  /* 0x0000009088057220 */ /* 0x000fe20000410000 */
[----:B------:R-:W-:Y:S01]  /*6230*/  FMUL.FTZ R134, R54, R134 ;  /* 0x0000008636867220 */ /* 0x000fe20000410000 */
[----:B------:R-:W-:Y:S01]  /*6240*/  FFMA.FTZ R133, -R51, R51, 1 ;  /* 0x3f80000033857423 */ /* 0x000fe20000010133 */
[----:B------:R2:W5:Y:S01]  /*6250*/  LDL.LU R54, [R1+0xa8] ;  /* 0x0000a80001367983 */ /* 0x0005620000300800 */
[----:B------:R-:W-:Y:S01]  /*6260*/  FADD.FTZ R21, -R141, R21 ;  /* 0x000000158d157221 */ /* 0x000fe20000010100 */
[----:B------:R-:W-:Y:S01]  /*6270*/  F2FP.F16.F32.PACK_AB R16, R5, R132 ;  /* 0x000000840510723e */ /* 0x000fe200000000ff */
[----:B------:R-:W-:Y:S01]  /*6280*/  FFMA.FTZ R132, -R53, R53, 1 ;  /* 0x3f80000035847423 */ /* 0x000fe20000010135 */
[----:B------:R-:W-:Y:S01]  /*6290*/  FFMA.FTZ R5, -R52, R52, 1 ;  /* 0x3f80000034057423 */ /* 0x000fe20000010134 */
[----:B------:R2:W5:Y:S01]  /*62a0*/  LDL.LU R53, [R1+0xa4] ;  /* 0x0000a40001357983 */ /* 0x0005620000300800 */
[----:B------:R-:W-:Y:S01]  /*62b0*/  FMUL.FTZ R135, R50, R21 ;  /* 0x0000001532877220 */ /* 0x000fe20000410000 */
[----:B------:R-:W-:Y:S01]  /*62c0*/  FFMA.FTZ R21, -R49, R49, 1 ;  /* 0x3f80000031157423 */ /* 0x000fe20000010131 */
[----:B------:R-:W-:Y:S01]  /*62d0*/  FMUL.FTZ R132, R132, UR6 ;  /* 0x0000000684847c20 */ /* 0x000fe20008410000 */
[----:B------:R2:W5:Y:S01]  /*62e0*/  LDL.LU R52, [R1+0xa0] ;  /* 0x0000a00001347983 */ /* 0x0005620000300800 */
[----:B------:R-:W-:Y:S01]  /*62f0*/  FMUL.FTZ R133, R133, UR6 ;  /* 0x0000000685857c20 */ /* 0x000fe20008410000 */
[----:B------:R-:W-:Y:S01]  /*6300*/  FADD.FTZ R6, -R140, R6 ;  /* 0x000000068c067221 */ /* 0x000fe20000010100 */
[----:B------:R-:W-:Y:S01]  /*6310*/  FMUL.FTZ R132, R132, R17 ;  /* 0x0000001184847220 */ /* 0x000fe20000410000 */
[----:B------:R2:W5:Y:S01]  /*6320*/  LDL.LU R51, [R1+0x9c] ;  /* 0x00009c0001337983 */ /* 0x0005620000300800 */
[----:B------:R-:W-:Y:S01]  /*6330*/  FMUL.FTZ R5, R5, UR6 ;  /* 0x0000000605057c20 */ /* 0x000fe20008410000 */
[----:B------:R-:W-:Y:S01]  /*6340*/  FMUL.FTZ R133, R133, R134 ;  /* 0x0000008685857220 */ /* 0x000fe20000410000 */
[----:B------:R-:W-:Y:S01]  /*6350*/  FMUL.FTZ R134, R47, R6 ;  /* 0x000000062f867220 */ /* 0x000fe20000410000 */
[----:B------:R2:W5:Y:S01]  /*6360*/  LDL.LU R50, [R1+0x98] ;  /* 0x0000980001327983 */ /* 0x0005620000300800 */
[----:B------:R-:W-:Y:S01]  /*6370*/  FMUL.FTZ R5, R5, R20 ;  /* 0x0000001405057220 */ /* 0x000fe20000410000 */
[----:B------:R-:W-:Y:S01]  /*6380*/  FADD.FTZ R20, -R141, R32 ;  /* 0x000000208d147221 */ /* 0x000fe20000010100 */
[----:B------:R-:W-:Y:S01]  /*6390*/  FFMA.FTZ R17, -R158, R158, 1 ;  /* 0x3f8000009e117423 */ /* 0x000fe2000001019e */
[----:B------:R2:W5:Y:S01]  /*63a0*/  LDL.LU R49, [R1+0x94] ;  /* 0x0000940001317983 */ /* 0x0005620000300800 */
[----:B------:R-:W-:Y:S01]  /*63b0*/  FMUL.FTZ R21, R21, UR6 ;  /* 0x0000000615157c20 */ /* 0x000fe20008410000 */
[----:B------:R-:W-:Y:S01]  /*63c0*/  FMUL.FTZ R20, R48, R20 ;  /* 0x0000001430147220 */ /* 0x000fe20000410000 */
[----:B------:R-:W-:Y:S01]  /*63d0*/  FMUL.FTZ R17, R17, UR6 ;  /* 0x0000000611117c20 */ /* 0x000fe20008410000 */
[----:B------:R2:W5:Y:S01]  /*63e0*/  LDL.LU R48, [R1+0x90] ;  /* 0x0000900001307983 */ /* 0x0005620000300800 */
[----:B------:R-:W-:Y:S01]  /*63f0*/  FFMA.FTZ R6, -R46, R46, 1 ;  /* 0x3f8000002e067423 */ /* 0x000fe2000001012e */
[----:B------:R-:W-:Y:S01]  /*6400*/  FADD.FTZ R33, -R141, R33 ;  /* 0x000000218d217221 */ /* 0x000fe20000010100 */
[----:B------:R-:W-:Y:S01]  /*6410*/  FMUL.FTZ R17, R17, R20 ;  /* 0x0000001411117220 */ /* 0x000fe20000410000 */
[----:B------:R2:W5:Y:S01]  /*6420*/  LDL.LU R47, [R1+0x8c] ;  /* 0x00008c00012f7983 */ /* 0x0005620000300800 */
[----:B------:R-:W-:Y:S01]  /*6430*/  FFMA.FTZ R32, -R45, R45, 1 ;  /* 0x3f8000002d207423 */ /* 0x000fe2000001012d */
[----:B------:R-:W-:Y:S01]  /*6440*/  FADD.FTZ R7, -R140, R7 ;  /* 0x000000078c077221 */ /* 0x000fe20000010100 */
[----:B------:R-:W-:Y:S01]  /*6450*/  FFMA.FTZ R20, -R159, R159, 1 ;  /* 0x3f8000009f147423 */ /* 0x000fe2000001019f */
[----:B------:R2:W5:Y:S01]  /*6460*/  LDL.LU R46, [R1+0x88] ;  /* 0x00008800012e7983 */ /* 0x0005620000300800 */
[----:B------:R-:W-:Y:S01]  /*6470*/  FMUL.FTZ R21, R21, R135 ;  /* 0x0000008715157220 */ /* 0x000fe20000410000 */
[----:B------:R-:W-:Y:S01]  /*6480*/  FMUL.FTZ R135, R252, R33 ;  /* 0x00000021fc877220 */ /* 0x000fe20000410000 */
[----:B------:R-:W-:Y:S01]  /*6490*/  FMUL.FTZ R6, R6, UR6 ;  /* 0x0000000606067c20 */ /* 0x000fe20008410000 */
[----:B------:R2:W5:Y:S01]  /*64a0*/  LDL.LU R45, [R1+0x84] ;  /* 0x00008400012d7983 */ /* 0x0005620000300800 */
[----:B------:R-:W-:Y:S01]  /*64b0*/  FMUL.FTZ R33, R44, R7 ;  /* 0x000000072c217220 */ /* 0x000fe20000410000 */
[----:B------:R-:W-:Y:S01]  /*64c0*/  FMUL.FTZ R32, R32, UR6 ;  /* 0x0000000620207c20 */ /* 0x000fe20008410000 */
[----:B------:R-:W-:Y:S01]  /*64d0*/  FMUL.FTZ R20, R20, UR6 ;  /* 0x0000000614147c20 */ /* 0x000fe20008410000 */
[----:B------:R2:W5:Y:S01]  /*64e0*/  LDL.LU R44, [R1+0x80] ;  /* 0x00008000012c7983 */ /* 0x0005620000300800 */
[----:B------:R-:W-:Y:S01]  /*64f0*/  F2FP.F16.F32.PACK_AB R7, R5, R132 ;  /* 0x000000840507723e */ /* 0x000fe200000000ff */
        /* <DEDUP_REMOVED lines=15> */
[----:B------:R-:W-:Y:S01]  /*65f0*/  F2FP.F16.F32.PACK_AB R21, R21, R133 ;  /* 0x000000851515723e */ /* 0x000fe200000000ff */
[----:B------:R2:W5:Y:S01]  /*6600*/  LDL.LU R42, [R1+0x78] ;  /* 0x00007800012a7983 */ /* 0x0005620000300800 */
[----:B------:R-:W-:Y:S01]  /*6610*/  FMUL.FTZ R19, R38, R19 ;  /* 0x0000001326137220 */ /* 0x000fe20000410000 */
[----:B------:R-:W-:Y:S01]  /*6620*/  FFMA.FTZ R33, -R3, R3, 1 ;  /* 0x3f80000003217423 */ /* 0x000fe20000010103 */
[----:B------:R-:W-:Y:S01]  /*6630*/  FFMA.FTZ R32, -R2, R2, 1 ;  /* 0x3f80000002207423 */ /* 0x000fe20000010102 */
[----:B------:R2:W5:Y:S01]  /*6640*/  LDL.LU R41, [R1+0x74] ;  /* 0x0000740001297983 */ /* 0x0005620000300800 */
[C---:B------:R-:W-:Y:S01]  /*6650*/  FADD.FTZ R34, -R140.reuse, R34 ;  /* 0x000000228c227221 */ /* 0x040fe20000010100 */
[----:B------:R-:W-:Y:S01]  /*6660*/  FADD.FTZ R35, -R140, R35 ;  /* 0x000000238c237221 */ /* 0x000fe20000010100 */
        /* <DEDUP_REMOVED lines=9> */
[----:B------:R2:W5:Y:S01]  /*6700*/  LDL.LU R38, [R1+0x68] ;  /* 0x0000680001267983 */ /* 0x0005620000300800 */
[----:B------:R-:W-:Y:S01]  /*6710*/  FFMA.FTZ R35, -R251, R251, 1 ;  /* 0x3f800000fb237423 */ /* 0x000fe200000101fb */
[----:B------:R-:W-:Y:S01]  /*6720*/  FFMA.FTZ R34, -R250, R250, 1 ;  /* 0x3f800000fa227423 */ /* 0x000fe200000101fa */
[----:B------:R-:W-:Y:S01]  /*6730*/  FMUL.FTZ R32, R32, UR6 ;  /* 0x0000000620207c20 */ /* 0x000fe20008410000 */
[----:B------:R2:W5:Y:S01]  /*6740*/  LDL.64 R132, [R1+0x8] ;  /* 0x0000080001847983 */ /* 0x0005620000100a00 */
[----:B------:R-:W-:Y:S01]  /*6750*/  FMUL.FTZ R35, R35, UR6 ;  /* 0x0000000623237c20 */ /* 0x000fe20008410000 */
[----:B------:R-:W-:Y:S01]  /*6760*/  FMUL.FTZ R34, R34, UR6 ;  /* 0x0000000622227c20 */ /* 0x000fe20008410000 */
[----:B------:R-:W-:Y:S01]  /*6770*/  FMUL.FTZ R33, R33, R18 ;  /* 0x0000001221217220 */ /* 0x000fe20000410000 */
[----:B------:R-:W-:Y:S01]  /*6780*/  FMUL.FTZ R32, R32, R19 ;  /* 0x0000001320207220 */ /* 0x000fe20000410000 */
[----:B------:R-:W-:Y:S01]  /*6790*/  FMUL.FTZ R35, R35, R5 ;  /* 0x0000000523237220 */ /* 0x000fe20000410000 */
[----:B------:R2:W5:Y:S01]  /*67a0*/  LDL.LU R37, [R1+0x64] ;  /* 0x0000640001257983 */ /* 0x0005620000300800 */
[----:B------:R-:W-:Y:S03]  /*67b0*/  FMUL.FTZ R34, R34, R17 ;  /* 0x0000001122227220 */ /* 0x000fe60000410000 */
[----:B------:R2:W5:Y:S04]  /*67c0*/  LDL.LU R36, [R1+0x60] ;  /* 0x0000600001247983 */ /* 0x0005680000300800 */
[----:B------:R2:W5:Y:S04]  /*67d0*/  LDL.LU R3, [R1+0x5c] ;  /* 0x00005c0001037983 */ /* 0x0005680000300800 */
[----:B------:R2:W5:Y:S04]  /*67e0*/  LDL.LU R2, [R1+0x58] ;  /* 0x0000580001027983 */ /* 0x0005680000300800 */
[----:B------:R2:W5:Y:S04]  /*67f0*/  LDL R252, [R1+0x24] ;  /* 0x0000240001fc7983 */ /* 0x0005680000100800 */
[----:B------:R2:W5:Y:S01]  /*6800*/  LDL R251, [R1+0x20] ;  /* 0x0000200001fb7983 */ /* 0x0005620000100800 */
[----:B------:R-:W-:Y:S05]  /*6810*/  @!P0 BRA `(.L_x_571) ;  /* 0x0000000000cc8947 */ /* 0x000fea0003800000 */
[----:B------:R-:W3:Y:S01]  /*6820*/  LDL.LU R134, [R1] ;  /* 0x0000000001867983 */ /* 0x000ee20000300800 */
[----:B------:R-:W1:Y:S01]  /*6830*/  LDC R5, c[0x0][0x240] ;  /* 0x00009000ff057b82 */ /* 0x000e620000000800 */
[----:B------:R-:W-:Y:S01]  /*6840*/  ULOP3.LUT UR9, UR8, 0x1, URZ, 0xc0, !UPT ;  /* 0x0000000108097892 */ /* 0x000fe2000f8ec03f */
[----:B-----5:R-:W-:Y:S01]  /*6850*/  ISETP.GE.AND P2, PT, R132, UR37, PT ;  /* 0x0000002584007c0c */ /* 0x020fe2000bf46270 */
[----:B------:R-:W-:Y:S01]  /*6860*/  UMOV UR40, 0xffffd000 ;  /* 0xffffd00000287882 */ /* 0x000fe20000000000 */
[----:B------:R-:W-:Y:S01]  /*6870*/  ISETP.GE.AND P1, PT, R251, UR37, PT ;  /* 0x00000025fb007c0c */ /* 0x000fe2000bf26270 */
[----:B------:R-:W-:Y:S04]  /*6880*/  UISETP.NE.U32.AND UP1, UPT, UR9, 0x1, UPT ;  /* 0x000000010900788c */ /* 0x000fe8000bf25070 */
        /* <DEDUP_REMOVED lines=8> */
[C---:B------:R-:W-:Y:S02]  /*6910*/  LEA R246, P3, R5.reuse, R246, 0x1 ;  /* 0x000000f605f67211 */ /* 0x040fe400078608ff */
[----:B------:R-:W-:Y:S02]  /*6920*/  SHF.R.S32.HI R17, RZ, 0x1f, R5 ;  /* 0x0000001fff117819 */ /* 0x000fe40000011405 */
[-C--:B------:R-:W-:Y:S02]  /*6930*/  @!P2 MOV R18, R246.reuse ;  /* 0x000000f60012a202 */ /* 0x080fe40000000f00 */
[----:B------:R-:W-:Y:S05]  /*6940*/  LEA.HI.X R245, R5, R245, R17, 0x1, P3 ;  /* 0x000000f505f57211 */ /* 0x000fea00018f0c11 */
[--C-:B------:R-:W-:Y:S02]  /*6950*/  @!P2 IMAD.MOV.U32 R19, RZ, RZ, R245.reuse ;  /* 0x000000ffff13a224 */ /* 0x100fe400078e00f5 */
[C---:B---3--:R-:W-:Y:S02]  /*6960*/  VIADD R5, R134.reuse, UR9 ;  /* 0x0000000986057c36 */ /* 0x048fe40008000000 */
[----:B------:R-:W-:Y:S03]  /*6970*/  @!P1 VIADD R17, R134, UR9 ;  /* 0x0000000986119c36 */ /* 0x000fe60008000000 */
        /* <DEDUP_REMOVED lines=8> */
[----:B------:R4:W-:Y:S01]  /*6a00*/  STL [R1], R5 ;  /* 0x0000000501007387 */ /* 0x0009e20000100800 */
[-C--:B-1----:R-:W-:Y:S01]  /*6a10*/  @!P1 MOV R18, R246.reuse ;  /* 0x000000f600129202 */ /* 0x082fe20000000f00 */
        /* <DEDUP_REMOVED lines=11> */
[----:B-1----:R-:W-:Y:S01]  /*6ad0*/  @!P1 VIADD R17, R134, UR9 ;  /* 0x0000000986119c36 */ /* 0x002fe20008000000 */
[----:B------:R-:W-:Y:S01]  /*6ae0*/  @!P1 MOV R18, R246 ;  /* 0x000000f600129202 */ /* 0x000fe20000000f00 */
[----:B------:R-:W-:Y:S05]  /*6af0*/  @!P1 IMAD.MOV.U32 R19, RZ, RZ, R245 ;  /* 0x000000ffff139224 */ /* 0x000fea00078e00f5 */
[----:B------:R-:W-:Y:S01]  /*6b00*/  @!PT LDS RZ, [RZ] ;  /* 0x00000000fffff984 */ /* 0x000fe20000000800 */
[----:B------:R-:W-:Y:S01]  /*6b10*/  @!PT LDS RZ, [RZ] ;  /* 0x00000000fffff984 */ /* 0x000fe20000000800 */
[----:B------:R-:W-:Y:S01]  /*6b20*/  @!PT LDS RZ, [RZ] ;  /* 0x00000000fffff984 */ /* 0x000fe20000000800 */
[----:B------:R4:W-:Y:S04]  /*6b30*/  @!P1 LDGSTS.E.BYPASS.LTC128B.128 [R17+0x2000], desc[UR10][R18.64+0x80] ;  /* 0x0200008012119fae */ /* 0x0009e8000b901d4a */
[----:B------:R-:W0:Y:S02]  /*6b40*/  LDGDEPBAR ;  /* 0x00000000000079af */ /* 0x000e240000000000 */
.L_x_571:
[----:B------:R-:W-:Y:S01]  /*6b50*/  STS [R243+0xf000], R16 ;  /* 0x00f00010f3007388 */ /* 0x000fe20000000800 */
[C---:B-----5:R-:W-:Y:S01]  /*6b60*/  FADD.FTZ R9, -R4.reuse, R9 ;  /* 0x0000000904097221 */ /* 0x060fe20000010100 */
[C---:B------:R-:W-:Y:S01]  /*6b70*/  FADD.FTZ R8, -R4.reuse, R8 ;  /* 0x0000000804087221 */ /* 0x040fe20000010100 */
[----:B------:R-:W-:Y:S01]  /*6b80*/  FADD.FTZ R12, -R4, R12 ;  /* 0x0000000c040c7221 */ /* 0x000fe20000010100 */
[----:B------:R1:W-:Y:S01]  /*6b90*/  STS [R243+0xf400], R6 ;  /* 0x00f40006f3007388 */ /* 0x0003e20000000800 */
[----:B----4-:R-:W-:Y:S01]  /*6ba0*/  F2FP.F16.F32.PACK_AB R5, R22, R23 ;  /* 0x000000171605723e */ /* 0x010fe200000000ff */
[----:B------:R-:W-:Y:S01]  /*6bb0*/  FMUL.FTZ R18, R160, R9 ;  /* 0x00000009a0127220 */ /* 0x000fe20000410000 */
[----:B------:R-:W-:Y:S01]  /*6bc0*/  FMUL.FTZ R19, R161, R8 ;  /* 0x00000008a1137220 */ /* 0x000fe20000410000 */
[----:B------:R3:W-:Y:S01]  /*6bd0*/  STS [R242+0xf000], R7 ;  /* 0x00f00007f2007388 */ /* 0x0007e20000000800 */
[----:B------:R-:W-:Y:S01]  /*6be0*/  FFMA.FTZ R9, -R234, R234, 1 ;  /* 0x3f800000ea097423 */ /* 0x000fe200000101ea */
[----:B------:R-:W-:Y:S01]  /*6bf0*/  FFMA.FTZ R8, -R233, R233, 1 ;  /* 0x3f800000e9087423 */ /* 0x000fe200000101e9 */
[----:B------:R-:W-:Y:S01]  /*6c00*/  FADD.FTZ R24, -R4, R24 ;  /* 0x0000001804187221 */ /* 0x000fe20000010100 */
[----:B------:R4:W-:Y:S01]  /*6c10*/  STS [R242+0xf400], R5 ;  /* 0x00f40005f2007388 */ /* 0x0009e20000000800 */
[----:B------:R-:W-:Y:S01]  /*6c20*/  FMUL.FTZ R9, R9, UR6 ;  /* 0x0000000609097c20 */ /* 0x000fe20008410000 */
[----:B------:R-:W-:Y:S01]  /*6c30*/  FMUL.FTZ R8, R8, UR6 ;  /* 0x0000000608087c20 */ /* 0x000fe20008410000 */
[C---:B------:R-:W-:Y:S01]  /*6c40*/  FADD.FTZ R25, -R4.reuse, R25 ;  /* 0x0000001904197221 */ /* 0x040fe20000010100 */
[----:B------:R-:W-:Y:S01]  /*6c50*/  FADD.FTZ R28, -R4, R28 ;  /* 0x0000001c041c7221 */ /* 0x000fe20000010100 */
[----:B------:R-:W-:Y:S01]  /*6c60*/  FMUL.FTZ R18, R9, R18 ;  /* 0x0000001209127220 */ /* 0x000fe20000410000 */
[----:B------:R-:W-:Y:S01]  /*6c70*/  FFMA.FTZ R9, -R165, R165, 1 ;  /* 0x3f800000a5097423 */ /* 0x000fe200000101a5 */
[----:B------:R-:W-:Y:S01]  /*6c80*/  FMUL.FTZ R25, R148, R25 ;  /* 0x0000001994197220 */ /* 0x000fe20000410000 */
[----:B------:R-:W-:Y:S01]  /*6c90*/  FMUL.FTZ R28, R147, R28 ;  /* 0x0000001c931c7220 */ /* 0x000fe20000410000 */
[C---:B------:R-:W-:Y:S01]  /*6ca0*/  FADD.FTZ R10, -R0.reuse, R10 ;  /* 0x0000000a000a7221 */ /* 0x040fe20000010100 */
[----:B------:R-:W-:Y:S01]  /*6cb0*/  FMUL.FTZ R22, R9, UR6 ;  /* 0x0000000609167c20 */ /* 0x000fe20008410000 */
[C---:B------:R-:W-:Y:S01]  /*6cc0*/  FADD.FTZ R11, -R0.reuse, R11 ;  /* 0x0000000b000b7221 */ /* 0x040fe20000010100 */
[C---:B------:R-:W-:Y:S01]  /*6cd0*/  FADD.FTZ R14, -R0.reuse, R14 ;  /* 0x0000000e000e7221 */ /* 0x040fe20000010100 */
[C---:B------:R-:W-:Y:S01]  /*6ce0*/  FADD.FTZ R26, -R0.reuse, R26 ;  /* 0x0000001a001a7221 */ /* 0x040fe20000010100 */
[C---:B------:R-:W-:Y:S01]  /*6cf0*/  FADD.FTZ R27, -R0.reuse, R27 ;  /* 0x0000001b001b7221 */ /* 0x040fe20000010100 */
[----:B------:R-:W-:Y:S01]  /*6d00*/  FADD.FTZ R30, -R0, R30 ;  /* 0x0000001e001e7221 */ /* 0x000fe20000010100 */
[----:B------:R-:W-:Y:S01]  /*6d10*/  FMUL.FTZ R14, R157, R14 ;  /* 0x0000000e9d0e7220 */ /* 0x000fe20000410000 */
[C---:B-1----:R-:W-:Y:S01]  /*6d20*/  FADD.FTZ R6, -R4.reuse, R13 ;  /* 0x0000000d04067221 */ /* 0x042fe20000010100 */
[----:B------:R-:W-:Y:S01]  /*6d30*/  FMUL.FTZ R13, R153, R12 ;  /* 0x0000000c990d7220 */ /* 0x000fe20000410000 */
[----:B------:R-:W-:Y:S01]  /*6d40*/  FFMA.FTZ R12, -R235, R235, 1 ;  /* 0x3f800000eb0c7423 */ /* 0x000fe200000101eb */
[----:B------:R-:W-:Y:S01]  /*6d50*/  FADD.FTZ R4, -R4, R29 ;  /* 0x0000001d04047221 */ /* 0x000fe20000010100 */
[----:B---3--:R-:W-:Y:S01]  /*6d60*/  FFMA.FTZ R7, -R232, R232, 1 ;  /* 0x3f800000e8077423 */ /* 0x008fe200000101e8 */
[----:B------:R-:W-:Y:S01]  /*6d70*/  FMUL.FTZ R6, R152, R6 ;  /* 0x0000000698067220 */ /* 0x000fe20000410000 */
[----:B------:R-:W-:Y:S01]  /*6d80*/  FMUL.FTZ R12, R12, UR6 ;  /* 0x000000060c0c7c20 */ /* 0x000fe20008410000 */
[----:B------:R-:W-:Y:S01]  /*6d90*/  FMUL.FTZ R13, R8, R13 ;  /* 0x0000000d080d7220 */ /* 0x000fe20000410000 */
[----:B------:R-:W-:Y:S01]  /*6da0*/  FMUL.FTZ R7, R7, UR6 ;  /* 0x0000000607077c20 */ /* 0x000fe20008410000 */
[----:B------:R-:W-:Y:S01]  /*6db0*/  FFMA.FTZ R8, -R164, R164, 1 ;  /* 0x3f800000a4087423 */ /* 0x000fe200000101a4 */
[----:B------:R-:W-:Y:S01]  /*6dc0*/  FMUL.FTZ R19, R12, R19 ;  /* 0x000000130c137220 */ /* 0x000fe20000410000 */
[----:B------:R-:W-:Y:S01]  /*6dd0*/  FMUL.FTZ R4, R146, R4 ;  /* 0x0000000492047220 */ /* 0x000fe20000410000 */
[----:B------:R-:W-:Y:S01]  /*6de0*/  FMUL.FTZ R12, R7, R6 ;  /* 0x00000006070c7220 */ /* 0x000fe20000410000 */
[----:B------:R-:W-:Y:S01]  /*6df0*/  FFMA.FTZ R6, -R162, R162, 1 ;  /* 0x3f800000a2067423 */ /* 0x000fe200000101a2 */
[----:B------:R-:W-:Y:S01]  /*6e00*/  FFMA.FTZ R7, -R163, R163, 1 ;  /* 0x3f800000a3077423 */ /* 0x000fe200000101a3 */
[----:B------:R-:W-:Y:S01]  /*6e10*/  FMUL.FTZ R9, R8, UR6 ;  /* 0x0000000608097c20 */ /* 0x000fe20008410000 */
[----:B----4-:R-:W-:Y:S01]  /*6e20*/  FADD.FTZ R5, -R0, R15 ;  /* 0x0000000f00057221 */ /* 0x010fe20000010100 */
[----:B------:R-:W-:Y:S01]  /*6e30*/  FMUL.FTZ R6, R6, UR6 ;  /* 0x0000000606067c20 */ /* 0x000fe20008410000 */
[----:B------:R-:W-:Y:S01]  /*6e40*/  FMUL.FTZ R8, R7, UR6 ;  /* 0x0000000607087c20 */ /* 0x000fe20008410000 */
[----:B------:R-:W-:Y:S01]  /*6e50*/  FMUL.FTZ R7, R9, R25 ;  /* 0x0000001909077220 */ /* 0x000fe20000410000 */
[----:B------:R-:W-:Y:S01]  /*6e60*/  FMUL.FTZ R15, R167, R10 ;  /* 0x0000000aa70f7220 */ /* 0x000fe20000410000 */
[----:B------:R-:W-:Y:S01]  /*6e70*/  FMUL.FTZ R9, R6, R4 ;  /* 0x0000000406097220 */ /* 0x000fe20000410000 */
[----:B------:R-:W-:Y:S01]  /*6e80*/  F2FP.F16.F32.PACK_AB R4, R18, R19 ;  /* 0x000000131204723e */ /* 0x000fe200000000ff */
[----:B------:R-:W-:Y:S01]  /*6e90*/  FMUL.FTZ R28, R8, R28 ;  /* 0x0000001c081c7220 */ /* 0x000fe20000410000 */
[----:B------:R-:W-:Y:S01]  /*6ea0*/  F2FP.F16.F32.PACK_AB R8, R12, R13 ;  /* 0x0000000d0c08723e */ /* 0x000fe200000000ff */
[----:B------:R-:W-:Y:S01]  /*6eb0*/  FFMA.FTZ R12, -R239, R239, 1 ;  /* 0x3f800000ef0c7423 */ /* 0x000fe200000101ef */
[----:B------:R-:W-:Y:S01]  /*6ec0*/  FFMA.FTZ R6, -R236, R236, 1 ;  /* 0x3f800000ec067423 */ /* 0x000fe200000101ec */
[----:B------:R1:W-:Y:S01]  /*6ed0*/  STS [R243+0x10000], R4 ;  /* 0x01000004f3007388 */ /* 0x0003e20000000800 */
[----:B------:R-:W-:Y:S01]  /*6ee0*/  FMUL.FTZ R5, R156, R5 ;  /* 0x000000059c057220 */ /* 0x000fe20000410000 */
[----:B------:R-:W-:Y:S01]  /*6ef0*/  FMUL.FTZ R12, R12, UR6 ;  /* 0x000000060c0c7c20 */ /* 0x000fe20008410000 */
[----:B------:R-:W-:Y:S01]  /*6f00*/  FMUL.FTZ R6, R6, UR6 ;  /* 0x0000000606067c20 */ /* 0x000fe20008410000 */
[----:B------:R-:W-:Y:S01]  /*6f10*/  FMUL.FTZ R13, R166, R11 ;  /* 0x0000000ba60d7220 */ /* 0x000fe20000410000 */
[----:B------:R-:W-:Y:S01]  /*6f20*/  FFMA.FTZ R11, -R238, R238, 1 ;  /* 0x3f800000ee0b7423 */ /* 0x000fe200000101ee */
[----:B------:R-:W-:Y:S01]  /*6f30*/  FMUL.FTZ R15, R12, R15 ;  /* 0x0000000f0c0f7220 */ /* 0x000fe20000410000 */
[----:B------:R-:W-:Y:S01]  /*6f40*/  FMUL.FTZ R12, R6, R5 ;  /* 0x00000005060c7220 */ /* 0x000fe20000410000 */
[----:B------:R-:W-:Y:S01]  /*6f50*/  FFMA.FTZ R6, -R169, R169, 1 ;  /* 0x3f800000a9067423 */ /* 0x000fe200000101a9 */
[----:B------:R-:W-:Y:S01]  /*6f60*/  FADD.FTZ R0, -R0, R31 ;  /* 0x0000001f00007221 */ /* 0x000fe20000010100 */
[----:B------:R-:W-:Y:S01]  /*6f70*/  FMUL.FTZ R11, R11, UR6 ;  /* 0x000000060b0b7c20 */ /* 0x000fe20008410000 */
[----:B------:R-:W-:Y:S01]  /*6f80*/  FFMA.FTZ R10, -R237, R237, 1 ;  /* 0x3f800000ed0a7423 */ /* 0x000fe200000101ed */
[----:B------:R-:W-:Y:S01]  /*6f90*/  FFMA.FTZ R5, -R168, R168, 1 ;  /* 0x3f800000a8057423 */ /* 0x000fe200000101a8 */
[----:B------:R-:W-:Y:S01]  /*6fa0*/  FMUL.FTZ R30, R151, R30 ;  /* 0x0000001e971e7220 */ /* 0x000fe20000410000 */
[----:B------:R-:W-:Y:S01]  /*6fb0*/  FMUL.FTZ R6, R6, UR6 ;  /* 0x0000000606067c20 */ /* 0x000fe20008410000 */
[----:B------:R-:W-:Y:S01]  /*6fc0*/  FMUL.FTZ R13, R11, R13 ;  /* 0x0000000d0b0d7220 */ /* 0x000fe20000410000 */
[----:B------:R-:W-:Y:S01]  /*6fd0*/  FMUL.FTZ R10, R10, UR6 ;  /* 0x000000060a0a7c20 */ /* 0x000fe20008410000 */
[----:B------:R-:W-:Y:S01]  /*6fe0*/  FMUL.FTZ R0, R150, R0 ;  /* 0x0000000096007220 */ /* 0x000fe20000410000 */
[----:B------:R-:W-:Y:S01]  /*6ff0*/  FMUL.FTZ R5, R5, UR6 ;  /* 0x0000000605057c20 */ /* 0x000fe20008410000 */
[----:B------:R-:W-:Y:S01]  /*7000*/  FMUL.FTZ R30, R6, R30 ;  /* 0x0000001e061e7220 */ /* 0x000fe20000410000 */
[----:B------:R-:W-:Y:S01]  /*7010*/  FMUL.FTZ R14, R10, R14 ;  /* 0x0000000e0a0e7220 */ /* 0x000fe20000410000 */
[----:B------:R-:W-:Y:S01]  /*7020*/  FFMA.FTZ R11, -R171, R171, 1 ;  /* 0x3f800000ab0b7423 */ /* 0x000fe200000101ab */
[----:B------:R-:W-:Y:S01]  /*7030*/  FMUL.FTZ R6, R5, R0 ;  /* 0x0000000005067220 */ /* 0x000fe20000410000 */
[----:B------:R-:W-:Y:S01]  /*7040*/  F2FP.F16.F32.PACK_AB R5, R13, R15 ;  /* 0x0000000f0d05723e */ /* 0x000fe200000000ff */
[----:B------:R-:W-:Y:S01]  /*7050*/  FFMA.FTZ R10, -R170, R170, 1 ;  /* 0x3f800000aa0a7423 */ /* 0x000fe200000101aa */
[----:B-1----:R-:W-:Y:S01]  /*7060*/  F2FP.F16.F32.PACK_AB R4, R12, R14 ;  /* 0x0000000e0c04723e */ /* 0x002fe200000000ff */
[----:B------:R-:W-:Y:S01]  /*7070*/  FMUL.FTZ R11, R11, UR6 ;  /* 0x000000060b0b7c20 */ /* 0x000fe20008410000 */
[----:B------:R-:W-:Y:S01]  /*7080*/  FMUL.FTZ R24, R149, R24 ;  /* 0x0000001895187220 */ /* 0x000fe20000410000 */
[----:B------:R-:W-:Y:S01]  /*7090*/  STS [R243+0x10400], R5 ;  /* 0x01040005f3007388 */ /* 0x000fe20000000800 */
[----:B------:R-:W-:Y:S01]  /*70a0*/  FMUL.FTZ R10, R10, UR6 ;  /* 0x000000060a0a7c20 */ /* 0x000fe20008410000 */
[----:B------:R-:W-:Y:S01]  /*70b0*/  FMUL.FTZ R26, R155, R26 ;  /* 0x0000001a9b1a7220 */ /* 0x000fe20000410000 */
[----:B------:R-:W-:Y:S01]  /*70c0*/  FMUL.FTZ R27, R154, R27 ;  /* 0x0000001b9a1b7220 */ /* 0x000fe20000410000 */
[----:B------:R-:W-:Y:S01]  /*70d0*/  F2FP.F16.F32.PACK_AB R17, R32, R33 ;  /* 0x000000212011723e */ /* 0x000fe200000000ff */
[----:B------:R-:W-:Y:S01]  /*70e0*/  STS [R242+0x10000], R8 ;  /* 0x01000008f2007388 */ /* 0x000fe20000000800 */
[----:B------:R-:W-:Y:S01]  /*70f0*/  FMUL.FTZ R24, R22, R24 ;  /* 0x0000001816187220 */ /* 0x000fe20000410000 */
[----:B------:R-:W-:Y:S01]  /*7100*/  FMUL.FTZ R26, R11, R26 ;  /* 0x0000001a0b1a7220 */ /* 0x000fe20000410000 */
[----:B------:R-:W-:Y:S01]  /*7110*/  FMUL.FTZ R27, R10, R27 ;  /* 0x0000001b0a1b7220 */ /* 0x000fe20000410000 */
[----:B------:R-:W-:Y:S01]  /*7120*/  STS [R242+0x10400], R4 ;  /* 0x01040004f2007388 */ /* 0x000fe20000000800 */
[----:B------:R-:W-:Y:S02]  /*7130*/  F2FP.F16.F32.PACK_AB R16, R34, R35 ;  /* 0x000000232210723e */ /* 0x000fe400000000ff */
[----:B------:R-:W-:Y:S01]  /*7140*/  F2FP.F16.F32.PACK_AB R7, R7, R24 ;  /* 0x000000180707723e */ /* 0x000fe200000000ff */
[----:B------:R-:W-:Y:S01]  /*7150*/  STS [R241+0xf000], R21 ;  /* 0x00f00015f1007388 */ /* 0x000fe20000000800 */
[----:B------:R-:W-:Y:S02]  /*7160*/  F2FP.F16.F32.PACK_AB R0, R27, R26 ;  /* 0x0000001a1b00723e */ /* 0x000fe400000000ff */
[----:B------:R-:W-:Y:S01]  /*7170*/  F2FP.F16.F32.PACK_AB R9, R9, R28 ;  /* 0x0000001c0909723e */ /* 0x000fe200000000ff */
[----:B------:R-:W-:Y:S01]  /*7180*/  STS [R241+0xf400], R17 ;  /* 0x00f40011f1007388 */ /* 0x000fe20000000800 */
[----:B------:R-:W-:Y:S02]  /*7190*/  F2FP.F16.F32.PACK_AB R6, R6, R30 ;  /* 0x0000001e0606723e */ /* 0x000fe400000000ff */
[----:B------:R-:W-:Y:S01]  /*71a0*/  MOV R234, R132 ;  /* 0x0000008400ea7202 */ /* 0x000fe20000000f00 */
[----:B------:R-:W-:Y:S01]  /*71b0*/  STS [R240+0xf000], R20 ;  /* 0x00f00014f0007388 */ /* 0x000fe20000000800 */
[----:B------:R-:W-:Y:S02]  /*71c0*/  MOV R235, R133 ;  /* 0x0000008500eb7202 */ /* 0x000fe40000000f00 */
[----:B------:R-:W-:Y:S01]  /*71d0*/  MOV R160, R249 ;  /* 0x000000f900a07202 */ /* 0x000fe20000000f00 */
[----:B------:R-:W-:Y:S01]  /*71e0*/  STS [R240+0xf400], R16 ;  /* 0x00f40010f0007388 */ /* 0x000fe20000000800 */
[----:B------:R-:W-:Y:S03]  /*71f0*/  MOV R161, R248 ;  /* 0x000000f800a17202 */ /* 0x000fe60000000f00 */
        /* <DEDUP_REMOVED lines=15> */
[----:B------:R-:W2:Y:S04]  /*72f0*/  LDSM.16.MT88.4 R136, [R0+0x8400] ;  /* 0x008400000088783b */ /* 0x000ea80000004200 */
[----:B------:R2:W5:Y:S01]  /*7300*/  LDL R250, [R1+0x2c] ;  /* 0x00002c0001fa7983 */ /* 0x0005620000100800 */
        /* <DEDUP_REMOVED lines=95> */
.L_x_572:
[----:B------:R-:W3:Y:S01]  /*7900*/  LDL R168, [R1+0x3c] ;  /* 0x00003c0001a87983 */ /* 0x000ee20000100800 */
[----:B------:R-:W-:Y:S03]  /*7910*/  ULOP3.LUT UR9, UR8, 0x1, URZ, 0xc0, !UPT ;  /* 0x0000000108097892 */ /* 0x000fe6000f8ec03f */
[----:B------:R-:W4:Y:S01]  /*7920*/  LDL R166, [R1+0x4c] ;  /* 0x00004c0001a67983 */ /* 0x000f220000100800 */
[----:B------:R-:W-:Y:S02]  /*7930*/  UISETP.NE.U32.AND UP1, UPT, UR9, 0x1, UPT ;  /* 0x000000010900788c */ /* 0x000fe4000bf25070 */
[----:B------:R-:W-:Y:S01]  /*7940*/  UIADD3 UR9, UR8, -0x1, URZ ;  /* 0xffffffff08097890 */ /* 0x000fe2000fffe03f */
        /* <DEDUP_REMOVED lines=445> */
.L_x_574:
        /* <DEDUP_REMOVED lines=20> */
.L_x_575:
        /* <DEDUP_REMOVED lines=53> */
.L_x_577:
[----:B------:R-:W-:Y:S05]  /*99b0*/  BSYNC B0 ;  /* 0x0000000000007941 */ /* 0x000fea0003800000 */
.L_x_576:
        /* <DEDUP_REMOVED lines=19> */
.L_x_579:
[----:B------:R-:W-:Y:S05]  /*9af0*/  BSYNC B0 ;  /* 0x0000000000007941 */ /* 0x000fea0003800000 */
.L_x_578:
        /* <DEDUP_REMOVED lines=35> */
.L_x_581:
[----:B------:R-:W-:Y:S05]  /*9d30*/  BSYNC B0 ;  /* 0x0000000000007941 */ /* 0x000fea0003800000 */
.L_x_580:
        /* <DEDUP_REMOVED lines=20> */
.L_x_557:
        /* <DEDUP_REMOVED lines=24> */
.L_x_583:
        /* <DEDUP_REMOVED lines=22> */
.L_x_584:
        /* <DEDUP_REMOVED lines=42> */
.L_x_586:
[----:B------:R-:W-:Y:S05]  /*a400*/  BSYNC B0 ;  /* 0x0000000000007941 */ /* 0x000fea0003800000 */
.L_x_585:
        /* <DEDUP_REMOVED lines=19> */
.L_x_588:
[----:B------:R-:W-:Y:S05]  /*a540*/  BSYNC B0 ;  /* 0x0000000000007941 */ /* 0x000fea0003800000 */
.L_x_587:
        /* <DEDUP_REMOVED lines=32> */
.L_x_590:
[----:B------:R-:W-:Y:S05]  /*a750*/  BSYNC B0 ;  /* 0x0000000000007941 */ /* 0x000fea0003800000 */
.L_x_589:
        /* <DEDUP_REMOVED lines=18> */
.L_x_582:
[----:B------:R-:W-:Y:S05]  /*a880*/  BSYNC B1 ;  /* 0x0000000000017941 */ /* 0x000fea0003800000 */
.L_x_552:
        /* <DEDUP_REMOVED lines=8> */
.L_x_591:
[----:B------:R-:W-:Y:S05]  /*a910*/  EXIT ;  /* 0x000000000000794d */ /* 0x000fea0003800000 */
.L_x_593:
        /* <DEDUP_REMOVED lines=14> */
.L_x_1295:


//--------------------- .text._ZN5flash44flash_bwd_dq_dk_dv_loop_seqk_parallel_kernelI23Flash_bwd_kernel_traitsILi96ELi64ELi128ELi8ELi2ELi4ELi4ELb1ELb0EN7cutlass6half_tE19Flash_kernel_traitsILi96ELi64ELi128ELi8ES3_EELb1ELb0ELb1ELb0ELb0ELb1ELb0EEEvNS_16Flash_bwd_paramsE --------------------------
	.section	.text._ZN5flash44flash_bwd_dq_dk_dv_loop_seqk_parallel_kernelI23Flash_bwd_kernel_traitsILi96ELi64ELi128ELi8ELi2ELi4ELi4ELb1ELb0EN7cutlass6half_tE19Flash_kernel_traitsILi96ELi64ELi128ELi8ES3_EELb1ELb0ELb1ELb0ELb0ELb1ELb0EEEvNS_16Flash_bwd_paramsE,"ax",@progbits
	.align	128
        .global         _ZN5flash44flash_bwd_dq_dk_dv_loop_seqk_parallel_kernelI23Flash_bwd_kernel_traitsILi96ELi64ELi128ELi8ELi2ELi4ELi4ELb1ELb0EN7cutlass6half_tE19Flash_kernel_traitsILi96ELi64ELi128ELi8ES3_EELb1ELb0ELb1ELb0ELb0ELb1ELb0EEEvNS_16Flash_bwd_paramsE
        .type           _ZN5flash44flash_bwd_dq_dk_dv_loop_seqk_parallel_kernelI23Flash_bwd_kernel_traitsILi96ELi64ELi128ELi8ELi2ELi4ELi4ELb1ELb0EN7cutlass6half_tE19Flash_kernel_traitsILi96ELi64ELi128ELi8ES3_EELb1ELb0ELb1ELb0ELb0ELb1ELb0EEEvNS_16Flash_bwd_paramsE,@function
        .size           _ZN5flash44flash_bwd_dq_dk_dv_loop_seqk_parallel_kernelI23Flash_bwd_kernel_traitsILi96ELi64ELi128ELi8ELi2ELi4ELi4ELb1ELb0EN7cutlass6half_tE19Flash_kernel_traitsILi96ELi64ELi128ELi8ES3_EELb1ELb0ELb1ELb0ELb0ELb1ELb0EEEvNS_16Flash_bwd_paramsE,(.L_x_1296 - _ZN5flash44flash_bwd_dq_dk_dv_loop_seqk_parallel_kernelI23Flash_bwd_kernel_traitsILi96ELi64ELi128ELi8ELi2ELi4ELi4ELb1ELb0EN7cutlass6half_tE19Flash_kernel_traitsILi96ELi64ELi128ELi8ES3_EELb1ELb0ELb1ELb0ELb0ELb1ELb0EEEvNS_16Flash_bwd_paramsE)
        .other          _ZN5flash44flash_bwd_dq_dk_dv_loop_seqk_parallel_kernelI23Flash_bwd_kernel_traitsILi96ELi64ELi128ELi8ELi2ELi4ELi4ELb1ELb0EN7cutlass6half_tE19Flash_kernel_traitsILi96ELi64ELi128ELi8ES3_EELb1ELb0ELb1ELb0ELb0ELb1ELb0EEEvNS_16Flash_bwd_paramsE,@"STO_CUDA_ENTRY STV_DEFAULT"
_ZN5flash44flash_bwd_dq_dk_dv_loop_seqk_parallel_kernelI23Flash_bwd_kernel_traitsILi96ELi64ELi128ELi8ELi2ELi4ELi4ELb1ELb0EN7cutlass6half_tE19Flash_kernel_traitsILi96ELi64ELi128ELi8ES3_EELb1ELb0ELb1ELb0ELb0ELb1ELb0EEEvNS_16Flash_bwd_paramsE:
.text._ZN5flash44flash_bwd_dq_dk_dv_loop_seqk_parallel_kernelI23Flash_bwd_kernel_traitsILi96ELi64ELi128ELi8ELi2ELi4ELi4ELb1ELb0EN7cutlass6half_tE19Flash_kernel_traitsILi96ELi64ELi128ELi8ES3_EELb1ELb0ELb1ELb0ELb0ELb1ELb0EEEvNS_16Flash_bwd_paramsE:
        /* <DEDUP_REMOVED lines=24> */
[----:B---3--:R-:W-:Y:S02]  /*0180*/  USHF.R.S32.HI UR7, URZ, 0x1f, UR6 ;  /* 0x0000001f3f077899 */ /* 0x008fe40008011406 */
[----:B------:R-:W-:Y:S01]  /*0190*/  USHF.R.S32.HI UR6, URZ, 0x1f, UR6 ;  /* 0x0000001f3f067899 */ /* 0x000fe20008011406 */
[CC--:B------:R-:W-:Y:S02]  /*01a0*/  LEA.HI R2, R0.reuse, R12.reuse, RZ, 0x5 ;  /* 0x0000000c00027211 */ /* 0x0c0fe400078f28ff */
[CC--:B------:R-:W-:Y:S02]  /*01b0*/  LEA.HI R8, R0.reuse, R12.reuse, RZ, 0x2 ;  /* 0x0000000c00087211 */ /* 0x0c0fe400078f10ff */
[CC--:B------:R-:W-:Y:S01]  /*01c0*/  LEA.HI R4, R0.reuse, R12.reuse, RZ, 0x4 ;  /* 0x0000000c00047211 */ /* 0x0c0fe200078f20ff */
[----:B----4-:R-:W-:Y:S01]  /*01d0*/  USHF.L.U32 UR10, UR61, 0x7, URZ ;  /* 0x000000073d0a7899 */ /* 0x010fe2000800063f */
[----:B------:R-:W-:-:S02]  /*01e0*/  LEA.HI R13, R0, R12, RZ, 0x3 ;  /* 0x0000000c000d7211 */ /* 0x000fc400078f18ff */
[CC--:B------:R-:W-:Y:S02]  /*01f0*/  LEA.HI R7, R0.reuse, R12.reuse, RZ, 0x6 ;  /* 0x0000000c00077211 */ /* 0x0c0fe400078f30ff */
[----:B------:R-:W-:Y:S02]  /*0200*/  LEA.HI R19, R0, R12, RZ, 0x7 ;  /* 0x0000000c00137211 */ /* 0x000fe400078f38ff */
[----:B------:R-:W-:Y:S02]  /*0210*/  LOP3.LUT R0, R2, 0xffffffe0, RZ, 0xc0, !PT ;  /* 0xffffffe002007812 */ /* 0x000fe400078ec0ff */
[----:B------:R-:W-:Y:S02]  /*0220*/  SHF.R.S32.HI R3, RZ, 0x4, R4 ;  /* 0x00000004ff037819 */ /* 0x000fe40000011404 */
[----:B------:R-:W-:Y:S01]  /*0230*/  LOP3.LUT R5, R4, 0xfffffff0, RZ, 0xc0, !PT ;  /* 0xfffffff004057812 */ /* 0x000fe200078ec0ff */
[----:B------:R-:W-:Y:S01]  /*0240*/  IMAD.IADD R0, R12, 0x1, -R0 ;  /* 0x000000010c007824 */ /* 0x000fe200078e0a00 */
[----:B------:R-:W-:-:S02]  /*0250*/  LEA.HI R4, R4, R3, RZ, 0x1 ;  /* 0x0000000304047211 */ /* 0x000fc400078f08ff */
[----:B------:R-:W-:Y:S02]  /*0260*/  LOP3.LUT R6, R13, 0xfffffff8, RZ, 0xc0, !PT ;  /* 0xfffffff80d067812 */ /* 0x000fe400078ec0ff */
[----:B------:R-:W-:Y:S02]  /*0270*/  SHF.R.S32.HI R9, RZ, 0x1f, R0 ;  /* 0x0000001fff097819 */ /* 0x000fe40000011400 */
[----:B------:R-:W-:Y:S01]  /*0280*/  LOP3.LUT R4, R4, 0xfffffffe, RZ, 0xc0, !PT ;  /* 0xfffffffe04047812 */ /* 0x000fe200078ec0ff */
[C---:B------:R-:W-:Y:S01]  /*0290*/  IMAD.IADD R11, R12.reuse, 0x1, -R6 ;  /* 0x000000010c0b7824 */ /* 0x040fe200078e0a06 */
[----:B------:R-:W-:Y:S01]  /*02a0*/  LEA.HI R248, R9, R0, RZ, 0x2 ;  /* 0x0000000009f87211 */ /* 0x000fe200078f10ff */
[----:B------:R-:W-:Y:S01]  /*02b0*/  IMAD.IADD R6, R12, 0x1, -R5 ;  /* 0x000000010c067824 */ /* 0x000fe200078e0a05 */
[----:B------:R-:W-:Y:S01]  /*02c0*/  SHF.R.S32.HI R0, RZ, 0x5, R2 ;  /* 0x00000005ff007819 */ /* 0x000fe20000011402 */
[----:B------:R-:W-:Y:S01]  /*02d0*/  IMAD.IADD R15, R3, 0x1, -R4 ;  /* 0x00000001030f7824 */ /* 0x000fe200078e0a04 */
[----:B------:R-:W-:-:S02]  /*02e0*/  LOP3.LUT R10, R8, 0xfffffffc, RZ, 0xc0, !PT ;  /* 0xfffffffc080a7812 */ /* 0x000fc400078ec0ff */
[----:B------:R-:W-:Y:S02]  /*02f0*/  SHF.R.S32.HI R22, RZ, 0x2, R8 ;  /* 0x00000002ff167819 */ /* 0x000fe40000011408 */
[----:B------:R-:W-:Y:S01]  /*0300*/  SHF.R.S32.HI R5, RZ, 0x3, R13 ;  /* 0x00000003ff057819 */ /* 0x000fe2000001140d */
[----:B------:R-:W-:Y:S01]  /*0310*/  IMAD.IADD R18, R12, 0x1, -R10 ;  /* 0x000000010c127824 */ /* 0x000fe200078e0a0a */
[----:B------:R-:W-:Y:S02]  /*0320*/  SHF.R.S32.HI R3, RZ, 0x1f, R2 ;  /* 0x0000001fff037819 */ /* 0x000fe40000011402 */
[----:B------:R-:W-:Y:S01]  /*0330*/  LEA.HI R4, R2, R0, RZ, 0x1 ;  /* 0x0000000002047211 */ /* 0x000fe200078f08ff */
[----:B------:R-:W-:Y:S01]  /*0340*/  IMAD.SHL.U32 R5, R5, 0x40, RZ ;  /* 0x0000004005057824 */ /* 0x000fe200078e00ff */
[----:B------:R-:W-:Y:S01]  /*0350*/  SHF.R.S32.HI R21, RZ, 0x6, R7 ;  /* 0x00000006ff157819 */ /* 0x000fe20000011407 */
[----:B------:R-:W-:Y:S01]  /*0360*/  IMAD.SHL.U32 R16, R18, 0x8, RZ ;  /* 0x0000000812107824 */ /* 0x000fe200078e00ff */
[----:B------:R-:W-:-:S02]  /*0370*/  LEA.HI R7, R8, R22, RZ, 0x1 ;  /* 0x0000001608077211 */ /* 0x000fc400078f08ff */
[----:B------:R-:W-:Y:S02]  /*0380*/  LEA.HI R2, R3, R0, RZ, 0x2 ;  /* 0x0000000003027211 */ /* 0x000fe400078f10ff */
[----:B------:R-:W-:Y:S01]  /*0390*/  LOP3.LUT R4, R4, 0xfffffffe, RZ, 0xc0, !PT ;  /* 0xfffffffe04047812 */ /* 0x000fe200078ec0ff */
[----:B------:R1:W-:Y:S01]  /*03a0*/  STL [R1+0x20], R16 ;  /* 0x0000201001007387 */ /* 0x0003e20000100800 */
[----:B------:R-:W-:Y:S02]  /*03b0*/  LOP3.LUT R7, R7, 0x7fffffe, RZ, 0xc0, !PT ;  /* 0x07fffffe07077812 */ /* 0x000fe400078ec0ff */
[----:B------:R-:W-:Y:S01]  /*03c0*/  LEA.HI R10, R11, R11, RZ, 0x1 ;  /* 0x0000000b0b0a7211 */ /* 0x000fe200078f08ff */
[----:B------:R-:W-:Y:S01]  /*03d0*/  IMAD.IADD R20, R0, 0x1, -R4 ;  /* 0x0000000100147824 */ /* 0x000fe200078e0a04 */
[----:B------:R-:W-:Y:S01]  /*03e0*/  LOP3.LUT R3, R2, 0xfffffffc, RZ, 0xc0, !PT ;  /* 0xfffffffc02037812 */ /* 0x000fe200078ec0ff */
[----:B------:R-:W-:Y:S01]  /*03f0*/  IMAD.IADD R9, R22, 0x1, -R7 ;  /* 0x0000000116097824 */ /* 0x000fe200078e0a07 */
[----:B------:R-:W-:-:S02]  /*0400*/  LOP3.LUT R2, R5, 0xc0, RZ, 0xc0, !PT ;  /* 0x000000c005027812 */ /* 0x000fc400078ec0ff */
[----:B------:R-:W-:Y:S01]  /*0410*/  LOP3.LUT R4, R10, 0x7fffffe, RZ, 0xc0, !PT ;  /* 0x07fffffe0a047812 */ /* 0x000fe200078ec0ff */
[----:B------:R-:W-:Y:S01]  /*0420*/  IMAD.IADD R12, R0, 0x1, -R3 ;  /* 0x00000001000c7824 */ /* 0x000fe200078e0a03 */
[----:B------:R-:W-:Y:S01]  /*0430*/  SHF.R.U32.HI R7, RZ, 0x3, R2 ;  /* 0x00000003ff077819 */ /* 0x000fe20000011602 */
[----:B------:R-:W-:Y:S01]  /*0440*/  STL [R1+0x18], R20 ;  /* 0x0000181401007387 */ /* 0x000fe20000100800 */
[----:B------:R-:W-:Y:S01]  /*0450*/  LOP3.LUT R5, R2, 0x18, R16, 0xf8, !PT ;  /* 0x0000001802057812 */ /* 0x000fe200078ef810 */
[----:B------:R-:W-:Y:S01]  /*0460*/  IMAD.IADD R3, R11, 0x1, -R4 ;  /* 0x000000010b037824 */ /* 0x000fe200078e0a04 */
[----:B------:R-:W-:Y:S01]  /*0470*/  SHF.R.S32.HI R14, RZ, 0x1f, R6 ;  /* 0x0000001fff0e7819 */ /* 0x000fe20000011406 */
[----:B------:R-:W-:Y:S01]  /*0480*/  IMAD R2, R21, 0x4, R15 ;  /* 0x0000000415027824 */ /* 0x000fe200078e020f */
[----:B------:R-:W-:Y:S01]  /*0490*/  LOP3.LUT R5, R5, R7, RZ, 0x3c, !PT ;  /* 0x0000000705057212 */ /* 0x000fe200078e3cff */
[----:B------:R-:W-:Y:S01]  /*04a0*/  IMAD R4, R0, 0x8, R9 ;  /* 0x0000000800047824 */ /* 0x000fe200078e0209 */
[-C--:B------:R-:W-:Y:S01]  /*04b0*/  LEA.HI R14, R14, R6.reuse, RZ, 0x3 ;  /* 0x000000060e0e7211 */ /* 0x080fe200078f18ff */
[----:B------:R-:W-:Y:S01]  /*04c0*/  IMAD R0, R2, 0x8, R3 ;  /* 0x0000000802007824 */ /* 0x000fe200078e0203 */
[----:B------:R-:W-:Y:S01]  /*04d0*/  LEA.HI R2, R6, R6, RZ, 0x1 ;  /* 0x0000000606027211 */ /* 0x000fe200078f08ff */
[----:B------:R-:W-:Y:S01]  /*04e0*/  IMAD.U32 R7, R4, 0x20, R5 ;  /* 0x0000002004077824 */ /* 0x000fe200078e0005 */
[----:B------:R-:W-:Y:S01]  /*04f0*/  SHF.R.S32.HI R3, RZ, 0x1f, R8 ;  /* 0x0000001fff037819 */ /* 0x000fe20000011408 */
[----:B------:R-:W-:Y:S01]  /*0500*/  IMAD.SHL.U32 R21, R21, 0x20, RZ ;  /* 0x0000002015157824 */ /* 0x000fe200078e00ff */
[----:B------:R-:W-:-:S02]  /*0510*/  LOP3.LUT R4, R14, 0xfffffff8, RZ, 0xc0, !PT ;  /* 0xfffffff80e047812 */ /* 0x000fc400078ec0ff */
[----:B------:R-:W-:Y:S01]  /*0520*/  LOP3.LUT R5, R2, 0x7fffffe, RZ, 0xc0, !PT ;  /* 0x07fffffe02057812 */ /* 0x000fe200078ec0ff */
[----:B------:R2:W-:Y:S01]  /*0530*/  STL [R1+0x14], R7 ;  /* 0x0000140701007387 */ /* 0x0005e20000100800 */
[----:B------:R-:W-:Y:S01]  /*0540*/  LEA.HI R3, R3, R22, RZ, 0x3 ;  /* 0x0000001603037211 */ /* 0x000fe200078f18ff */
[C---:B-1----:R-:W-:Y:S01]  /*0550*/  IMAD.IADD R16, R6.reuse, 0x1, -R4 ;  /* 0x0000000106107824 */ /* 0x042fe200078e0a04 */
[----:B------:R-:W-:Y:S01]  /*0560*/  SHF.R.S32.HI R9, RZ, 0x1, R2 ;  /* 0x00000001ff097819 */ /* 0x000fe20000011402 */
[----:B------:R-:W-:Y:S01]  /*0570*/  IMAD.IADD R17, R6, 0x1, -R5 ;  /* 0x0000000106117824 */ /* 0x000fe200078e0a05 */
[----:B------:R-:W-:Y:S01]  /*0580*/  LOP3.LUT R4, R3, 0xfffffff8, RZ, 0xc0, !PT ;  /* 0xfffffff803047812 */ /* 0x000fe200078ec0ff */
[----:B------:R1:W-:Y:S01]  /*0590*/  STL [R1+0x1c], R21 ;  /* 0x00001c1501007387 */ /* 0x0003e20000100800 */
[----:B------:R-:W-:Y:S02]  /*05a0*/  SHF.R.S32.HI R3, RZ, 0x1, R10 ;  /* 0x00000001ff037819 */ /* 0x000fe4000001140a */
[----:B------:R-:W-:Y:S01]  /*05b0*/  SHF.R.S32.HI R5, RZ, 0x1f, R2 ;  /* 0x0000001fff057819 */ /* 0x000fe20000011402 */
[----:B------:R-:W-:Y:S01]  /*05c0*/  IMAD.SHL.U32 R2, R12, 0x10, RZ ;  /* 0x000000100c027824 */ /* 0x000fe200078e00ff */
[C---:B------:R-:W-:Y:S01]  /*05d0*/  LOP3.LUT P6, RZ, R3.reuse, 0x2, RZ, 0xc0, !PT ;  /* 0x0000000203ff7812 */ /* 0x040fe200078cc0ff */
[----:B------:R-:W-:Y:S01]  /*05e0*/  IMAD.SHL.U32 R6, R3, 0x40, RZ ;  /* 0x0000004003067824 */ /* 0x000fe200078e00ff */
[----:B------:R-:W-:Y:S01]  /*05f0*/  LEA.HI R5, R5, R9, RZ, 0x2 ;  /* 0x0000000905057211 */ /* 0x000fe200078f10ff */
[----:B------:R-:W-:Y:S01]  /*0600*/  IMAD.IADD R3, R22, 0x1, -R4 ;  /* 0x0000000116037824 */ /* 0x000fe200078e0a04 */
[----:B------:R-:W-:-:S04]  /*0610*/  SHF.R.S32.HI R248, RZ, 0x2, R248 ;  /* 0x00000002fff87819 */ /* 0x000fc800000114f8 */
[C---:B------:R-:W-:Y:S01]  /*0620*/  LOP3.LUT R10, R3.reuse, 0x1, RZ, 0xc0, !PT ;  /* 0x00000001030a7812 */ /* 0x040fe200078ec0ff */
[----:B------:R-:W-:Y:S01]  /*0630*/  IMAD R248, R20, 0x10, R248 ;  /* 0x0000001014f87824 */ /* 0x000fe200078e02f8 */
[----:B------:R-:W-:Y:S02]  /*0640*/  LOP3.LUT P4, RZ, R3, 0x2, RZ, 0xc0, !PT ;  /* 0x0000000203ff7812 */ /* 0x000fe4000788c0ff */
[----:B------:R-:W-:Y:S01]  /*0650*/  ISETP.NE.U32.AND P5, PT, R10, 0x1, PT ;  /* 0x000000010a00780c */ /* 0x000fe20003fa5070 */
[----:B--2---:R-:W-:-:S03]  /*0660*/  IMAD.SHL.U32 R7, R11, 0x40, RZ ;  /* 0x000000400b077824 */ /* 0x004fc600078e00ff */
[----:B------:R-:W-:Y:S02]  /*0670*/  SEL R238, R238, 0x10, !P5 ;  /* 0x00000010eeee7807 */ /* 0x000fe40006800000 */
[----:B------:R-:W-:Y:S02]  /*0680*/  LOP3.LUT R8, R7, 0x1c0, RZ, 0xc0, !PT ;  /* 0x000001c007087812 */ /* 0x000fe400078ec0ff */
[----:B------:R-:W-:Y:S02]  /*0690*/  LOP3.LUT R7, R5, 0xfffffffc, RZ, 0xc0, !PT ;  /* 0xfffffffc05077812 */ /* 0x000fe400078ec0ff */
[----:B------:R-:W-:Y:S02]  /*06a0*/  LOP3.LUT R4, R8, 0x30, R2, 0xf8, !PT ;  /* 0x0000003008047812 */ /* 0x000fe400078ef802 */
[----:B------:R-:W-:Y:S01]  /*06b0*/  LOP3.LUT R2, R6, 0xc0, RZ, 0xc0, !PT ;  /* 0x000000c006027812 */ /* 0x000fe200078ec0ff */
[----:B------:R-:W-:Y:S01]  /*06c0*/  IMAD.IADD R11, R9, 0x1, -R7 ;  /* 0x00000001090b7824 */ /* 0x000fe200078e0a07 */
[----:B------:R-:W-:-:S02]  /*06d0*/  LOP3.LUT R6, R4, 0x8, R13, 0xf8, !PT ;  /* 0x0000000804067812 */ /* 0x000fc400078ef80d */
[----:B------:R-:W-:Y:S02]  /*06e0*/  SHF.R.U32.HI R4, RZ, 0x3, R8 ;  /* 0x00000003ff047819 */ /* 0x000fe40000011608 */
[----:B------:R-:W-:Y:S02]  /*06f0*/  LOP3.LUT R5, R2, 0x8, R13, 0xf8, !PT ;  /* 0x0000000802057812 */ /* 0x000fe400078ef80d */
[----:B------:R-:W-:Y:S01]  /*0700*/  LOP3.LUT R13, R6, R4, RZ, 0x3c, !PT ;  /* 0x00000004060d7212 */ /* 0x000fe200078e3cff */
[----:B------:R-:W-:Y:S01]  /*0710*/  IMAD.SHL.U32 R6, R18, 0x2, RZ ;  /* 0x0000000212067824 */ /* 0x000fe200078e00ff */
[----:B------:R-:W-:Y:S02]  /*0720*/  LEA.HI R4, R3, R3, RZ, 0x1 ;  /* 0x0000000303047211 */ /* 0x000fe400078f08ff */
[----:B------:R-:W-:Y:S02]  /*0730*/  SHF.R.U32.HI R2, RZ, 0x3, R2 ;  /* 0x00000003ff027819 */ /* 0x000fe40000011602 */
[----:B------:R-:W-:-:S02]  /*0740*/  LOP3.LUT R7, R4, 0x3fffffe, RZ, 0xc0, !PT ;  /* 0x03fffffe04077812 */ /* 0x000fc400078ec0ff */
[----:B------:R-:W-:Y:S02]  /*0750*/  LOP3.LUT R2, R5, R2, RZ, 0x3c, !PT ;  /* 0x0000000205027212 */ /* 0x000fe400078e3cff */
[----:B------:R-:W-:Y:S01]  /*0760*/  SHF.R.S32.HI R8, RZ, 0x7, R19 ;  /* 0x00000007ff087819 */ /* 0x000fe20000011413 */
[C---:B------:R-:W-:Y:S01]  /*0770*/  IMAD.IADD R10, R3.reuse, 0x1, -R7 ;  /* 0x00000001030a7824 */ /* 0x040fe200078e0a07 */
[----:B------:R-:W-:Y:S01]  /*0780*/  SHF.R.S32.HI R5, RZ, 0x3, R14 ;  /* 0x00000003ff057819 */ /* 0x000fe2000001140e */
[----:B------:R-:W-:Y:S01]  /*0790*/  IMAD.SHL.U32 R7, R3, 0x40, RZ ;  /* 0x0000004003077824 */ /* 0x000fe200078e00ff */
[----:B------:R-:W-:Y:S01]  /*07a0*/  SHF.R.S32.HI R3, RZ, 0x1, R4 ;  /* 0x00000001ff037819 */ /* 0x000fe20000011404 */
[--C-:B------:R-:W-:Y:S02]  /*07b0*/  IMAD R9, R8, 0x1000, R6.reuse ;  /* 0x0000100008097824 */ /* 0x100fe400078e0206 */
[----:B------:R-:W-:Y:S01]  /*07c0*/  IMAD R17, R5, 0x8, R17 ;  /* 0x0000000805117824 */ /* 0x000fe200078e0211 */
[----:B------:R-:W-:Y:S01]  /*07d0*/  LOP3.LUT R4, R7, 0x1c0, RZ, 0xc0, !PT ;  /* 0x000001c007047812 */ /* 0x000fe200078ec0ff */
[----:B------:R-:W-:Y:S01]  /*07e0*/  IMAD R213, R12, 0x2, R5 ;  /* 0x000000020cd57824 */ /* 0x000fe200078e0205 */
[C---:B------:R-:W-:Y:S01]  /*07f0*/  LOP3.LUT P3, RZ, R3.reuse, 0x2, RZ, 0xc0, !PT ;  /* 0x0000000203ff7812 */ /* 0x040fe2000786c0ff */
[----:B------:R-:W-:Y:S01]  /*0800*/  IMAD.SHL.U32 R3, R3, 0x40, RZ ;  /* 0x0000004003037824 */ /* 0x000fe200078e00ff */
[----:B------:R-:W-:Y:S01]  /*0810*/  LOP3.LUT R5, R4, 0x20, R21, 0xf8, !PT ;  /* 0x0000002004057812 */ /* 0x000fe200078ef815 */
[----:B------:R-:W-:Y:S01]  /*0820*/  IMAD R7, R12, 0x200, R6 ;  /* 0x000002000c077824 */ /* 0x000fe200078e0206 */
[----:B------:R-:W-:Y:S01]  /*0830*/  SHF.R.U32.HI R6, RZ, 0x3, R4 ;  /* 0x00000003ff067819 */ /* 0x000fe20000011604 */
[----:B------:R-:W-:Y:S01]  /*0840*/  IMAD.SHL.U32 R4, R8, 0x8, RZ ;  /* 0x0000000808047824 */ /* 0x000fe200078e00ff */
[----:B------:R-:W-:Y:S01]  /*0850*/  LOP3.LUT R3, R3, 0xc0, RZ, 0xc0, !PT ;  /* 0x000000c003037812 */ /* 0x000fe200078ec0ff */
[----:B------:R-:W-:Y:S01]  /*0860*/  IMAD R10, R10, 0x20, R7 ;  /* 0x000000200a0a7824 */ /* 0x000fe200078e0207 */
[----:B------:R-:W-:Y:S01]  /*0870*/  LOP3.LUT R8, R5, R6, RZ, 0x3c, !PT ;  /* 0x0000000605087212 */ /* 0x000fe200078e3cff */
[----:B------:R-:W-:Y:S01]  /*0880*/  IMAD R7, R20, 0x400, R9 ;  /* 0x0000040014077824 */ /* 0x000fe200078e0209 */
[----:B------:R-:W-:Y:S01]  /*0890*/  LOP3.LUT R4, R4, 0x8, RZ, 0xc0, !PT ;  /* 0x0000000804047812 */ /* 0x000fe200078ec0ff */
[----:B------:R-:W-:Y:S01]  /*08a0*/  IMAD.U32 R218, R0, 0x20, R2 ;  /* 0x0000002000da7824 */ /* 0x000fe200078e0002 */
[----:B------:R-:W-:Y:S01]  /*08b0*/  SHF.R.U32.HI R5, RZ, 0x3, R3 ;  /* 0x00000003ff057819 */ /* 0x000fe20000011603 */
[----:B------:R-:W-:Y:S01]  /*08c0*/  IMAD.IADD R237, R8, 0x1, R7 ;  /* 0x0000000108ed7824 */ /* 0x000fe200078e0207 */
[C---:B------:R-:W-:Y:S01]  /*08d0*/  R2P PR, R16.reuse, 0x6 ;  /* 0x0000000610007804 */ /* 0x040fe20000000000 */
[----:B------:R-:W-:Y:S01]  /*08e0*/  IMAD.SHL.U32 R0, R16, 0x40, RZ ;  /* 0x0000004010007824 */ /* 0x000fe200078e00ff */
[----:B------:R-:W-:Y:S01]  /*08f0*/  LOP3.LUT R8, R5, R3, R4, 0x1e, !PT ;  /* 0x0000000305087212 */ /* 0x000fe200078e1e04 */
[----:B------:R-:W-:Y:S01]  /*0900*/  IMAD.SHL.U32 R3, R11, 0x40, RZ ;  /* 0x000000400b037824 */ /* 0x000fe200078e00ff */
[----:B------:R-:W-:Y:S01]  /*0910*/  LEA R210, R218, UR5, 0x1 ;  /* 0x00000005dad27c11 */ /* 0x000fe2000f8e08ff */
[C---:B------:R-:W-:Y:S01]  /*0920*/  IMAD.SHL.U32 R6, R15.reuse, 0x10, RZ ;  /* 0x000000100f067824 */ /* 0x040fe200078e00ff */
[----:B------:R-:W-:Y:S01]  /*0930*/  LOP3.LUT R5, R0, 0x1c0, RZ, 0xc0, !PT ;  /* 0x000001c000057812 */ /* 0x000fe200078ec0ff */
[----:B------:R-:W-:Y:S01]  /*0940*/  IMAD.SHL.U32 R2, R15, 0x8, RZ ;  /* 0x000000080f027824 */ /* 0x000fe200078e00ff */
[----:B------:R-:W-:Y:S01]  /*0950*/  LOP3.LUT R3, R3, 0xc0, RZ, 0xc0, !PT ;  /* 0x000000c003037812 */ /* 0x000fe200078ec0ff */
[----:B------:R-:W-:Y:S01]  /*0960*/  IMAD.IADD R8, R8, 0x1, R10 ;  /* 0x0000000108087824 */ /* 0x000fe200078e020a */
[----:B------:R-:W-:Y:S01]  /*0970*/  LOP3.LUT R7, R4, 0x10, R6, 0xf8, !PT ;  /* 0x0000001004077812 */ /* 0x000fe200078ef806 */
[----:B------:R-:W-:Y:S01]  /*0980*/  IMAD R4, R15, 0x200, R13 ;  /* 0x000002000f047824 */ /* 0x000fe200078e020d */
[----:B------:R-:W-:-:S02]  /*0990*/  LOP3.LUT R2, R2, 0x8, RZ, 0xc0, !PT ;  /* 0x0000000802027812 */ /* 0x000fc400078ec0ff */
[----:B------:R-:W-:Y:S02]  /*09a0*/  SHF.R.U32.HI R6, RZ, 0x3, R5 ;  /* 0x00000003ff067819 */ /* 0x000fe40000011605 */
[--C-:B------:R-:W-:Y:S02]  /*09b0*/  SHF.R.U32.HI R0, RZ, 0x3, R3.reuse ;  /* 0x00000003ff007819 */ /* 0x100fe40000011603 */
[--C-:B------:R-:W-:Y:S02]  /*09c0*/  LOP3.LUT R6, R6, R5, R2.reuse, 0x1e, !PT ;  /* 0x0000000506067212 */ /* 0x100fe400078e1e02 */
[C---:B------:R-:W-:Y:S01]  /*09d0*/  LOP3.LUT R5, R0.reuse, R3, R2, 0x1e, !PT ;  /* 0x0000000300057212 */ /* 0x040fe200078e1e02 */
[----:B------:R-:W-:Y:S01]  /*09e0*/  IMAD.SHL.U32 R2, R17, 0x20, RZ ;  /* 0x0000002011027824 */ /* 0x000fe200078e00ff */
[----:B------:R-:W-:Y:S01]  /*09f0*/  LOP3.LUT R3, R0, R7, R3, 0x1e, !PT ;  /* 0x0000000700037212 */ /* 0x000fe200078e1e03 */
[----:B------:R-:W-:Y:S01]  /*0a00*/  IMAD.U32 R213, R213, 0x200, R6 ;  /* 0x00000200d5d57824 */ /* 0x000fe200078e0006 */
[----:B------:R-:W-:Y:S01]  /*0a10*/  SEL R0, R219, 0xffffffe0, !P6 ;  /* 0xffffffe0db007807 */ /* 0x000fe20007000000 */
[----:B------:R-:W-:Y:S01]  /*0a20*/  IMAD R220, R20, 0x200, R2 ;  /* 0x0000020014dc7824 */ /* 0x000fe200078e0202 */
[----:B------:R-:W-:Y:S01]  /*0a30*/  LEA R237, R237, UR4, 0x1 ;  /* 0x00000004eded7c11 */ /* 0x000fe2000f8e08ff */
[----:B------:R-:W-:Y:S01]  /*0a40*/  IMAD.IADD R217, R2, 0x1, R3 ;  /* 0x0000000102d97824 */ /* 0x000fe200078e0203 */
[----:B------:R-:W-:Y:S01]  /*0a50*/  LEA R3, R4, UR4, 0x1 ;  /* 0x0000000404037c11 */ /* 0x000fe2000f8e08ff */
[----:B------:R-:W-:Y:S01]  /*0a60*/  IMAD.IADD R210, R210, 0x1, R0 ;  /* 0x00000001d2d27824 */ /* 0x000fe200078e0200 */
[----:B------:R-:W-:Y:S01]  /*0a70*/  LOP3.LUT P0, RZ, R11, 0x2, RZ, 0xc0, !PT ;  /* 0x000000020bff7812 */ /* 0x000fe2000780c0ff */
[----:B------:R-:W-:Y:S01]  /*0a80*/  IMAD.U32 R0, RZ, RZ, UR7 ;  /* 0x00000007ff007e24 */ /* 0x000fe2000f8e00ff */
[----:B------:R-:W-:Y:S01]  /*0a90*/  USHF.R.S32.HI UR7, URZ, 0x1f, UR61 ;  /* 0x0000001f3f077899 */ /* 0x000fe2000801143d */
[----:B------:R-:W-:Y:S01]  /*0aa0*/  IMAD.IADD R220, R220, 0x1, R5 ;  /* 0x00000001dcdc7824 */ /* 0x000fe200078e0205 */
[----:B------:R-:W-:Y:S01]  /*0ab0*/  LEA R213, R213, UR5, 0x1 ;  /* 0x00000005d5d57c11 */ /* 0x000fe2000f8e08ff */
[----:B------:R-:W-:-:S02]  /*0ac0*/  IMAD.U32 R0, RZ, RZ, UR10 ;  /* 0x0000000aff007e24 */ /* 0x000fc4000f8e00ff */
[----:B------:R-:W-:Y:S01]  /*0ad0*/  IMAD.MOV.U32 R0, RZ, RZ, 0x40 ;  /* 0x00000040ff007424 */ /* 0x000fe200078e00ff */
[----:B------:R-:W-:Y:S01]  /*0ae0*/  LEA R211, R220, UR4, 0x1 ;  /* 0x00000004dcd37c11 */ /* 0x000fe2000f8e08ff */
[----:B------:R-:W-:Y:S02]  /*0af0*/  IMAD.U32 R2, RZ, RZ, UR7 ;  /* 0x00000007ff027e24 */ /* 0x000fe4000f8e00ff */
[----:B------:R-:W-:Y:S01]  /*0b00*/  IMAD.U32 R2, RZ, RZ, UR6 ;  /* 0x00000006ff027e24 */ /* 0x000fe2000f8e00ff */
[----:B------:R-:W-:Y:S01]  /*0b10*/  UIADD3 UR6, UR4, 0x9000, URZ ;  /* 0x0000900004067890 */ /* 0x000fe2000fffe03f */
[----:B------:R-:W-:Y:S01]  /*0b20*/  SEL R2, R219, 0xffffffe0, !P1 ;  /* 0xffffffe0db027807 */ /* 0x000fe20004800000 */
[C---:B------:R-:W-:Y:S01]  /*0b30*/  VIADD R240, R237.reuse, 0x20 ;  /* 0x00000020edf07836 */ /* 0x040fe20000000000 */
[----:B------:R-:W-:Y:S01]  /*0b40*/  SEL R0, R0, 0xffffffc0, !P2 ;  /* 0xffffffc000007807 */ /* 0x000fe20005000000 */
[----:B------:R-:W-:Y:S01]  /*0b50*/  @P4 VIADD R240, R237, 0xffffffe0 ;  /* 0xffffffe0edf04836 */ /* 0x000fe20000000000 */
[----:B------:R-:W-:Y:S01]  /*0b60*/  SEL R219, R219, 0xffffffe0, !P0 ;  /* 0xffffffe0dbdb7807 */ /* 0x000fe20004000000 */
[----:B------:R-:W-:Y:S01]  /*0b70*/  IMAD.IADD R214, R213, 0x1, R2 ;  /* 0x00000001d5d67824 */ /* 0x000fe200078e0202 */
[----:B------:R-:W-:Y:S01]  /*0b80*/  LEA R5, R8, UR6, 0x1 ;  /* 0x0000000608057c11 */ /* 0x000fe2000f8e08ff */
[----:B------:R-:W-:-:S02]  /*0b90*/  IMAD.IADD R239, R237, 0x1, R238 ;  /* 0x00000001edef7824 */ /* 0x000fc400078e02ee */
[----:B------:R-:W-:Y:S02]  /*0ba0*/  IMAD.IADD R238, R238, 0x1, R240 ;  /* 0x00000001eeee7824 */ /* 0x000fe400078e02f0 */
[C---:B------:R-:W-:Y:S01]  /*0bb0*/  VIADD R4, R5.reuse, 0x20 ;  /* 0x0000002005047836 */ /* 0x040fe20000000000 */
[----:B------:R1:W-:Y:S01]  /*0bc0*/  STL [R1+0x8], R5 ;  /* 0x0000080501007387 */ /* 0x0003e20000100800 */
[----:B------:R-:W-:Y:S02]  /*0bd0*/  @P3 VIADD R4, R5, 0xffffffe0 ;  /* 0xffffffe005043836 */ /* 0x000fe40000000000 */
[--C-:B------:R-:W-:Y:S02]  /*0be0*/  IMAD.IADD R216, R213, 0x1, R0.reuse ;  /* 0x00000001d5d87824 */ /* 0x100fe400078e0200 */
[----:B------:R-:W-:Y:S01]  /*0bf0*/  IMAD.IADD R215, R214, 0x1, R0 ;  /* 0x00000001d6d77824 */ /* 0x000fe200078e0200 */
[----:B------:R1:W-:Y:S01]  /*0c00*/  STL [R1+0xc], R4 ;  /* 0x00000c0401007387 */ /* 0x0003e20000100800 */
[----:B------:R-:W-:-:S07]  /*0c10*/  IMAD.IADD R212, R211, 0x1, R219 ;  /* 0x00000001d3d47824 */ /* 0x000fce00078e02db */
.L_x_624:
        /* <DEDUP_REMOVED lines=16> */
[----:B-123--:R-:W-:Y:S01]  /*0d20*/  IMAD.U32 R4, RZ, RZ, UR6 ;  /* 0x00000006ff047e24 */ /* 0x00efe2000f8e00ff */
[----:B------:R-:W-:Y:S01]  /*0d30*/  UISETP.NE.U32.AND UP0, UPT, UR12, URZ, UPT ;  /* 0x0000003f0c00728c */ /* 0x000fe2000bf05070 */
[----:B------:R-:W-:Y:S01]  /*0d40*/  IMAD.U32 R6, RZ, RZ, UR10 ;  /* 0x0000000aff067e24 */ /* 0x000fe2000f8e00ff */
[----:B------:R-:W-:Y:S01]  /*0d50*/  @UP4 UIADD3.X UR11, UR5, UR11, URZ, UP1, !UPT ;  /* 0x0000000b050b4290 */ /* 0x000fe20008ffe43f */
[----:B------:R-:W-:Y:S01]  /*0d60*/  IMAD.U32 R5, RZ, RZ, UR7 ;  /* 0x00000007ff057e24 */ /* 0x000fe2000f8e00ff */
[----:B------:R-:W-:-:S02]  /*0d70*/  UIADD3.X UR12, UR5, UR13, URZ, UP2, !UPT ;  /* 0x0000000d050c7290 */ /* 0x000fc400097fe43f */
        /* <DEDUP_REMOVED lines=45> */
.L_x_594:
        /* <DEDUP_REMOVED lines=10> */
[----:B------:R-:W-:Y:S02]  /*10f0*/  UIMAD.WIDE.U32 UR18, UR61, UR6, URZ ;  /* 0x000000063d1272a5 */ /* 0x000fe4000f8e003f */
[----:B------:R-:W-:Y:S02]  /*1100*/  UIMAD UR6, UR52, UR6, URZ ;  /* 0x00000006340672a4 */ /* 0x000fe4000f8e023f */
[----:B------:R-:W2:Y:S01]  /*1110*/  S2UR UR14, SR_CTAID.X ;  /* 0x00000000000e79c3 */ /* 0x000ea20000002500 */
[----:B------:R-:W-:Y:S02]  /*1120*/  UISETP.NE.AND UP1, UPT, UR59, -0x1, UPT ;  /* 0xffffffff3b00788c */ /* 0x000fe4000bf25270 */
[----:B------:R-:W-:Y:S01]  /*1130*/  UIMAD UR13, UR61, UR7, UR6 ;  /* 0x000000073d0d72a4 */ /* 0x000fe2000f8e0206 */
[----:B------:R-:W-:-:S02]  /*1140*/  ULDC UR53, c[0x0][0x2d4] ;  /* 0x0000b50000357ab9 */ /* 0x000fc40000000800 */
[----:B------:R-:W-:Y:S01]  /*1150*/  @!UP2 ULDC.64 UR6, c[0x0][0x418] ;  /* 0x000106000006aab9 */ /* 0x000fe20000000a00 */
[----:B------:R-:W-:Y:S01]  /*1160*/  ULDC.64 UR30, c[0x0][0x240] ;  /* 0x00009000001e7ab9 */ /* 0x000fe20000000a00 */
[----:B------:R-:W3:Y:S01]  /*1170*/  S2UR UR45, SR_CTAID.Z ;  /* 0x00000000002d79c3 */ /* 0x000ee20000002700 */
[----:B------:R-:W-:Y:S02]  /*1180*/  @!UP2 UIMAD.WIDE.U32 UR34, UR61, UR6, URZ ;  /* 0x000000063d22a2a5 */ /* 0x000fe4000f8e003f */
[----:B------:R-:W-:Y:S01]  /*1190*/  USHF.R.S32.HI UR29, URZ, 0x1f, UR53 ;  /* 0x0000001f3f1d7899 */ /* 0x000fe20008011435 */
[----:B------:R-:W-:Y:S01]  /*11a0*/  @UP1 ULDC.64 UR22, c[0x0][0x248] ;  /* 0x0000920000161ab9 */ /* 0x000fe20000000a00 */
[----:B------:R-:W-:Y:S01]  /*11b0*/  ULDC UR55, c[0x0][0x2dc] ;  /* 0x0000b70000377ab9 */ /* 0x000fe20000000800 */
[----:B------:R-:W-:Y:S01]  /*11c0*/  ULDC UR54, c[0x0][0x270] ;  /* 0x00009c0000367ab9 */ /* 0x000fe20000000800 */
[----:B-1----:R-:W-:Y:S01]  /*11d0*/  IABS R6, R7 ;  /* 0x0000000700067213 */ /* 0x002fe20000000000 */
[----:B------:R-:W-:Y:S01]  /*11e0*/  UIADD3 UR32, UR19, UR13, URZ ;  /* 0x0000000d13207290 */ /* 0x000fe2000fffe03f */
[----:B------:R-:W-:Y:S01]  /*11f0*/  ISETP.NE.AND P3, PT, R7, RZ, PT ;  /* 0x000000ff0700720c */ /* 0x000fe20003f65270 */
[----:B------:R-:W-:Y:S01]  /*1200*/  USHF.L.U64.HI UR20, UR61, 0x7, UR52 ;  /* 0x000000073d147899 */ /* 0x000fe20008010234 */
[----:B------:R-:W1:Y:S01]  /*1210*/  I2F.RP R4, R6 ;  /* 0x0000000600047306 */ /* 0x000e620000209400 */
[----:B------:R-:W-:Y:S01]  /*1220*/  ULDC.U8 UR33, c[0x0][0x3d8] ;  /* 0x0000f60000217ab9 */ /* 0x000fe20000000000 */
[----:B------:R-:W-:-:S02]  /*1230*/  UIMAD UR17, UR12, UR31, URZ ;  /* 0x0000001f0c1172a4 */ /* 0x000fc4000f8e023f */
[----:B--2---:R-:W-:Y:S02]  /*1240*/  UIMAD.WIDE.U32 UR24, UR14, UR10, URZ ;  /* 0x0000000a0e1872a5 */ /* 0x004fe4000f8e003f */
[----:B------:R-:W-:Y:S02]  /*1250*/  UISETP.NE.AND UP3, UPT, UR33, URZ, UPT ;  /* 0x0000003f2100728c */ /* 0x000fe4000bf65270 */
[----:B------:R-:W-:Y:S02]  /*1260*/  UIMAD UR38, UR14, UR11, UR25 ;  /* 0x0000000b0e2672a4 */ /* 0x000fe4000f8e0219 */
[----:B------:R-:W-:Y:S01]  /*1270*/  USHF.L.U32 UR14, UR61, 0x7, URZ ;  /* 0x000000073d0e7899 */ /* 0x000fe2000800063f */
[----:B------:R-:W-:Y:S01]  /*1280*/  @UP2 ULDC.64 UR10, c[0x0][0x420] ;  /* 0x00010800000a2ab9 */ /* 0x000fe20000000a00 */
[----:B---3--:R-:W-:Y:S01]  /*1290*/  IABS R2, UR45 ;  /* 0x0000002d00027c13 */ /* 0x008fe20008000000 */
[----:B------:R-:W-:Y:S01]  /*12a0*/  @UP2 UIMAD.WIDE.U32 UR36, UR12, UR10, URZ ;  /* 0x0000000a0c2422a5 */ /* 0x000fe2000f8e003f */
[----:B-1----:R-:W1:Y:S01]  /*12b0*/  MUFU.RCP R4, R4 ;  /* 0x0000000400047308 */ /* 0x002e620000001000 */
[----:B------:R-:W-:-:S02]  /*12c0*/  @!UP2 UIMAD UR10, UR52, UR6, URZ ;  /* 0x00000006340aa2a4 */ /* 0x000fc4000f8e023f */
[----:B------:R-:W-:Y:S02]  /*12d0*/  UIADD3 UR6, UR16, 0x3f, URZ ;  /* 0x0000003f10067890 */ /* 0x000fe4000fffe03f */
[----:B------:R-:W-:Y:S02]  /*12e0*/  @!UP2 UIMAD UR21, UR61, UR7, UR10 ;  /* 0x000000073d15a2a4 */ /* 0x000fe4000f8e020a */
[----:B------:R-:W-:Y:S02]  /*12f0*/  UIADD3 UR7, UR16, 0x80, UR58 ;  /* 0x0000008010077890 */ /* 0x000fe4000fffe03a */
[----:B------:R-:W-:Y:S01]  /*1300*/  @UP2 UIMAD UR43, UR12, UR11, UR37 ;  /* 0x0000000b0c2b22a4 */ /* 0x000fe2000f8e0225 */
[----:B------:R-:W-:Y:S01]  /*1310*/  ULDC UR10, c[0x0][0x394] ;  /* 0x0000e500000a7ab9 */ /* 0x000fe20000000800 */
[----:B------:R-:W-:Y:S02]  /*1320*/  USHF.R.S32.HI UR11, URZ, 0x1f, UR6 ;  /* 0x0000001f3f0b7899 */ /* 0x000fe40008011406 */
[----:B------:R-:W-:-:S02]  /*1330*/  UIADD3 UR7, UR7, UR10, -UR5 ;  /* 0x0000000a07077290 */ /* 0x000fc4000fffe805 */
[----:B------:R-:W-:Y:S01]  /*1340*/  @UP1 UIADD3 UR10, UR57, UR59, URZ ;  /* 0x0000003b390a1290 */ /* 0x000fe2000fffe03f */
[----:B-1----:R-:W-:Y:S01]  /*1350*/  VIADD R4, R4, 0xffffffe ;  /* 0x0ffffffe04047836 */ /* 0x002fe20000000000 */
[----:B------:R-:W-:Y:S02]  /*1360*/  ULEA.HI UR26, UR11, UR6, URZ, 0x6 ;  /* 0x000000060b1a7291 */ /* 0x000fe4000f8f303f */
[----:B------:R-:W-:Y:S01]  /*1370*/  UIADD3 UR11, UR7, 0x3f, URZ ;  /* 0x0000003f070b7890 */ /* 0x000fe2000fffe03f */
[----:B------:R-:W1:Y:S01]  /*1380*/  F2I.FTZ.U32.TRUNC.NTZ R5, R4 ;  /* 0x0000000400057305 */ /* 0x000e62000021f000 */
[----:B------:R-:W-:Y:S02]  /*1390*/  @UP1 UIMAD.WIDE.U32 UR6, UR10, UR22, URZ ;  /* 0x000000160a0612a5 */ /* 0x000fe4000f8e003f */
[----:B------:R-:W-:Y:S02]  /*13a0*/  @UP1 UIMAD UR10, UR10, UR23, URZ ;  /* 0x000000170a0a12a4 */ /* 0x000fe4000f8e023f */
[----:B------:R-:W-:-:S02]  /*13b0*/  USEL UR27, UR14, URZ, UP0 ;  /* 0x0000003f0e1b7287 */ /* 0x000fc40008000000 */
[----:B------:R-:W-:Y:S02]  /*13c0*/  @UP1 UIADD3 UR46, UR7, UR10, URZ ;  /* 0x0000000a072e1290 */ /* 0x000fe4000fffe03f */
[----:B------:R-:W-:Y:S02]  /*13d0*/  USHF.R.S32.HI UR10, URZ, 0x1f, UR11 ;  /* 0x0000001f3f0a7899 */ /* 0x000fe4000801140b */
[----:B------:R-:W-:Y:S01]  /*13e0*/  UIMAD.WIDE.U32 UR14, UR12, UR30, URZ ;  /* 0x0000001e0c0e72a5 */ /* 0x000fe2000f8e003f */
[----:B------:R-:W-:Y:S01]  /*13f0*/  @UP1 UMOV UR44, UR6 ;  /* 0x00000006002c1c82 */ /* 0x000fe20008000000 */
[----:B------:R-:W-:Y:S01]  /*1400*/  ULEA.HI UR19, UR10, UR11, URZ, 0x6 ;  /* 0x0000000b0a137291 */ /* 0x000fe2000f8f303f */
[----:B-1----:R-:W-:Y:S01]  /*1410*/  IMAD.MOV R0, RZ, RZ, -R5 ;  /* 0x000000ffff007224 */ /* 0x002fe200078e0a05 */
[----:B------:R-:W-:Y:S01]  /*1420*/  ULDC.U8 UR25, c[0x0][0x480] ;  /* 0x0001200000197ab9 */ /* 0x000fe20000000000 */
[----:B------:R-:W-:Y:S01]  /*1430*/  IMAD.MOV.U32 R4, RZ, RZ, RZ ;  /* 0x000000ffff047224 */ /* 0x000fe200078e00ff */
[----:B------:R-:W-:Y:S01]  /*1440*/  UIMAD.WIDE UR6, UR55, UR54, URZ ;  /* 0x00000036370672a5 */ /* 0x000fe2000f8e023f */
[----:B------:R-:W-:Y:S01]  /*1450*/  IMAD R0, R0, R6, RZ ;  /* 0x0000000600007224 */ /* 0x000fe200078e02ff */
[----:B------:R-:W-:-:S02]  /*1460*/  UIMAD.WIDE.U32 UR10, UR61, UR53, URZ ;  /* 0x000000353d0a72a5 */ /* 0x000fc4000f8e003f */
[----:B------:R-:W-:Y:S01]  /*1470*/  UIMAD UR13, UR29, UR61, URZ ;  /* 0x0000003d1d0d72a4 */ /* 0x000fe2000f8e023f */
[----:B------:R-:W-:Y:S01]  /*1480*/  IMAD.HI.U32 R0, R5, R0, R4 ;  /* 0x0000000005007227 */ /* 0x000fe200078e0004 */
[----:B------:R-:W-:Y:S02]  /*1490*/  UISETP.NE.AND UP4, UPT, UR25, URZ, UPT ;  /* 0x0000003f1900728c */ /* 0x000fe4000bf85270 */
[----:B------:R-:W-:Y:S02]  /*14a0*/  USEL UR51, UR18, UR14, !UP2 ;  /* 0x0000000e12337287 */ /* 0x000fe4000d000000 */
[----:B------:R-:W-:Y:S01]  /*14b0*/  USEL UR25, UR20, URZ, UP0 ;  /* 0x0000003f14197287 */ /* 0x000fe20008000000 */
[----:B------:R-:W-:Y:S01]  /*14c0*/  IMAD.HI.U32 R0, R0, R2, RZ ;  /* 0x0000000200007227 */ /* 0x000fe200078e00ff */
[----:B------:R-:W-:Y:S02]  /*14d0*/  @UP2 UIADD3 UR32, UR15, UR17, URZ ;  /* 0x000000110f202290 */ /* 0x000fe4000fffe03f */
[----:B------:R-:W-:Y:S01]  /*14e0*/  UIMAD.WIDE.U32 UR14, UR6, UR10, URZ ;  /* 0x0000000a060e72a5 */ /* 0x000fe2000f8e003f */
[----:B------:R-:W-:Y:S01]  /*14f0*/  IMAD.MOV R4, RZ, RZ, -R0 ;  /* 0x000000ffff047224 */ /* 0x000fe200078e0a00 */
[----:B------:R-:W-:-:S02]  /*1500*/  UIMAD UR20, UR7, UR10, URZ ;  /* 0x0000000a071472a4 */ /* 0x000fc4000f8e023f */
[----:B------:R-:W-:Y:S01]  /*1510*/  UIMAD UR10, UR52, UR53, UR13 ;  /* 0x00000035340a72a4 */ /* 0x000fe2000f8e020d */
[C---:B------:R-:W-:Y:S01]  /*1520*/  IMAD R2, R6.reuse, R4, R2 ;  /* 0x0000000406027224 */ /* 0x040fe200078e0202 */
[----:B------:R-:W-:Y:S01]  /*1530*/  ULDC UR40, c[0x0][0x2c4] ;  /* 0x0000b10000287ab9 */ /* 0x000fe20000000800 */
[----:B------:R-:W-:Y:S01]  /*1540*/  @UP3 ULDC UR13, c[0x0][0x2e4] ;  /* 0x0000b900000d3ab9 */ /* 0x000fe20000000800 */
[----:B------:R-:W-:Y:S02]  /*1550*/  UIADD3 UR17, UR11, UR10, URZ ;  /* 0x0000000a0b117290 */ /* 0x000fe4000fffe03f */
[----:B------:R-:W-:Y:S01]  /*1560*/  ISETP.GT.U32.AND P1, PT, R6, R2, PT ;  /* 0x000000020600720c */ /* 0x000fe20003f24070 */
[----:B------:R-:W-:Y:S02]  /*1570*/  USHF.R.S32.HI UR11, URZ, 0x6, UR26 ;  /* 0x000000063f0b7899 */ /* 0x000fe4000801141a */
[----:B------:R-:W-:Y:S02]  /*1580*/  USHF.R.S32.HI UR10, URZ, 0x6, UR19 ;  /* 0x000000063f0a7899 */ /* 0x000fe40008011413 */
[----:B------:R-:W-:-:S02]  /*1590*/  @UP3 UIMAD UR18, UR61, UR40, URZ ;  /* 0x000000283d1232a4 */ /* 0x000fc4000f8e023f */
[----:B------:R-:W-:Y:S02]  /*15a0*/  UISETP.LT.AND UP0, UPT, UR11, UR10, UPT ;  /* 0x0000000a0b00728c */ /* 0x000fe4000bf01270 */
[----:B------:R-:W-:Y:S02]  /*15b0*/  @UP3 USEL UR18, UR18, UR12, !UP2 ;  /* 0x0000000c12123287 */ /* 0x000fe4000d000000 */
[----:B------:R-:W-:Y:S02]  /*15c0*/  USEL UR33, UR11, UR10, UP0 ;  /* 0x0000000a0b217287 */ /* 0x000fe40008000000 */
        /* <DEDUP_REMOVED lines=13> */
[----:B------:R-:W-:Y:S02]  /*16a0*/  UIADD3 UR41, UR15, UR13, URZ ;  /* 0x0000000d0f297290 */ /* 0x000fe4000fffe03f */
[----:B------:R-:W-:Y:S02]  /*16b0*/  UIMAD UR13, UR7, UR12, URZ ;  /* 0x0000000c070d72a4 */ /* 0x000fe4000f8e023f */
[----:B------:R-:W-:Y:S01]  /*16c0*/  UIADD3.X UR14, UR18, UR25, URZ, UP0, !UPT ;  /* 0x00000019120e7290 */ /* 0x000fe200087fe43f */
[----:B------:R-:W-:Y:S01]  /*16d0*/  @P0 VIADD R0, R0, 0x1 ;  /* 0x0000000100000836 */ /* 0x000fe20000000000 */
[----:B------:R-:W-:Y:S01]  /*16e0*/  UIMAD UR7, UR7, UR10, URZ ;  /* 0x0000000a070772a4 */ /* 0x000fe2000f8e023f */
[----:B------:R-:W-:Y:S01]  /*16f0*/  PLOP3.LUT P0, PT, PT, PT, UP3, 0x80, 0x0 ;  /* 0x000000000000781c */ /* 0x000fe20003f0f038 */
[----:B------:R-:W-:Y:S02]  /*1700*/  @UP1 UIADD3 UR28, UR57, UR59, URZ ;  /* 0x0000003b391c1290 */ /* 0x000fe4000fffe03f */
[----:B------:R-:W-:Y:S01]  /*1710*/  @!UP2 UIADD3 UR43, UR35, UR21, URZ ;  /* 0x00000015232ba290 */ /* 0x000fe2000fffe03f */
[----:B------:R-:W-:Y:S01]  /*1720*/  @!P2 IADD3 R0, -R0, RZ, RZ ;  /* 0x000000ff0000a210 */ /* 0x000fe20007ffe1ff */
[----:B------:R-:W-:Y:S01]  /*1730*/  UIMAD.WIDE.U32 UR26, UR6, UR10, URZ ;  /* 0x0000000a061a72a5 */ /* 0x000fe2000f8e003f */
[----:B------:R-:W-:Y:S01]  /*1740*/  @!P3 LOP3.LUT R0, RZ, R7, RZ, 0x33, !PT ;  /* 0x00000007ff00b212 */ /* 0x000fe200078e33ff */
[----:B------:R-:W-:Y:S01]  /*1750*/  @UP1 ULDC.64 UR20, c[0x0][0x250] ;  /* 0x0000940000141ab9 */ /* 0x000fe20000000a00 */
[----:B------:R-:W-:-:S02]  /*1760*/  UIMAD UR10, UR6, UR14, UR7 ;  /* 0x0000000e060a72a4 */ /* 0x000fc4000f8e0207 */
[----:B------:R-:W-:Y:S02]  /*1770*/  @UP1 UIMAD.WIDE.U32 UR6, UR28, UR20, URZ ;  /* 0x000000141c0612a5 */ /* 0x000fe4000f8e003f */
[----:B------:R-:W-:Y:S02]  /*1780*/  @!UP3 UIMAD UR19, UR61, UR54, UR45 ;  /* 0x000000363d13b2a4 */ /* 0x000fe4000f8e022d */
[----:B------:R-:W-:Y:S02]  /*1790*/  @UP2 UIADD3 UR41, UR11, UR13, URZ ;  /* 0x0000000d0b292290 */ /* 0x000fe4000fffe03f */
[----:B------:R-:W-:Y:S02]  /*17a0*/  UIMAD UR42, UR45, UR55, URZ ;  /* 0x000000372d2a72a4 */ /* 0x000fe4000f8e023f */
[----:B------:R-:W-:Y:S02]  /*17b0*/  @UP1 UIMAD UR11, UR28, UR21, URZ ;  /* 0x000000151c0b12a4 */ /* 0x000fe4000f8e023f */
[----:B------:R-:W-:-:S02]  /*17c0*/  @!UP3 UIMAD UR29, UR19, UR40, URZ ;  /* 0x00000028131db2a4 */ /* 0x000fc4000f8e023f */
[----:B------:R-:W-:Y:S02]  /*17d0*/  USEL UR48, UR38, URZ, UP4 ;  /* 0x0000003f26307287 */ /* 0x000fe4000a000000 */
[----:B------:R-:W-:Y:S02]  /*17e0*/  USHF.R.S32.HI UR39, URZ, 0x1f, UR58 ;  /* 0x0000001f3f277899 */ /* 0x000fe4000801143a */
        /* <DEDUP_REMOVED lines=18> */
.L_x_596:
        /* <DEDUP_REMOVED lines=13> */
.L_x_597:
[----:B------:R-:W-:Y:S01]  /*19e0*/  @UP2 UMOV UR13, UR36 ;  /* 0x00000024000d2c82 */ /* 0x000fe20008000000 */
[----:B------:R-:W-:Y:S01]  /*19f0*/  @!UP2 UMOV UR13, UR34 ;  /* 0x00000022000dac82 */ /* 0x000fe20008000000 */
[----:B------:R-:W-:Y:S01]  /*1a00*/  SHF.R.S32.HI R10, RZ, 0x1f, R0 ;  /* 0x0000001fff0a7819 */ /* 0x000fe20000011400 */
[----:B------:R-:W-:Y:S06]  /*1a10*/  @!P0 BRA `(.L_x_598) ;  /* 0x0000000000208947 */ /* 0x000fec0003800000 */
[----:B------:R-:W1:Y:S01]  /*1a20*/  S2UR UR10, SR_CTAID.Z ;  /* 0x00000000000a79c3 */ /* 0x000e620000002700 */
[----:B------:R-:W-:Y:S01]  /*1a30*/  @!UP2 UIMAD UR12, UR61, UR53, URZ ;  /* 0x000000353d0ca2a4 */ /* 0x000fe2000f8e023f */
[----:B------:R-:W-:Y:S01]  /*1a40*/  ULDC UR6, c[0x0][0x2c0] ;  /* 0x0000b00000067ab9 */ /* 0x000fe20000000800 */
[----:B------:R-:W-:Y:S02]  /*1a50*/  ULDC UR7, c[0x0][0x2e4] ;  /* 0x0000b90000077ab9 */ /* 0x000fe40000000800 */
[----:B------:R-:W-:Y:S02]  /*1a60*/  ULEA UR7, UR6, UR7, 0x7 ;  /* 0x0000000706077291 */ /* 0x000fe4000f8e383f */
[----:B------:R-:W-:-:S04]  /*1a70*/  ULEA UR6, UR61, UR12, 0x7 ;  /* 0x0000000c3d067291 */ /* 0x000fc8000f8e383f */
[----:B-1----:R-:W-:Y:S01]  /*1a80*/  UIMAD UR6, UR7, UR10, UR6 ;  /* 0x0000000a070672a4 */ /* 0x002fe2000f8e0206 */
[----:B------:R-:W-:Y:S11]  /*1a90*/  BRA `(.L_x_599) ;  /* 0x00000000000c7947 */ /* 0x000ff60003800000 */
.L_x_598:
[----:B------:R-:W1:Y:S02]  /*1aa0*/  S2UR UR6, SR_CTAID.Z ;  /* 0x00000000000679c3 */ /* 0x000e640000002700 */
[----:B-1----:R-:W-:-:S04]  /*1ab0*/  UIMAD UR6, UR61, UR54, UR6 ;  /* 0x000000363d0672a4 */ /* 0x002fc8000f8e0206 */
[----:B------:R-:W-:-:S12]  /*1ac0*/  UIMAD UR6, UR6, UR53, URZ ;  /* 0x00000035060672a4 */ /* 0x000fd8000f8e023f */
.L_x_599:
[----:B------:R-:W2:Y:S04]  /*1ad0*/  LDL.64 R6, [R1+0x20] ;  /* 0x0000200001067983 */ /* 0x000ea80000100a00 */
[----:B------:R1:W2:Y:S01]  /*1ae0*/  LDL.64 R12, [R1+0x20] ;  /* 0x00002000010c7983 */ /* 0x0002a20000100a00 */
[----:B------:R-:W3:Y:S01]  /*1af0*/  S2UR UR7, SR_CTAID.Z ;  /* 0x00000000000779c3 */ /* 0x000ee20000002700 */
[----:B------:R-:W-:Y:S01]  /*1b00*/  ULDC.64 UR10, c[0x0][0x258] ;  /* 0x00009600000a7ab9 */ /* 0x000fe20000000a00 */
[----:B------:R-:W-:Y:S01]  /*1b10*/  UIADD3 UR19, -UR5, UR16, UR58 ;  /* 0x0000001005137290 */ /* 0x000fe2000fffe13a */
[----:B------:R-:W4:Y:S01]  /*1b20*/  S2R R26, SR_TID.X ;  /* 0x00000000001a7919 */ /* 0x000f220000002100 */
[----:B------:R-:W-:Y:S01]  /*1b30*/  IMAD.U32 R9, RZ, RZ, UR10 ;  /* 0x0000000aff097e24 */ /* 0x000fe2000f8e00ff */
[----:B------:R-:W-:Y:S01]  /*1b40*/  ULDC UR53, c[0x0][0x398] ;  /* 0x0000e60000357ab9 */ /* 0x000fe20000000800 */
[----:B------:R-:W-:Y:S01]  /*1b50*/  UIMAD UR35, UR55, UR54, URZ ;  /* 0x00000036372372a4 */ /* 0x000fe2000f8e023f */
[----:B------:R-:W5:Y:S01]  /*1b60*/  S2R R27, SR_TID.X ;  /* 0x00000000001b7919 */ /* 0x000f620000002100 */
[----:B------:R-:W1:Y:S01]  /*1b70*/  S2UR UR60, SR_CTAID.Z ;  /* 0x00000000003c79c3 */ /* 0x000e620000002700 */
[----:B------:R-:W-:Y:S01]  /*1b80*/  UIADD3 UR14, UR17, UR6, URZ ;  /* 0x00000006110e7290 */ /* 0x000fe2000fffe03f */
[----:B------:R-:W-:Y:S01]  /*1b90*/  BSSY B1, `(.L_x_595) ;  /* 0x00007d2000017945 */ /* 0x000fe20003800000 */
[----:B------:R-:W3:Y:S01]  /*1ba0*/  S2R R24, SR_TID.X ;  /* 0x0000000000187919 */ /* 0x000ee20000002100 */
[----:B------:R-:W-:-:S02]  /*1bb0*/  USHF.L.U32 UR27, UR35, 0x6, URZ ;  /* 0x00000006231b7899 */ /* 0x000fc4000800063f */
[----:B------:R-:W-:Y:S02]  /*1bc0*/  UIADD3 UR34, UR17, UR29, URZ ;  /* 0x0000001d11227290 */ /* 0x000fe4000fffe03f */
[----:B------:R-:W-:Y:S01]  /*1bd0*/  UIADD3 UR26, UP2, UP0, UR26, UR27, UR42 ;  /* 0x0000001b1a1a7290 */ /* 0x000fe2000f85e02a */
[----:B------:R-:W-:Y:S01]  /*1be0*/  ULDC.64 UR24, c[0x0][0x478] ;  /* 0x00011e0000187ab9 */ /* 0x000fe20000000a00 */
[----:B------:R-:W-:Y:S01]  /*1bf0*/  ULDC.64 UR28, c[0x0][0x210] ;  /* 0x00008400001c7ab9 */ /* 0x000fe20000000a00 */
[----:B------:R-:W-:Y:S01]  /*1c00*/  UIMAD.WIDE UR14, UR14, 0x4, UR24 ;  /* 0x000000040e0e78a5 */ /* 0x000fe2000f8e0218 */
[----:B------:R-:W-:Y:S02]  /*1c10*/  ULDC.64 UR36, c[0x0][0x2b0] ;  /* 0x0000ac0000247ab9 */ /* 0x000fe40000000a00 */
[----:B------:R-:W-:Y:S01]  /*1c20*/  ULDC.64 UR24, c[0x0][0x3e0] ;  /* 0x0000f80000187ab9 */ /* 0x000fe20000000a00 */
[----:B------:R-:W-:Y:S01]  /*1c30*/  UIADD3 UR6, UR33, -0x1, URZ ;  /* 0xffffffff21067890 */ /* 0x000fe2000fffe03f */
[----:B----4-:R-:W-:-:S04]  /*1c40*/  SHF.R.S32.HI R26, RZ, 0x1f, R26 ;  /* 0x0000001fff1a7819 */ /* 0x010fc8000001141a */
[----:B-----5:R-:W-:-:S04]  /*1c50*/  LEA.HI R26, R26, R27, RZ, 0x2 ;  /* 0x0000001b1a1a7211 */ /* 0x020fc800078f10ff */
[----:B------:R-:W-:Y:S02]  /*1c60*/  SHF.R.S32.HI R26, RZ, 0x2, R26 ;  /* 0x00000002ff1a7819 */ /* 0x000fe4000001141a */
[----:B---3--:R-:W-:Y:S02]  /*1c70*/  SHF.R.S32.HI R8, RZ, 0x1f, R24 ;  /* 0x0000001fff087819 */ /* 0x008fe40000011418 */
[----:B------:R-:W-:Y:S02]  /*1c80*/  SHF.R.S32.HI R16, RZ, 0x1f, R26 ;  /* 0x0000001fff107819 */ /* 0x000fe4000001141a */
[----:B------:R-:W-:-:S04]  /*1c90*/  IADD3 R2, P0, R26, UR17, RZ ;  /* 0x000000111a027c10 */ /* 0x000fc8000ff1e0ff */
[----:B------:R-:W-:Y:S01]  /*1ca0*/  IADD3.X R4, R16, UR18, RZ, P0, !PT ;  /* 0x0000001210047c10 */ /* 0x000fe200087fe4ff */
[----:B--2---:R-:W-:-:S04]  /*1cb0*/  IMAD.MOV.U32 R12, RZ, RZ, R6 ;  /* 0x000000ffff0c7224 */ /* 0x004fc800078e0006 */
[----:B------:R-:W-:Y:S01]  /*1cc0*/  IMAD R6, R4, UR30, RZ ;  /* 0x0000001e04067c24 */ /* 0x000fe2000f8e02ff */
[----:B------:R-:W-:-:S03]  /*1cd0*/  SHF.R.S32.HI R13, RZ, 0x1f, R12 ;  /* 0x0000001fff0d7819 */ /* 0x000fc6000001140c */
[C---:B------:R-:W-:Y:S02]  /*1ce0*/  IMAD.WIDE.U32 R4, R2.reuse, UR30, R12 ;  /* 0x0000001e02047c25 */ /* 0x040fe4000f8e000c */
[----:B------:R2:W-:Y:S02]  /*1cf0*/  STL [R1+0x24], R13 ;  /* 0x0000240d01007387 */ /* 0x0005e40000100800 */
[----:B------:R-:W-:Y:S01]  /*1d00*/  IMAD R2, R2, UR31, R6 ;  /* 0x0000001f02027c24 */ /* 0x000fe2000f8e0206 */
[----:B------:R-:W-:Y:S01]  /*1d10*/  USHF.R.S32.HI UR31, URZ, 0x1f, UR7 ;  /* 0x0000001f3f1f7899 */ /* 0x000fe20008011407 */
[----:B------:R-:W-:-:S03]  /*1d20*/  IADD3 R6, P0, R4, UR51, RZ ;  /* 0x0000003304067c10 */ /* 0x000fc6000ff1e0ff */
[----:B------:R-:W-:Y:S01]  /*1d30*/  UIMAD UR7, UR31, UR10, URZ ;  /* 0x0000000a1f0772a4 */ /* 0x000fe2000f8e023f */
[----:B------:R-:W-:Y:S02]  /*1d40*/  IADD3.X R7, R5, UR32, R2, P0, !PT ;  /* 0x0000002005077c10 */ /* 0x000fe400087fe402 */
[----:B------:R-:W-:Y:S01]  /*1d50*/  IADD3 R4, P0, R12, UR13, RZ ;  /* 0x0000000d0c047c10 */ /* 0x000fe2000ff1e0ff */
[----:B-1----:R-:W-:Y:S01]  /*1d60*/  UIMAD UR30, UR60, UR11, UR7 ;  /* 0x0000000b3c1e72a4 */ /* 0x002fe2000f8e0207 */
[----:B------:R-:W-:Y:S02]  /*1d70*/  ULDC.64 UR12, c[0x0][0x428] ;  /* 0x00010a00000c7ab9 */ /* 0x000fe40000000a00 */
[----:B------:R-:W-:Y:S01]  /*1d80*/  ULDC.64 UR10, c[0x0][0x420] ;  /* 0x00010800000a7ab9 */ /* 0x000fe20000000a00 */
[----:B------:R-:W-:Y:S01]  /*1d90*/  IADD3.X R5, R13, UR43, RZ, P0, !PT ;  /* 0x0000002b0d057c10 */ /* 0x000fe200087fe4ff */
[----:B------:R-:W-:Y:S01]  /*1da0*/  IMAD.U32 R2, RZ, RZ, UR10 ;  /* 0x0000000aff027e24 */ /* 0x000fe2000f8e00ff */
[----:B------:R-:W-:Y:S01]  /*1db0*/  UIMAD UR7, UR18, UR10, URZ ;  /* 0x0000000a120772a4 */ /* 0x000fe2000f8e023f */
[----:B------:R-:W-:-:S03]  /*1dc0*/  IMAD.WIDE.U32 R6, R9, UR60, R6 ;  /* 0x0000003c09067c25 */ /* 0x000fc6000f8e0006 */
[----:B------:R-:W-:Y:S01]  /*1dd0*/  UIMAD UR18, UR17, UR11, UR7 ;  /* 0x0000000b111272a4 */ /* 0x000fe2000f8e0207 */
[----:B------:R-:W-:Y:S01]  /*1de0*/  IMAD.WIDE.U32 R4, R2, UR17, R4 ;  /* 0x0000001102047c25 */ /* 0x000fe2000f8e0004 */
[----:B------:R-:W-:Y:S01]  /*1df0*/  LEA.HI R2, R8, R24, RZ, 0x5 ;  /* 0x0000001808027211 */ /* 0x000fe200078f28ff */
[----:B------:R-:W-:Y:S01]  /*1e00*/  UIADD3 UR7, UR19, -UR53, URZ ;  /* 0x8000003513077290 */ /* 0x000fe2000fffe03f */
[----:B------:R-:W-:Y:S01]  /*1e10*/  LEA R244, P4, R6, UR28, 0x1 ;  /* 0x0000001c06f47c11 */ /* 0x000fe2000f8808ff */
[----:B------:R-:W-:Y:S01]  /*1e20*/  UIMAD UR17, UR31, UR12, URZ ;  /* 0x0000000c1f1172a4 */ /* 0x000fe2000f8e023f */
[----:B------:R-:W-:Y:S01]  /*1e30*/  LOP3.LUT R8, R2, 0xffffffe0, RZ, 0xc0, !PT ;  /* 0xffffffe002087812 */ /* 0x000fe200078ec0ff */
[----:B------:R-:W-:Y:S01]  /*1e40*/  USHF.R.S32.HI UR32, URZ, 0x1f, UR7 ;  /* 0x0000001f3f207899 */ /* 0x000fe20008011407 */
[----:B------:R-:W-:Y:S01]  /*1e50*/  VIADD R5, R5, UR18 ;  /* 0x0000001205057c36 */ /* 0x000fe20008000000 */
[----:B------:R-:W-:Y:S01]  /*1e60*/  UIMAD UR13, UR60, UR13, UR17 ;  /* 0x0000000d3c0d72a4 */ /* 0x000fe2000f8e0211 */
[----:B------:R-:W-:Y:S01]  /*1e70*/  IMAD R9, R16, UR10, RZ ;  /* 0x0000000a10097c24 */ /* 0x000fe2000f8e02ff */
[----:B------:R-:W-:Y:S01]  /*1e80*/  ULEA.HI UR32, UR32, UR7, URZ, 0x6 ;  /* 0x0000000720207291 */ /* 0x000fe2000f8f303f */
[----:B------:R-:W-:Y:S01]  /*1e90*/  IMAD.IADD R24, R24, 0x1, -R8 ;  /* 0x0000000118187824 */ /* 0x000fe200078e0a08 */
[----:B------:R-:W-:Y:S01]  /*1ea0*/  ULDC.64 UR18, c[0x0][0x400] ;  /* 0x0001000000127ab9 */ /* 0x000fe20000000a00 */
[----:B------:R-:W-:Y:S01]  /*1eb0*/  IMAD.U32 R8, RZ, RZ, UR12 ;  /* 0x0000000cff087e24 */ /* 0x000fe2000f8e00ff */
[----:B------:R-:W-:Y:S01]  /*1ec0*/  USHF.R.S32.HI UR12, URZ, 0x1f, UR27 ;  /* 0x0000001f3f0c7899 */ /* 0x000fe2000801141b */
[----:B------:R-:W-:Y:S01]  /*1ed0*/  IMAD R9, R26, UR11, R9 ;  /* 0x0000000b1a097c24 */ /* 0x000fe2000f8e0209 */
[----:B------:R-:W-:Y:S01]  /*1ee0*/  USHF.R.S32.HI UR32, URZ, 0x6, UR32 ;  /* 0x000000063f207899 */ /* 0x000fe20008011420 */
[----:B------:R-:W-:Y:S01]  /*1ef0*/  IMAD.WIDE.U32 R4, R8, UR60, R4 ;  /* 0x0000003c08047c25 */ /* 0x000fe2000f8e0004 */
[----:B------:R-:W-:Y:S01]  /*1f00*/  UIADD3.X UR7, UR45, UR12, UR47, UP2, UP0 ;  /* 0x0000000c2d077290 */ /* 0x000fe200097e042f */
[----:B------:R-:W-:Y:S01]  /*1f10*/  SHF.R.S32.HI R8, RZ, 0x5, R2 ;  /* 0x00000005ff087819 */ /* 0x000fe20000011402 */
[----:B------:R-:W-:Y:S01]  /*1f20*/  UISETP.LT.AND UP0, UPT, URZ, UR32, UPT ;  /* 0x000000203f00728c */ /* 0x000fe2000bf01270 */
[----:B------:R-:W-:Y:S01]  /*1f30*/  VIADD R5, R5, UR13 ;  /* 0x0000000d05057c36 */ /* 0x000fe20008000000 */
[----:B------:R-:W-:Y:S01]  /*1f40*/  UIADD3 UR12, UP3, UP2, UR49, UR26, UR50 ;  /* 0x0000001a310c7290 */ /* 0x000fe2000fa7e032 */
[----:B------:R-:W-:Y:S01]  /*1f50*/  VIADD R7, R7, UR30 ;  /* 0x0000001e07077c36 */ /* 0x000fe20008000000 */
[----:B------:R-:W-:Y:S01]  /*1f60*/  USEL UR32, URZ, UR32, !UP0 ;  /* 0x000000203f207287 */ /* 0x000fe2000c000000 */
[----:B------:R-:W-:Y:S01]  /*1f70*/  IMAD R8, R8, UR35, R24 ;  /* 0x0000002308087c24 */ /* 0x000fe2000f8e0218 */
[----:B------:R-:W-:Y:S01]  /*1f80*/  UIADD3.X UR7, UR48, UR7, UR41, UP3, UP2 ;  /* 0x0000000730077290 */ /* 0x000fe20009fe4429 */
[----:B------:R-:W-:Y:S01]  /*1f90*/  IMAD.WIDE.U32 R4, R26, UR10, R4 ;  /* 0x0000000a1a047c25 */ /* 0x000fe2000f8e0004 */
[----:B------:R-:W-:Y:S01]  /*1fa0*/  UISETP.GT.AND UP0, UPT, UR33, UR32, UPT ;  /* 0x000000202100728c */ /* 0x000fe2000bf04270 */
[----:B------:R-:W-:-:S02]  /*1fb0*/  LEA.HI.X R245, R6, UR29, R7, 0x1, P4 ;  /* 0x0000001d06f57c11 */ /* 0x000fc4000a0f0c07 */
[----:B------:R-:W-:Y:S01]  /*1fc0*/  IADD3 R2, P0, R8, UR12, RZ ;  /* 0x0000000c08027c10 */ /* 0x000fe2000ff1e0ff */
[----:B------:R-:W-:Y:S01]  /*1fd0*/  IMAD.IADD R5, R5, 0x1, R9 ;  /* 0x0000000105057824 */ /* 0x000fe200078e0209 */
[----:B------:R-:W-:Y:S01]  /*1fe0*/  LEA R242, P3, R4, UR24, 0x1 ;  /* 0x0000001804f27c11 */ /* 0x000fe2000f8608ff */
[----:B------:R-:W-:Y:S01]  /*1ff0*/  UIMAD.WIDE UR12, UR34, 0x4, UR36 ;  /* 0x00000004220c78a5 */ /* 0x000fe2000f8e0224 */
[----:B------:R-:W-:Y:S02]  /*2000*/  LEA.HI.X.SX32 R8, R8, UR7, 0x1, P0 ;  /* 0x0000000708087c11 */ /* 0x000fe400080f0eff */
[----:B------:R-:W-:Y:S02]  /*2010*/  PLOP3.LUT P0, PT, PT, PT, UP0, 0x80, 0x0 ;  /* 0x000000000000781c */ /* 0x000fe40003f0f008 */
[----:B------:R-:W-:Y:S01]  /*2020*/  LEA R226, P2, R2, UR18, 0x2 ;  /* 0x0000001202e27c11 */ /* 0x000fe2000f8410ff */
[----:B------:R-:W-:Y:S01]  /*2030*/  UMOV UR18, UR15 ;  /* 0x0000000f00127c82 */ /* 0x000fe20008000000 */
[----:B------:R-:W-:-:S02]  /*2040*/  LEA.HI.X R243, R4, UR25, R5, 0x1, P3 ;  /* 0x0000001904f37c11 */ /* 0x000fc400098f0c05 */
[----:B------:R-:W-:Y:S01]  /*2050*/  LEA.HI.X R225, R2, UR19, R8, 0x2, P2 ;  /* 0x0000001302e17c11 */ /* 0x000fe200090f1408 */
[----:B------:R-:W-:-:S06]  /*2060*/  UMOV UR19, UR14 ;  /* 0x0000000e00137c82 */ /* 0x000fcc0008000000 */
[----:B--2---:R-:W-:Y:S05]  /*2070*/  @P0 BRA `(.L_x_600) ;  /* 0x0000000800140947 */ /* 0x004fea0003800000 */
        /* <DEDUP_REMOVED lines=19> */
.L_x_601:
[----:B------:R-:W-:Y:S01]  /*21b0*/  @UP1 UIADD3 UR14, UR57, UR59, URZ ;  /* 0x0000003b390e1290 */ /* 0x000fe2000fffe03f */
[----:B------:R-:W-:-:S03]  /*21c0*/  @UP1 ULDC.64 UR10, c[0x0][0x458] ;  /* 0x00011600000a1ab9 */ /* 0x000fc60000000a00 */
[----:B------:R-:W-:Y:S02]  /*21d0*/  @UP1 UIMAD.WIDE.U32 UR12, UR14, UR10, URZ ;  /* 0x0000000a0e0c12a5 */ /* 0x000fe4000f8e003f */
[----:B------:R-:W-:-:S04]  /*21e0*/  @UP1 UIMAD UR14, UR14, UR11, URZ ;  /* 0x0000000b0e0e12a4 */ /* 0x000fc8000f8e023f */
[----:B------:R-:W-:Y:S01]  /*21f0*/  @UP1 UIADD3 UR16, UR13, UR14, URZ ;  /* 0x0000000e0d101290 */ /* 0x000fe2000fffe03f */
[----:B------:R-:W-:Y:S11]  /*2200*/  @P1 BRA `(.L_x_602) ;  /* 0x00000000002c1947 */ /* 0x000ff60003800000 */
        /* <DEDUP_REMOVED lines=11> */
.L_x_602:
[----:B------:R-:W1:Y:S01]  /*22c0*/  S2UR UR14, SR_CTAID.Z ;  /* 0x00000000000e79c3 */ /* 0x000e620000002700 */
[----:B------:R-:W-:Y:S01]  /*22d0*/  UIMAD UR13, UR39, UR6, URZ ;  /* 0x00000006270d72a4 */ /* 0x000fe2000f8e023f */
[----:B------:R-:W-:Y:S01]  /*22e0*/  IMAD.U32 R4, RZ, RZ, UR6 ;  /* 0x00000006ff047e24 */ /* 0x000fe2000f8e00ff */
[----:B------:R-:W-:Y:S01]  /*22f0*/  UIMAD UR5, UR56, -0x80, UR5 ;  /* 0xffffff80380578a4 */ /* 0x000fe2000f8e0205 */
[----:B------:R-:W-:Y:S01]  /*2300*/  VIADD R2, R26, 0x40 ;  /* 0x000000401a027836 */ /* 0x000fe20000000000 */
[----:B------:R-:W-:Y:S01]  /*2310*/  UIMAD UR13, UR58, UR7, UR13 ;  /* 0x000000073a0d72a4 */ /* 0x000fe2000f8e020d */
[----:B------:R-:W-:Y:S01]  /*2320*/  IMAD.WIDE.U32 R4, R4, UR58, R12 ;  /* 0x0000003a04047c25 */ /* 0x000fe2000f8e000c */
[----:B------:R-:W-:Y:S02]  /*2330*/  BSSY B0, `(.L_x_603) ;  /* 0x000001b000007945 */ /* 0x000fe40003800000 */
[----:B------:R-:W-:Y:S02]  /*2340*/  ISETP.GE.AND P1, PT, R26, UR5, PT ;  /* 0x000000051a007c0c */ /* 0x000fe4000bf26270 */
[----:B------:R-:W-:-:S02]  /*2350*/  MOV R0, UR13 ;  /* 0x0000000d00007c02 */ /* 0x000fc40008000f00 */
[----:B------:R-:W-:-:S04]  /*2360*/  IADD3 R6, P0, R4, UR17, RZ ;  /* 0x0000001104067c10 */ /* 0x000fc8000ff1e0ff */
[----:B------:R-:W-:Y:S02]  /*2370*/  IADD3.X R7, R5, UR18, R0, P0, !PT ;  /* 0x0000001205077c10 */ /* 0x000fe400087fe400 */
[----:B------:R-:W-:Y:S01]  /*2380*/  ISETP.GE.AND P0, PT, R2, UR5, PT ;  /* 0x0000000502007c0c */ /* 0x000fe2000bf06270 */
[----:B-1----:R-:W-:-:S03]  /*2390*/  USHF.R.S32.HI UR19, URZ, 0x1f, UR14 ;  /* 0x0000001f3f137899 */ /* 0x002fc6000801140e */
[----:B------:R-:W-:Y:S02]  /*23a0*/  ULDC.64 UR14, c[0x0][0x468] ;  /* 0x00011a00000e7ab9 */ /* 0x000fe40000000a00 */
[----:B------:R-:W-:Y:S01]  /*23b0*/  UIMAD UR13, UR19, UR14, URZ ;  /* 0x0000000e130d72a4 */ /* 0x000fe2000f8e023f */
[----:B------:R-:W-:-:S05]  /*23c0*/  MOV R0, UR14 ;  /* 0x0000000e00007c02 */ /* 0x000fca0008000f00 */
[----:B------:R-:W1:Y:S02]  /*23d0*/  S2UR UR19, SR_CTAID.Z ;  /* 0x00000000001379c3 */ /* 0x000e640000002700 */
[----:B-1----:R-:W-:Y:S01]  /*23e0*/  UIMAD UR15, UR19, UR15, UR13 ;  /* 0x0000000f130f72a4 */ /* 0x002fe2000f8e020d */
[----:B------:R-:W-:-:S05]  /*23f0*/  IMAD.WIDE.U32 R6, R0, UR19, R6 ;  /* 0x0000001300067c25 */ /* 0x000fca000f8e0006 */
        /* <DEDUP_REMOVED lines=14> */
.L_x_604:
[----:B------:R-:W-:Y:S05]  /*24e0*/  BSYNC B0 ;  /* 0x0000000000007941 */ /* 0x000fea0003800000 */
.L_x_603:
        /* <DEDUP_REMOVED lines=15> */
.L_x_606:
[----:B------:R-:W-:Y:S05]  /*25e0*/  BSYNC B0 ;  /* 0x0000000000007941 */ /* 0x000fea0003800000 */
.L_x_605:
        /* <DEDUP_REMOVED lines=30> */
.L_x_608:
[----:B------:R-:W-:Y:S05]  /*27d0*/  BSYNC B0 ;  /* 0x0000000000007941 */ /* 0x000fea0003800000 */
.L_x_607:
        /* <DEDUP_REMOVED lines=15> */
.L_x_600:
[----:B------:R-:W2:Y:S01]  /*28d0*/  LDL R25, [R1+0x14] ;  /* 0x0000140001197983 */ /* 0x000ea20000100800 */
[----:B------:R-:W-:Y:S01]  /*28e0*/  UIMAD UR11, UR39, UR20, URZ ;  /* 0x00000014270b72a4 */ /* 0x000fe2000f8e023f */
[----:B------:R-:W-:Y:S01]  /*28f0*/  IMAD.U32 R6, RZ, RZ, UR20 ;  /* 0x00000014ff067e24 */ /* 0x000fe2000f8e00ff */
[----:B------:R-:W-:Y:S01]  /*2900*/  UIMAD UR10, UR39, UR22, URZ ;  /* 0x00000016270a72a4 */ /* 0x000fe2000f8e023f */
[----:B------:R-:W-:Y:S01]  /*2910*/  IMAD.U32 R4, RZ, RZ, UR22 ;  /* 0x00000016ff047e24 */ /* 0x000fe2000f8e00ff */
[----:B------:R-:W-:Y:S01]  /*2920*/  UIMAD UR7, UR56, -0x80, UR5 ;  /* 0xffffff80380778a4 */ /* 0x000fe2000f8e0205 */
[----:B------:R-:W-:Y:S01]  /*2930*/  VIADD R2, R26, 0x40 ;  /* 0x000000401a027836 */ /* 0x000fe20000000000 */
[----:B------:R-:W-:Y:S01]  /*2940*/  UIMAD UR11, UR58, UR21, UR11 ;  /* 0x000000153a0b72a4 */ /* 0x000fe2000f8e020b */
[--C-:B------:R-:W-:Y:S01]  /*2950*/  IMAD.WIDE.U32 R6, R6, UR58, R12.reuse ;  /* 0x0000003a06067c25 */ /* 0x100fe2000f8e000c */
[----:B------:R-:W-:Y:S02]  /*2960*/  UIMAD UR10, UR58, UR23, UR10 ;  /* 0x000000173a0a72a4 */ /* 0x000fe4000f8e020a */
[----:B------:R-:W-:Y:S01]  /*2970*/  ISETP.GE.AND P2, PT, R2, UR7, PT ;  /* 0x0000000702007c0c */ /* 0x000fe2000bf46270 */
[----:B------:R-:W-:Y:S01]  /*2980*/  IMAD.WIDE.U32 R4, R4, UR58, R12 ;  /* 0x0000003a04047c25 */ /* 0x000fe2000f8e000c */
[----:B------:R-:W-:Y:S01]  /*2990*/  IADD3 R6, P1, R6, UR38, RZ ;  /* 0x0000002606067c10 */ /* 0x000fe2000ff3e0ff */
[----:B------:R-:W-:-:S02]  /*29a0*/  ULDC.64 UR14, c[0x0][0x268] ;  /* 0x00009a00000e7ab9 */ /* 0x000fc40000000a00 */
[----:B------:R-:W-:Y:S01]  /*29b0*/  IMAD.MOV.U32 R251, RZ, RZ, 0x7f800000 ;  /* 0x7f800000fffb7424 */ /* 0x000fe200078e00ff */
[----:B------:R-:W-:Y:S01]  /*29c0*/  IADD3 R4, P0, R4, UR44, RZ ;  /* 0x0000002c04047c10 */ /* 0x000fe2000ff1e0ff */
[----:B------:R-:W-:Y:S02]  /*29d0*/  IMAD.U32 R2, RZ, RZ, UR11 ;  /* 0x0000000bff027e24 */ /* 0x000fe4000f8e00ff */
[----:B------:R-:W-:Y:S02]  /*29e0*/  IMAD.MOV.U32 R252, RZ, RZ, 0x7f800000 ;  /* 0x7f800000fffc7424 */ /* 0x000fe400078e00ff */
[----:B------:R-:W-:Y:S02]  /*29f0*/  IMAD.MOV.U32 R249, RZ, RZ, 0x7f800000 ;  /* 0x7f800000fff97424 */ /* 0x000fe400078e00ff */
[----:B------:R-:W-:Y:S01]  /*2a00*/  IMAD.MOV.U32 R250, RZ, RZ, 0x7f800000 ;  /* 0x7f800000fffa7424 */ /* 0x000fe200078e00ff */
[----:B------:R-:W1:Y:S01]  /*2a10*/  S2UR UR17, SR_CTAID.Z ;  /* 0x00000000001179c3 */ /* 0x000e620000002700 */
[----:B------:R-:W-:Y:S01]  /*2a20*/  IMAD.U32 R9, RZ, RZ, UR10 ;  /* 0x0000000aff097e24 */ /* 0x000fe2000f8e00ff */
[----:B------:R-:W-:Y:S01]  /*2a30*/  ULDC.64 UR10, c[0x0][0x260] ;  /* 0x00009800000a7ab9 */ /* 0x000fe20000000a00 */
[----:B------:R-:W-:Y:S01]  /*2a40*/  IADD3.X R7, R7, UR40, R2, P1, !PT ;  /* 0x0000002807077c10 */ /* 0x000fe20008ffe402 */
[----:B------:R-:W-:Y:S01]  /*2a50*/  IMAD R8, R10, UR14, RZ ;  /* 0x0000000e0a087c24 */ /* 0x000fe2000f8e02ff */
[----:B------:R-:W-:Y:S01]  /*2a60*/  ISETP.GE.AND P3, PT, R26, UR7, PT ;  /* 0x000000071a007c0c */ /* 0x000fe2000bf66270 */
[----:B------:R-:W-:Y:S01]  /*2a70*/  IMAD R2, R10, UR10, RZ ;  /* 0x0000000a0a027c24 */ /* 0x000fe2000f8e02ff */
[----:B------:R-:W-:Y:S01]  /*2a80*/  IADD3.X R5, R5, UR46, R9, P0, !PT ;  /* 0x0000002e05057c10 */ /* 0x000fe200087fe409 */
[----:B------:R-:W-:Y:S01]  /*2a90*/  IMAD R8, R0, UR15, R8 ;  /* 0x0000000f00087c24 */ /* 0x000fe2000f8e0208 */
[----:B------:R-:W-:Y:S01]  /*2aa0*/  LEA R196, R218, UR4, 0x1 ;  /* 0x00000004dac47c11 */ /* 0x000fe2000f8e08ff */
[----:B------:R-:W-:Y:S01]  /*2ab0*/  IMAD.WIDE.U32 R6, R0, UR14, R6 ;  /* 0x0000000e00067c25 */ /* 0x000fe2000f8e0006 */
[----:B------:R-:W-:-:S03]  /*2ac0*/  UIADD3 UR50, UR58, UR16, URZ ;  /* 0x000000103a327290 */ /* 0x000fc6000fffe03f */
[----:B------:R-:W-:Y:S02]  /*2ad0*/  VIADD R209, R220, 0x1800 ;  /* 0x00001800dcd17836 */ /* 0x000fe40000000000 */
[----:B------:R-:W-:Y:S01]  /*2ae0*/  VIADD R208, R217, 0x1800 ;  /* 0x00001800d9d07836 */ /* 0x000fe20000000000 */
[----:B------:R-:W-:Y:S01]  /*2af0*/  CS2R R126, SRZ ;  /* 0x00000000007e7805 */ /* 0x000fe2000001ff00 */
[C---:B------:R-:W-:Y:S01]  /*2b00*/  IMAD R9, R0.reuse, UR11, R2 ;  /* 0x0000000b00097c24 */ /* 0x040fe2000f8e0202 */
[----:B------:R-:W3:Y:S01]  /*2b10*/  @!P3 LDC.64 R20, c[0x0][0x220] ;  /* 0x00008800ff14bb82 */ /* 0x000ee20000000a00 */
[----:B------:R-:W-:Y:S01]  /*2b20*/  IMAD.WIDE.U32 R4, R0, UR10, R4 ;  /* 0x0000000a00047c25 */ /* 0x000fe2000f8e0004 */
[----:B------:R-:W-:Y:S02]  /*2b30*/  @!P2 IADD3 R0, P0, R26, 0x40, RZ ;  /* 0x000000401a00a810 */ /* 0x000fe40007f1e0ff */
[----:B------:R-:W-:Y:S02]  /*2b40*/  CS2R R124, SRZ ;  /* 0x00000000007c7805 */ /* 0x000fe4000001ff00 */
[----:B------:R-:W-:-:S02]  /*2b50*/  CS2R R130, SRZ ;  /* 0x0000000000827805 */ /* 0x000fc4000001ff00 */
[----:B------:R-:W-:Y:S02]  /*2b60*/  CS2R R128, SRZ ;  /* 0x0000000000807805 */ /* 0x000fe4000001ff00 */
[----:B------:R-:W-:Y:S01]  /*2b70*/  CS2R R122, SRZ ;  /* 0x00000000007a7805 */ /* 0x000fe2000001ff00 */
[----:B------:R-:W-:Y:S01]  /*2b80*/  @!P2 IMAD.X R13, RZ, RZ, R16, P0 ;  /* 0x000000ffff0da224 */ /* 0x000fe200000e0610 */
[----:B------:R-:W-:Y:S02]  /*2b90*/  PLOP3.LUT P0, PT, PT, PT, UP4, 0x80, 0x0 ;  /* 0x000000000000781c */ /* 0x000fe40003f0f048 */
[----:B------:R-:W-:Y:S02]  /*2ba0*/  CS2R R120, SRZ ;  /* 0x0000000000787805 */ /* 0x000fe4000001ff00 */
[----:B------:R-:W-:Y:S01]  /*2bb0*/  @!P2 IADD3 R12, P1, R26, 0x40, RZ ;  /* 0x000000401a0ca810 */ /* 0x000fe20007f3e0ff */
[----:B------:R-:W-:Y:S01]  /*2bc0*/  IMAD.IADD R5, R5, 0x1, R9 ;  /* 0x0000000105057824 */ /* 0x000fe200078e0209 */
[----:B------:R-:W4:Y:S01]  /*2bd0*/  @!P3 LDC.64 R18, c[0x0][0x218] ;  /* 0x00008600ff12bb82 */ /* 0x000f220000000a00 */
[----:B------:R-:W-:Y:S01]  /*2be0*/  IMAD.IADD R7, R7, 0x1, R8 ;  /* 0x0000000107077824 */ /* 0x000fe200078e0208 */
[----:B------:R-:W-:Y:S01]  /*2bf0*/  CS2R R118, SRZ ;  /* 0x0000000000767805 */ /* 0x000fe2000001ff00 */
[----:B------:R-:W-:Y:S01]  /*2c00*/  @!P2 IMAD.X R2, RZ, RZ, R16, P1 ;  /* 0x000000ffff02a224 */ /* 0x000fe200008e0610 */
[----:B------:R-:W-:Y:S01]  /*2c10*/  CS2R R116, SRZ ;  /* 0x0000000000747805 */ /* 0x000fe2000001ff00 */
[----:B------:R-:W-:Y:S01]  /*2c20*/  @!P2 IMAD.MOV.U32 R10, RZ, RZ, R4 ;  /* 0x000000ffff0aa224 */ /* 0x000fe200078e0004 */
[----:B------:R-:W-:Y:S01]  /*2c30*/  CS2R R110, SRZ ;  /* 0x00000000006e7805 */ /* 0x000fe2000001ff00 */
[----:B------:R-:W-:Y:S01]  /*2c40*/  @!P2 IMAD.MOV.U32 R11, RZ, RZ, R5 ;  /* 0x000000ffff0ba224 */ /* 0x000fe200078e0005 */
[----:B------:R-:W-:Y:S01]  /*2c50*/  CS2R R108, SRZ ;  /* 0x00000000006c7805 */ /* 0x000fe2000001ff00 */
[----:B------:R-:W-:Y:S01]  /*2c60*/  @!P2 IMAD R15, R13, UR22, RZ ;  /* 0x000000160d0fac24 */ /* 0x000fe2000f8e02ff */
[----:B------:R-:W-:Y:S01]  /*2c70*/  CS2R R114, SRZ ;  /* 0x0000000000727805 */ /* 0x000fe2000001ff00 */
[----:B------:R-:W-:Y:S01]  /*2c80*/  @!P2 IMAD R2, R2, UR20, RZ ;  /* 0x000000140202ac24 */ /* 0x000fe2000f8e02ff */
[----:B------:R-:W-:Y:S01]  /*2c90*/  CS2R R112, SRZ ;  /* 0x0000000000707805 */ /* 0x000fe2000001ff00 */
[----:B------:R-:W-:Y:S01]  /*2ca0*/  @!P2 IMAD.MOV.U32 R8, RZ, RZ, R6 ;  /* 0x000000ffff08a224 */ /* 0x000fe200078e0006 */
[----:B------:R-:W-:Y:S01]  /*2cb0*/  CS2R R106, SRZ ;  /* 0x00000000006a7805 */ /* 0x000fe2000001ff00 */
[----:B------:R-:W-:Y:S01]  /*2cc0*/  @!P2 IMAD.MOV.U32 R9, RZ, RZ, R7 ;  /* 0x000000ffff09a224 */ /* 0x000fe200078e0007 */
[----:B------:R-:W-:Y:S01]  /*2cd0*/  CS2R R104, SRZ ;  /* 0x0000000000687805 */ /* 0x000fe2000001ff00 */
[C---:B------:R-:W-:Y:S01]  /*2ce0*/  @!P2 IMAD R23, R0.reuse, UR23, R15 ;  /* 0x000000170017ac24 */ /* 0x040fe2000f8e020f */
[----:B------:R-:W-:Y:S01]  /*2cf0*/  CS2R R102, SRZ ;  /* 0x0000000000667805 */ /* 0x000fe2000001ff00 */
[----:B------:R-:W-:Y:S01]  /*2d00*/  @!P2 IMAD.WIDE.U32 R10, R0, UR22, R10 ;  /* 0x00000016000aac25 */ /* 0x000fe2000f8e000a */
[----:B------:R-:W-:-:S02]  /*2d10*/  CS2R R100, SRZ ;  /* 0x0000000000647805 */ /* 0x000fc4000001ff00 */
[----:B------:R-:W-:Y:S02]  /*2d20*/  CS2R R94, SRZ ;  /* 0x00000000005e7805 */ /* 0x000fe4000001ff00 */
[----:B------:R-:W-:Y:S01]  /*2d30*/  CS2R R92, SRZ ;  /* 0x00000000005c7805 */ /* 0x000fe2000001ff00 */
[C---:B------:R-:W-:Y:S01]  /*2d40*/  @!P3 IMAD R14, R16.reuse, UR20, RZ ;  /* 0x00000014100ebc24 */ /* 0x040fe2000f8e02ff */
[----:B------:R-:W-:Y:S01]  /*2d50*/  CS2R R98, SRZ ;  /* 0x0000000000627805 */ /* 0x000fe2000001ff00 */
[----:B------:R-:W-:Y:S01]  /*2d60*/  @!P3 IMAD R0, R16, UR22, RZ ;  /* 0x000000161000bc24 */ /* 0x000fe2000f8e02ff */
[----:B------:R-:W-:Y:S01]  /*2d70*/  CS2R R96, SRZ ;  /* 0x0000000000607805 */ /* 0x000fe2000001ff00 */
[----:B------:R-:W1:Y:S01]  /*2d80*/  @!P2 LDC.64 R16, c[0x0][0x220] ;  /* 0x00008800ff10ab82 */ /* 0x000e620000000a00 */
[C---:B------:R-:W-:Y:S01]  /*2d90*/  @!P2 IMAD R22, R12.reuse, UR21, R2 ;  /* 0x000000150c16ac24 */ /* 0x040fe2000f8e0202 */
        /* <DEDUP_REMOVED lines=8> */
[----:B------:R-:W-:Y:S01]  /*2e20*/  ULEA.HI UR7, UR6, UR6, URZ, 0x1 ;  /* 0x0000000606077291 */ /* 0x000fe2000f8f083f */
[----:B------:R-:W4:Y:S01]  /*2e30*/  @!P2 LDC.64 R14, c[0x0][0x218] ;  /* 0x00008600ff0eab82 */ /* 0x000f220000000a00 */
[----:B------:R-:W-:Y:S01]  /*2e40*/  CS2R R76, SRZ ;  /* 0x00000000004c7805 */ /* 0x000fe2000001ff00 */
[----:B------:R-:W-:Y:S01]  /*2e50*/  @!P3 IMAD.IADD R2, R9, 0x1, R2 ;  /* 0x000000010902b824 */ /* 0x000fe200078e0202 */
[----:B---3--:R-:W-:-:S02]  /*2e60*/  @!P3 LEA R6, P1, R8, R20, 0x1 ;  /* 0x000000140806b211 */ /* 0x008fc400078208ff */
[----:B------:R-:W-:Y:S02]  /*2e70*/  CS2R R82, SRZ ;  /* 0x0000000000527805 */ /* 0x000fe4000001ff00 */
[----:B------:R-:W-:Y:S02]  /*2e80*/  CS2R R80, SRZ ;  /* 0x0000000000507805 */ /* 0x000fe4000001ff00 */
[----:B------:R-:W-:Y:S02]  /*2e90*/  CS2R R74, SRZ ;  /* 0x00000000004a7805 */ /* 0x000fe4000001ff00 */
[----:B------:R-:W-:Y:S01]  /*2ea0*/  @!P3 LEA.HI.X R7, R8, R21, R2, 0x1, P1 ;  /* 0x000000150807b211 */ /* 0x000fe200008f0c02 */
[C---:B------:R-:W-:Y:S01]  /*2eb0*/  @!P3 IMAD R2, R26.reuse, UR23, R0 ;  /* 0x000000171a02bc24 */ /* 0x040fe2000f8e0200 */
[----:B------:R-:W-:Y:S01]  /*2ec0*/  ULOP3.LUT UR10, UR7, 0xfffffffe, URZ, 0xc0, !UPT ;  /* 0xfffffffe070a7892 */ /* 0x000fe2000f8ec03f */
[----:B------:R-:W-:Y:S01]  /*2ed0*/  @!P3 IMAD.WIDE.U32 R4, R26, UR22, R4 ;  /* 0x000000161a04bc25 */ /* 0x000fe2000f8e0004 */
[----:B------:R-:W-:-:S02]  /*2ee0*/  UIMAD UR7, UR6, -0x40, UR16 ;  /* 0xffffffc0060778a4 */ /* 0x000fc4000f8e0210 */
[----:B------:R-:W-:Y:S01]  /*2ef0*/  UIADD3 UR10, UR6, -UR10, URZ ;  /* 0x8000000a060a7290 */ /* 0x000fe2000fffe03f */
[----:B------:R-:W-:Y:S01]  /*2f00*/  @!P3 IMAD.IADD R5, R5, 0x1, R2 ;  /* 0x000000010505b824 */ /* 0x000fe200078e0202 */
[----:B-1----:R-:W-:Y:S02]  /*2f10*/  @!P2 LEA R8, P4, R12, R16, 0x1 ;  /* 0x000000100c08a211 */ /* 0x002fe400078808ff */
[----:B------:R-:W-:Y:S01]  /*2f20*/  CS2R R72, SRZ ;  /* 0x0000000000487805 */ /* 0x000fe2000001ff00 */
[----:B------:R-:W-:Y:S01]  /*2f30*/  UISETP.NE.AND UP0, UPT, UR10, 0x1, UPT ;  /* 0x000000010a00788c */ /* 0x000fe2000bf05270 */
[----:B------:R-:W-:Y:S05]  /*2f40*/  @P0 BAR.SYNC.DEFER_BLOCKING 0x0 ;  /* 0x0000000000000b1d */ /* 0x000fea0000010000 */
[----:B------:R-:W-:-:S02]  /*2f50*/  PLOP3.LUT P0, PT, PT, PT, UP0, 0x80, 0x0 ;  /* 0x000000000000781c */ /* 0x000fc40003f0f008 */
        /* <DEDUP_REMOVED lines=18> */
[----:B------:R-:W-:-:S02]  /*3080*/  UIMAD UR37, UR35, 0x28, URZ ;  /* 0x00000028232578a4 */ /* 0x000fc4000f8e023f */
[----:B------:R-:W-:Y:S02]  /*3090*/  UIMAD UR36, UR35, 0x30, URZ ;  /* 0x00000030232478a4 */ /* 0x000fe4000f8e023f */
[----:B------:R-:W-:Y:S01]  /*30a0*/  UIADD3 UR55, UR58, 0x80, URZ ;  /* 0x000000803a377890 */ /* 0x000fe2000fffe03f */
[----:B------:R-:W-:Y:S01]  /*30b0*/  ULDC UR60, c[0x0][0x398] ;  /* 0x0000e600003c7ab9 */ /* 0x000fe20000000800 */
[----:B--2---:R-:W-:-:S05]  /*30c0*/  LEA R0, R25, UR4, 0x1 ;  /* 0x0000000419007c11 */ /* 0x004fca000f8e08ff */
        /* <DEDUP_REMOVED lines=11> */
[----:B------:R-:W-:-:S03]  /*3180*/  VIADD R2, R25, 0x1800 ;  /* 0x0000180019027836 */ /* 0x000fc60000000000 */
[----:B------:R-:W-:Y:S04]  /*3190*/  @P2 STS.128 [R0+0x10000], RZ ;  /* 0x010000ff00002388 */ /* 0x000fe80000000c00 */
[----:B------:R-:W-:Y:S04]  /*31a0*/  @P2 STS.128 [R0+0x12000], RZ ;  /* 0x012000ff00002388 */ /* 0x000fe80000000c00 */
[----:B------:R-:W-:Y:S01]  /*31b0*/  @P2 STS.128 [R0+0x14000], RZ ;  /* 0x014000ff00002388 */ /* 0x000fe20000000c00 */
[----:B-1----:R-:W-:Y:S01]  /*31c0*/  @!P2 IMAD.IADD R7, R13, 0x1, R22 ;  /* 0x000000010d07a824 */ /* 0x002fe200078e0216 */
[----:B----4-:R-:W-:-:S04]  /*31d0*/  @!P3 LEA R6, P1, R4, R18, 0x1 ;  /* 0x000000120406b211 */ /* 0x010fc800078208ff */
[----:B------:R-:W-:Y:S02]  /*31e0*/  @!P2 LEA.HI.X R9, R12, R17, R7, 0x1, P4 ;  /* 0x000000110c09a211 */ /* 0x000fe400020f0c07 */
[----:B------:R-:W-:Y:S02]  /*31f0*/  @!P3 LEA.HI.X R7, R4, R19, R5, 0x1, P1 ;  /* 0x000000130407b211 */ /* 0x000fe400008f0c05 */
[----:B------:R-:W-:Y:S01]  /*3200*/  ISETP.GE.AND P1, PT, R26, UR7, PT ;  /* 0x000000071a007c0c */ /* 0x000fe2000bf26270 */
        /* <DEDUP_REMOVED lines=15> */
[----:B------:R-:W-:-:S03]  /*3300*/  @!P2 LEA R4, P4, R10, R14, 0x1 ;  /* 0x0000000e0a04a211 */ /* 0x000fc600078808ff */
        /* <DEDUP_REMOVED lines=47> */
[----:B-1----:R-:W-:Y:S01]  /*3600*/  VIADD R9, R248, 0x8 ;  /* 0x00000008f8097836 */ /* 0x002fe20000000000 */
[----:B------:R-:W-:Y:S01]  /*3610*/  ISETP.GE.AND P1, PT, R2, UR7, PT ;  /* 0x0000000702007c0c */ /* 0x000fe2000bf26270 */
[C---:B------:R-:W-:Y:S01]  /*3620*/  VIADD R8, R248.reuse, 0x20 ;  /* 0x00000020f8087836 */ /* 0x040fe20000000000 */
[----:B------:R-:W-:-:S02]  /*3630*/  ISETP.GE.AND P4, PT, R248, UR7, PT ;  /* 0x00000007f8007c0c */ /* 0x000fc4000bf86270 */
[----:B------:R-:W-:Y:S02]  /*3640*/  ISETP.GE.AND P3, PT, R9, UR7, PT ;  /* 0x0000000709007c0c */ /* 0x000fe4000bf66270 */
[----:B------:R-:W-:Y:S01]  /*3650*/  ISETP.GE.AND P2, PT, R8, UR7, PT ;  /* 0x0000000708007c0c */ /* 0x000fe2000bf46270 */
[----:B--2---:R-:W-:-:S06]  /*3660*/  IMAD.MOV.U32 R6, RZ, RZ, 0x4 ;  /* 0x00000004ff067424 */ /* 0x004fcc00078e00ff */
[----:B------:R-:W-:Y:S01]  /*3670*/  @!P1 IMAD.WIDE R6, R2, R6, UR12 ;  /* 0x0000000c02069e25 */ /* 0x000fe2000f8e0206 */
[----:B------:R-:W1:Y:S04]  /*3680*/  LDC.64 R10, c[0x0][0x3b8] ;  /* 0x0000ee00ff0a7b82 */ /* 0x000e680000000a00 */
[----:B------:R2:W5:Y:S01]  /*3690*/  @!P1 LDG.E R250, desc[UR8][R6.64] ;  /* 0x0000000806fa9981 */ /* 0x000562000c1e1900 */
[----:B----4-:R-:W-:Y:S01]  /*36a0*/  IMAD.MOV.U32 R4, RZ, RZ, 0x4 ;  /* 0x00000004ff047424 */ /* 0x010fe200078e00ff */
[----:B------:R-:W-:-:S04]  /*36b0*/  DEPBAR.LE SB0, 0x1 ;  /* 0x000080400000791a */ /* 0x000fc80000000000 */
[----:B------:R-:W-:-:S05]  /*36c0*/  IMAD.WIDE R4, R248, R4, UR12 ;  /* 0x0000000cf8047e25 */ /* 0x000fca000f8e0204 */
[----:B------:R2:W5:Y:S04]  /*36d0*/  @!P4 LDG.E R251, desc[UR8][R4.64] ;  /* 0x0000000804fbc981 */ /* 0x000568000c1e1900 */
[----:B------:R2:W5:Y:S04]  /*36e0*/  @!P3 LDG.E R252, desc[UR8][R4.64+0x20] ;  /* 0x0000200804fcb981 */ /* 0x000568000c1e1900 */
[----:B------:R2:W5:Y:S01]  /*36f0*/  @!P2 LDG.E R249, desc[UR8][R4.64+0x80] ;  /* 0x0000800804f9a981 */ /* 0x000562000c1e1900 */
[----:B------:R-:W-:Y:S06]  /*3700*/  BAR.SYNC.DEFER_BLOCKING 0x0 ;  /* 0x0000000000007b1d */ /* 0x000fec0000010000 */
[----:B-1----:R-:W4:Y:S04]  /*3710*/  LDG.E.64 R6, desc[UR8][R10.64] ;  /* 0x000000080a067981 */ /* 0x002f28000c1e1b00 */
[----:B------:R-:W2:Y:S01]  /*3720*/  LDG.E.64 R4, desc[UR8][R10.64+0x8] ;  /* 0x000008080a047981 */ /* 0x000ea2000c1e1b00 */
[----:B------:R-:W-:-:S03]  /*3730*/  UIMAD UR7, UR61, UR54, UR17 ;  /* 0x000000363d0772a4 */ /* 0x000fc6000f8e0211 */
[----:B------:R-:W1:Y:S01]  /*3740*/  LDSM.16.M88.4 R160, [R196+0xf000] ;  /* 0x00f00000c4a0783b */ /* 0x000e620000000200 */
[----:B------:R-:W-:-:S03]  /*3750*/  USHF.L.U32 UR7, UR7, 0x5, URZ ;  /* 0x0000000507077899 */ /* 0x000fc6000800063f */
[----:B------:R-:W1:Y:S01]  /*3760*/  LDSM.16.M88.4 R164, [R196+0xf400] ;  /* 0x00f40000c4a4783b */ /* 0x000e620000000200 */
[----:B------:R-:W-:-:S03]  /*3770*/  USHF.R.S32.HI UR10, URZ, 0x1f, UR7 ;  /* 0x0000001f3f0a7899 */ /* 0x000fc60008011407 */
[----:B------:R-:W1:Y:S04]  /*3780*/  LDSM.16.M88.4 R176, [R196+0x11000] ;  /* 0x01100000c4b0783b */ /* 0x000e680000000200 */
[----:B------:R-:W1:Y:S04]  /*3790*/  LDSM.16.M88.4 R180, [R196+0x11400] ;  /* 0x01140000c4b4783b */ /* 0x000e680000000200 */
[----:B------:R-:W1:Y:S01]  /*37a0*/  LDSM.16.M88.4 R192, [R196+0x13000] ;  /* 0x01300000c4c0783b */ /* 0x000e620000000200 */
[----:B---3--:R-:W-:-:S03]  /*37b0*/  SHF.R.S32.HI R0, RZ, 0x1f, R24 ;  /* 0x0000001fff007819 */ /* 0x008fc60000011418 */
[----:B------:R-:W3:Y:S04]  /*37c0*/  LDSM.16.M88.4 R196, [R196+0x13400] ;  /* 0x01340000c4c4783b */ /* 0x000ee80000000200 */
[----:B------:R-:W1:Y:S04]  /*37d0*/  LDSM.16.M88.4 R168, [R210] ;  /* 0x00000000d2a8783b */ /* 0x000e680000000200 */
[----:B------:R-:W1:Y:S04]  /*37e0*/  LDSM.16.M88.4 R172, [R210+0x400] ;  /* 0x00040000d2ac783b */ /* 0x000e680000000200 */
[----:B------:R-:W1:Y:S04]  /*37f0*/  LDSM.16.M88.4 R184, [R210+0x2000] ;  /* 0x00200000d2b8783b */ /* 0x000e680000000200 */
[----:B------:R-:W1:Y:S04]  /*3800*/  LDSM.16.M88.4 R188, [R210+0x2400] ;  /* 0x00240000d2bc783b */ /* 0x000e680000000200 */
[----:B------:R-:W1:Y:S04]  /*3810*/  LDSM.16.M88.4 R200, [R210+0x4000] ;  /* 0x00400000d2c8783b */ /* 0x000e680000000200 */
        /* <DEDUP_REMOVED lines=12> */
[----:B------:R-:W-:Y:S02]  /*38e0*/  UIADD3 UR23, UR20, UR24, URZ ;  /* 0x0000001814177290 */ /* 0x000fe4000fffe03f */
[----:B------:R-:W-:Y:S01]  /*38f0*/  UIADD3 UR52, -UR5, 0x80, UR50 ;  /* 0x0000008005347890 */ /* 0x000fe2000fffe132 */
[----:B------:R-:W-:Y:S01]  /*3900*/  LEA R209, R209, UR4, 0x1 ;  /* 0x00000004d1d17c11 */ /* 0x000fe2000f8e08ff */
[----:B------:R-:W-:Y:S01]  /*3910*/  UIADD3 UR22, UR20, UR23, URZ ;  /* 0x0000001714167290 */ /* 0x000fe2000fffe03f */
[----:B------:R-:W-:Y:S01]  /*3920*/  LEA R208, R208, UR4, 0x1 ;  /* 0x00000004d0d07c11 */ /* 0x000fe2000f8e08ff */
[----:B------:R-:W-:Y:S01]  /*3930*/  ULDC UR11, c[0x0][0x394] ;  /* 0x0000e500000b7ab9 */ /* 0x000fe20000000800 */
[----:B------:R-:W-:-:S02]  /*3940*/  UIADD3 UR52, UR52, -UR53, URZ ;  /* 0x8000003534347290 */ /* 0x000fc4000fffe03f */
[----:B------:R-:W-:Y:S02]  /*3950*/  UIMAD UR39, UR35, 0x18, URZ ;  /* 0x00000018232778a4 */ /* 0x000fe4000f8e023f */
[----:B------:R-:W-:Y:S01]  /*3960*/  USHF.L.U32 UR38, UR35, 0x5, URZ ;  /* 0x0000000523267899 */ /* 0x000fe2000800063f */
[----:B------:R-:W-:Y:S01]  /*3970*/  UMOV UR15, UR11 ;  /* 0x0000000b000f7c82 */ /* 0x000fe20008000000 */
[----:B------:R-:W-:Y:S02]  /*3980*/  UIMAD UR35, UR35, 0x38, URZ ;  /* 0x00000038232378a4 */ /* 0x000fe4000f8e023f */
[----:B------:R-:W-:Y:S01]  /*3990*/  UIADD3 UR33, UR20, UR22, URZ ;  /* 0x0000001614217290 */ /* 0x000fe2000fffe03f */
[----:B------:R-:W-:Y:S01]  /*39a0*/  ULDC.U8 UR11, c[0x0][0x388] ;  /* 0x0000e200000b7ab9 */ /* 0x000fe20000000000 */
[----:B----4-:R-:W-:Y:S02]  /*39b0*/  R2UR UR41, R6 ;  /* 0x00000000062972ca */ /* 0x010fe400000e0000 */
[----:B--2---:R-:W-:-:S04]  /*39c0*/  IADD3 R2, P2, P1, R4, UR7, R24 ;  /* 0x0000000704027c10 */ /* 0x004fc8000f95e018 */
[----:B------:R-:W-:Y:S01]  /*39d0*/  IADD3.X R0, R5, UR10, R0, P2, P1 ;  /* 0x0000000a05007c10 */ /* 0x000fe200097e2400 */
[----:B------:R2:W-:Y:S01]  /*39e0*/  STL [R1+0x10], R2 ;  /* 0x0000100201007387 */ /* 0x0005e20000100800 */
[----:B------:R-:W-:Y:S01]  /*39f0*/  R2UR UR51, R7 ;  /* 0x00000000073372ca */ /* 0x000fe200000e0000 */
[----:B------:R-:W-:-:S04]  /*3a00*/  ULDC UR10, c[0x0][0x2ec] ;  /* 0x0000bb00000a7ab9 */ /* 0x000fc80000000800 */
[----:B------:R-:W-:Y:S01]  /*3a10*/  LOP3.LUT R0, R0, UR41, RZ, 0x3c, !PT ;  /* 0x0000002900007c12 */ /* 0x000fe2000f8e3cff */
[----:B--2---:R-:W-:-:S05]  /*3a20*/  IMAD R2, RZ, RZ, -UR27 ;  /* 0x8000001bff027e24 */ /* 0x004fca000f8e02ff */
[----:B------:R2:W-:Y:S04]  /*3a30*/  STL [R1+0x4], R2 ;  /* 0x0000040201007387 */ /* 0x0005e80000100800 */
[----:B------:R2:W-:Y:S01]  /*3a40*/  STL [R1], R0 ;  /* 0x0000000001007387 */ /* 0x0005e20000100800 */
[----:B------:R-:W-:Y:S02]  /*3a50*/  UIADD3 UR27, UR20, UR28, URZ ;  /* 0x0000001c141b7290 */ /* 0x000fe4000fffe03f */
[----:B------:R-:W-:Y:S02]  /*3a60*/  UIADD3 UR49, UR41, -0x61c88647, URZ ;  /* 0x9e3779b929317890 */ /* 0x000fe4000fffe03f */
[----:B------:R-:W-:Y:S02]  /*3a70*/  UIADD3 UR53, UR41, 0x3c6ef372, URZ ;  /* 0x3c6ef37229357890 */ /* 0x000fe4000fffe03f */
[----:B------:R-:W-:-:S02]  /*3a80*/  UIADD3 UR47, UR41, -0x255992d5, URZ ;  /* 0xdaa66d2b292f7890 */ /* 0x000fc4000fffe03f */
[----:B------:R-:W-:Y:S02]  /*3a90*/  UIADD3 UR45, UR41, 0x78dde6e4, URZ ;  /* 0x78dde6e4292d7890 */ /* 0x000fe4000fffe03f */
[----:B------:R-:W-:Y:S02]  /*3aa0*/  UIADD3 UR43, UR41, 0x1715609d, URZ ;  /* 0x1715609d292b7890 */ /* 0x000fe4000fffe03f */
[----:B------:R-:W-:Y:S02]  /*3ab0*/  UIADD3 UR34, UR20, UR27, URZ ;  /* 0x0000001b14227290 */ /* 0x000fe4000fffe03f */
[----:B------:R-:W-:Y:S02]  /*3ac0*/  UIADD3 UR54, UR51, -0x4498517b, URZ ;  /* 0xbb67ae8533367890 */ /* 0x000fe4000fffe03f */
[----:B------:R-:W-:Y:S02]  /*3ad0*/  UIADD3 UR48, UR51, 0x76cf5d0a, URZ ;  /* 0x76cf5d0a33307890 */ /* 0x000fe4000fffe03f */
[----:B------:R-:W-:-:S02]  /*3ae0*/  UIADD3 UR46, UR51, 0x32370b8f, URZ ;  /* 0x32370b8f332e7890 */ /* 0x000fc4000fffe03f */
[----:B------:R-:W-:Y:S02]  /*3af0*/  UIADD3 UR41, UR41, -0x4ab325aa, URZ ;  /* 0xb54cda5629297890 */ /* 0x000fe4000fffe03f */
[----:B------:R-:W-:Y:S02]  /*3b00*/  UIADD3 UR44, UR51, -0x126145ec, URZ ;  /* 0xed9eba14332c7890 */ /* 0x000fe4000fffe03f */
[----:B------:R-:W-:Y:S02]  /*3b10*/  UIADD3 UR42, UR51, -0x56f99767, URZ ;  /* 0xa9066899332a7890 */ /* 0x000fe4000fffe03f */
[----:B-123--:R-:W-:-:S12]  /*3b20*/  UIADD3 UR40, UR51, 0x646e171e, URZ ;  /* 0x646e171e33287890 */ /* 0x00efd8000fffe03f */
.L_x_614:
[----:B------:R-:W0:Y:S01]  /*3b30*/  LDGDEPBAR ;  /* 0x00000000000079af */ /* 0x000e220000000000 */
[----:B------:R-:W-:Y:S01]  /*3b40*/  LEA R0, R218, UR4, 0x1 ;  /* 0x00000004da007c11 */ /* 0x000fe2000f8e08ff */
[----:B------:R-:W-:Y:S01]  /*3b50*/  IMAD.U32 R4, RZ, RZ, UR19 ;  /* 0x00000013ff047e24 */ /* 0x000fe2000f8e00ff */
[----:B------:R-:W-:Y:S01]  /*3b60*/  IADD3 R2, R219, R209, RZ ;  /* 0x000000d1db027210 */ /* 0x000fe20007ffe0ff */
        /* <DEDUP_REMOVED lines=24> */
[-C--:B-1----:R-:W-:Y:S03]  /*3cf0*/  HMMA.16816.F32 R4, R32, R16.reuse, RZ ;  /* 0x000000102004723c */ /* 0x082fe600000018ff */
[----:B------:R-:W-:Y:S03]  /*3d00*/  LDSM.16.M88.4 R156, [R210+-0x1c00] ;  /* 0xffe40000d29c783b */ /* 0x000fe60000000200 */
        /* <DEDUP_REMOVED lines=73> */
.L_x_610:
        /* <DEDUP_REMOVED lines=132> */
.L_x_611:
[C---:B------:R-:W-:Y:S01]  /*49e0*/  FSETP.NEU.FTZ.AND P0, PT, R251.reuse, -INF , PT ;  /* 0xff800000fb00780b */ /* 0x040fe20003f1d000 */
[----:B------:R-:W-:Y:S01]  /*49f0*/  FMUL.FTZ R132, R251, 1.4426950216293334961 ;  /* 0x3fb8aa3bfb847820 */ /* 0x000fe20000410000 */
[C---:B------:R-:W-:Y:S01]  /*4a00*/  FSETP.NEU.FTZ.AND P1, PT, R249.reuse, -INF , PT ;  /* 0xff800000f900780b */ /* 0x040fe20003f3d000 */
[----:B------:R-:W2:Y:S01]  /*4a10*/  LDL R134, [R1+0x10] ;  /* 0x0000100001867983 */ /* 0x000ea20000100800 */
[----:B------:R-:W-:Y:S01]  /*4a20*/  FMUL.FTZ R133, R249, 1.4426950216293334961 ;  /* 0x3fb8aa3bf9857820 */ /* 0x000fe20000410000 */
[----:B------:R-:W-:Y:S01]  /*4a30*/  FMUL.FTZ R0, R252, 1.4426950216293334961 ;  /* 0x3fb8aa3bfc007820 */ /* 0x000fe20000410000 */
[----:B------:R-:W-:Y:S01]  /*4a40*/  FSEL R132, R132, RZ, P0 ;  /* 0x000000ff84847208 */ /* 0x000fe20000000000 */
[----:B------:R-:W3:Y:S01]  /*4a50*/  LDL R136, [R1+0x18] ;  /* 0x0000180001887983 */ /* 0x000ee20000100800 */
[----:B------:R-:W-:Y:S01]  /*4a60*/  FSETP.NEU.FTZ.AND P0, PT, R252, -INF , PT ;  /* 0xff800000fc00780b */ /* 0x000fe20003f1d000 */
[----:B------:R-:W-:Y:S02]  /*4a70*/  UISETP.GT.AND UP2, UPT, UR6, UR32, UPT ;  /* 0x000000200600728c */ /* 0x000fe4000bf44270 */
[--C-:B------:R-:W-:Y:S01]  /*4a80*/  FFMA.FTZ R20, R20, UR10, -R132.reuse ;  /* 0x0000000a14147c23 */ /* 0x100fe20008010884 */
[----:B------:R-:W1:Y:S01]  /*4a90*/  S2R R137, SR_TID.X ;  /* 0x0000000000897919 */ /* 0x000e620000002100 */
[--C-:B------:R-:W-:Y:S01]  /*4aa0*/  FFMA.FTZ R2, R32, UR10, -R132.reuse ;  /* 0x0000000a20027c23 */ /* 0x100fe20008010884 */
[----:B------:R-:W-:Y:S01]  /*4ab0*/  FSEL R32, R0, RZ, P0 ;  /* 0x000000ff00207208 */ /* 0x000fe20000000000 */
[----:B------:R4:W-:Y:S01]  /*4ac0*/  MUFU.EX2 R232, R20 ;  /* 0x0000001400e87308 */ /* 0x0009e20000000800 */
[----:B------:R-:W-:Y:S01]  /*4ad0*/  FSETP.NEU.FTZ.AND P0, PT, R250, -INF , PT ;  /* 0xff800000fa00780b */ /* 0x000fe20003f1d000 */
[----:B------:R-:W1:Y:S01]  /*4ae0*/  S2R R138, SR_TID.X ;  /* 0x00000000008a7919 */ /* 0x000e620000002100 */
[----:B------:R-:W-:Y:S01]  /*4af0*/  FFMA.FTZ R16, R16, UR10, -R132 ;  /* 0x0000000a10107c23 */ /* 0x000fe20008010884 */
[----:B------:R-:W-:Y:S01]  /*4b00*/  FFMA.FTZ R19, R19, UR10, -R32 ;  /* 0x0000000a13137c23 */ /* 0x000fe20008010820 */
[----:B------:R-:W-:Y:S01]  /*4b10*/  FFMA.FTZ R33, R33, UR10, -R132 ;  /* 0x0000000a21217c23 */ /* 0x000fe20008010884 */
[--C-:B------:R-:W-:Y:S01]  /*4b20*/  FFMA.FTZ R35, R35, UR10, -R32.reuse ;  /* 0x0000000a23237c23 */ /* 0x100fe20008010820 */
[----:B------:R-:W-:Y:S03]  /*4b30*/  FFMA.FTZ R7, R7, UR10, -R32 ;  /* 0x0000000a07077c23 */ /* 0x000fe60008010820 */
[----:B------:R1:W-:Y:S01]  /*4b40*/  MUFU.EX2 R230, R16 ;  /* 0x0000001000e67308 */ /* 0x0003e20000000800 */
[----:B------:R-:W-:Y:S01]  /*4b50*/  FFMA.FTZ R157, R4, UR10, -R132 ;  /* 0x0000000a049d7c23 */ /* 0x000fe20008010884 */
[--C-:B------:R-:W-:Y:S01]  /*4b60*/  FFMA.FTZ R18, R18, UR10, -R32.reuse ;  /* 0x0000000a12127c23 */ /* 0x100fe20008010820 */
[----:B------:R-:W-:Y:S02]  /*4b70*/  IMAD.U32 R4, RZ, RZ, UR6 ;  /* 0x00000006ff047e24 */ /* 0x000fe4000f8e00ff */
[----:B------:R-:W-:Y:S01]  /*4b80*/  FFMA.FTZ R144, R6, UR10, -R32 ;  /* 0x0000000a06907c23 */ /* 0x000fe20008010820 */
[--C-:B------:R-:W-:Y:S01]  /*4b90*/  FFMA.FTZ R156, R17, UR10, -R132.reuse ;  /* 0x0000000a119c7c23 */ /* 0x100fe20008010884 */
[--C-:B------:R-:W-:Y:S01]  /*4ba0*/  FFMA.FTZ R153, R21, UR10, -R132.reuse ;  /* 0x0000000a15997c23 */ /* 0x100fe20008010884 */
[----:B------:R-:W-:Y:S02]  /*4bb0*/  FFMA.FTZ R132, R5, UR10, -R132 ;  /* 0x0000000a05847c23 */ /* 0x000fe40008010884 */
[----:B------:R-:W-:Y:S01]  /*4bc0*/  MUFU.EX2 R229, R19 ;  /* 0x0000001300e57308 */ /* 0x000fe20000000800 */
[----:B----4-:R-:W4:Y:S01]  /*4bd0*/  LDL R20, [R1] ;  /* 0x0000000001147983 */ /* 0x010f220000100800 */
[--C-:B------:R-:W-:Y:S01]  /*4be0*/  FFMA.FTZ R23, R23, UR10, -R32.reuse ;  /* 0x0000000a17177c23 */ /* 0x100fe20008010820 */
[--C-:B------:R-:W-:Y:S01]  /*4bf0*/  FFMA.FTZ R226, R22, UR10, -R32.reuse ;  /* 0x0000000a16e27c23 */ /* 0x100fe20008010820 */
[----:B------:R-:W-:Y:S01]  /*4c00*/  FFMA.FTZ R32, R34, UR10, -R32 ;  /* 0x0000000a22207c23 */ /* 0x000fe20008010820 */
[----:B------:R-:W-:Y:S05]  /*4c10*/  FMUL.FTZ R0, R250, 1.4426950216293334961 ;  /* 0x3fb8aa3bfa007820 */ /* 0x000fea0000410000 */
[----:B------:R1:W4:Y:S02]  /*4c20*/  MUFU.EX2 R236, R2 ;  /* 0x0000000200ec7308 */ /* 0x0003240000000800 */
[----:B-1----:R-:W-:Y:S01]  /*4c30*/  IMAD.U32 R16, RZ, RZ, UR56 ;  /* 0x00000038ff107e24 */ /* 0x002fe2000f8e00ff */
[----:B------:R-:W-:Y:S02]  /*4c40*/  FSEL R0, R0, RZ, P0 ;  /* 0x000000ff00007208 */ /* 0x000fe40000000000 */
[----:B------:R-:W-:Y:S03]  /*4c50*/  SHF.R.S32.HI R137, RZ, 0x1f, R137 ;  /* 0x0000001fff897819 */ /* 0x000fe60000011489 */
[--C-:B------:R-:W-:Y:S02]  /*4c60*/  FFMA.FTZ R31, R31, UR10, -R0.reuse ;  /* 0x0000000a1f1f7c23 */ /* 0x100fe40008010800 */
[----:B------:R-:W-:Y:S01]  /*4c70*/  MUFU.EX2 R235, R35 ;  /* 0x0000002300eb7308 */ /* 0x000fe20000000800 */
[--C-:B------:R-:W-:Y:S01]  /*4c80*/  FFMA.FTZ R15, R15, UR10, -R0.reuse ;  /* 0x0000000a0f0f7c23 */ /* 0x100fe20008010800 */
[----:B------:R-:W-:Y:S01]  /*4c90*/  LEA.HI R137, R137, R138, RZ, 0x6 ;  /* 0x0000008a89897211 */ /* 0x000fe200078f30ff */
[--C-:B------:R-:W-:Y:S01]  /*4ca0*/  FFMA.FTZ R147, R14, UR10, -R0.reuse ;  /* 0x0000000a0e937c23 */ /* 0x100fe20008010800 */
[--C-:B------:R-:W-:Y:S01]  /*4cb0*/  FFMA.FTZ R142, R10, UR10, -R0.reuse ;  /* 0x0000000a0a8e7c23 */ /* 0x100fe20008010800 */
[--C-:B------:R-:W-:Y:S01]  /*4cc0*/  FFMA.FTZ R145, R11, UR10, -R0.reuse ;  /* 0x0000000a0b917c23 */ /* 0x100fe20008010800 */
[----:B------:R-:W-:Y:S01]  /*4cd0*/  SHF.R.S32.HI R137, RZ, 0x6, R137 ;  /* 0x00000006ff897819 */ /* 0x000fe20000011489 */
[--C-:B------:R-:W-:Y:S03]  /*4ce0*/  FFMA.FTZ R27, R27, UR10, -R0.reuse ;  /* 0x0000000a1b1b7c23 */ /* 0x100fe60008010800 */
[----:B------:R1:W-:Y:S01]  /*4cf0*/  MUFU.EX2 R227, R7 ;  /* 0x0000000700e37308 */ /* 0x0003e20000000800 */
[----:B------:R-:W-:Y:S01]  /*4d00*/  FSEL R2, R133, RZ, P1 ;  /* 0x000000ff85027208 */ /* 0x000fe20000800000 */
[--C-:B------:R-:W-:Y:S01]  /*4d10*/  FFMA.FTZ R26, R26, UR10, -R0.reuse ;  /* 0x0000000a1a1a7c23 */ /* 0x100fe20008010800 */
[----:B------:R-:W-:Y:S02]  /*4d20*/  IMAD R19, R16, 0x4, R137 ;  /* 0x0000000410137824 */ /* 0x000fe400078e0289 */
[----:B------:R-:W-:Y:S01]  /*4d30*/  FFMA.FTZ R0, R30, UR10, -R0 ;  /* 0x0000000a1e007c23 */ /* 0x000fe20008010800 */
[--C-:B------:R-:W-:Y:S01]  /*4d40*/  FFMA.FTZ R146, R8, UR10, -R2.reuse ;  /* 0x0000000a08927c23 */ /* 0x100fe20008010802 */
[--C-:B------:R-:W-:Y:S03]  /*4d50*/  FFMA.FTZ R141, R9, UR10, -R2.reuse ;  /* 0x0000000a098d7c23 */ /* 0x100fe60008010802 */
[----:B------:R1:W-:Y:S01]  /*4d60*/  MUFU.EX2 R228, R18 ;  /* 0x0000001200e47308 */ /* 0x0003e20000000800 */
[--C-:B------:R-:W-:Y:S01]  /*4d70*/  FFMA.FTZ R225, R12, UR10, -R2.reuse ;  /* 0x0000000a0ce17c23 */ /* 0x100fe20008010802 */
[--C-:B------:R-:W-:Y:S01]  /*4d80*/  FFMA.FTZ R143, R13, UR10, -R2.reuse ;  /* 0x0000000a0d8f7c23 */ /* 0x100fe20008010802 */
[--C-:B------:R-:W-:Y:S01]  /*4d90*/  FFMA.FTZ R28, R28, UR10, -R2.reuse ;  /* 0x0000000a1c1c7c23 */ /* 0x100fe20008010802 */
[--C-:B------:R-:W-:Y:S01]  /*4da0*/  FFMA.FTZ R24, R24, UR10, -R2.reuse ;  /* 0x0000000a18187c23 */ /* 0x100fe20008010802 */
[--C-:B------:R-:W-:Y:S01]  /*4db0*/  FFMA.FTZ R25, R25, UR10, -R2.reuse ;  /* 0x0000000a19197c23 */ /* 0x100fe20008010802 */
[----:B------:R-:W-:Y:S04]  /*4dc0*/  FFMA.FTZ R2, R29, UR10, -R2 ;  /* 0x0000000a1d027c23 */ /* 0x000fe80008010802 */
[----:B------:R4:W-:Y:S10]  /*4dd0*/  MUFU.EX2 R231, R23 ;  /* 0x0000001700e77308 */ /* 0x0009f40000000800 */
[----:B------:R4:W-:Y:S10]  /*4de0*/  MUFU.EX2 R158, R15 ;  /* 0x0000000f009e7308 */ /* 0x0009f40000000800 */
[----:B------:R-:W4:Y:S10]  /*4df0*/  MUFU.EX2 R234, R31 ;  /* 0x0000001f00ea7308 */ /* 0x000f340000000800 */
        /* <DEDUP_REMOVED lines=18> */
[----:B------:R-:W4:Y:S10]  /*4f20*/  MUFU.EX2 R152, R24 ;  /* 0x0000001800987308 */ /* 0x000f340000000800 */
[----:B------:R-:W4:Y:S10]  /*4f30*/  MUFU.EX2 R150, R27 ;  /* 0x0000001b00967308 */ /* 0x000f340000000800 */
[----:B------:R-:W-:Y:S10]  /*4f40*/  MUFU.EX2 R151, R25 ;  /* 0x0000001900977308 */ /* 0x000ff40000000800 */
[----:B------:R-:W4:Y:S01]  /*4f50*/  MUFU.EX2 R149, R26 ;  /* 0x0000001a00957308 */ /* 0x000f220000000800 */
[----:B--2---:R-:W-:Y:S04]  /*4f60*/  IMAD.WIDE.U32 R134, R134, -0x2daee0ad, RZ ;  /* 0xd2511f5386867825 */ /* 0x004fe800078e00ff */
[----:B---3--:R-:W-:Y:S01]  /*4f70*/  IMAD R4, R4, 0x4, R136 ;  /* 0x0000000404047824 */ /* 0x008fe200078e0288 */
[----:B------:R-:W-:Y:S02]  /*4f80*/  LOP3.LUT R19, R135, UR51, R19, 0x96, !PT ;  /* 0x0000003387137c12 */ /* 0x000fe4000f8e9613 */
[----:B------:R-:W-:Y:S01]  /*4f90*/  LOP3.LUT R16, R134, UR54, RZ, 0x3c, !PT ;  /* 0x0000003686107c12 */ /* 0x000fe2000f8e3cff */
[C---:B------:R-:W-:Y:S02]  /*4fa0*/  VIADD R6, R4.reuse, 0x2 ;  /* 0x0000000204067836 */ /* 0x040fe40000000000 */
[----:B------:R-:W-:Y:S04]  /*4fb0*/  IMAD.WIDE.U32 R8, R4, -0x326172a9, RZ ;  /* 0xcd9e8d5704087825 */ /* 0x000fe800078e00ff */
[----:B------:R-:W-:Y:S04]  /*4fc0*/  IMAD.WIDE.U32 R4, R19, -0x326172a9, RZ ;  /* 0xcd9e8d5713047825 */ /* 0x000fe800078e00ff */
[----:B-1----:R-:W-:Y:S01]  /*4fd0*/  IMAD.WIDE.U32 R6, R6, -0x326172a9, RZ ;  /* 0xcd9e8d5706067825 */ /* 0x002fe200078e00ff */
[C---:B------:R-:W-:Y:S02]  /*4fe0*/  LOP3.LUT R12, R5.reuse, UR49, R8, 0x96, !PT ;  /* 0x00000031050c7c12 */ /* 0x040fe4000f8e9608 */
[----:B------:R-:W-:Y:S02]  /*4ff0*/  LOP3.LUT R18, R4, UR53, RZ, 0x3c, !PT ;  /* 0x0000003504127c12 */ /* 0x000fe4000f8e3cff */
[----:B------:R-:W-:Y:S01]  /*5000*/  LOP3.LUT R8, R5, UR49, R6, 0x96, !PT ;  /* 0x0000003105087c12 */ /* 0x000fe2000f8e9606 */
[----:B------:R-:W-:Y:S01]  /*5010*/  IMAD.WIDE.U32 R12, R12, -0x2daee0ad, RZ ;  /* 0xd2511f530c0c7825 */ /* 0x000fe200078e00ff */
[-C--:B----4-:R-:W-:Y:S02]  /*5020*/  LOP3.LUT R9, R9, R20.reuse, RZ, 0x3c, !PT ;  /* 0x0000001409097212 */ /* 0x090fe400078e3cff */
[----:B------:R-:W-:Y:S03]  /*5030*/  LOP3.LUT R17, R7, R20, RZ, 0x3c, !PT ;  /* 0x0000001407117212 */ /* 0x000fe600078e3cff */
[----:B------:R-:W-:Y:S04]  /*5040*/  IMAD.WIDE.U32 R6, R9, -0x2daee0ad, RZ ;  /* 0xd2511f5309067825 */ /* 0x000fe800078e00ff */
[----:B------:R-:W-:Y:S01]  /*5050*/  IMAD.WIDE.U32 R4, R17, -0x2daee0ad, RZ ;  /* 0xd2511f5311047825 */ /* 0x000fe200078e00ff */
[----:B------:R-:W-:Y:S02]  /*5060*/  LOP3.LUT R7, R16, R7, RZ, 0x3c, !PT ;  /* 0x0000000710077212 */ /* 0x000fe400078e3cff */
[----:B------:R-:W-:Y:S01]  /*5070*/  LOP3.LUT R20, R13, UR48, R6, 0x96, !PT ;  /* 0x000000300d147c12 */ /* 0x000fe2000f8e9606 */
[----:B------:R-:W-:Y:S01]  /*5080*/  IMAD.WIDE.U32 R8, R8, -0x2daee0ad, RZ ;  /* 0xd2511f5308087825 */ /* 0x000fe200078e00ff */
[----:B------:R-:W-:Y:S03]  /*5090*/  LOP3.LUT R5, R16, R5, RZ, 0x3c, !PT ;  /* 0x0000000510057212 */ /* 0x000fe600078e3cff */
[----:B------:R-:W-:Y:S01]  /*50a0*/  IMAD.WIDE.U32 R20, R20, -0x326172a9, RZ ;  /* 0xcd9e8d5714147825 */ /* 0x000fe200078e00ff */
[----:B------:R-:W-:Y:S03]  /*50b0*/  LOP3.LUT R16, R9, UR48, R4, 0x96, !PT ;  /* 0x0000003009107c12 */ /* 0x000fe6000f8e9604 */
        /* <DEDUP_REMOVED lines=10> */
[----:B------:R-:W-:Y:S01]  /*5160*/  IMAD.WIDE.U32 R22, R22, -0x2daee0ad, RZ ;  /* 0xd2511f5316167825 */ /* 0x000fe200078e00ff */
        /* <DEDUP_REMOVED lines=56> */
[----:B------:R-:W-:Y:S01]  /*54f0*/  @!P1 FADD.FTZ R233, -R233, -RZ ;  /* 0x800000ffe9e99221 */ /* 0x000fe20000010100 */
        /* <DEDUP_REMOVED lines=182> */
[-C--:B------:R-:W-:Y:S01]  /*6060*/  FSEL R0, R0, R223.reuse, P0 ;  /* 0x000000df00007208 */ /* 0x080fe20000000000 */
[----:B------:R-:W-:Y:S01]  /*6070*/  FADD.FTZ R2, -R224, R5 ;  /* 0x00000005e0027221 */ /* 0x000fe20000010100 */
[----:B------:R-:W-:Y:S01]  /*6080*/  FSEL R4, R4, R224, P2 ;  /* 0x000000e004047208 */ /* 0x000fe20001000000 */
[C---:B------:R-:W-:Y:S04]  /*6090*/  HMMA.16816.F32 R24, R136.reuse, R204, R24 ;  /* 0x000000cc8818723c */ /* 0x040fe80000001818 */
[----:B------:R-:W-:Y:S01]  /*60a0*/  FSETP.GE.FTZ.AND P0, PT, R227, RZ, PT ;  /* 0x000000ffe300720b */ /* 0x000fe20003f16000 */
[----:B------:R-:W-:Y:S01]  /*60b0*/  FMUL.FTZ R144, R144, R0 ;  /* 0x0000000090907220 */ /* 0x000fe20000410000 */
[----:B------:R-:W-:Y:S01]  /*60c0*/  FSETP.GE.FTZ.AND P2, PT, R141, RZ, PT ;  /* 0x000000ff8d00720b */ /* 0x000fe20003f56000 */
[----:B------:R-:W-:Y:S01]  /*60d0*/  FADD.FTZ R0, -R223, R7 ;  /* 0x00000007df007221 */ /* 0x000fe20000010100 */
[----:B------:R-:W-:Y:S01]  /*60e0*/  FSEL R2, R2, R224, P1 ;  /* 0x000000e002027208 */ /* 0x000fe20000800000 */
[-C--:B------:R-:W-:Y:S03]  /*60f0*/  HMMA.16816.F32 R28, R136, R206.reuse, R28 ;  /* 0x000000ce881c723c */ /* 0x080fe6000000181c */
[----:B------:R-:W-:Y:S01]  /*6100*/  FSEL R0, R0, R223, P0 ;  /* 0x000000df00007208 */ /* 0x000fe20000000000 */
[----:B------:R-:W-:Y:S01]  /*6110*/  FMUL.FTZ R157, R157, R4 ;  /* 0x000000049d9d7220 */ /* 0x000fe20000410000 */
[----:B------:R-:W-:Y:S01]  /*6120*/  FSETP.GE.FTZ.AND P0, PT, R145, RZ, PT ;  /* 0x000000ff9100720b */ /* 0x000fe20003f16000 */
[----:B------:R-:W-:Y:S01]  /*6130*/  FADD.FTZ R4, -R222, R9 ;  /* 0x00000009de047221 */ /* 0x000fe20000010100 */
[----:B------:R-:W-:Y:S01]  /*6140*/  FSETP.GE.FTZ.AND P1, PT, R142, RZ, PT ;  /* 0x000000ff8e00720b */ /* 0x000fe20003f36000 */
[----:B------:R-:W-:Y:S01]  /*6150*/  FADD.FTZ R5, -R222, R8 ;  /* 0x00000008de057221 */ /* 0x000fe20000010100 */
[----:B------:R-:W-:Y:S04]  /*6160*/  HMMA.16816.F32 R32, R132, R206, R32 ;  /* 0x000000ce8420723c */ /* 0x000fe80000001820 */
[-C--:B------:R-:W-:Y:S01]  /*6170*/  FSEL R4, R4, R222.reuse, P2 ;  /* 0x000000de04047208 */ /* 0x080fe20001000000 */
[----:B------:R-:W-:Y:S01]  /*6180*/  FADD.FTZ R11, -R221, R11 ;  /* 0x0000000bdd0b7221 */ /* 0x000fe20000010100 */
[----:B------:R-:W-:Y:S01]  /*6190*/  FSEL R5, R5, R222, P3 ;  /* 0x000000de05057208 */ /* 0x000fe20001800000 */
[----:B------:R-:W-:Y:S01]  /*61a0*/  FMUL.FTZ R227, R227, R0 ;  /* 0x00000000e3e37220 */ /* 0x000fe20000410000 */
[----:B------:R-:W-:Y:S02]  /*61b0*/  FSETP.GE.FTZ.AND P3, PT, R225, RZ, PT ;  /* 0x000000ffe100720b */ /* 0x000fe40003f76000 */
[----:B------:R-:W-:Y:S01]  /*61c0*/  FSETP.GE.FTZ.AND P2, PT, R143, RZ, PT ;  /* 0x000000ff8f00720b */ /* 0x000fe20003f56000 */
[----:B------:R-:W-:Y:S01]  /*61d0*/  FADD.FTZ R7, -R222, R12 ;  /* 0x0000000cde077221 */ /* 0x000fe20000010100 */
[-C--:B------:R-:W-:Y:S01]  /*61e0*/  FSEL R0, R11, R221.reuse, P0 ;  /* 0x000000dd0b007208 */ /* 0x080fe20000000000 */
[----:B------:R-:W-:Y:S01]  /*61f0*/  FADD.FTZ R15, -R221, R15 ;  /* 0x0000000fdd0f7221 */ /* 0x000fe20000010100 */
[----:B------:R-:W-:Y:S01]  /*6200*/  FSETP.GE.FTZ.AND P0, PT, R158, RZ, PT ;  /* 0x000000ff9e00720b */ /* 0x000fe20003f16000 */
[----:B------:R-:W-:Y:S01]  /*6210*/  FMUL.FTZ R140, R140, R2 ;  /* 0x000000028c8c7220 */ /* 0x000fe20000410000 */
[----:B------:R-:W-:Y:S01]  /*6220*/  FSEL R7, R7, R222, P3 ;  /* 0x000000de07077208 */ /* 0x000fe20001800000 */
[----:B------:R-:W-:Y:S01]  /*6230*/  FADD.FTZ R6, -R222, R13 ;  /* 0x0000000dde067221 */ /* 0x000fe20000010100 */
[----:B------:R-:W-:Y:S01]  /*6240*/  FSETP.GE.FTZ.AND P3, PT, R230, RZ, PT ;  /* 0x000000ffe600720b */ /* 0x000fe20003f76000 */
[----:B------:R-:W-:Y:S01]  /*6250*/  FADD.FTZ R2, -R221, R10 ;  /* 0x0000000add027221 */ /* 0x000fe20000010100 */
[----:B------:R-:W-:Y:S01]  /*6260*/  FMUL.FTZ R141, R141, R4 ;  /* 0x000000048d8d7220 */ /* 0x000fe20000410000 */
[-C--:B------:R-:W-:Y:S01]  /*6270*/  FSEL R4, R15, R221.reuse, P0 ;  /* 0x000000dd0f047208 */ /* 0x080fe20000000000 */
[----:B------:R-:W-:Y:S01]  /*6280*/  FADD.FTZ R16, -R224, R16 ;  /* 0x00000010e0107221 */ /* 0x000fe20000010100 */
[----:B------:R-:W-:Y:S01]  /*6290*/  FSEL R6, R6, R222, P2 ;  /* 0x000000de06067208 */ /* 0x000fe20001000000 */
        /* <DEDUP_REMOVED lines=12> */
[----:B------:R-:W-:Y:S01]  /*6360*/  FMUL.FTZ R13, R143, R6 ;  /* 0x000000068f0d7220 */ /* 0x000fe20000410000 */
[----:B------:R-:W-:Y:S01]  /*6370*/  FSEL R5, R8, R221, P1 ;  /* 0x000000dd08057208 */ /* 0x000fe20000800000 */
[----:B------:R-:W-:Y:S01]  /*6380*/  FADD.FTZ R20, -R224, R20 ;  /* 0x00000014e0147221 */ /* 0x000fe20000010100 */
[----:B------:R-:W-:Y:S01]  /*6390*/  FSEL R6, R17, R224, P2 ;  /* 0x000000e011067208 */ /* 0x000fe20001000000 */
[C---:B------:R-:W-:Y:S01]  /*63a0*/  FADD.FTZ R18, -R223.reuse, R18 ;  /* 0x00000012df127221 */ /* 0x040fe20000010100 */
[----:B------:R-:W-:Y:S01]  /*63b0*/  FSETP.GE.FTZ.AND P3, PT, R232, RZ, PT ;  /* 0x000000ffe800720b */ /* 0x000fe20003f76000 */
        /* <DEDUP_REMOVED lines=9> */
[-C--:B------:R-:W-:Y:S01]  /*6450*/  FSEL R5, R18, R223.reuse, P1 ;  /* 0x000000df12057208 */ /* 0x080fe20000800000 */
[----:B------:R-:W-:Y:S01]  /*6460*/  FMUL.FTZ R11, R156, R6 ;  /* 0x000000069c0b7220 */ /* 0x000fe20000410000 */
[----:B------:R-:W-:Y:S01]  /*6470*/  FSEL R9, R9, R224, P2 ;  /* 0x000000e009097208 */ /* 0x000fe20001000000 */
[----:B------:R-:W-:Y:S01]  /*6480*/  FADD.FTZ R7, -R222, R24 ;  /* 0x00000018de077221 */ /* 0x000fe20000010100 */
        /* <DEDUP_REMOVED lines=10> */
[-C--:B------:R-:W-:Y:S01]  /*6530*/  FSEL R7, R7, R222.reuse, P3 ;  /* 0x000000de07077208 */ /* 0x080fe20001800000 */
[----:B------:R-:W-:Y:S01]  /*6540*/  FADD.FTZ R26, -R221, R26 ;  /* 0x0000001add1a7221 */ /* 0x000fe20000010100 */
[----:B------:R-:W-:Y:S01]  /*6550*/  FSEL R6, R6, R222, P2 ;  /* 0x000000de06067208 */ /* 0x000fe20001000000 */
        /* <DEDUP_REMOVED lines=8> */
[----:B------:R-:W-:Y:S01]  /*65e0*/  FMUL.FTZ R6, R150, R4 ;  /* 0x0000000496067220 */ /* 0x000fe20000410000 */
        /* <DEDUP_REMOVED lines=8> */
[----:B------:R-:W-:Y:S01]  /*6670*/  FSETP.GE.FTZ.AND P1, PT, R159, RZ, PT ;  /* 0x000000ff9f00720b */ /* 0x000fe20003f36000 */
[----:B------:R-:W-:Y:S01]  /*6680*/  FADD.FTZ R34, -R223, R34 ;  /* 0x00000022df227221 */ /* 0x000fe20000010100 */
[----:B------:R-:W-:Y:S01]  /*6690*/  FSETP.GE.FTZ.AND P2, PT, R154, RZ, PT ;  /* 0x000000ff9a00720b */ /* 0x000fe20003f56000 */
[----:B------:R-:W-:Y:S01]  /*66a0*/  @P0 FADD.FTZ R221, -R221, R31 ;  /* 0x0000001fdddd0221 */ /* 0x000fe20000010100 */
[----:B------:R-:W-:Y:S01]  /*66b0*/  FSEL R5, R5, R222, P3 ;  /* 0x000000de05057208 */ /* 0x000fe20001800000 */
[----:B------:R-:W-:Y:S01]  /*66c0*/  FMUL.FTZ R148, R148, R4 ;  /* 0x0000000494947220 */ /* 0x000fe20000410000 */
        /* <DEDUP_REMOVED lines=9> */
[----:B------:R-:W-:Y:S01]  /*6760*/  @P2 FADD.FTZ R222, -R222, R29 ;  /* 0x0000001ddede2221 */ /* 0x000fe20000010100 */
[----:B------:R-:W-:Y:S01]  /*6770*/  FSETP.GE.FTZ.AND P2, PT, R155, RZ, PT ;  /* 0x000000ff9b00720b */ /* 0x000fe20003f56000 */
[----:B------:R-:W-:Y:S01]  /*6780*/  FMUL.FTZ R16, R233, R5 ;  /* 0x00000005e9107220 */ /* 0x000fe20000410000 */
[----:B------:R-:W-:Y:S01]  /*6790*/  F2FP.F16.F32.PACK_AB R2, R140, R157 ;  /* 0x0000009d8c02723e */ /* 0x000fe200000000ff */
[----:B------:R-:W-:Y:S01]  /*67a0*/  FMUL.FTZ R5, R154, R222 ;  /* 0x000000de9a057220 */ /* 0x000fe20000410000 */
[----:B------:R-:W-:Y:S01]  /*67b0*/  FSEL R34, R34, R223, P2 ;  /* 0x000000df22227208 */ /* 0x000fe20001000000 */
[----:B------:R-:W-:Y:S01]  /*67c0*/  FMUL.FTZ R4, R234, R221 ;  /* 0x000000ddea047220 */ /* 0x000fe20000410000 */
[----:B------:R-:W-:Y:S01]  /*67d0*/  F2FP.F16.F32.PACK_AB R0, R227, R144 ;  /* 0x00000090e300723e */ /* 0x000fe200000000ff */
[----:B------:R-:W-:Y:S01]  /*67e0*/  @P0 FADD.FTZ R223, -R223, R35 ;  /* 0x00000023dfdf0221 */ /* 0x000fe20000010100 */
[----:B------:R-:W-:Y:S01]  /*67f0*/  F2FP.F16.F32.PACK_AB R15, R141, R146 ;  /* 0x000000928d0f723e */ /* 0x000fe200000000ff */
[----:B------:R-:W-:Y:S01]  /*6800*/  FMUL.FTZ R32, R236, R32 ;  /* 0x00000020ec207220 */ /* 0x000fe20000410000 */
        /* <DEDUP_REMOVED lines=12> */
[----:B------:R-:W-:Y:S01]  /*68d0*/  F2FP.F16.F32.PACK_AB R4, R4, R148 ;  /* 0x000000940404723e */ /* 0x000fe200000000ff */
[----:B------:R-:W-:Y:S06]  /*68e0*/  @!P1 BRA `(.L_x_612) ;  /* 0x00000000004c9947 */ /* 0x000fec0003800000 */
[----:B------:R-:W1:Y:S01]  /*68f0*/  LDC R16, c[0x0][0x240] ;  /* 0x00009000ff107b82 */ /* 0x000e620000000800 */
[----:B------:R-:W-:Y:S01]  /*6900*/  ULOP3.LUT UR7, UR6, 0x1, URZ, 0xc0, !UPT ;  /* 0x0000000106077892 */ /* 0x000fe2000f8ec03f */
[----:B------:R-:W-:Y:S03]  /*6910*/  UMOV UR14, 0xffffd000 ;  /* 0xffffd000000e7882 */ /* 0x000fe60000000000 */
        /* <DEDUP_REMOVED lines=16> */
.L_x_612:
[----:B------:R2:W-:Y:S04]  /*6a20*/  STS [R237+0xf000], R2 ;  /* 0x00f00002ed007388 */ /* 0x0005e80000000800 */
[----:B------:R3:W-:Y:S04]  /*6a30*/  STS [R237+0xf400], R0 ;  /* 0x00f40000ed007388 */ /* 0x0007e80000000800 */
[----:B------:R-:W-:Y:S04]  /*6a40*/  STS [R239+0xf000], R11 ;  /* 0x00f0000bef007388 */ /* 0x000fe80000000800 */
[----:B------:R-:W-:Y:S04]  /*6a50*/  STS [R239+0xf400], R10 ;  /* 0x00f4000aef007388 */ /* 0x000fe80000000800 */
[----:B------:R-:W-:Y:S04]  /*6a60*/  STS [R237+0x10000], R15 ;  /* 0x0100000fed007388 */ /* 0x000fe80000000800 */
[----:B------:R-:W-:Y:S04]  /*6a70*/  STS [R237+0x10400], R14 ;  /* 0x0104000eed007388 */ /* 0x000fe80000000800 */
[----:B------:R-:W-:Y:S01]  /*6a80*/  STS [R239+0x10000], R13 ;  /* 0x0100000def007388 */ /* 0x000fe20000000800 */
[----:B--2---:R-:W-:Y:S03]  /*6a90*/  F2FP.F16.F32.PACK_AB R2, R159, R32 ;  /* 0x000000209f02723e */ /* 0x004fe600000000ff */
[----:B------:R-:W-:Y:S01]  /*6aa0*/  STS [R239+0x10400], R12 ;  /* 0x0104000cef007388 */ /* 0x000fe20000000800 */
[----:B---3--:R-:W-:Y:S03]  /*6ab0*/  F2FP.F16.F32.PACK_AB R0, R223, R34 ;  /* 0x00000022df00723e */ /* 0x008fe600000000ff */
        /* <DEDUP_REMOVED lines=97> */
.L_x_613:
[----:B------:R-:W2:Y:S01]  /*70d0*/  LDL R224, [R1+0x4] ;  /* 0x0000040001e07983 */ /* 0x000ea20000100800 */
[----:B------:R-:W-:Y:S01]  /*70e0*/  IMAD.MOV.U32 R4, RZ, RZ, 0x4 ;  /* 0x00000004ff047424 */ /* 0x000fe200078e00ff */
[----:B------:R-:W-:Y:S01]  /*70f0*/  @UP2 UIADD3 UR14, UP0, UR12, -0x100, URZ ;  /* 0xffffff000c0e2890 */ /* 0x000fe2000ff1e03f */
[----:B-1----:R-:W-:Y:S01]  /*7100*/  @P1 VIADD R2, R248, 0xffffffc0 ;  /* 0xffffffc0f8021836 */ /* 0x002fe20000000000 */
[----:B------:R-:W-:Y:S01]  /*7110*/  LDSM.16.M88.4 R24, [R213] ;  /* 0x00000000d518783b */ /* 0x000fe20000000200 */
[----:B------:R-:W-:Y:S02]  /*7120*/  UISETP.GT.AND UP1, UPT, UR6, UR32, UPT ;  /* 0x000000200600728c */ /* 0x000fe4000bf24270 */
[----:B------:R-:W-:Y:S01]  /*7130*/  @P1 IMAD.WIDE R222, R2, R4, UR12 ;  /* 0x0000000c02de1e25 */ /* 0x000fe2000f8e0204 */
[----:B------:R-:W1:Y:S01]  /*7140*/  LDSM.16.MT88.4 R8, [R0+0x9000] ;  /* 0x009000000008783b */ /* 0x000e620000004200 */
[----:B------:R-:W-:Y:S02]  /*7150*/  @UP2 UIADD3.X UR7, UR13, -0x1, URZ, UP0, !UPT ;  /* 0xffffffff0d072890 */ /* 0x000fe400087fe43f */
[----:B------:R-:W-:Y:S01]  /*7160*/  IMAD.U32 R2, RZ, RZ, UR38 ;  /* 0x00000026ff027e24 */ /* 0x000fe2000f8e00ff */
[----:B------:R-:W3:Y:S01]  /*7170*/  LDSM.16.MT88.4 R16, [R0+0xb000] ;  /* 0x00b000000010783b */ /* 0x000ee20000004200 */
[----:B------:R-:W-:Y:S03]  /*7180*/  @UP2 UMOV UR12, UR14 ;  /* 0x0000000e000c2c82 */ /* 0x000fe60008000000 */
[----:B------:R-:W4:Y:S01]  /*7190*/  LDSM.16.MT88.4 R28, [R0+0xd000] ;  /* 0x00d00000001c783b */ /* 0x000f220000004200 */
[----:B------:R-:W-:Y:S01]  /*71a0*/  @UP2 UMOV UR13, UR7 ;  /* 0x00000007000d2c82 */ /* 0x000fe20008000000 */
[----:B------:R-:W-:Y:S02]  /*71b0*/  ULOP3.LUT UR7, UR6, 0x1, URZ, 0xc0, !UPT ;  /* 0x0000000106077892 */ /* 0x000fe4000f8ec03f */
[----:B------:R-:W-:Y:S01]  /*71c0*/  LDSM.16.M88.4 R32, [R214] ;  /* 0x00000000d620783b */ /* 0x000fe20000000200 */
[----:B------:R-:W-:Y:S02]  /*71d0*/  UIADD3 UR6, UR6, -0x1, URZ ;  /* 0xffffffff06067890 */ /* 0x000fe4000fffe03f */
[----:B------:R-:W-:Y:S01]  /*71e0*/  UISETP.NE.U32.AND UP0, UPT, UR7, 0x1, UPT ;  /* 0x000000010700788c */ /* 0x000fe2000bf05070 */
[----:B------:R-:W4:Y:S04]  /*71f0*/  LDSM.16.MT88.4 R132, [R0+0x9400] ;  /* 0x009400000084783b */ /* 0x000f280000004200 */
[----:B------:R-:W4:Y:S04]  /*7200*/  LDSM.16.MT88.4 R136, [R0+0xb400] ;  /* 0x00b400000088783b */ /* 0x000f280000004200 */
[----:B------:R-:W4:Y:S04]  /*7210*/  LDSM.16.MT88.4 R140, [R0+0xd400] ;  /* 0x00d40000008c783b */ /* 0x000f280000004200 */
[----:B------:R-:W-:Y:S04]  /*7220*/  LDSM.16.M88.4 R144, [R216] ;  /* 0x00000000d890783b */ /* 0x000fe80000000200 */
[----:B------:R-:W4:Y:S04]  /*7230*/  LDSM.16.MT88.4 R148, [R0+0x9800] ;  /* 0x009800000094783b */ /* 0x000f280000004200 */
[----:B------:R-:W4:Y:S01]  /*7240*/  LDSM.16.MT88.4 R152, [R0+0xb800] ;  /* 0x00b800000098783b */ /* 0x000f220000004200 */
[C---:B-1----:R-:W-:Y:S03]  /*7250*/  HMMA.16816.F32 R4, R24.reuse, R8, RZ ;  /* 0x000000081804723c */ /* 0x042fe600000018ff */
[----:B------:R-:W-:Y:S04]  /*7260*/  LDSM.16.MT88.4 R156, [R0+0x9c00] ;  /* 0x009c0000009c783b */ /* 0x000fe80000004200 */
[----:B------:R1:W5:Y:S01]  /*7270*/  @P1 LDG.E R251, desc[UR8][R222.64] ;  /* 0x00000008defb1981 */ /* 0x000362000c1e1900 */
[C---:B------:R-:W-:Y:S03]  /*7280*/  HMMA.16816.F32 R8, R24.reuse, R10, RZ ;  /* 0x0000000a1808723c */ /* 0x040fe600000018ff */
[----:B------:R1:W5:Y:S03]  /*7290*/  @P1 LDG.E R252, desc[UR8][R222.64+0x20] ;  /* 0x00002008defc1981 */ /* 0x000366000c1e1900 */
[C---:B---3--:R-:W-:Y:S01]  /*72a0*/  HMMA.16816.F32 R12, R24.reuse, R16, RZ ;  /* 0x00000010180c723c */ /* 0x048fe200000018ff */
[----:B------:R1:W5:Y:S04]  /*72b0*/  @P1 LDG.E R249, desc[UR8][R222.64+0x80] ;  /* 0x00008008def91981 */ /* 0x000368000c1e1900 */
[----:B------:R1:W5:Y:S01]  /*72c0*/  @P1 LDG.E R250, desc[UR8][R222.64+0xa0] ;  /* 0x0000a008defa1981 */ /* 0x000362000c1e1900 */
[C---:B------:R-:W-:Y:S06]  /*72d0*/  HMMA.16816.F32 R16, R24.reuse, R18, RZ ;  /* 0x000000121810723c */ /* 0x040fec00000018ff */
[C---:B----4-:R-:W-:Y:S06]  /*72e0*/  HMMA.16816.F32 R20, R24.reuse, R28, RZ ;  /* 0x0000001c1814723c */ /* 0x050fec00000018ff */
[----:B------:R-:W-:Y:S01]  /*72f0*/  HMMA.16816.F32 R24, R24, R30, RZ ;  /* 0x0000001e1818723c */ /* 0x000fe200000018ff */
[----:B------:R-:W3:Y:S05]  /*7300*/  LDSM.16.MT88.4 R28, [R0+0xd800] ;  /* 0x00d80000001c783b */ /* 0x000eea0000004200 */
[C---:B------:R-:W-:Y:S06]  /*7310*/  HMMA.16816.F32 R4, R32.reuse, R132, R4 ;  /* 0x000000842004723c */ /* 0x040fec0000001804 */
[C---:B------:R-:W-:Y:S01]  /*7320*/  HMMA.16816.F32 R8, R32.reuse, R134, R8 ;  /* 0x000000862008723c */ /* 0x040fe20000001808 */
[----:B------:R-:W4:Y:S05]  /*7330*/  LDSM.16.M88.4 R132, [R215] ;  /* 0x00000000d784783b */ /* 0x000f2a0000000200 */
        /* <DEDUP_REMOVED lines=13> */
[C---:B---3--:R-:W-:Y:S06]  /*7410*/  HMMA.16816.F32 R20, R144.reuse, R28, R20 ;  /* 0x0000001c9014723c */ /* 0x048fec0000001814 */
[----:B------:R-:W-:Y:S01]  /*7420*/  HMMA.16816.F32 R24, R144, R30, R24 ;  /* 0x0000001e9018723c */ /* 0x000fe20000001818 */
[----:B------:R-:W3:Y:S04]  /*7430*/  LDSM.16.MT88.4 R28, [R0+0xe000] ;  /* 0x00e00000001c783b */ /* 0x000ee80000004200 */
[----:B------:R-:W-:Y:S01]  /*7440*/  LDSM.16.M88.4 R144, [R214+0x2000] ;  /* 0x00200000d690783b */ /* 0x000fe20000000200 */
[C---:B----4-:R-:W-:Y:S06]  /*7450*/  HMMA.16816.F32 R4, R132.reuse, R156, R4 ;  /* 0x0000009c8404723c */ /* 0x050fec0000001804 */
[C---:B------:R-:W-:Y:S01]  /*7460*/  HMMA.16816.F32 R8, R132.reuse, R158, R8 ;  /* 0x0000009e8408723c */ /* 0x040fe20000001808 */
[----:B------:R-:W4:Y:S05]  /*7470*/  LDSM.16.MT88.4 R156, [R0+0xa400] ;  /* 0x00a40000009c783b */ /* 0x000f2a0000004200 */
        /* <DEDUP_REMOVED lines=25> */
[----:B------:R3:W1:Y:S05]  /*7610*/  LDSM.16.MT88.4 R32, [R0+0xec00] ;  /* 0x00ec00000020783b */ /* 0x00066a0000004200 */
[C---:B------:R-:W-:Y:S06]  /*7620*/  HMMA.16816.F32 R4, R132.reuse, R148, R4 ;  /* 0x000000948404723c */ /* 0x040fec0000001804 */
[C---:B------:R-:W-:Y:S06]  /*7630*/  HMMA.16816.F32 R8, R132.reuse, R150, R8 ;  /* 0x000000968408723c */ /* 0x040fec0000001808 */
[C---:B------:R-:W-:Y:S06]  /*7640*/  HMMA.16816.F32 R12, R132.reuse, R152, R12 ;  /* 0x00000098840c723c */ /* 0x040fec000000180c */
[C---:B------:R-:W-:Y:S01]  /*7650*/  HMMA.16816.F32 R16, R132.reuse, R154, R16 ;  /* 0x0000009a8410723c */ /* 0x040fe20000001810 */
[----:B---3--:R-:W-:Y:S05]  /*7660*/  IMAD.U32 R0, RZ, RZ, UR20 ;  /* 0x00000014ff007e24 */ /* 0x008fea000f8e00ff */
[C---:B------:R-:W-:Y:S06]  /*7670*/  HMMA.16816.F32 R20, R132.reuse, R28, R20 ;  /* 0x0000001c8414723c */ /* 0x040fec0000001814 */
[----:B------:R-:W-:Y:S06]  /*7680*/  HMMA.16816.F32 R24, R132, R30, R24 ;  /* 0x0000001e8418723c */ /* 0x000fec0000001818 */
[C---:B----4-:R-:W-:Y:S01]  /*7690*/  HMMA.16816.F32 R4, R140.reuse, R156, R4 ;  /* 0x0000009c8c04723c */ /* 0x050fe20000001804 */
[----:B------:R-:W-:Y:S04]  /*76a0*/  IMAD.U32 R30, RZ, RZ, UR20 ;  /* 0x00000014ff1e7e24 */ /* 0x000fe8000f8e00ff */
[C---:B--2---:R-:W-:Y:S01]  /*76b0*/  LEA R226, P0, R224.reuse, R246, 0x2 ;  /* 0x000000f6e0e27211 */ /* 0x044fe200078010ff */
[C---:B------:R-:W-:Y:S01]  /*76c0*/  HMMA.16816.F32 R8, R140.reuse, R158, R8 ;  /* 0x0000009e8c08723c */ /* 0x040fe20000001808 */
[----:B------:R-:W-:Y:S04]  /*76d0*/  IMAD.U32 R132, RZ, RZ, UR21 ;  /* 0x00000015ff847e24 */ /* 0x000fe8000f8e00ff */
[----:B------:R-:W-:Y:S01]  /*76e0*/  LEA.HI.X.SX32 R225, R224, R247, 0x2, P0 ;  /* 0x000000f7e0e17211 */ /* 0x000fe200000f16ff */
[C---:B-1----:R-:W-:Y:S05]  /*76f0*/  HMMA.16816.F32 R12, R140.reuse, R136, R12 ;  /* 0x000000888c0c723c */ /* 0x042fea000000180c */
[----:B------:R-:W-:Y:S01]  /*7700*/  IMAD.MOV.U32 R28, RZ, RZ, R226 ;  /* 0x000000ffff1c7224 */ /* 0x000fe200078e00e2 */
[C---:B------:R-:W-:Y:S01]  /*7710*/  HMMA.16816.F32 R16, R140.reuse, R138, R16 ;  /* 0x0000008a8c10723c */ /* 0x040fe20000001810 */
[----:B------:R-:W-:Y:S04]  /*7720*/  LDSM.16.MT88.4 R136, [R208+0x2400] ;  /* 0x00240000d088783b */ /* 0x000fe80000004200 */
[----:B------:R-:W-:Y:S01]  /*7730*/  IMAD.MOV.U32 R29, RZ, RZ, R225 ;  /* 0x000000ffff1d7224 */ /* 0x000fe200078e00e1 */
[C---:B------:R-:W-:Y:S04]  /*7740*/  HMMA.16816.F32 R20, R140.reuse, R32, R20 ;  /* 0x000000208c14723c */ /* 0x040fe80000001814 */
[----:B------:R1:W-:Y:S01]  /*7750*/  REDG.E.ADD.F32.FTZ.RN.STRONG.GPU desc[UR8][R28.64], R4 ;  /* 0x000000041c0079a6 */ /* 0x0003e2000c10f388 */
[-C--:B------:R-:W-:Y:S01]  /*7760*/  LEA R30, P0, R30, R28.reuse, 0x2 ;  /* 0x0000001c1e1e7211 */ /* 0x080fe200078010ff */
[----:B------:R-:W-:Y:S01]  /*7770*/  HMMA.16816.F32 R24, R140, R34, R24 ;  /* 0x000000228c18723c */ /* 0x000fe20000001818 */
[----:B------:R-:W-:Y:S04]  /*7780*/  IMAD.U32 R32, RZ, RZ, UR38 ;  /* 0x00000026ff207e24 */ /* 0x000fe8000f8e00ff */
[-C--:B------:R-:W-:Y:S01]  /*7790*/  LEA.HI.X.SX32 R31, R0, R29.reuse, 0x2, P0 ;  /* 0x0000001d001f7211 */ /* 0x080fe200000f16ff */
[----:B------:R-:W-:Y:S01]  /*77a0*/  IMAD.U32 R0, RZ, RZ, UR21 ;  /* 0x00000015ff007e24 */ /* 0x000fe2000f8e00ff */
[-C--:B------:R-:W-:Y:S01]  /*77b0*/  LEA R132, P0, R132, R28.reuse, 0x2 ;  /* 0x0000001c84847211 */ /* 0x080fe200078010ff */
[----:B------:R-:W-:Y:S02]  /*77c0*/  IMAD.U32 R34, RZ, RZ, UR39 ;  /* 0x00000027ff227e24 */ /* 0x000fe4000f8e00ff */
[----:B------:R2:W-:Y:S01]  /*77d0*/  REDG.E.ADD.F32.FTZ.RN.STRONG.GPU desc[UR8][R30.64], R5 ;  /* 0x000000051e0079a6 */ /* 0x0005e2000c10f388 */
[-C--:B------:R-:W-:Y:S01]  /*77e0*/  LEA.HI.X.SX32 R133, R0, R29.reuse, 0x2, P0 ;  /* 0x0000001d00857211 */ /* 0x080fe200000f16ff */
[----:B------:R-:W-:Y:S01]  /*77f0*/  IMAD.U32 R0, RZ, RZ, UR37 ;  /* 0x00000025ff007e24 */ /* 0x000fe2000f8e00ff */
[-C--:B------:R-:W-:Y:S02]  /*7800*/  LEA R34, P2, R34, R28.reuse, 0x2 ;  /* 0x0000001c22227211 */ /* 0x080fe400078410ff */
[-C--:B------:R-:W-:Y:S01]  /*7810*/  LEA R32, P1, R32, R28.reuse, 0x2 ;  /* 0x0000001c20207211 */ /* 0x080fe200078210ff */
[----:B------:R3:W-:Y:S03]  /*7820*/  REDG.E.ADD.F32.FTZ.RN.STRONG.GPU desc[UR8][R132.64], R6 ;  /* 0x00000006840079a6 */ /* 0x0007e6000c10f388 */
[-C--:B------:R-:W-:Y:S01]  /*7830*/  LEA.HI.X.SX32 R33, R2, R29.reuse, 0x2, P1 ;  /* 0x0000001d02217211 */ /* 0x080fe200008f16ff */
[----:B------:R-:W-:Y:S01]  /*7840*/  IMAD.U32 R2, RZ, RZ, UR36 ;  /* 0x00000024ff027e24 */ /* 0x000fe2000f8e00ff */
[----:B------:R-:W-:Y:S01]  /*7850*/  LDSM.16.MT88.4 R132, [R3+0x11800] ;  /* 0x011800000384783b */ /* 0x000fe20000004200 */
[----:B-1----:R-:W-:Y:S05]  /*7860*/  IMAD.U32 R4, RZ, RZ, UR37 ;  /* 0x00000025ff047e24 */ /* 0x002fea000f8e00ff */
[-C--:B------:R-:W-:Y:S01]  /*7870*/  LEA R4, P0, R4, R28.reuse, 0x2 ;  /* 0x0000001c04047211 */ /* 0x080fe200078010ff */
[----:B--2---:R-:W-:Y:S05]  /*7880*/  IMAD.U32 R5, RZ, RZ, UR39 ;  /* 0x00000027ff057e24 */ /* 0x004fea000f8e00ff */
[-C--:B------:R-:W-:Y:S01]  /*7890*/  LEA.HI.X.SX32 R35, R5, R29.reuse, 0x2, P2 ;  /* 0x0000001d05237211 */ /* 0x080fe200010f16ff */
[----:B---3--:R-:W-:Y:S01]  /*78a0*/  IMAD.U32 R6, RZ, RZ, UR31 ;  /* 0x0000001fff067e24 */ /* 0x008fe2000f8e00ff */
[-C--:B------:R-:W-:Y:S01]  /*78b0*/  LEA.HI.X.SX32 R5, R0, R29.reuse, 0x2, P0 ;  /* 0x0000001d00057211 */ /* 0x080fe200000f16ff */
[----:B------:R-:W-:Y:S02]  /*78c0*/  IMAD.U32 R0, RZ, RZ, UR36 ;  /* 0x00000024ff007e24 */ /* 0x000fe4000f8e00ff */
[----:B------:R1:W-:Y:S04]  /*78d0*/  REDG.E.ADD.F32.FTZ.RN.STRONG.GPU desc[UR8][R34.64], R7 ;  /* 0x00000007220079a6 */ /* 0x0003e8000c10f388 */
        /* <DEDUP_REMOVED lines=368> */
.L_x_615:
        /* <DEDUP_REMOVED lines=21> */
.L_x_616:
[----:B------:R-:W2:Y:S01]  /*9130*/  LDL.64 R4, [R1+0x20] ;  /* 0x0000200001047983 */ /* 0x000ea20000100a00 */
[----:B------:R-:W1:Y:S01]  /*9140*/  S2UR UR15, SR_CTAID.Z ;  /* 0x00000000000f79c3 */ /* 0x000e620000002700 */
[----:B------:R-:W-:Y:S01]  /*9150*/  USHF.R.S32.HI UR12, URZ, 0x1f, UR58 ;  /* 0x0000001f3f0c7899 */ /* 0x000fe2000801143a */
[----:B------:R-:W-:-:S06]  /*9160*/  IMAD.U32 R2, RZ, RZ, UR6 ;  /* 0x00000006ff027e24 */ /* 0x000fcc000f8e00ff */
[----:B------:R-:W-:Y:S01]  /*9170*/  BAR.SYNC.DEFER_BLOCKING 0x0 ;  /* 0x0000000000007b1d */ /* 0x000fe20000010000 */
[----:B------:R-:W-:Y:S02]  /*9180*/  UIMAD UR5, UR56, -0x80, UR5 ;  /* 0xffffff80380578a4 */ /* 0x000fe4000f8e0205 */
[----:B------:R-:W-:-:S05]  /*9190*/  UIMAD UR14, UR12, UR6, URZ ;  /* 0x000000060c0e72a4 */ /* 0x000fca000f8e023f */
[----:B------:R-:W3:Y:S01]  /*91a0*/  S2UR UR20, SR_CTAID.Z ;  /* 0x00000000001479c3 */ /* 0x000ee20000002700 */
[----:B------:R-:W-:Y:S01]  /*91b0*/  UIMAD UR14, UR58, UR7, UR14 ;  /* 0x000000073a0e72a4 */ /* 0x000fe2000f8e020e */
[----:B------:R-:W4:Y:S01]  /*91c0*/  S2R R26, SR_TID.X ;  /* 0x00000000001a7919 */ /* 0x000f220000002100 */
[----:B------:R-:W-:Y:S01]  /*91d0*/  BSSY B0, `(.L_x_617) ;  /* 0x000002c000007945 */ /* 0x000fe20003800000 */
[----:B------:R-:W5:Y:S01]  /*91e0*/  S2R R27, SR_TID.X ;  /* 0x00000000001b7919 */ /* 0x000f620000002100 */
[----:B-1----:R-:W-:Y:S01]  /*91f0*/  USHF.R.S32.HI UR16, URZ, 0x1f, UR15 ;  /* 0x0000001f3f107899 */ /* 0x002fe2000801140f */
[----:B------:R1:W1:Y:S04]  /*9200*/  LDS.128 R36, [R0+0xa000] ;  /* 0x00a0000000247984 */ /* 0x0002680000000c00 */
[----:B------:R1:W1:Y:S04]  /*9210*/  LDS.128 R32, [R0+0xc000] ;  /* 0x00c0000000207984 */ /* 0x0002680000000c00 */
[----:B------:R1:W1:Y:S04]  /*9220*/  LDS.128 R28, [R0+0xe000] ;  /* 0x00e00000001c7984 */ /* 0x0002680000000c00 */
[----:B------:R1:W1:Y:S04]  /*9230*/  LDS.128 R48, [R0+0x10000] ;  /* 0x0100000000307984 */ /* 0x0002680000000c00 */
[----:B------:R1:W1:Y:S01]  /*9240*/  LDS.128 R44, [R0+0x12000] ;  /* 0x01200000002c7984 */ /* 0x0002620000000c00 */
[----:B----4-:R-:W-:-:S03]  /*9250*/  SHF.R.S32.HI R26, RZ, 0x1f, R26 ;  /* 0x0000001fff1a7819 */ /* 0x010fc6000001141a */
[----:B------:R4:W1:Y:S01]  /*9260*/  LDS.128 R40, [R0+0x14000] ;  /* 0x0140000000287984 */ /* 0x0008620000000c00 */
[----:B-----5:R-:W-:-:S04]  /*9270*/  LEA.HI R26, R26, R27, RZ, 0x2 ;  /* 0x0000001b1a1a7211 */ /* 0x020fc800078f10ff */
        /* <DEDUP_REMOVED lines=14> */
[----:B---3--:R-:W-:Y:S02]  /*9360*/  UIMAD UR15, UR20, UR15, UR16 ;  /* 0x0000000f140f72a4 */ /* 0x008fe4000f8e0210 */
        /* <DEDUP_REMOVED lines=18> */
.L_x_618:
[----:B------:R-:W-:Y:S05]  /*9490*/  BSYNC B0 ;  /* 0x0000000000007941 */ /* 0x000fea0003800000 */
.L_x_617:
        /* <DEDUP_REMOVED lines=16> */
.L_x_620:
[----:B------:R-:W-:Y:S05]  /*95a0*/  BSYNC B0 ;  /* 0x0000000000007941 */ /* 0x000fea0003800000 */
.L_x_619:
[----:B------:R-:W3:Y:S01]  /*95b0*/  S2UR UR6, SR_CTAID.Z ;  /* 0x00000000000679c3 */ /* 0x000ee20000002700 */
[----:B------:R-:W-:Y:S01]  /*95c0*/  UIMAD UR5, UR12, UR10, URZ ;  /* 0x0000000a0c0572a4 */ /* 0x000fe2000f8e023f */
[----:B------:R-:W-:Y:S01]  /*95d0*/  IMAD.U32 R2, RZ, RZ, UR10 ;  /* 0x0000000aff027e24 */ /* 0x000fe2000f8e00ff */
[----:B-1----:R-:W1:Y:S01]  /*95e0*/  LDS.128 R20, [R0+0xf000] ;  /* 0x00f0000000147984 */ /* 0x002e620000000c00 */
[----:B------:R-:W-:Y:S01]  /*95f0*/  BSSY B0, `(.L_x_621) ;  /* 0x000001d000007945 */ /* 0x000fe20003800000 */
[----:B------:R-:W-:Y:S01]  /*9600*/  UIMAD UR5, UR58, UR11, UR5 ;  /* 0x0000000b3a0572a4 */ /* 0x000fe2000f8e0205 */
[----:B------:R-:W-:Y:S01]  /*9610*/  IMAD.WIDE.U32 R6, R2, UR58, R6 ;  /* 0x0000003a02067c25 */ /* 0x000fe2000f8e0006 */
[----:B------:R-:W4:Y:S01]  /*9620*/  LDS.128 R16, [R0+0x11000] ;  /* 0x0110000000107984 */ /* 0x000f220000000c00 */
[----:B------:R-:W5:Y:S03]  /*9630*/  S2UR UR14, SR_CTAID.Z ;  /* 0x00000000000e79c3 */ /* 0x000f660000002700 */
[----:B------:R2:W1:Y:S01]  /*9640*/  LDS.128 R12, [R0+0x13000] ;  /* 0x01300000000c7984 */ /* 0x0004620000000c00 */
[----:B------:R-:W-:Y:S01]  /*9650*/  IADD3 R6, P0, R6, UR13, RZ ;  /* 0x0000000d06067c10 */ /* 0x000fe2000ff1e0ff */
[----:B---3--:R-:W-:-:S03]  /*9660*/  USHF.R.S32.HI UR15, URZ, 0x1f, UR6 ;  /* 0x0000001f3f0f7899 */ /* 0x008fc60008011406 */
[----:B------:R-:W-:Y:S01]  /*9670*/  ULDC.64 UR6, c[0x0][0x470] ;  /* 0x00011c0000067ab9 */ /* 0x000fe20000000a00 */
[----:B--2---:R-:W-:Y:S01]  /*9680*/  IMAD.U32 R0, RZ, RZ, UR5 ;  /* 0x00000005ff007e24 */ /* 0x004fe2000f8e00ff */
[----:B------:R-:W-:-:S04]  /*9690*/  UIMAD UR5, UR15, UR6, URZ ;  /* 0x000000060f0572a4 */ /* 0x000fc8000f8e023f */
[----:B------:R-:W-:Y:S01]  /*96a0*/  IADD3.X R7, R7, UR17, R0, P0, !PT ;  /* 0x0000001107077c10 */ /* 0x000fe200087fe400 */
[----:B-----5:R-:W-:Y:S01]  /*96b0*/  UIMAD UR7, UR14, UR7, UR5 ;  /* 0x000000070e0772a4 */ /* 0x020fe2000f8e0205 */
[----:B------:R-:W-:-:S05]  /*96c0*/  MOV R0, UR6 ;  /* 0x0000000600007c02 */ /* 0x000fca0008000f00 */
[----:B------:R-:W-:-:S05]  /*96d0*/  IMAD.WIDE.U32 R6, R0, UR14, R6 ;  /* 0x0000000e00067c25 */ /* 0x000fca000f8e0006 */
[----:B------:R-:W-:Y:S01]  /*96e0*/  IADD3 R2, R7, UR7, RZ ;  /* 0x0000000707027c10 */ /* 0x000fe2000fffe0ff */
[----:B-1--4-:R-:W-:Y:S06]  /*96f0*/  @P2 BRA `(.L_x_622) ;  /* 0x0000000000302947 */ /* 0x012fec0003800000 */
        /* <DEDUP_REMOVED lines=12> */
.L_x_622:
[----:B------:R-:W-:Y:S05]  /*97c0*/  BSYNC B0 ;  /* 0x0000000000007941 */ /* 0x000fea0003800000 */
.L_x_621:
        /* <DEDUP_REMOVED lines=14> */
.L_x_609:
[----:B------:R-:W-:Y:S05]  /*98b0*/  BSYNC B1 ;  /* 0x0000000000017941 */ /* 0x000fea0003800000 */
.L_x_595:
        /* <DEDUP_REMOVED lines=8> */
.L_x_623:
[----:B------:R-:W-:Y:S05]  /*9940*/  EXIT ;  /* 0x000000000000794d */ /* 0x000fea0003800000 */
.L_x_625:
        /* <DEDUP_REMOVED lines=11> */
.L_x_1296:


//--------------------- .text._ZN5flash44flash_bwd_dq_dk_dv_loop_seqk_parallel_kernelI23Flash_bwd_kernel_traitsILi96ELi64ELi128ELi8ELi2ELi4ELi4ELb1ELb0EN7cutlass6half_tE19Flash_kernel_traitsILi96ELi64ELi128ELi8ES3_EELb0ELb0ELb1ELb0ELb0ELb1ELb1EEEvNS_16Flash_bwd_paramsE --------------------------
	.section	.text._ZN5flash44flash_bwd_dq_dk_dv_loop_seqk_parallel_kernelI23Flash_bwd_kernel_traitsILi96ELi64ELi128ELi8ELi2ELi4ELi4ELb1ELb0EN7cutlass6half_tE19Flash_kernel_traitsILi96ELi64ELi128ELi8ES3_EELb0ELb0ELb1ELb0ELb0ELb1ELb1EEEvNS_16Flash_bwd_paramsE,"ax",@progbits
	.align	128
        .global         _ZN5flash44flash_bwd_dq_dk_dv_loop_seqk_parallel_kernelI23Flash_bwd_kernel_traitsILi96ELi64ELi128ELi8ELi2ELi4ELi4ELb1ELb0EN7cutlass6half_tE19Flash_kernel_traitsILi96ELi64ELi128ELi8ES3_EELb0ELb0ELb1ELb0ELb0ELb1ELb1EEEvNS_16Flash_bwd_paramsE
        .type           _ZN5flash44flash_bwd_dq_dk_dv_loop_seqk_parallel_kernelI23Flash_bwd_kernel_traitsILi96ELi64ELi128ELi8ELi2ELi4ELi4ELb1ELb0EN7cutlass6half_tE19Flash_kernel_traitsILi96ELi64ELi128ELi8ES3_EELb0ELb0ELb1ELb0ELb0ELb1ELb1EEEvNS_16Flash_bwd_paramsE,@function
        .size           _ZN5flash44flash_bwd_dq_dk_dv_loop_seqk_parallel_kernelI23Flash_bwd_kernel_traitsILi96ELi64ELi128ELi8ELi2ELi4ELi4ELb1ELb0EN7cutlass6half_tE19Flash_kernel_traitsILi96ELi64ELi128ELi8ES3_EELb0ELb0ELb1ELb0ELb0ELb1ELb1EEEvNS_16Flash_bwd_paramsE,(.L_x_1297 - _ZN5flash44flash_bwd_dq_dk_dv_loop_seqk_parallel_kernelI23Flash_bwd_kernel_traitsILi96ELi64ELi128ELi8ELi2ELi4ELi4ELb1ELb0EN7cutlass6half_tE19Flash_kernel_traitsILi96ELi64ELi128ELi8ES3_EELb0ELb0ELb1ELb0ELb0ELb1ELb1EEEvNS_16Flash_bwd_paramsE)
        .other          _ZN5flash44flash_bwd_dq_dk_dv_loop_seqk_parallel_kernelI23Flash_bwd_kernel_traitsILi96ELi64ELi128ELi8ELi2ELi4ELi4ELb1ELb0EN7cutlass6half_tE19Flash_kernel_traitsILi96ELi64ELi128ELi8ES3_EELb0ELb0ELb1ELb0ELb0ELb1ELb1EEEvNS_16Flash_bwd_paramsE,@"STO_CUDA_ENTRY STV_DEFAULT"
_ZN5flash44flash_bwd_dq_dk_dv_loop_seqk_parallel_kernelI23Flash_bwd_kernel_traitsILi96ELi64ELi128ELi8ELi2ELi4ELi4ELb1ELb0EN7cutlass6half_tE19Flash_kernel_traitsILi96ELi64ELi128ELi8ES3_EELb0ELb0ELb1ELb0ELb0ELb1ELb1EEEvNS_16Flash_bwd_paramsE:
.text._ZN5flash44flash_bwd_dq_dk_dv_loop_seqk_parallel_kernelI23Flash_bwd_kernel_traitsILi96ELi64ELi128ELi8ELi2ELi4ELi4ELb1ELb0EN7cutlass6half_tE19Flash_kernel_traitsILi96ELi64ELi128ELi8ES3_EELb0ELb0ELb1ELb0ELb0ELb1ELb1EEEvNS_16Flash_bwd_paramsE:
        /* <DEDUP_REMOVED lines=26> */
[-C--:B------:R-:W-:Y:S02]  /*01a0*/  LEA.HI R12, R18, R20.reuse, RZ, 0x2 ;  /* 0x00000014120c7211 */ /* 0x080fe400078f10ff */
[----:B-1----:R-:W-:Y:S01]  /*01b0*/  SHF.R.S32.HI R0, RZ, 0x3, R14 ;  /* 0x00000003ff007819 */ /* 0x002fe2000001140e */
[----:B-----5:R-:W-:Y:S01]  /*01c0*/  USHF.L.U32 UR6, UR48, 0x7, URZ ;  /* 0x0000000730067899 */ /* 0x020fe2000800063f */
[----:B------:R-:W-:Y:S02]  /*01d0*/  LOP3.LUT R3, R12, 0xfffffffc, RZ, 0xc0, !PT ;  /* 0xfffffffc0c037812 */ /* 0x000fe400078ec0ff */
[-C--:B------:R-:W-:Y:S01]  /*01e0*/  LEA.HI R2, R18, R20.reuse, RZ, 0x4 ;  /* 0x0000001412027211 */ /* 0x080fe200078f20ff */
[----:B------:R-:W-:Y:S01]  /*01f0*/  IMAD.SHL.U32 R0, R0, 0x40, RZ ;  /* 0x0000004000007824 */ /* 0x000fe200078e00ff */
[----:B------:R-:W-:Y:S01]  /*0200*/  LEA.HI R16, R18, R20, RZ, 0x5 ;  /* 0x0000001412107211 */ /* 0x000fe200078f28ff */
[----:B------:R-:W-:Y:S01]  /*0210*/  IMAD.IADD R17, R20, 0x1, -R3 ;  /* 0x0000000114117824 */ /* 0x000fe200078e0a03 */
[----:B------:R-:W-:-:S02]  /*0220*/  SHF.R.S32.HI R6, RZ, 0x4, R2 ;  /* 0x00000004ff067819 */ /* 0x000fc40000011402 */
[----:B------:R-:W-:Y:S01]  /*0230*/  LOP3.LUT R4, R16, 0xffffffe0, RZ, 0xc0, !PT ;  /* 0xffffffe010047812 */ /* 0x000fe200078ec0ff */
[----:B------:R-:W-:Y:S01]  /*0240*/  IMAD.SHL.U32 R10, R17, 0x8, RZ ;  /* 0x00000008110a7824 */ /* 0x000fe200078e00ff */
[C---:B------:R-:W-:Y:S02]  /*0250*/  LOP3.LUT R7, R2.reuse, 0xfffffff0, RZ, 0xc0, !PT ;  /* 0xfffffff002077812 */ /* 0x040fe400078ec0ff */
[----:B------:R-:W-:Y:S01]  /*0260*/  LEA.HI R2, R2, R6, RZ, 0x1 ;  /* 0x0000000602027211 */ /* 0x000fe200078f08ff */
[----:B------:R-:W-:Y:S01]  /*0270*/  IMAD.IADD R3, R20, 0x1, -R4 ;  /* 0x0000000114037824 */ /* 0x000fe200078e0a04 */
[----:B------:R-:W-:Y:S01]  /*0280*/  LOP3.LUT R0, R0, 0xc0, RZ, 0xc0, !PT ;  /* 0x000000c000007812 */ /* 0x000fe200078ec0ff */
[----:B------:R1:W-:Y:S01]  /*0290*/  STL [R1+0x40], R10 ;  /* 0x0000400a01007387 */ /* 0x0003e20000100800 */
[----:B------:R-:W-:Y:S02]  /*02a0*/  LOP3.LUT R4, R2, 0xfffffffe, RZ, 0xc0, !PT ;  /* 0xfffffffe02047812 */ /* 0x000fe400078ec0ff */
[----:B------:R-:W-:-:S02]  /*02b0*/  SHF.R.U32.HI R5, RZ, 0x3, R0 ;  /* 0x00000003ff057819 */ /* 0x000fc40000011600 */
[----:B------:R-:W-:Y:S01]  /*02c0*/  LOP3.LUT R2, R0, 0x18, R10, 0xf8, !PT ;  /* 0x0000001800027812 */ /* 0x000fe200078ef80a */
[----:B------:R-:W-:Y:S01]  /*02d0*/  IMAD.IADD R0, R20, 0x1, -R7 ;  /* 0x0000000114007824 */ /* 0x000fe200078e0a07 */
[----:B------:R-:W-:Y:S01]  /*02e0*/  SHF.R.S32.HI R8, RZ, 0x1f, R3 ;  /* 0x0000001fff087819 */ /* 0x000fe20000011403 */
[----:B------:R-:W-:Y:S01]  /*02f0*/  IMAD.IADD R13, R6, 0x1, -R4 ;  /* 0x00000001060d7824 */ /* 0x000fe200078e0a04 */
[----:B------:R-:W-:Y:S02]  /*0300*/  SHF.R.S32.HI R25, RZ, 0x2, R12 ;  /* 0x00000002ff197819 */ /* 0x000fe4000001140c */
[----:B------:R-:W-:Y:S02]  /*0310*/  LEA.HI R23, R8, R3, RZ, 0x2 ;  /* 0x0000000308177211 */ /* 0x000fe400078f10ff */
[----:B------:R-:W-:Y:S02]  /*0320*/  SHF.R.S32.HI R3, RZ, 0x1f, R0 ;  /* 0x0000001fff037819 */ /* 0x000fe40000011400 */
[----:B------:R-:W-:-:S02]  /*0330*/  LOP3.LUT R8, R2, R5, RZ, 0x3c, !PT ;  /* 0x0000000502087212 */ /* 0x000fc400078e3cff */
[----:B------:R-:W-:Y:S02]  /*0340*/  LOP3.LUT R2, R14, 0xfffffff8, RZ, 0xc0, !PT ;  /* 0xfffffff80e027812 */ /* 0x000fe400078ec0ff */
[-C--:B------:R-:W-:Y:S02]  /*0350*/  LEA.HI R7, R0, R0.reuse, RZ, 0x1 ;  /* 0x0000000000077211 */ /* 0x080fe400078f08ff */
[----:B------:R-:W-:Y:S01]  /*0360*/  LEA.HI R15, R3, R0, RZ, 0x3 ;  /* 0x00000000030f7211 */ /* 0x000fe200078f18ff */
[----:B------:R-:W-:Y:S01]  /*0370*/  IMAD.IADD R6, R20, 0x1, -R2 ;  /* 0x0000000114067824 */ /* 0x000fe200078e0a02 */
[----:B------:R-:W-:Y:S02]  /*0380*/  LOP3.LUT R3, R7, 0x7fffffe, RZ, 0xc0, !PT ;  /* 0x07fffffe07037812 */ /* 0x000fe400078ec0ff */
[----:B------:R-:W-:Y:S02]  /*0390*/  LOP3.LUT R2, R15, 0xfffffff8, RZ, 0xc0, !PT ;  /* 0xfffffff80f027812 */ /* 0x000fe400078ec0ff */
[----:B------:R-:W-:Y:S01]  /*03a0*/  LEA.HI R4, R12, R25, RZ, 0x1 ;  /* 0x000000190c047211 */ /* 0x000fe200078f08ff */
[----:B------:R-:W-:Y:S01]  /*03b0*/  IMAD.IADD R21, R0, 0x1, -R3 ;  /* 0x0000000100157824 */ /* 0x000fe200078e0a03 */
[----:B-1----:R-:W-:Y:S01]  /*03c0*/  LEA.HI R10, R18, R20, RZ, 0x6 ;  /* 0x00000014120a7211 */ /* 0x002fe200078f30ff */
[----:B------:R-:W-:Y:S01]  /*03d0*/  IMAD.IADD R19, R0, 0x1, -R2 ;  /* 0x0000000100137824 */ /* 0x000fe200078e0a02 */
[----:B------:R-:W-:-:S02]  /*03e0*/  LEA.HI R9, R6, R6, RZ, 0x1 ;  /* 0x0000000606097211 */ /* 0x000fc400078f08ff */
[----:B------:R-:W-:Y:S02]  /*03f0*/  LOP3.LUT R0, R4, 0x7fffffe, RZ, 0xc0, !PT ;  /* 0x07fffffe04007812 */ /* 0x000fe400078ec0ff */
[----:B------:R-:W-:Y:S02]  /*0400*/  SHF.R.S32.HI R10, RZ, 0x6, R10 ;  /* 0x00000006ff0a7819 */ /* 0x000fe4000001140a */
[----:B------:R-:W-:Y:S01]  /*0410*/  LOP3.LUT R2, R9, 0x3fffffe, RZ, 0xc0, !PT ;  /* 0x03fffffe09027812 */ /* 0x000fe200078ec0ff */
[----:B------:R-:W-:Y:S01]  /*0420*/  IMAD.IADD R0, R25, 0x1, -R0 ;  /* 0x0000000119007824 */ /* 0x000fe200078e0a00 */
[--C-:B------:R-:W-:Y:S01]  /*0430*/  SHF.R.S32.HI R24, RZ, 0x5, R16.reuse ;  /* 0x00000005ff187819 */ /* 0x100fe20000011410 */
[----:B------:R-:W-:Y:S01]  /*0440*/  IMAD R3, R10, 0x4, R13 ;  /* 0x000000040a037824 */ /* 0x000fe200078e020d */
[----:B------:R-:W-:Y:S01]  /*0450*/  SHF.R.S32.HI R11, RZ, 0x1f, R16 ;  /* 0x0000001fff0b7819 */ /* 0x000fe20000011410 */
[----:B------:R-:W-:Y:S01]  /*0460*/  IMAD.IADD R5, R6, 0x1, -R2 ;  /* 0x0000000106057824 */ /* 0x000fe200078e0a02 */
[----:B------:R-:W-:Y:S01]  /*0470*/  SHF.R.S32.HI R4, RZ, 0x1f, R12 ;  /* 0x0000001fff047819 */ /* 0x000fe2000001140c */
[----:B------:R-:W-:Y:S01]  /*0480*/  IMAD R0, R24, 0x8, R0 ;  /* 0x0000000818007824 */ /* 0x000fe200078e0200 */
[----:B------:R-:W-:Y:S01]  /*0490*/  LEA.HI R2, R11, R24, RZ, 0x2 ;  /* 0x000000180b027211 */ /* 0x000fe200078f10ff */
[----:B------:R-:W-:Y:S01]  /*04a0*/  IMAD R22, R3, 0x8, R5 ;  /* 0x0000000803167824 */ /* 0x000fe200078e0205 */
[----:B------:R-:W-:Y:S01]  /*04b0*/  LEA.HI R3, R4, R25, RZ, 0x3 ;  /* 0x0000001904037211 */ /* 0x000fe200078f18ff */
[----:B------:R-:W-:Y:S01]  /*04c0*/  IMAD.U32 R5, R0, 0x20, R8 ;  /* 0x0000002000057824 */ /* 0x000fe200078e0008 */
[----:B------:R-:W-:Y:S01]  /*04d0*/  LOP3.LUT R0, R2, 0xfffffffc, RZ, 0xc0, !PT ;  /* 0xfffffffc02007812 */ /* 0x000fe200078ec0ff */
[----:B------:R-:W-:Y:S01]  /*04e0*/  IMAD.SHL.U32 R4, R6, 0x40, RZ ;  /* 0x0000004006047824 */ /* 0x000fe200078e00ff */
[----:B------:R-:W-:-:S02]  /*04f0*/  LOP3.LUT R3, R3, 0xfffffff8, RZ, 0xc0, !PT ;  /* 0xfffffff803037812 */ /* 0x000fc400078ec0ff */
[----:B------:R-:W-:Y:S01]  /*0500*/  SHF.R.S32.HI R2, RZ, 0x1, R9 ;  /* 0x00000001ff027819 */ /* 0x000fe20000011409 */
[----:B------:R1:W-:Y:S01]  /*0510*/  STL [R1+0x28], R5 ;  /* 0x0000280501007387 */ /* 0x0003e20000100800 */
[----:B------:R-:W-:Y:S02]  /*0520*/  SHF.R.S32.HI R8, RZ, 0x1, R7 ;  /* 0x00000001ff087819 */ /* 0x000fe40000011407 */
[C---:B------:R-:W-:Y:S01]  /*0530*/  LOP3.LUT P6, RZ, R2.reuse, 0x2, RZ, 0xc0, !PT ;  /* 0x0000000202ff7812 */ /* 0x040fe200078cc0ff */
[----:B------:R-:W-:Y:S01]  /*0540*/  IMAD.SHL.U32 R2, R2, 0x40, RZ ;  /* 0x0000004002027824 */ /* 0x000fe200078e00ff */
[----:B------:R-:W-:Y:S02]  /*0550*/  LOP3.LUT R9, R4, 0x1c0, RZ, 0xc0, !PT ;  /* 0x000001c004097812 */ /* 0x000fe400078ec0ff */
[----:B------:R-:W-:Y:S02]  /*0560*/  SEL R214, R222, 0xffffffe0, !P6 ;  /* 0xffffffe0ded67807 */ /* 0x000fe40007000000 */
[----:B------:R-:W-:-:S02]  /*0570*/  LOP3.LUT R2, R2, 0xc0, RZ, 0xc0, !PT ;  /* 0x000000c002027812 */ /* 0x000fc400078ec0ff */
[----:B-1----:R-:W-:Y:S01]  /*0580*/  SHF.R.S32.HI R5, RZ, 0x1f, R7 ;  /* 0x0000001fff057819 */ /* 0x002fe20000011407 */
[----:B------:R-:W-:Y:S02]  /*0590*/  IMAD.IADD R7, R24, 0x1, -R0 ;  /* 0x0000000118077824 */ /* 0x000fe400078e0a00 */
[----:B------:R-:W-:Y:S01]  /*05a0*/  IMAD.IADD R0, R25, 0x1, -R3 ;  /* 0x0000000119007824 */ /* 0x000fe200078e0a03 */
[----:B------:R-:W-:Y:S01]  /*05b0*/  LEA.HI R5, R5, R8, RZ, 0x2 ;  /* 0x0000000805057211 */ /* 0x000fe200078f10ff */
[----:B------:R-:W-:-:S03]  /*05c0*/  IMAD.SHL.U32 R3, R7, 0x10, RZ ;  /* 0x0000001007037824 */ /* 0x000fc600078e00ff */
[----:B------:R-:W-:Y:S02]  /*05d0*/  LOP3.LUT R4, R0, 0x1, RZ, 0xc0, !PT ;  /* 0x0000000100047812 */ /* 0x000fe400078ec0ff */
[----:B------:R-:W-:Y:S02]  /*05e0*/  LOP3.LUT R6, R5, 0xfffffffc, RZ, 0xc0, !PT ;  /* 0xfffffffc05067812 */ /* 0x000fe400078ec0ff */
[----:B------:R-:W-:Y:S02]  /*05f0*/  ISETP.NE.U32.AND P5, PT, R4, 0x1, PT ;  /* 0x000000010400780c */ /* 0x000fe40003fa5070 */
[----:B------:R-:W-:Y:S01]  /*0600*/  LOP3.LUT R5, R2, 0x8, R14, 0xf8, !PT ;  /* 0x0000000802057812 */ /* 0x000fe200078ef80e */
[----:B------:R-:W-:Y:S01]  /*0610*/  IMAD.IADD R12, R8, 0x1, -R6 ;  /* 0x00000001080c7824 */ /* 0x000fe200078e0a06 */
[----:B------:R-:W-:Y:S02]  /*0620*/  SHF.R.U32.HI R4, RZ, 0x3, R2 ;  /* 0x00000003ff047819 */ /* 0x000fe40000011602 */
[----:B------:R-:W-:-:S02]  /*0630*/  LOP3.LUT R3, R9, 0x30, R3, 0xf8, !PT ;  /* 0x0000003009037812 */ /* 0x000fc400078ef803 */
[----:B------:R-:W-:Y:S01]  /*0640*/  LOP3.LUT R213, R5, R4, RZ, 0x3c, !PT ;  /* 0x0000000405d57212 */ /* 0x000fe200078e3cff */
[----:B------:R-:W-:Y:S01]  /*0650*/  IMAD.SHL.U32 R4, R10, 0x20, RZ ;  /* 0x000000200a047824 */ /* 0x000fe200078e00ff */
[----:B------:R-:W-:Y:S01]  /*0660*/  LEA.HI R2, R18, R20, RZ, 0x7 ;  /* 0x0000001412027211 */ /* 0x000fe200078f38ff */
[----:B------:R-:W-:Y:S01]  /*0670*/  IMAD.SHL.U32 R20, R20, 0x2, RZ ;  /* 0x0000000214147824 */ /* 0x000fe200078e00ff */
[----:B------:R-:W-:Y:S01]  /*0680*/  LEA.HI R10, R0, R0, RZ, 0x1 ;  /* 0x00000000000a7211 */ /* 0x000fe200078f08ff */
[----:B------:R-:W-:Y:S01]  /*0690*/  IMAD.SHL.U32 R5, R17, 0x2, RZ ;  /* 0x0000000211057824 */ /* 0x000fe200078e00ff */
[----:B------:R-:W-:Y:S01]  /*06a0*/  LOP3.LUT R14, R3, 0x8, R14, 0xf8, !PT ;  /* 0x00000008030e7812 */ /* 0x000fe200078ef80e */
[----:B------:R-:W-:Y:S01]  /*06b0*/  IMAD.U32 R213, R22, 0x20, R213 ;  /* 0x0000002016d57824 */ /* 0x000fe200078e00d5 */
[----:B------:R-:W-:Y:S02]  /*06c0*/  LEA.HI R3, R16, R24, RZ, 0x1 ;  /* 0x0000001810037211 */ /* 0x000fe400078f08ff */
[----:B------:R-:W-:-:S02]  /*06d0*/  SHF.R.S32.HI R8, RZ, 0x7, R2 ;  /* 0x00000007ff087819 */ /* 0x000fc40000011402 */
[----:B------:R-:W-:Y:S02]  /*06e0*/  LOP3.LUT R2, R10, 0x3fffffe, RZ, 0xc0, !PT ;  /* 0x03fffffe0a027812 */ /* 0x000fe400078ec0ff */
[----:B------:R-:W-:Y:S02]  /*06f0*/  LOP3.LUT R3, R3, 0xfffffffe, RZ, 0xc0, !PT ;  /* 0xfffffffe03037812 */ /* 0x000fe400078ec0ff */
[C---:B------:R-:W-:Y:S01]  /*0700*/  LOP3.LUT P4, RZ, R0.reuse, 0x2, RZ, 0xc0, !PT ;  /* 0x0000000200ff7812 */ /* 0x040fe2000788c0ff */
[C---:B------:R-:W-:Y:S01]  /*0710*/  IMAD.IADD R11, R0.reuse, 0x1, -R2 ;  /* 0x00000001000b7824 */ /* 0x040fe200078e0a02 */
[----:B------:R-:W-:Y:S01]  /*0720*/  SHF.R.S32.HI R2, RZ, 0x2, R23 ;  /* 0x00000002ff027819 */ /* 0x000fe20000011417 */
[----:B------:R-:W-:Y:S01]  /*0730*/  IMAD.SHL.U32 R0, R0, 0x40, RZ ;  /* 0x0000004000007824 */ /* 0x000fe200078e00ff */
[----:B------:R-:W-:Y:S01]  /*0740*/  LOP3.LUT R6, R4, 0x6, R20, 0xf8, !PT ;  /* 0x0000000604067812 */ /* 0x000fe200078ef814 */
[----:B------:R-:W-:Y:S01]  /*0750*/  IMAD.IADD R223, R24, 0x1, -R3 ;  /* 0x0000000118df7824 */ /* 0x000fe200078e0a03 */
[----:B------:R-:W-:-:S02]  /*0760*/  SHF.R.S32.HI R3, RZ, 0x3, R15 ;  /* 0x00000003ff037819 */ /* 0x000fc4000001140f */
[----:B------:R-:W-:Y:S01]  /*0770*/  LOP3.LUT R0, R0, 0x1c0, RZ, 0xc0, !PT ;  /* 0x000001c000007812 */ /* 0x000fe200078ec0ff */
[----:B------:R-:W-:Y:S01]  /*0780*/  IMAD R16, R223, 0x10, R2 ;  /* 0x00000010df107824 */ /* 0x000fe200078e0202 */
[----:B------:R1:W-:Y:S01]  /*0790*/  STL [R1+0x3c], R6 ;  /* 0x00003c0601007387 */ /* 0x0003e20000100800 */
[----:B------:R-:W-:Y:S01]  /*07a0*/  IMAD R15, R3, 0x8, R21 ;  /* 0x00000008030f7824 */ /* 0x000fe200078e0215 */
[----:B------:R-:W-:Y:S01]  /*07b0*/  LOP3.LUT R4, R0, 0x20, R4, 0xf8, !PT ;  /* 0x0000002000047812 */ /* 0x000fe200078ef804 */
[----:B------:R-:W-:Y:S01]  /*07c0*/  IMAD R217, R7, 0x2, R3 ;  /* 0x0000000207d97824 */ /* 0x000fe200078e0203 */
[----:B------:R-:W-:Y:S01]  /*07d0*/  SHF.R.U32.HI R2, RZ, 0x3, R0 ;  /* 0x00000003ff027819 */ /* 0x000fe20000011600 */
[--C-:B------:R-:W-:Y:S01]  /*07e0*/  IMAD R0, R8, 0x1000, R5.reuse ;  /* 0x0000100008007824 */ /* 0x100fe200078e0205 */
[----:B------:R-:W-:Y:S01]  /*07f0*/  STL [R1+0x1c], R16 ;  /* 0x00001c1001007387 */ /* 0x000fe20000100800 */
[----:B------:R-:W-:Y:S01]  /*0800*/  VIADD R3, R16, 0xffffffc0 ;  /* 0xffffffc010037836 */ /* 0x000fe20000000000 */
[----:B------:R-:W-:Y:S01]  /*0810*/  LOP3.LUT R4, R4, R2, RZ, 0x3c, !PT ;  /* 0x0000000204047212 */ /* 0x000fe200078e3cff */
[----:B------:R-:W-:Y:S01]  /*0820*/  IMAD R2, R223, 0x400, R0 ;  /* 0x00000400df027824 */ /* 0x000fe200078e0200 */
[----:B------:R-:W-:Y:S01]  /*0830*/  R2P PR, R19, 0x6 ;  /* 0x0000000613007804 */ /* 0x000fe20000000000 */
[----:B------:R-:W-:Y:S01]  /*0840*/  IMAD R7, R7, 0x200, R5 ;  /* 0x0000020007077824 */ /* 0x000fe200078e0205 */
[----:B------:R-:W-:Y:S01]  /*0850*/  SHF.R.S32.HI R0, RZ, 0x1f, R3 ;  /* 0x0000001fff007819 */ /* 0x000fe20000011403 */
[----:B------:R-:W-:Y:S01]  /*0860*/  IMAD.IADD R244, R4, 0x1, R2 ;  /* 0x0000000104f47824 */ /* 0x000fe200078e0202 */
[----:B------:R-:W-:Y:S01]  /*0870*/  LOP3.LUT P0, RZ, R12, 0x2, RZ, 0xc0, !PT ;  /* 0x000000020cff7812 */ /* 0x000fe2000780c0ff */
[----:B------:R-:W-:Y:S01]  /*0880*/  IMAD R11, R11, 0x20, R7 ;  /* 0x000000200b0b7824 */ /* 0x000fe200078e0207 */
[----:B------:R-:W-:Y:S01]  /*0890*/  SHF.L.U64.HI R2, R3, 0x2, R0 ;  /* 0x0000000203027819 */ /* 0x000fe20000010200 */
[----:B------:R-:W-:Y:S01]  /*08a0*/  IMAD.SHL.U32 R0, R8, 0x8, RZ ;  /* 0x0000000808007824 */ /* 0x000fe200078e00ff */
[----:B------:R-:W-:Y:S01]  /*08b0*/  LEA R244, R244, UR4, 0x1 ;  /* 0x00000004f4f47c11 */ /* 0x000fe2000f8e08ff */
[----:B------:R-:W-:Y:S01]  /*08c0*/  IMAD.SHL.U32 R4, R12, 0x40, RZ ;  /* 0x000000400c047824 */ /* 0x000fe200078e00ff */
[----:B------:R-:W-:Y:S01]  /*08d0*/  SEL R218, R222, 0xffffffe0, !P1 ;  /* 0xffffffe0deda7807 */ /* 0x000fe20004800000 */
[----:B------:R2:W-:Y:S01]  /*08e0*/  STL [R1+0x38], R2 ;  /* 0x0000380201007387 */ /* 0x0005e20000100800 */
[----:B------:R-:W-:Y:S01]  /*08f0*/  LOP3.LUT R7, R0, 0x8, RZ, 0xc0, !PT ;  /* 0x0000000800077812 */ /* 0x000fe200078ec0ff */
[C---:B------:R-:W-:Y:S01]  /*0900*/  IMAD.SHL.U32 R5, R13.reuse, 0x8, RZ ;  /* 0x000000080d057824 */ /* 0x040fe200078e00ff */
[----:B------:R-:W-:Y:S01]  /*0910*/  SHF.R.S32.HI R0, RZ, 0x1, R10 ;  /* 0x00000001ff007819 */ /* 0x000fe2000001140a */
[----:B------:R-:W-:Y:S01]  /*0920*/  IMAD.SHL.U32 R10, R13, 0x10, RZ ;  /* 0x000000100d0a7824 */ /* 0x000fe200078e00ff */
[----:B-1----:R-:W-:Y:S01]  /*0930*/  SHF.R.U32.HI R6, RZ, 0x3, R9 ;  /* 0x00000003ff067819 */ /* 0x002fe20000011609 */
[----:B------:R-:W-:Y:S01]  /*0940*/  VIADD R245, R244, 0x20 ;  /* 0x00000020f4f57836 */ /* 0x000fe20000000000 */
[C---:B------:R-:W-:Y:S01]  /*0950*/  LOP3.LUT P3, RZ, R0.reuse, 0x2, RZ, 0xc0, !PT ;  /* 0x0000000200ff7812 */ /* 0x040fe2000786c0ff */
[----:B------:R-:W-:Y:S01]  /*0960*/  IMAD.SHL.U32 R0, R0, 0x40, RZ ;  /* 0x0000004000007824 */ /* 0x000fe200078e00ff */
[----:B------:R-:W-:Y:S01]  /*0970*/  LOP3.LUT R6, R14, R6, RZ, 0x3c, !PT ;  /* 0x000000060e067212 */ /* 0x000fe200078e3cff */
[----:B------:R-:W-:Y:S01]  /*0980*/  @P4 VIADD R245, R244, 0xffffffe0 ;  /* 0xffffffe0f4f54836 */ /* 0x000fe20000000000 */
[----:B------:R-:W-:-:S02]  /*0990*/  LOP3.LUT R5, R5, 0x8, RZ, 0xc0, !PT ;  /* 0x0000000805057812 */ /* 0x000fc400078ec0ff */
[----:B------:R-:W-:Y:S01]  /*09a0*/  LOP3.LUT R0, R0, 0xc0, RZ, 0xc0, !PT ;  /* 0x000000c000007812 */ /* 0x000fe200078ec0ff */
[----:B------:R-:W-:Y:S01]  /*09b0*/  IMAD R3, R13, 0x200, R6 ;  /* 0x000002000d037824 */ /* 0x000fe200078e0206 */
[----:B------:R-:W-:Y:S02]  /*09c0*/  LOP3.LUT R10, R7, 0x10, R10, 0xf8, !PT ;  /* 0x00000010070a7812 */ /* 0x000fe400078ef80a */
[----:B------:R-:W-:Y:S02]  /*09d0*/  SHF.R.U32.HI R8, RZ, 0x3, R0 ;  /* 0x00000003ff087819 */ /* 0x000fe40000011600 */
[----:B------:R-:W-:Y:S02]  /*09e0*/  SEL R242, R242, 0x10, !P5 ;  /* 0x00000010f2f27807 */ /* 0x000fe40006800000 */
[----:B------:R-:W-:Y:S01]  /*09f0*/  LOP3.LUT R8, R8, R0, R7, 0x1e, !PT ;  /* 0x0000000008087212 */ /* 0x000fe200078e1e07 */
[----:B------:R-:W-:Y:S01]  /*0a00*/  IMAD.SHL.U32 R0, R15, 0x20, RZ ;  /* 0x000000200f007824 */ /* 0x000fe200078e00ff */
[----:B------:R-:W-:Y:S01]  /*0a10*/  SEL R219, R219, 0x40, P2 ;  /* 0x00000040dbdb7807 */ /* 0x000fe20001000000 */
[----:B------:R-:W-:Y:S01]  /*0a20*/  IMAD.IADD R243, R244, 0x1, R242 ;  /* 0x00000001f4f37824 */ /* 0x000fe200078e02f2 */
[----:B------:R-:W-:Y:S01]  /*0a30*/  LEA R213, R213, UR4, 0x1 ;  /* 0x00000004d5d57c11 */ /* 0x000fe2000f8e08ff */
[----:B--2---:R-:W-:Y:S01]  /*0a40*/  IMAD.SHL.U32 R2, R19, 0x40, RZ ;  /* 0x0000004013027824 */ /* 0x004fe200078e00ff */
[----:B------:R-:W-:Y:S01]  /*0a50*/  SEL R222, R222, 0xffffffe0, !P0 ;  /* 0xffffffe0dede7807 */ /* 0x000fe20004000000 */
[----:B------:R-:W-:-:S02]  /*0a60*/  IMAD R223, R223, 0x200, R0 ;  /* 0x00000200dfdf7824 */ /* 0x000fc400078e0200 */
[----:B------:R-:W-:Y:S01]  /*0a70*/  IMAD.IADD R8, R8, 0x1, R11 ;  /* 0x0000000108087824 */ /* 0x000fe200078e020b */
[----:B------:R-:W-:Y:S01]  /*0a80*/  LOP3.LUT R6, R2, 0x1c0, RZ, 0xc0, !PT ;  /* 0x000001c002067812 */ /* 0x000fe200078ec0ff */
[----:B------:R-:W-:Y:S01]  /*0a90*/  IMAD.IADD R214, R214, 0x1, R213 ;  /* 0x00000001d6d67824 */ /* 0x000fe200078e02d5 */
[----:B------:R-:W-:Y:S01]  /*0aa0*/  LOP3.LUT R2, R4, 0xc0, RZ, 0xc0, !PT ;  /* 0x000000c004027812 */ /* 0x000fe200078ec0ff */
[----:B------:R-:W-:Y:S01]  /*0ab0*/  IMAD.IADD R242, R242, 0x1, R245 ;  /* 0x00000001f2f27824 */ /* 0x000fe200078e02f5 */
[----:B------:R-:W-:Y:S02]  /*0ac0*/  SHF.R.U32.HI R9, RZ, 0x3, R6 ;  /* 0x00000003ff097819 */ /* 0x000fe40000011606 */
[----:B------:R-:W-:Y:S02]  /*0ad0*/  SHF.R.U32.HI R4, RZ, 0x3, R2 ;  /* 0x00000003ff047819 */ /* 0x000fe40000011602 */
[--C-:B------:R-:W-:Y:S02]  /*0ae0*/  LOP3.LUT R9, R9, R6, R5.reuse, 0x1e, !PT ;  /* 0x0000000609097212 */ /* 0x100fe400078e1e05 */
[----:B------:R-:W-:-:S02]  /*0af0*/  LOP3.LUT R5, R4, R2, R5, 0x1e, !PT ;  /* 0x0000000204057212 */ /* 0x000fc400078e1e05 */
[----:B------:R-:W-:Y:S01]  /*0b00*/  LOP3.LUT R2, R4, R10, R2, 0x1e, !PT ;  /* 0x0000000a04027212 */ /* 0x000fe200078e1e02 */
[----:B------:R-:W-:Y:S02]  /*0b10*/  IMAD.U32 R217, R217, 0x200, R9 ;  /* 0x00000200d9d97824 */ /* 0x000fe400078e0009 */
[----:B------:R-:W-:Y:S02]  /*0b20*/  IMAD.IADD R223, R223, 0x1, R5 ;  /* 0x00000001dfdf7824 */ /* 0x000fe400078e0205 */
[----:B------:R-:W-:Y:S02]  /*0b30*/  IMAD.IADD R221, R0, 0x1, R2 ;  /* 0x0000000100dd7824 */ /* 0x000fe400078e0202 */
[----:B------:R-:W-:Y:S01]  /*0b40*/  IMAD.U32 R0, RZ, RZ, UR5 ;  /* 0x00000005ff007e24 */ /* 0x000fe2000f8e00ff */
[----:B------:R-:W-:Y:S01]  /*0b50*/  USHF.R.S32.HI UR5, URZ, 0x1f, UR48 ;  /* 0x0000001f3f057899 */ /* 0x000fe20008011430 */
[----:B------:R-:W-:Y:S01]  /*0b60*/  IMAD.U32 R2, RZ, RZ, UR6 ;  /* 0x00000006ff027e24 */ /* 0x000fe2000f8e00ff */
[----:B------:R-:W-:Y:S01]  /*0b70*/  USHF.R.S32.HI UR6, URZ, 0x1f, UR59 ;  /* 0x0000001f3f067899 */ /* 0x000fe2000801143b */
[----:B------:R-:W-:-:S02]  /*0b80*/  LEA R215, R223, UR4, 0x1 ;  /* 0x00000004dfd77c11 */ /* 0x000fc4000f8e08ff */
[----:B------:R-:W-:Y:S01]  /*0b90*/  LEA R2, R3, UR4, 0x1 ;  /* 0x0000000403027c11 */ /* 0x000fe2000f8e08ff */
[----:B------:R-:W-:Y:S01]  /*0ba0*/  IMAD.U32 R0, RZ, RZ, UR5 ;  /* 0x00000005ff007e24 */ /* 0x000fe2000f8e00ff */
[----:B------:R-:W-:Y:S01]  /*0bb0*/  UIADD3 UR5, UR4, 0xf000, URZ ;  /* 0x0000f00004057890 */ /* 0x000fe2000fffe03f */
[----:B------:R-:W-:Y:S01]  /*0bc0*/  IMAD.U32 R0, RZ, RZ, UR6 ;  /* 0x00000006ff007e24 */ /* 0x000fe2000f8e00ff */
[----:B------:R-:W-:Y:S01]  /*0bd0*/  UIADD3 UR6, UR4, 0x9000, URZ ;  /* 0x0000900004067890 */ /* 0x000fe2000fffe03f */
[----:B------:R-:W-:-:S03]  /*0be0*/  IMAD.IADD R216, R215, 0x1, R222 ;  /* 0x00000001d7d87824 */ /* 0x000fc600078e02de */
[----:B------:R-:W-:Y:S02]  /*0bf0*/  LEA R217, R217, UR5, 0x1 ;  /* 0x00000005d9d97c11 */ /* 0x000fe4000f8e08ff */
[----:B------:R-:W-:-:S03]  /*0c00*/  LEA R4, R8, UR6, 0x1 ;  /* 0x0000000608047c11 */ /* 0x000fc6000f8e08ff */
[C---:B------:R-:W-:Y:S02]  /*0c10*/  IMAD.IADD R218, R217.reuse, 0x1, R218 ;  /* 0x00000001d9da7824 */ /* 0x040fe400078e02da */
[C---:B------:R-:W-:Y:S01]  /*0c20*/  VIADD R0, R4.reuse, 0x20 ;  /* 0x0000002004007836 */ /* 0x040fe20000000000 */
[----:B------:R1:W-:Y:S01]  /*0c30*/  STL [R1+0x20], R4 ;  /* 0x0000200401007387 */ /* 0x0003e20000100800 */
[----:B------:R-:W-:Y:S02]  /*0c40*/  @P3 VIADD R0, R4, 0xffffffe0 ;  /* 0xffffffe004003836 */ /* 0x000fe40000000000 */
[--C-:B------:R-:W-:Y:S02]  /*0c50*/  IMAD.IADD R220, R217, 0x1, R219.reuse ;  /* 0x00000001d9dc7824 */ /* 0x100fe400078e02db */
[----:B------:R-:W-:Y:S01]  /*0c60*/  IMAD.IADD R219, R218, 0x1, R219 ;  /* 0x00000001dadb7824 */ /* 0x000fe200078e02db */
[----:B------:R1:W-:Y:S06]  /*0c70*/  STL [R1+0x24], R0 ;  /* 0x0000240001007387 */ /* 0x0003ec0000100800 */
.L_x_656:
        /* <DEDUP_REMOVED lines=67> */
.L_x_626:
        /* <DEDUP_REMOVED lines=31> */
[----:B------:R-:W-:Y:S02]  /*12a0*/  USHF.L.U64.HI UR22, UR48, 0x7, UR60 ;  /* 0x0000000730167899 */ /* 0x000fe4000801023c */
        /* <DEDUP_REMOVED lines=27> */
[----:B------:R-:W-:Y:S01]  /*1460*/  USEL UR29, UR16, URZ, UP0 ;  /* 0x0000003f101d7287 */ /* 0x000fe20008000000 */
[----:B------:R-:W-:Y:S01]  /*1470*/  IMAD.MOV.U32 R4, RZ, RZ, RZ ;  /* 0x000000ffff047224 */ /* 0x000fe200078e00ff */
[----:B------:R-:W-:Y:S01]  /*1480*/  UIMAD.WIDE.U32 UR16, UR15, UR30, URZ ;  /* 0x0000001e0f1072a5 */ /* 0x000fe2000f8e003f */
        /* <DEDUP_REMOVED lines=10> */
[----:B------:R-:W-:Y:S02]  /*1530*/  @UP1 UMOV UR51, UR8 ;  /* 0x0000000800331c82 */ /* 0x000fe40008000000 */
[----:B------:R-:W-:Y:S01]  /*1540*/  IMAD.MOV R4, RZ, RZ, -R0 ;  /* 0x000000ffff047224 */ /* 0x000fe200078e0a00 */
[----:B------:R-:W-:-:S02]  /*1550*/  UIMAD UR21, UR15, UR31, URZ ;  /* 0x0000001f0f1572a4 */ /* 0x000fc4000f8e023f */
[----:B------:R-:W-:Y:S01]  /*1560*/  UIMAD.WIDE UR8, UR42, UR41, URZ ;  /* 0x000000292a0872a5 */ /* 0x000fe2000f8e023f */
[C---:B------:R-:W-:Y:S01]  /*1570*/  IMAD R3, R6.reuse, R4, R3 ;  /* 0x0000000406037224 */ /* 0x040fe200078e0203 */
[----:B------:R-:W-:Y:S02]  /*1580*/  USEL UR22, UR22, URZ, UP0 ;  /* 0x0000003f16167287 */ /* 0x000fe40008000000 */
[----:B------:R-:W-:Y:S02]  /*1590*/  @UP3 UIMAD UR18, UR48, UR33, URZ ;  /* 0x00000021301232a4 */ /* 0x000fe4000f8e023f */
[----:B------:R-:W-:Y:S01]  /*15a0*/  ISETP.GT.U32.AND P1, PT, R6, R3, PT ;  /* 0x000000030600720c */ /* 0x000fe20003f24070 */
[----:B------:R-:W-:Y:S02]  /*15b0*/  UISETP.LT.AND UP0, UPT, UR7, UR5, UPT ;  /* 0x000000050700728c */ /* 0x000fe4000bf01270 */
[----:B------:R-:W-:Y:S02]  /*15c0*/  @UP2 UIADD3 UR47, UR17, UR21, URZ ;  /* 0x00000015112f2290 */ /* 0x000fe4000fffe03f */
[----:B------:R-:W-:-:S02]  /*15d0*/  UIMAD UR19, UR9, UR12, URZ ;  /* 0x0000000c091372a4 */ /* 0x000fc4000f8e023f */
[----:B------:R-:W-:Y:S02]  /*15e0*/  @UP3 USEL UR18, UR18, UR15, !UP2 ;  /* 0x0000000f12123287 */ /* 0x000fe4000d000000 */
[----:B------:R-:W-:Y:S02]  /*15f0*/  UIMAD.WIDE.U32 UR16, UR8, UR12, URZ ;  /* 0x0000000c081072a5 */ /* 0x000fe4000f8e003f */
[----:B------:R-:W-:Y:S01]  /*1600*/  USEL UR34, UR7, UR5, UP0 ;  /* 0x0000000507227287 */ /* 0x000fe20008000000 */
[----:B------:R-:W-:Y:S01]  /*1610*/  @UP3 ULDC UR12, c[0x0][0x2e4] ;  /* 0x0000b900000c3ab9 */ /* 0x000fe20000000800 */
[----:B------:R-:W-:Y:S01]  /*1620*/  @!UP2 UIADD3 UR50, UR37, UR23, URZ ;  /* 0x000000172532a290 */ /* 0x000fe2000fffe03f */
[-C--:B------:R-:W-:Y:S01]  /*1630*/  @!P1 IADD3 R3, R3, -R6.reuse, RZ ;  /* 0x8000000603039210 */ /* 0x080fe20007ffe0ff */
[----:B------:R-:W-:Y:S01]  /*1640*/  @UP3 UIMAD UR23, UR59, UR12, UR18 ;  /* 0x0000000c3b1732a4 */ /* 0x000fe2000f8e0212 */
[----:B------:R-:W-:Y:S01]  /*1650*/  @!P1 VIADD R0, R0, 0x1 ;  /* 0x0000000100009836 */ /* 0x000fe20000000000 */
[----:B------:R-:W-:Y:S01]  /*1660*/  UIMAD UR19, UR8, UR13, UR19 ;  /* 0x0000000d081372a4 */ /* 0x000fe2000f8e0213 */
[----:B------:R-:W-:Y:S01]  /*1670*/  ISETP.GE.U32.AND P0, PT, R3, R6, PT ;  /* 0x000000060300720c */ /* 0x000fe20003f06070 */
[----:B------:R-:W-:Y:S01]  /*1680*/  ULEA UR18, UR34, 0xffffffc0, 0x6 ;  /* 0xffffffc022127891 */ /* 0x000fe2000f8e303f */
[----:B------:R-:W-:Y:S01]  /*1690*/  LOP3.LUT R3, R7, UR59, RZ, 0x3c, !PT ;  /* 0x0000003b07037c12 */ /* 0x000fe2000f8e3cff */
[----:B------:R-:W-:Y:S01]  /*16a0*/  UIMAD UR49, UR59, UR42, URZ ;  /* 0x0000002a3b3172a4 */ /* 0x000fe2000f8e023f */
[----:B------:R-:W-:Y:S01]  /*16b0*/  PLOP3.LUT P1, PT, PT, PT, UP1, 0x80, 0x0 ;  /* 0x000000000000781c */ /* 0x000fe20003f2f018 */
[----:B------:R-:W-:Y:S01]  /*16c0*/  UIMAD.WIDE.U32 UR12, UR8, UR15, URZ ;  /* 0x0000000f080c72a5 */ /* 0x000fe2000f8e003f */
[----:B------:R-:W-:Y:S01]  /*16d0*/  ISETP.GE.AND P2, PT, R3, RZ, PT ;  /* 0x000000ff0300720c */ /* 0x000fe20003f46270 */
[----:B------:R-:W-:-:S02]  /*16e0*/  UIADD3 UR42, UR17, UR19, URZ ;  /* 0x00000013112a7290 */ /* 0x000fc4000fffe03f */
[----:B------:R-:W-:Y:S02]  /*16f0*/  @!UP3 UIMAD UR20, UR48, UR41, UR59 ;  /* 0x000000293014b2a4 */ /* 0x000fe4000f8e023b */
[----:B------:R-:W-:Y:S02]  /*1700*/  USHF.R.S32.HI UR19, URZ, 0x1f, UR18 ;  /* 0x0000001f3f137899 */ /* 0x000fe40008011412 */
[----:B------:R-:W-:Y:S01]  /*1710*/  UIADD3 UR5, UP0, UR18, UR29, URZ ;  /* 0x0000001d12057290 */ /* 0x000fe2000ff1e03f */
[----:B------:R-:W-:Y:S01]  /*1720*/  @P0 VIADD R0, R0, 0x1 ;  /* 0x0000000100000836 */ /* 0x000fe20000000000 */
[----:B------:R-:W-:Y:S01]  /*1730*/  USEL UR57, UR16, UR12, !UP2 ;  /* 0x0000000c10397287 */ /* 0x000fe2000d000000 */
[----:B------:R-:W-:Y:S01]  /*1740*/  PLOP3.LUT P0, PT, PT, PT, UP3, 0x80, 0x0 ;  /* 0x000000000000781c */ /* 0x000fe20003f0f038 */
[----:B------:R-:W-:Y:S02]  /*1750*/  UIADD3.X UR16, UR19, UR22, URZ, UP0, !UPT ;  /* 0x0000001613107290 */ /* 0x000fe400087fe43f */
[----:B------:R-:W-:Y:S01]  /*1760*/  UIMAD UR7, UR9, UR5, URZ ;  /* 0x00000005090772a4 */ /* 0x000fe2000f8e023f */
[----:B------:R-:W-:Y:S01]  /*1770*/  @!P2 IADD3 R0, -R0, RZ, RZ ;  /* 0x000000ff0000a210 */ /* 0x000fe20007ffe1ff */
[----:B------:R-:W-:Y:S01]  /*1780*/  @UP1 UIADD3 UR24, UR43, UR46, URZ ;  /* 0x0000002e2b181290 */ /* 0x000fe2000fffe03f */
[----:B------:R-:W-:Y:S01]  /*1790*/  @!P3 LOP3.LUT R0, RZ, R7, RZ, 0x33, !PT ;  /* 0x00000007ff00b212 */ /* 0x000fe200078e33ff */
[----:B------:R-:W-:-:S02]  /*17a0*/  @!UP3 UIMAD UR23, UR20, UR33, URZ ;  /* 0x000000211417b2a4 */ /* 0x000fc4000f8e023f */
[----:B------:R-:W-:Y:S01]  /*17b0*/  UIMAD.WIDE.U32 UR32, UR8, UR5, URZ ;  /* 0x00000005082072a5 */ /* 0x000fe2000f8e003f */
[----:B------:R-:W-:Y:S01]  /*17c0*/  @UP1 ULDC.64 UR20, c[0x0][0x250] ;  /* 0x0000940000141ab9 */ /* 0x000fe20000000a00 */
[----:B------:R-:W-:Y:S02]  /*17d0*/  UIMAD UR12, UR9, UR15, URZ ;  /* 0x0000000f090c72a4 */ /* 0x000fe4000f8e023f */
[----:B------:R-:W-:Y:S02]  /*17e0*/  UIMAD UR5, UR8, UR16, UR7 ;  /* 0x00000010080572a4 */ /* 0x000fe4000f8e0207 */
[----:B------:R-:W-:Y:S02]  /*17f0*/  @UP1 UIMAD.WIDE.U32 UR8, UR24, UR20, URZ ;  /* 0x00000014180812a5 */ /* 0x000fe4000f8e003f */
[----:B------:R-:W-:Y:S02]  /*1800*/  @UP1 UIMAD UR7, UR24, UR21, URZ ;  /* 0x00000015180712a4 */ /* 0x000fe4000f8e023f */
[----:B------:R-:W-:-:S02]  /*1810*/  USEL UR54, UR35, URZ, UP4 ;  /* 0x0000003f23367287 */ /* 0x000fc4000a000000 */
[----:B------:R-:W-:Y:S02]  /*1820*/  USHF.R.S32.HI UR40, URZ, 0x1f, UR45 ;  /* 0x0000001f3f287899 */ /* 0x000fe4000801142d */
[----:B------:R-:W-:Y:S02]  /*1830*/  @UP2 UIADD3 UR42, UR13, UR12, URZ ;  /* 0x0000000c0d2a2290 */ /* 0x000fe4000fffe03f */
[----:B------:R-:W-:Y:S02]  /*1840*/  USHF.R.S32.HI UR56, URZ, 0x1f, UR49 ;  /* 0x0000001f3f387899 */ /* 0x000fe40008011431 */
[----:B------:R-:W-:Y:S02]  /*1850*/  USEL UR55, UR28, URZ, UP4 ;  /* 0x0000003f1c377287 */ /* 0x000fe4000a000000 */
        /* <DEDUP_REMOVED lines=16> */
.L_x_628:
        /* <DEDUP_REMOVED lines=13> */
.L_x_629:
        /* <DEDUP_REMOVED lines=11> */
.L_x_630:
[----:B------:R-:W-:Y:S02]  /*1ae0*/  ULDC UR5, c[0x0][0x270] ;  /* 0x00009c0000057ab9 */ /* 0x000fe40000000800 */
[----:B------:R-:W-:-:S04]  /*1af0*/  UIMAD UR5, UR48, UR5, UR59 ;  /* 0x00000005300572a4 */ /* 0x000fc8000f8e023b */
[----:B------:R-:W-:-:S12]  /*1b00*/  UIMAD UR5, UR5, UR61, URZ ;  /* 0x0000003d050572a4 */ /* 0x000fd8000f8e023f */
.L_x_631:
[----:B------:R-:W2:Y:S04]  /*1b10*/  LDL.64 R6, [R1+0x40] ;  /* 0x0000400001067983 */ /* 0x000ea80000100a00 */
[----:B------:R1:W2:Y:S01]  /*1b20*/  LDL.64 R12, [R1+0x40] ;  /* 0x00004000010c7983 */ /* 0x0002a20000100a00 */
[----:B------:R-:W-:Y:S01]  /*1b30*/  UIADD3 UR28, UR18, UR5, URZ ;  /* 0x00000005121c7290 */ /* 0x000fe2000fffe03f */
[----:B------:R-:W-:Y:S01]  /*1b40*/  BSSY B1, `(.L_x_627) ;  /* 0x0000796000017945 */ /* 0x000fe20003800000 */
[----:B------:R-:W-:Y:S01]  /*1b50*/  UIADD3 UR5, UR18, UR23, URZ ;  /* 0x0000001712057290 */ /* 0x000fe2000fffe03f */
[----:B------:R-:W3:Y:S01]  /*1b60*/  S2R R27, SR_TID.X ;  /* 0x00000000001b7919 */ /* 0x000ee20000002100 */
[----:B------:R-:W-:Y:S01]  /*1b70*/  ULDC UR7, c[0x0][0x2dc] ;  /* 0x0000b70000077ab9 */ /* 0x000fe20000000800 */
[----:B------:R-:W-:Y:S01]  /*1b80*/  ULDC UR9, c[0x0][0x270] ;  /* 0x00009c0000097ab9 */ /* 0x000fe20000000800 */
[----:B------:R-:W-:Y:S01]  /*1b90*/  ULDC.64 UR24, c[0x0][0x2b0] ;  /* 0x0000ac0000187ab9 */ /* 0x000fe20000000a00 */
[----:B------:R-:W4:Y:S01]  /*1ba0*/  S2R R28, SR_TID.X ;  /* 0x00000000001c7919 */ /* 0x000f220000002100 */
[----:B------:R-:W-:-:S02]  /*1bb0*/  UIMAD UR29, UR7, UR9, URZ ;  /* 0x00000009071d72a4 */ /* 0x000fc4000f8e023f */
[----:B------:R-:W-:Y:S01]  /*1bc0*/  UIMAD.WIDE UR24, UR5, 0x4, UR24 ;  /* 0x00000004051878a5 */ /* 0x000fe2000f8e0218 */
[----:B------:R-:W5:Y:S01]  /*1bd0*/  S2R R9, SR_TID.X ;  /* 0x0000000000097919 */ /* 0x000f620000002100 */
[----:B------:R-:W-:Y:S01]  /*1be0*/  USHF.R.S32.HI UR37, URZ, 0x1f, UR59 ;  /* 0x0000001f3f257899 */ /* 0x000fe2000801143b */
[----:B------:R-:W-:Y:S01]  /*1bf0*/  ULDC.64 UR12, c[0x0][0x428] ;  /* 0x00010a00000c7ab9 */ /* 0x000fe20000000a00 */
[----:B------:R-:W1:Y:S01]  /*1c00*/  S2R R14, SR_TID.X ;  /* 0x00000000000e7919 */ /* 0x000e620000002100 */
[----:B------:R-:W-:Y:S01]  /*1c10*/  ULDC.64 UR16, c[0x0][0x258] ;  /* 0x0000960000107ab9 */ /* 0x000fe20000000a00 */
[----:B------:R-:W-:Y:S01]  /*1c20*/  UIADD3 UR22, -UR6, UR14, UR45 ;  /* 0x0000000e06167290 */ /* 0x000fe2000fffe12d */
[----:B------:R-:W1:Y:S01]  /*1c30*/  S2R R15, SR_TID.X ;  /* 0x00000000000f7919 */ /* 0x000e620000002100 */
[----:B------:R-:W-:Y:S01]  /*1c40*/  ULDC UR36, c[0x0][0x398] ;  /* 0x0000e60000247ab9 */ /* 0x000fe20000000800 */
[----:B------:R-:W-:Y:S02]  /*1c50*/  UIMAD UR15, UR37, UR16, URZ ;  /* 0x00000010250f72a4 */ /* 0x000fe4000f8e023f */
[----:B------:R-:W-:-:S02]  /*1c60*/  USHF.L.U32 UR23, UR29, 0x6, URZ ;  /* 0x000000061d177899 */ /* 0x000fc4000800063f */
[----:B------:R-:W-:Y:S01]  /*1c70*/  UIMAD UR15, UR59, UR17, UR15 ;  /* 0x000000113b0f72a4 */ /* 0x000fe2000f8e020f */
[----:B------:R-:W-:Y:S01]  /*1c80*/  ULDC.64 UR38, c[0x0][0x478] ;  /* 0x00011e0000267ab9 */ /* 0x000fe20000000a00 */
[----:B---3--:R-:W-:-:S04]  /*1c90*/  SHF.R.S32.HI R27, RZ, 0x1f, R27 ;  /* 0x0000001fff1b7819 */ /* 0x008fc8000001141b */
[----:B----4-:R-:W-:-:S04]  /*1ca0*/  LEA.HI R27, R27, R28, RZ, 0x2 ;  /* 0x0000001c1b1b7211 */ /* 0x010fc800078f10ff */
[----:B------:R-:W-:Y:S02]  /*1cb0*/  SHF.R.S32.HI R27, RZ, 0x2, R27 ;  /* 0x00000002ff1b7819 */ /* 0x000fe4000001141b */
[----:B-----5:R-:W-:Y:S02]  /*1cc0*/  SHF.R.S32.HI R11, RZ, 0x1f, R9 ;  /* 0x0000001fff0b7819 */ /* 0x020fe40000011409 */
[----:B------:R-:W-:Y:S02]  /*1cd0*/  SHF.R.S32.HI R24, RZ, 0x1f, R27 ;  /* 0x0000001fff187819 */ /* 0x000fe4000001141b */
[----:B------:R-:W-:Y:S02]  /*1ce0*/  IADD3 R3, P0, R27, UR18, RZ ;  /* 0x000000121b037c10 */ /* 0x000fe4000ff1e0ff */
[----:B-1----:R-:W-:Y:S02]  /*1cf0*/  SHF.R.S32.HI R14, RZ, 0x1f, R14 ;  /* 0x0000001fff0e7819 */ /* 0x002fe4000001140e */
[----:B------:R-:W-:-:S02]  /*1d00*/  IADD3.X R4, R24, UR19, RZ, P0, !PT ;  /* 0x0000001318047c10 */ /* 0x000fc400087fe4ff */
[----:B------:R-:W-:-:S03]  /*1d10*/  LEA.HI R14, R14, R15, RZ, 0x5 ;  /* 0x0000000f0e0e7211 */ /* 0x000fc600078f28ff */
[----:B------:R-:W-:Y:S01]  /*1d20*/  IMAD R4, R4, UR30, RZ ;  /* 0x0000001e04047c24 */ /* 0x000fe2000f8e02ff */
[----:B------:R-:W-:-:S03]  /*1d30*/  SHF.R.S32.HI R14, RZ, 0x5, R14 ;  /* 0x00000005ff0e7819 */ /* 0x000fc6000001140e */
[----:B------:R-:W-:Y:S02]  /*1d40*/  IMAD R8, R3, UR31, R4 ;  /* 0x0000001f03087c24 */ /* 0x000fe4000f8e0204 */
[----:B--2---:R-:W-:-:S05]  /*1d50*/  IMAD.MOV.U32 R12, RZ, RZ, R6 ;  /* 0x000000ffff0c7224 */ /* 0x004fca00078e0006 */
[--C-:B------:R-:W-:Y:S02]  /*1d60*/  SHF.R.S32.HI R13, RZ, 0x1f, R12.reuse ;  /* 0x0000001fff0d7819 */ /* 0x100fe4000001140c */
[----:B------:R-:W-:Y:S01]  /*1d70*/  IADD3 R4, P0, R12, UR8, RZ ;  /* 0x000000080c047c10 */ /* 0x000fe2000ff1e0ff */
[----:B------:R-:W-:Y:S01]  /*1d80*/  ULDC.64 UR8, c[0x0][0x420] ;  /* 0x0001080000087ab9 */ /* 0x000fe20000000a00 */
[----:B------:R-:W-:Y:S01]  /*1d90*/  IMAD.WIDE.U32 R6, R3, UR30, R12 ;  /* 0x0000001e03067c25 */ /* 0x000fe2000f8e000c */
[----:B------:R-:W-:Y:S01]  /*1da0*/  UIMAD UR5, UR19, UR8, URZ ;  /* 0x00000008130572a4 */ /* 0x000fe2000f8e023f */
[----:B------:R-:W-:Y:S01]  /*1db0*/  IADD3.X R5, R13, UR50, RZ, P0, !PT ;  /* 0x000000320d057c10 */ /* 0x000fe200087fe4ff */
[----:B------:R1:W-:Y:S01]  /*1dc0*/  STL [R1+0x44], R13 ;  /* 0x0000440d01007387 */ /* 0x0003e20000100800 */
[----:B------:R-:W-:Y:S01]  /*1dd0*/  IMAD.U32 R3, RZ, RZ, UR8 ;  /* 0x00000008ff037e24 */ /* 0x000fe2000f8e00ff */
[----:B------:R-:W-:Y:S01]  /*1de0*/  IADD3 R6, P2, R6, UR58, RZ ;  /* 0x0000003a06067c10 */ /* 0x000fe2000ff5e0ff */
[----:B------:R-:W-:-:S02]  /*1df0*/  UIMAD UR7, UR18, UR9, UR5 ;  /* 0x00000009120772a4 */ /* 0x000fc4000f8e0205 */
[----:B------:R-:W-:Y:S01]  /*1e00*/  UIMAD UR5, UR37, UR12, URZ ;  /* 0x0000000c250572a4 */ /* 0x000fe2000f8e023f */
[----:B------:R-:W-:Y:S01]  /*1e10*/  IMAD.WIDE.U32 R4, R3, UR18, R4 ;  /* 0x0000001203047c25 */ /* 0x000fe2000f8e0004 */
[----:B------:R-:W-:Y:S01]  /*1e20*/  IADD3.X R7, R7, UR47, R8, P2, !PT ;  /* 0x0000002f07077c10 */ /* 0x000fe200097fe408 */
[----:B------:R-:W-:Y:S01]  /*1e30*/  ULDC.64 UR18, c[0x0][0x210] ;  /* 0x0000840000127ab9 */ /* 0x000fe20000000a00 */
[----:B------:R-:W-:Y:S01]  /*1e40*/  UIMAD UR13, UR59, UR13, UR5 ;  /* 0x0000000d3b0d72a4 */ /* 0x000fe2000f8e0205 */
[----:B------:R-:W-:Y:S01]  /*1e50*/  IMAD.U32 R3, RZ, RZ, UR16 ;  /* 0x00000010ff037e24 */ /* 0x000fe2000f8e00ff */
[----:B------:R-:W-:Y:S01]  /*1e60*/  UIADD3 UR5, UR22, -UR36, URZ ;  /* 0x8000002416057290 */ /* 0x000fe2000fffe03f */
[----:B------:R-:W-:Y:S01]  /*1e70*/  VIADD R5, R5, UR7 ;  /* 0x0000000705057c36 */ /* 0x000fe20008000000 */
[----:B------:R-:W-:Y:S01]  /*1e80*/  USHF.R.S32.HI UR7, URZ, 0x1f, UR23 ;  /* 0x0000001f3f077899 */ /* 0x000fe20008011417 */
[----:B------:R-:W-:Y:S01]  /*1e90*/  IMAD.WIDE.U32 R6, R3, UR59, R6 ;  /* 0x0000003b03067c25 */ /* 0x000fe2000f8e0006 */
[----:B------:R-:W-:Y:S01]  /*1ea0*/  LEA.HI R3, R11, R9, RZ, 0x5 ;  /* 0x000000090b037211 */ /* 0x000fe200078f28ff */
[----:B------:R-:W-:-:S02]  /*1eb0*/  USHF.R.S32.HI UR22, URZ, 0x1f, UR5 ;  /* 0x0000001f3f167899 */ /* 0x000fc40008011405 */
[----:B------:R-:W-:Y:S01]  /*1ec0*/  IMAD.U32 R8, RZ, RZ, UR12 ;  /* 0x0000000cff087e24 */ /* 0x000fe2000f8e00ff */
[----:B------:R-:W-:Y:S01]  /*1ed0*/  LOP3.LUT R3, R3, 0xffffffe0, RZ, 0xc0, !PT ;  /* 0xffffffe003037812 */ /* 0x000fe200078ec0ff */
[----:B------:R-:W-:Y:S01]  /*1ee0*/  ULEA.HI UR22, UR22, UR5, URZ, 0x6 ;  /* 0x0000000516167291 */ /* 0x000fe2000f8f303f */
[----:B------:R-:W-:Y:S01]  /*1ef0*/  VIADD R7, R7, UR15 ;  /* 0x0000000f07077c36 */ /* 0x000fe20008000000 */
[----:B------:R-:W-:Y:S01]  /*1f00*/  UIADD3 UR12, UP2, UP0, UR32, UR23, UR49 ;  /* 0x00000017200c7290 */ /* 0x000fe2000f85e031 */
[----:B------:R-:W-:Y:S01]  /*1f10*/  LEA R248, P0, R6, UR18, 0x1 ;  /* 0x0000001206f87c11 */ /* 0x000fe2000f8008ff */
[----:B------:R-:W-:Y:S01]  /*1f20*/  IMAD.IADD R3, R9, 0x1, -R3 ;  /* 0x0000000109037824 */ /* 0x000fe200078e0a03 */
[----:B------:R-:W-:Y:S01]  /*1f30*/  USHF.R.S32.HI UR22, URZ, 0x6, UR22 ;  /* 0x000000063f167899 */ /* 0x000fe20008011416 */
[----:B------:R-:W-:Y:S01]  /*1f40*/  IMAD.WIDE.U32 R4, R8, UR59, R4 ;  /* 0x0000003b08047c25 */ /* 0x000fe2000f8e0004 */
[----:B------:R-:W-:Y:S01]  /*1f50*/  UIADD3.X UR5, UR52, UR7, UR56, UP2, UP0 ;  /* 0x0000000734057290 */ /* 0x000fe200097e0438 */
[----:B------:R-:W-:Y:S01]  /*1f60*/  LEA.HI.X R249, R6, UR19, R7, 0x1, P0 ;  /* 0x0000001306f97c11 */ /* 0x000fe200080f0c07 */
[----:B------:R-:W-:Y:S01]  /*1f70*/  UIADD3 UR7, UP3, UP2, UR55, UR12, UR57 ;  /* 0x0000000c37077290 */ /* 0x000fe2000fa7e039 */
[----:B------:R-:W-:Y:S01]  /*1f80*/  IMAD R6, R14, UR29, R3 ;  /* 0x0000001d0e067c24 */ /* 0x000fe2000f8e0203 */
[----:B------:R-:W-:Y:S01]  /*1f90*/  UISETP.LT.AND UP0, UPT, URZ, UR22, UPT ;  /* 0x000000163f00728c */ /* 0x000fe2000bf01270 */
[----:B------:R-:W-:Y:S01]  /*1fa0*/  VIADD R5, R5, UR13 ;  /* 0x0000000d05057c36 */ /* 0x000fe20008000000 */
[----:B------:R-:W-:Y:S01]  /*1fb0*/  UIADD3.X UR5, UR54, UR5, UR42, UP3, UP2 ;  /* 0x0000000536057290 */ /* 0x000fe20009fe442a */
[----:B------:R-:W-:Y:S01]  /*1fc0*/  IMAD R7, R24, UR8, RZ ;  /* 0x0000000818077c24 */ /* 0x000fe2000f8e02ff */
[----:B------:R-:W-:Y:S01]  /*1fd0*/  USEL UR22, URZ, UR22, !UP0 ;  /* 0x000000163f167287 */ /* 0x000fe2000c000000 */
[C---:B------:R-:W-:Y:S01]  /*1fe0*/  IADD3 R3, P0, R6.reuse, UR7, RZ ;  /* 0x0000000706037c10 */ /* 0x040fe2000ff1e0ff */
[----:B------:R-:W-:Y:S01]  /*1ff0*/  ULDC.64 UR16, c[0x0][0x400] ;  /* 0x0001000000107ab9 */ /* 0x000fe20000000a00 */
[C---:B------:R-:W-:Y:S01]  /*2000*/  IMAD R7, R27.reuse, UR9, R7 ;  /* 0x000000091b077c24 */ /* 0x040fe2000f8e0207 */
[----:B------:R-:W-:Y:S01]  /*2010*/  UISETP.GT.AND UP0, UPT, UR34, UR22, UPT ;  /* 0x000000162200728c */ /* 0x000fe2000bf04270 */
[----:B------:R-:W-:Y:S01]  /*2020*/  LEA.HI.X.SX32 R6, R6, UR5, 0x1, P0 ;  /* 0x0000000506067c11 */ /* 0x000fe200080f0eff */
[----:B------:R-:W-:Y:S01]  /*2030*/  IMAD.WIDE.U32 R4, R27, UR8, R4 ;  /* 0x000000081b047c25 */ /* 0x000fe2000f8e0004 */
[----:B------:R-:W-:Y:S01]  /*2040*/  LEA R237, P0, R3, UR16, 0x2 ;  /* 0x0000001003ed7c11 */ /* 0x000fe2000f8010ff */
[----:B------:R-:W-:Y:S01]  /*2050*/  UIMAD.WIDE UR8, UR28, 0x4, UR38 ;  /* 0x000000041c0878a5 */ /* 0x000fe2000f8e0226 */
[----:B------:R-:W-:-:S02]  /*2060*/  ULDC.64 UR30, c[0x0][0x3e0] ;  /* 0x0000f800001e7ab9 */ /* 0x000fc40000000a00 */
[----:B------:R-:W-:Y:S01]  /*2070*/  LEA.HI.X R236, R3, UR17, R6, 0x2, P0 ;  /* 0x0000001103ec7c11 */ /* 0x000fe200080f1406 */
[----:B------:R-:W-:Y:S01]  /*2080*/  IMAD.IADD R5, R5, 0x1, R7 ;  /* 0x0000000105057824 */ /* 0x000fe200078e0207 */
[----:B------:R-:W-:Y:S01]  /*2090*/  PLOP3.LUT P0, PT, PT, PT, UP0, 0x80, 0x0 ;  /* 0x000000000000781c */ /* 0x000fe20003f0f008 */
[----:B------:R-:W-:Y:S01]  /*20a0*/  UIADD3 UR7, UR34, -0x1, URZ ;  /* 0xffffffff22077890 */ /* 0x000fe2000fffe03f */
[C---:B------:R-:W-:Y:S01]  /*20b0*/  LEA R246, P2, R4.reuse, UR30, 0x1 ;  /* 0x0000001e04f67c11 */ /* 0x040fe2000f8408ff */
[----:B------:R-:W-:Y:S01]  /*20c0*/  UMOV UR17, UR24 ;  /* 0x0000001800117c82 */ /* 0x000fe20008000000 */
[----:B------:R-:W-:Y:S01]  /*20d0*/  UMOV UR16, UR25 ;  /* 0x0000001900107c82 */ /* 0x000fe20008000000 */
[----:B------:R-:W-:Y:S01]  /*20e0*/  UMOV UR19, UR8 ;  /* 0x0000000800137c82 */ /* 0x000fe20008000000 */
[----:B------:R-:W-:Y:S01]  /*20f0*/  LEA.HI.X R247, R4, UR31, R5, 0x1, P2 ;  /* 0x0000001f04f77c11 */ /* 0x000fe200090f0c05 */
[----:B------:R-:W-:-:S06]  /*2100*/  UMOV UR18, UR9 ;  /* 0x0000000900127c82 */ /* 0x000fcc0008000000 */
        /* <DEDUP_REMOVED lines=20> */
.L_x_633:
        /* <DEDUP_REMOVED lines=19> */
.L_x_634:
[----:B------:R-:W-:Y:S01]  /*2380*/  UIMAD UR5, UR40, UR8, URZ ;  /* 0x00000008280572a4 */ /* 0x000fe2000f8e023f */
[----:B------:R-:W-:Y:S01]  /*2390*/  IMAD.U32 R4, RZ, RZ, UR8 ;  /* 0x00000008ff047e24 */ /* 0x000fe2000f8e00ff */
[----:B------:R-:W-:Y:S01]  /*23a0*/  UIMAD UR6, UR44, -0x80, UR6 ;  /* 0xffffff802c0678a4 */ /* 0x000fe2000f8e0206 */
[C---:B------:R-:W-:Y:S01]  /*23b0*/  VIADD R3, R27.reuse, 0x40 ;  /* 0x000000401b037836 */ /* 0x040fe20000000000 */
[----:B------:R-:W-:Y:S01]  /*23c0*/  UIMAD UR5, UR45, UR9, UR5 ;  /* 0x000000092d0572a4 */ /* 0x000fe2000f8e0205 */
[----:B------:R-:W-:Y:S01]  /*23d0*/  IMAD.WIDE.U32 R4, R4, UR45, R12 ;  /* 0x0000002d04047c25 */ /* 0x000fe2000f8e000c */
[----:B------:R-:W-:Y:S01]  /*23e0*/  USHF.R.S32.HI UR19, URZ, 0x1f, UR59 ;  /* 0x0000001f3f137899 */ /* 0x000fe2000801143b */
[----:B------:R-:W-:Y:S01]  /*23f0*/  BSSY B0, `(.L_x_635) ;  /* 0x0000019000007945 */ /* 0x000fe20003800000 */
[----:B------:R-:W-:Y:S01]  /*2400*/  ULDC.64 UR14, c[0x0][0x468] ;  /* 0x00011a00000e7ab9 */ /* 0x000fe20000000a00 */
[----:B------:R-:W-:Y:S02]  /*2410*/  ISETP.GE.AND P1, PT, R27, UR6, PT ;  /* 0x000000061b007c0c */ /* 0x000fe4000bf26270 */
[----:B------:R-:W-:Y:S01]  /*2420*/  MOV R0, UR5 ;  /* 0x0000000500007c02 */ /* 0x000fe20008000f00 */
[----:B------:R-:W-:Y:S01]  /*2430*/  UIMAD UR5, UR19, UR14, URZ ;  /* 0x0000000e130572a4 */ /* 0x000fe2000f8e023f */
[----:B------:R-:W-:-:S03]  /*2440*/  IADD3 R6, P0, R4, UR7, RZ ;  /* 0x0000000704067c10 */ /* 0x000fc6000ff1e0ff */
[----:B------:R-:W-:Y:S01]  /*2450*/  UIMAD UR15, UR59, UR15, UR5 ;  /* 0x0000000f3b0f72a4 */ /* 0x000fe2000f8e0205 */
[----:B------:R-:W-:Y:S02]  /*2460*/  IADD3.X R7, R5, UR18, R0, P0, !PT ;  /* 0x0000001205077c10 */ /* 0x000fe400087fe400 */
        /* <DEDUP_REMOVED lines=17> */
.L_x_636:
[----:B------:R-:W-:Y:S05]  /*2580*/  BSYNC B0 ;  /* 0x0000000000007941 */ /* 0x000fea0003800000 */
.L_x_635:
        /* <DEDUP_REMOVED lines=15> */
.L_x_638:
[----:B------:R-:W-:Y:S05]  /*2680*/  BSYNC B0 ;  /* 0x0000000000007941 */ /* 0x000fea0003800000 */
.L_x_637:
        /* <DEDUP_REMOVED lines=28> */
.L_x_640:
[----:B------:R-:W-:Y:S05]  /*2850*/  BSYNC B0 ;  /* 0x0000000000007941 */ /* 0x000fea0003800000 */
.L_x_639:
        /* <DEDUP_REMOVED lines=15> */
.L_x_632:
[----:B------:R-:W2:Y:S01]  /*2950*/  LDL R25, [R1+0x1c] ;  /* 0x00001c0001197983 */ /* 0x000ea20000100800 */
        /* <DEDUP_REMOVED lines=12> */
[----:B------:R-:W-:Y:S01]  /*2a20*/  ULDC.64 UR12, c[0x0][0x268] ;  /* 0x00009a00000c7ab9 */ /* 0x000fe20000000a00 */
[----:B------:R-:W-:-:S02]  /*2a30*/  UIADD3 UR34, UR45, UR14, URZ ;  /* 0x0000000e2d227290 */ /* 0x000fc4000fffe03f */
[----:B------:R-:W-:Y:S01]  /*2a40*/  IMAD.U32 R11, RZ, RZ, UR9 ;  /* 0x00000009ff0b7e24 */ /* 0x000fe2000f8e00ff */
[----:B------:R-:W-:Y:S01]  /*2a50*/  IADD3 R6, P0, R4, UR51, RZ ;  /* 0x0000003304067c10 */ /* 0x000fe2000ff1e0ff */
[----:B------:R-:W-:Y:S01]  /*2a60*/  IMAD R4, R10, UR12, RZ ;  /* 0x0000000c0a047c24 */ /* 0x000fe2000f8e02ff */
[----:B------:R-:W-:Y:S01]  /*2a70*/  ISETP.GE.AND P3, PT, R27, UR8, PT ;  /* 0x000000081b007c0c */ /* 0x000fe2000bf66270 */
[----:B------:R-:W-:Y:S01]  /*2a80*/  ULDC UR24, c[0x0][0x394] ;  /* 0x0000e50000187ab9 */ /* 0x000fe20000000800 */
[----:B------:R-:W-:Y:S02]  /*2a90*/  UIMAD UR33, UR29, 0x18, URZ ;  /* 0x000000181d2178a4 */ /* 0x000fe4000f8e023f */
[----:B------:R-:W-:Y:S02]  /*2aa0*/  USHF.L.U32 UR32, UR29, 0x5, URZ ;  /* 0x000000051d207899 */ /* 0x000fe4000800063f */
[----:B------:R-:W-:Y:S02]  /*2ab0*/  UIMAD UR31, UR29, 0x28, URZ ;  /* 0x000000281d1f78a4 */ /* 0x000fe4000f8e023f */
[----:B------:R-:W-:Y:S01]  /*2ac0*/  UIMAD UR30, UR29, 0x30, URZ ;  /* 0x000000301d1e78a4 */ /* 0x000fe2000f8e023f */
[----:B------:R-:W-:-:S04]  /*2ad0*/  ULDC UR47, c[0x0][0x398] ;  /* 0x0000e600002f7ab9 */ /* 0x000fc80000000800 */
[----:B------:R-:W1:Y:S08]  /*2ae0*/  @!P3 LDC.64 R16, c[0x0][0x220] ;  /* 0x00008800ff10bb82 */ /* 0x000e700000000a00 */
[----:B------:R-:W4:Y:S01]  /*2af0*/  @!P3 LDC.64 R20, c[0x0][0x218] ;  /* 0x00008600ff14bb82 */ /* 0x000f220000000a00 */
        /* <DEDUP_REMOVED lines=44> */
[----:B------:R-:W-:-:S06]  /*2dc0*/  @!P3 IMAD R3, R27, UR27, R3 ;  /* 0x0000001b1b03bc24 */ /* 0x000fcc000f8e0203 */
[----:B------:R-:W1:Y:S01]  /*2dd0*/  @!P2 LDC.64 R16, c[0x0][0x218] ;  /* 0x00008600ff10ab82 */ /* 0x000e620000000a00 */
[----:B------:R-:W-:Y:S01]  /*2de0*/  @!P3 IMAD.WIDE.U32 R10, R27, UR26, R6 ;  /* 0x0000001a1b0abc25 */ /* 0x000fe2000f8e0006 */
[----:B------:R-:W-:Y:S02]  /*2df0*/  UIADD3 UR8, UR7, -UR8, URZ ;  /* 0x8000000807087290 */ /* 0x000fe4000fffe03f */
[----:B----4-:R-:W-:Y:S02]  /*2e00*/  @!P3 LEA R6, P1, R10, R20, 0x1 ;  /* 0x000000140a06b211 */ /* 0x010fe400078208ff */
[----:B------:R-:W-:Y:S01]  /*2e10*/  UISETP.NE.AND UP0, UPT, UR8, 0x1, UPT ;  /* 0x000000010800788c */ /* 0x000fe2000bf05270 */
[----:B--2---:R-:W-:Y:S01]  /*2e20*/  @!P2 LEA R8, P4, R14, R18, 0x1 ;  /* 0x000000120e08a211 */ /* 0x004fe200078808ff */
[----:B------:R-:W-:Y:S02]  /*2e30*/  USHF.L.U32 UR21, UR29, 0x4, URZ ;  /* 0x000000041d157899 */ /* 0x000fe4000800063f */
[----:B------:R-:W-:Y:S01]  /*2e40*/  USHF.L.U32 UR20, UR29, 0x3, URZ ;  /* 0x000000031d147899 */ /* 0x000fe2000800063f */
[----:B------:R-:W-:Y:S04]  /*2e50*/  @P3 STS [R0+0xf000], RZ ;  /* 0x00f000ff00003388 */ /* 0x000fe80000000800 */
[----:B------:R-:W-:Y:S04]  /*2e60*/  @P3 STS [R0+0xf004], RZ ;  /* 0x00f004ff00003388 */ /* 0x000fe80000000800 */
[----:B------:R-:W-:Y:S04]  /*2e70*/  @P3 STS.64 [R0+0xf008], RZ ;  /* 0x00f008ff00003388 */ /* 0x000fe80000000a00 */
[----:B------:R-:W-:Y:S04]  /*2e80*/  @P3 STS.128 [R0+0x11000], RZ ;  /* 0x011000ff00003388 */ /* 0x000fe80000000c00 */
[----:B------:R-:W-:Y:S01]  /*2e90*/  @P3 STS.128 [R0+0x13000], RZ ;  /* 0x013000ff00003388 */ /* 0x000fe20000000c00 */
[----:B------:R-:W-:Y:S01]  /*2ea0*/  UIADD3 UR41, -UR6, 0x80, UR34 ;  /* 0x0000008006297890 */ /* 0x000fe2000fffe122 */
[----:B------:R-:W-:Y:S01]  /*2eb0*/  VIADD R212, R223, 0x1800 ;  /* 0x00001800dfd47836 */ /* 0x000fe20000000000 */
[----:B------:R-:W-:Y:S01]  /*2ec0*/  UMOV UR12, UR24 ;  /* 0x00000018000c7c82 */ /* 0x000fe20008000000 */
[----:B------:R-:W-:Y:S01]  /*2ed0*/  @!PT LDS RZ, [RZ] ;  /* 0x00000000fffff984 */ /* 0x000fe20000000800 */
[----:B------:R-:W-:Y:S01]  /*2ee0*/  @!PT LDS RZ, [RZ] ;  /* 0x00000000fffff984 */ /* 0x000fe20000000800 */
[----:B------:R-:W-:Y:S01]  /*2ef0*/  @!PT LDS RZ, [RZ] ;  /* 0x00000000fffff984 */ /* 0x000fe20000000800 */
[----:B------:R-:W-:Y:S01]  /*2f00*/  @!P3 LDGSTS.E.BYPASS.LTC128B.128 [R0+0xf000], desc[UR10][R4.64] ;  /* 0x0f0000000400bfae */ /* 0x000fe2000b901d4a */
[----:B------:R-:W-:-:S02]  /*2f10*/  CS2R R126, SRZ ;  /* 0x00000000007e7805 */ /* 0x000fc4000001ff00 */
[----:B------:R-:W-:Y:S02]  /*2f20*/  CS2R R124, SRZ ;  /* 0x00000000007c7805 */ /* 0x000fe4000001ff00 */
[----:B------:R-:W-:Y:S01]  /*2f30*/  CS2R R130, SRZ ;  /* 0x0000000000827805 */ /* 0x000fe2000001ff00 */
[----:B------:R-:W-:Y:S01]  /*2f40*/  @!P3 LDGSTS.E.BYPASS.LTC128B.128 [R0+0x11000], desc[UR10][R4.64+0x40] ;  /* 0x110000400400bfae */ /* 0x000fe2000b901d4a */
[----:B------:R-:W-:Y:S02]  /*2f50*/  CS2R R128, SRZ ;  /* 0x0000000000807805 */ /* 0x000fe4000001ff00 */
[----:B------:R-:W-:Y:S02]  /*2f60*/  CS2R R122, SRZ ;  /* 0x00000000007a7805 */ /* 0x000fe4000001ff00 */
[----:B------:R-:W-:Y:S01]  /*2f70*/  CS2R R120, SRZ ;  /* 0x0000000000787805 */ /* 0x000fe2000001ff00 */
[----:B------:R2:W-:Y:S01]  /*2f80*/  @!P3 LDGSTS.E.BYPASS.LTC128B.128 [R0+0x13000], desc[UR10][R4.64+0x80] ;  /* 0x130000800400bfae */ /* 0x0005e2000b901d4a */
[----:B------:R-:W-:-:S02]  /*2f90*/  PLOP3.LUT P0, PT, PT, PT, UP0, 0x80, 0x0 ;  /* 0x000000000000781c */ /* 0x000fc40003f0f008 */
[----:B------:R-:W-:Y:S02]  /*2fa0*/  CS2R R118, SRZ ;  /* 0x0000000000767805 */ /* 0x000fe4000001ff00 */
[----:B------:R-:W-:Y:S01]  /*2fb0*/  CS2R R116, SRZ ;  /* 0x0000000000747805 */ /* 0x000fe2000001ff00 */
[----:B------:R-:W-:Y:S01]  /*2fc0*/  @P2 STS.128 [R0+0x10000], RZ ;  /* 0x010000ff00002388 */ /* 0x000fe20000000c00 */
[----:B------:R-:W-:Y:S02]  /*2fd0*/  CS2R R110, SRZ ;  /* 0x00000000006e7805 */ /* 0x000fe4000001ff00 */
[----:B------:R-:W-:Y:S02]  /*2fe0*/  CS2R R108, SRZ ;  /* 0x00000000006c7805 */ /* 0x000fe4000001ff00 */
[----:B------:R-:W-:Y:S01]  /*2ff0*/  CS2R R114, SRZ ;  /* 0x0000000000727805 */ /* 0x000fe2000001ff00 */
[----:B------:R-:W-:Y:S01]  /*3000*/  @P2 STS.128 [R0+0x12000], RZ ;  /* 0x012000ff00002388 */ /* 0x000fe20000000c00 */
[----:B------:R-:W-:-:S02]  /*3010*/  CS2R R112, SRZ ;  /* 0x0000000000707805 */ /* 0x000fc4000001ff00 */
[----:B------:R-:W-:Y:S02]  /*3020*/  CS2R R106, SRZ ;  /* 0x00000000006a7805 */ /* 0x000fe4000001ff00 */
[----:B------:R-:W-:Y:S01]  /*3030*/  CS2R R104, SRZ ;  /* 0x0000000000687805 */ /* 0x000fe2000001ff00 */
[----:B------:R-:W-:Y:S01]  /*3040*/  @P2 STS.128 [R0+0x14000], RZ ;  /* 0x014000ff00002388 */ /* 0x000fe20000000c00 */
        /* <DEDUP_REMOVED lines=14> */
[----:B--2---:R-:W-:Y:S01]  /*3130*/  @!P3 IMAD.IADD R4, R11, 0x1, R3 ;  /* 0x000000010b04b824 */ /* 0x004fe200078e0203 */
[----:B------:R-:W-:Y:S01]  /*3140*/  CS2R R74, SRZ ;  /* 0x00000000004a7805 */ /* 0x000fe2000001ff00 */
[----:B------:R-:W-:Y:S01]  /*3150*/  @!P2 IMAD.IADD R5, R15, 0x1, R22 ;  /* 0x000000010f05a824 */ /* 0x000fe200078e0216 */
[----:B------:R-:W-:-:S02]  /*3160*/  CS2R R72, SRZ ;  /* 0x0000000000487805 */ /* 0x000fc4000001ff00 */
[----:B------:R-:W-:Y:S02]  /*3170*/  CS2R R70, SRZ ;  /* 0x0000000000467805 */ /* 0x000fe4000001ff00 */
[----:B------:R-:W-:Y:S02]  /*3180*/  @!P3 LEA.HI.X R7, R10, R21, R4, 0x1, P1 ;  /* 0x000000150a07b211 */ /* 0x000fe400008f0c04 */
[----:B------:R-:W-:Y:S02]  /*3190*/  CS2R R68, SRZ ;  /* 0x0000000000447805 */ /* 0x000fe4000001ff00 */
[----:B------:R-:W-:Y:S01]  /*31a0*/  ISETP.GE.AND P1, PT, R27, UR5, PT ;  /* 0x000000051b007c0c */ /* 0x000fe2000bf26270 */
[----:B------:R-:W-:Y:S01]  /*31b0*/  VIADD R3, R26, 0x1800 ;  /* 0x000018001a037836 */ /* 0x000fe20000000000 */
[----:B------:R-:W-:Y:S02]  /*31c0*/  @!P2 LEA.HI.X R9, R14, R19, R5, 0x1, P4 ;  /* 0x000000130e09a211 */ /* 0x000fe400020f0c05 */
[----:B------:R-:W-:-:S02]  /*31d0*/  CS2R R62, SRZ ;  /* 0x00000000003e7805 */ /* 0x000fc4000001ff00 */
[----:B------:R-:W-:Y:S02]  /*31e0*/  CS2R R60, SRZ ;  /* 0x00000000003c7805 */ /* 0x000fe4000001ff00 */
[----:B------:R-:W-:Y:S02]  /*31f0*/  CS2R R66, SRZ ;  /* 0x0000000000427805 */ /* 0x000fe4000001ff00 */
[----:B------:R-:W-:Y:S01]  /*3200*/  SEL R10, R3, R26, !P0 ;  /* 0x0000001a030a7207 */ /* 0x000fe20004000000 */
[----:B------:R-:W-:Y:S01]  /*3210*/  @!PT LDS RZ, [RZ] ;  /* 0x00000000fffff984 */ /* 0x000fe20000000800 */
[----:B------:R-:W-:Y:S01]  /*3220*/  @!PT LDS RZ, [RZ] ;  /* 0x00000000fffff984 */ /* 0x000fe20000000800 */
[----:B------:R-:W-:Y:S01]  /*3230*/  @!PT LDS RZ, [RZ] ;  /* 0x00000000fffff984 */ /* 0x000fe20000000800 */
[----:B------:R-:W-:Y:S01]  /*3240*/  @!P2 LDGSTS.E.BYPASS.LTC128B.128 [R0+0x10000], desc[UR10][R8.64] ;  /* 0x100000000800afae */ /* 0x000fe2000b901d4a */
[----:B------:R-:W-:Y:S01]  /*3250*/  @!P2 IMAD.IADD R3, R13, 0x1, R23 ;  /* 0x000000010d03a824 */ /* 0x000fe200078e0217 */
[----:B-1----:R-:W-:Y:S02]  /*3260*/  @!P2 LEA R4, P4, R12, R16, 0x1 ;  /* 0x000000100c04a211 */ /* 0x002fe400078808ff */
[----:B------:R-:W-:Y:S01]  /*3270*/  CS2R R64, SRZ ;  /* 0x0000000000407805 */ /* 0x000fe2000001ff00 */
[----:B------:R-:W-:Y:S01]  /*3280*/  @!P2 LDGSTS.E.BYPASS.LTC128B.128 [R0+0x12000], desc[UR10][R8.64+0x40] ;  /* 0x120000400800afae */ /* 0x000fe2000b901d4a */
[----:B------:R-:W-:-:S02]  /*3290*/  LEA R250, R10, UR4, 0x1 ;  /* 0x000000040afa7c11 */ /* 0x000fc4000f8e08ff */
[----:B------:R-:W-:Y:S02]  /*32a0*/  CS2R R58, SRZ ;  /* 0x00000000003a7805 */ /* 0x000fe4000001ff00 */
[----:B------:R-:W-:Y:S01]  /*32b0*/  CS2R R56, SRZ ;  /* 0x0000000000387805 */ /* 0x000fe2000001ff00 */
[----:B------:R1:W-:Y:S01]  /*32c0*/  @!P2 LDGSTS.E.BYPASS.LTC128B.128 [R0+0x14000], desc[UR10][R8.64+0x80] ;  /* 0x140000800800afae */ /* 0x0003e2000b901d4a */
[----:B------:R-:W-:Y:S02]  /*32d0*/  @!P2 LEA.HI.X R5, R12, R17, R3, 0x1, P4 ;  /* 0x000000110c05a211 */ /* 0x000fe400020f0c03 */
[----:B------:R-:W-:Y:S02]  /*32e0*/  CS2R R54, SRZ ;  /* 0x0000000000367805 */ /* 0x000fe4000001ff00 */
[----:B------:R-:W-:Y:S01]  /*32f0*/  CS2R R52, SRZ ;  /* 0x0000000000347805 */ /* 0x000fe2000001ff00 */
[----:B------:R-:W0:Y:S01]  /*3300*/  LDGDEPBAR ;  /* 0x00000000000079af */ /* 0x000e220000000000 */
[----:B------:R-:W-:Y:S01]  /*3310*/  VIADD R3, R25, 0x28 ;  /* 0x0000002819037836 */ /* 0x000fe20000000000 */
[----:B------:R-:W-:-:S02]  /*3320*/  CS2R R46, SRZ ;  /* 0x00000000002e7805 */ /* 0x000fc4000001ff00 */
[----:B------:R-:W-:Y:S01]  /*3330*/  CS2R R44, SRZ ;  /* 0x00000000002c7805 */ /* 0x000fe2000001ff00 */
[----:B------:R-:W-:Y:S01]  /*3340*/  @P1 STS [R0+0x6000], RZ ;  /* 0x006000ff00001388 */ /* 0x000fe20000000800 */
[----:B------:R-:W-:Y:S02]  /*3350*/  CS2R R50, SRZ ;  /* 0x0000000000327805 */ /* 0x000fe4000001ff00 */
[----:B------:R-:W-:Y:S02]  /*3360*/  CS2R R48, SRZ ;  /* 0x0000000000307805 */ /* 0x000fe4000001ff00 */
[----:B------:R-:W-:Y:S01]  /*3370*/  CS2R R42, SRZ ;  /* 0x00000000002a7805 */ /* 0x000fe2000001ff00 */
[----:B------:R-:W-:Y:S01]  /*3380*/  @P1 STS [R0+0x6004], RZ ;  /* 0x006004ff00001388 */ /* 0x000fe20000000800 */
[----:B------:R-:W-:Y:S02]  /*3390*/  CS2R R40, SRZ ;  /* 0x0000000000287805 */ /* 0x000fe4000001ff00 */
[----:B------:R-:W-:-:S02]  /*33a0*/  CS2R R38, SRZ ;  /* 0x0000000000267805 */ /* 0x000fc4000001ff00 */
[----:B------:R-:W-:Y:S01]  /*33b0*/  CS2R R36, SRZ ;  /* 0x0000000000247805 */ /* 0x000fe2000001ff00 */
[----:B------:R-:W-:Y:S01]  /*33c0*/  @P1 STS.64 [R0+0x6008], RZ ;  /* 0x006008ff00001388 */ /* 0x000fe20000000a00 */
[----:B------:R-:W-:Y:S01]  /*33d0*/  UIADD3 UR42, UR45, 0x80, URZ ;  /* 0x000000802d2a7890 */ /* 0x000fe2000fffe03f */
        /* <DEDUP_REMOVED lines=25> */
[----:B------:R-:W-:Y:S04]  /*3570*/  @!P1 LDGSTS.E.BYPASS.LTC128B.128 [R250+0x1000], desc[UR10][R248.64+0x40] ;  /* 0x01000040f8fa9fae */ /* 0x000fe8000b901d4a */
        /* <DEDUP_REMOVED lines=11> */
[----:B-1----:R-:W-:-:S03]  /*3630*/  SHF.R.S32.HI R8, RZ, 0x1f, R25 ;  /* 0x0000001fff087819 */ /* 0x002fc60000011419 */
[----:B------:R-:W-:Y:S01]  /*3640*/  @!P3 LDGSTS.E.BYPASS.LTC128B.128 [R0+0xb000], desc[UR10][R6.64+0x40] ;  /* 0x0b0000400600bfae */ /* 0x000fe2000b901d4a */
[----:B------:R-:W-:Y:S01]  /*3650*/  ISETP.GE.AND P4, PT, R25, UR5, PT ;  /* 0x0000000519007c0c */ /* 0x000fe2000bf86270 */
[----:B------:R-:W-:Y:S01]  /*3660*/  IMAD.MOV.U32 R18, RZ, RZ, 0x7f800000 ;  /* 0x7f800000ff127424 */ /* 0x000fe200078e00ff */
[----:B------:R-:W-:Y:S01]  /*3670*/  UIADD3 UR27, UR21, 0x20, URZ ;  /* 0x00000020151b7890 */ /* 0x000fe2000fffe03f */
[----:B------:R1:W-:Y:S01]  /*3680*/  @!P3 LDGSTS.E.BYPASS.LTC128B.128 [R0+0xd000], desc[UR10][R6.64+0x80] ;  /* 0x0d0000800600bfae */ /* 0x0003e2000b901d4a */
[----:B------:R-:W-:Y:S01]  /*3690*/  IMAD.MOV.U32 R15, RZ, RZ, 0x7f800000 ;  /* 0x7f800000ff0f7424 */ /* 0x000fe200078e00ff */
[----:B------:R-:W-:Y:S02]  /*36a0*/  UIADD3 UR39, UR21, 0x40, URZ ;  /* 0x0000004015277890 */ /* 0x000fe4000fffe03f */
[----:B------:R-:W-:Y:S01]  /*36b0*/  @P2 STS.128 [R0+0xa000], RZ ;  /* 0x00a000ff00002388 */ /* 0x000fe20000000c00 */
[----:B------:R-:W-:Y:S01]  /*36c0*/  IMAD.MOV.U32 R14, RZ, RZ, 0x7f800000 ;  /* 0x7f800000ff0e7424 */ /* 0x000fe200078e00ff */
[----:B------:R-:W-:-:S02]  /*36d0*/  UIADD3 UR41, UR41, -UR36, URZ ;  /* 0x8000002429297290 */ /* 0x000fc4000fffe03f */
[----:B------:R-:W-:Y:S01]  /*36e0*/  @P2 STS.128 [R0+0xc000], RZ ;  /* 0x00c000ff00002388 */ /* 0x000fe20000000c00 */
[----:B------:R-:W-:Y:S01]  /*36f0*/  IMAD.MOV.U32 R11, RZ, RZ, 0x7f800000 ;  /* 0x7f800000ff0b7424 */ /* 0x000fe200078e00ff */
[----:B------:R-:W-:Y:S01]  /*3700*/  SEL R212, R212, R223, !P0 ;  /* 0x000000dfd4d47207 */ /* 0x000fe20004000000 */
[----:B------:R-:W-:Y:S01]  /*3710*/  UIMAD UR29, UR29, 0x38, URZ ;  /* 0x000000381d1d78a4 */ /* 0x000fe2000f8e023f */
[----:B------:R2:W-:Y:S01]  /*3720*/  @P2 STS.128 [R0+0xe000], RZ ;  /* 0x00e000ff00002388 */ /* 0x0005e20000000c00 */
[----:B------:R-:W-:-:S03]  /*3730*/  ULDC UR5, c[0x0][0x39c] ;  /* 0x0000e70000057ab9 */ /* 0x000fc60000000800 */
[----:B------:R-:W-:Y:S01]  /*3740*/  @!PT LDS RZ, [RZ] ;  /* 0x00000000fffff984 */ /* 0x000fe20000000800 */
[----:B------:R-:W-:Y:S01]  /*3750*/  @!PT LDS RZ, [RZ] ;  /* 0x00000000fffff984 */ /* 0x000fe20000000800 */
[----:B------:R-:W-:Y:S01]  /*3760*/  @!PT LDS RZ, [RZ] ;  /* 0x00000000fffff984 */ /* 0x000fe20000000800 */
[----:B------:R-:W-:Y:S04]  /*3770*/  @!P2 LDGSTS.E.BYPASS.LTC128B.128 [R0+0xa000], desc[UR10][R4.64] ;  /* 0x0a0000000400afae */ /* 0x000fe8000b901d4a */
[----:B------:R-:W-:Y:S04]  /*3780*/  @!P2 LDGSTS.E.BYPASS.LTC128B.128 [R0+0xc000], desc[UR10][R4.64+0x40] ;  /* 0x0c0000400400afae */ /* 0x000fe8000b901d4a */
[----:B------:R3:W-:Y:S01]  /*3790*/  @!P2 LDGSTS.E.BYPASS.LTC128B.128 [R0+0xe000], desc[UR10][R4.64+0x80] ;  /* 0x0e0000800400afae */ /* 0x0007e2000b901d4a */
[----:B-1----:R-:W-:-:S03]  /*37a0*/  IMAD.SHL.U32 R6, R25, 0x4, RZ ;  /* 0x0000000419067824 */ /* 0x002fc600078e00ff */
[----:B------:R-:W0:Y:S02]  /*37b0*/  LDGDEPBAR ;  /* 0x00000000000079af */ /* 0x000e240000000000 */
[----:B---3--:R-:W-:Y:S01]  /*37c0*/  IADD3 R4, P3, R6, UR17, RZ ;  /* 0x0000001106047c10 */ /* 0x008fe2000ff7e0ff */
[----:B------:R-:W-:-:S04]  /*37d0*/  DEPBAR.LE SB0, 0x1 ;  /* 0x000080400000791a */ /* 0x000fc80000000000 */
[----:B------:R-:W-:Y:S02]  /*37e0*/  SHF.L.U64.HI R5, R25, 0x2, R8 ;  /* 0x0000000219057819 */ /* 0x000fe40000010208 */
[----:B--2---:R-:W-:Y:S02]  /*37f0*/  SHF.R.S32.HI R0, RZ, 0x1f, R3 ;  /* 0x0000001fff007819 */ /* 0x004fe40000011403 */
[----:B------:R-:W-:Y:S02]  /*3800*/  @!P1 LEA R6, P2, R3, UR17, 0x2 ;  /* 0x0000001103069c11 */ /* 0x000fe4000f8410ff */
[----:B------:R-:W-:Y:S02]  /*3810*/  IADD3.X R5, R5, UR16, RZ, P3, !PT ;  /* 0x0000001005057c10 */ /* 0x000fe40009ffe4ff */
[----:B------:R-:W-:-:S03]  /*3820*/  @!P1 LEA.HI.X R7, R3, UR16, R0, 0x2, P2 ;  /* 0x0000001003079c11 */ /* 0x000fc600090f1400 */
[----:B------:R-:W2:Y:S04]  /*3830*/  @!P4 LDG.E R18, desc[UR10][R4.64] ;  /* 0x0000000a0412c981 */ /* 0x000ea8000c1e1900 */
[----:B------:R-:W3:Y:S04]  /*3840*/  @!P6 LDG.E R15, desc[UR10][R4.64+0x20] ;  /* 0x0000200a040fe981 */ /* 0x000ee8000c1e1900 */
[----:B------:R1:W4:Y:S04]  /*3850*/  @!P5 LDG.E R14, desc[UR10][R4.64+0x80] ;  /* 0x0000800a040ed981 */ /* 0x000328000c1e1900 */
[----:B------:R-:W5:Y:S01]  /*3860*/  @!P1 LDG.E R11, desc[UR10][R6.64] ;  /* 0x0000000a060b9981 */ /* 0x000f62000c1e1900 */
[----:B------:R-:W-:Y:S01]  /*3870*/  BAR.SYNC.DEFER_BLOCKING 0x0 ;  /* 0x0000000000007b1d */ /* 0x000fe20000010000 */
[----:B------:R-:W-:-:S04]  /*3880*/  VIADD R0, R25, 0xffffffc0 ;  /* 0xffffffc019007836 */ /* 0x000fc80000000000 */
[----:B------:R-:W-:Y:S02]  /*3890*/  IMAD.SHL.U32 R0, R0, 0x4, RZ ;  /* 0x0000000400007824 */ /* 0x000fe400078e00ff */
        /* <DEDUP_REMOVED lines=16> */
[----:B------:R-:W-:-:S02]  /*39a0*/  UIADD3 UR26, UR20, UR27, URZ ;  /* 0x0000001b141a7290 */ /* 0x000fc4000fffe03f */
[----:B------:R-:W-:Y:S01]  /*39b0*/  UIADD3 UR38, UR20, UR39, URZ ;  /* 0x0000002714267290 */ /* 0x000fe2000fffe03f */
[----:B------:R-:W-:Y:S01]  /*39c0*/  VIADD R3, R221, 0x1800 ;  /* 0x00001800dd037836 */ /* 0x000fe20000000000 */
[----:B------:R-:W-:Y:S02]  /*39d0*/  UIADD3 UR25, UR20, UR26, URZ ;  /* 0x0000001a14197290 */ /* 0x000fe4000fffe03f */
[----:B------:R-:W-:Y:S01]  /*39e0*/  UIADD3 UR37, UR20, UR38, URZ ;  /* 0x0000002614257290 */ /* 0x000fe2000fffe03f */
[----:B-1----:R-:W-:Y:S01]  /*39f0*/  SHF.L.U64.HI R4, R25, 0x2, R8 ;  /* 0x0000000219047819 */ /* 0x002fe20000010208 */
[----:B------:R-:W-:Y:S01]  /*3a00*/  UIADD3 UR24, UR20, UR25, URZ ;  /* 0x0000001914187290 */ /* 0x000fe2000fffe03f */
[----:B------:R-:W-:Y:S01]  /*3a10*/  SEL R3, R3, R221, !P0 ;  /* 0x000000dd03037207 */ /* 0x000fe20004000000 */
[----:B------:R-:W-:Y:S01]  /*3a20*/  UIADD3 UR36, UR20, UR37, URZ ;  /* 0x0000002514247290 */ /* 0x000fe2000fffe03f */
[----:B------:R-:W-:Y:S01]  /*3a30*/  LEA R212, R212, UR4, 0x1 ;  /* 0x00000004d4d47c11 */ /* 0x000fe2000f8e08ff */
[----:B------:R-:W-:Y:S01]  /*3a40*/  UIADD3 UR23, UR20, UR24, URZ ;  /* 0x0000001814177290 */ /* 0x000fe2000fffe03f */
[----:B------:R-:W-:Y:S01]  /*3a50*/  LEA R3, R3, UR4, 0x1 ;  /* 0x0000000403037c11 */ /* 0x000fe2000f8e08ff */
[----:B------:R-:W-:-:S02]  /*3a60*/  UIADD3 UR35, UR20, UR36, URZ ;  /* 0x0000002414237290 */ /* 0x000fc4000fffe03f */
[----:B------:R-:W-:Y:S02]  /*3a70*/  UIADD3 UR28, UR20, UR23, URZ ;  /* 0x00000017141c7290 */ /* 0x000fe4000fffe03f */
[----:B------:R-:W-:Y:S01]  /*3a80*/  UIADD3 UR40, UR20, UR35, URZ ;  /* 0x0000002314287290 */ /* 0x000fe2000fffe03f */
[----:B--2---:R1:W-:Y:S04]  /*3a90*/  STL [R1+0x10], R18 ;  /* 0x0000101201007387 */ /* 0x0043e80000100800 */
[----:B---3--:R1:W-:Y:S04]  /*3aa0*/  STL [R1+0x14], R15 ;  /* 0x0000140f01007387 */ /* 0x0083e80000100800 */
[----:B----4-:R1:W-:Y:S04]  /*3ab0*/  STL [R1+0x8], R14 ;  /* 0x0000080e01007387 */ /* 0x0103e80000100800 */
[----:B-----5:R1:W-:Y:S04]  /*3ac0*/  STL [R1+0xc], R11 ;  /* 0x00000c0b01007387 */ /* 0x0203e80000100800 */
[----:B------:R1:W-:Y:S04]  /*3ad0*/  STL [R1+0x30], R4 ;  /* 0x0000300401007387 */ /* 0x0003e80000100800 */
[----:B------:R1:W-:Y:S02]  /*3ae0*/  STL [R1+0x2c], R0 ;  /* 0x00002c0001007387 */ /* 0x0003e40000100800 */
.L_x_646:
[----:B------:R-:W2:Y:S01]  /*3af0*/  LDL R225, [R1+0x34] ;  /* 0x0000340001e17983 */ /* 0x000ea20000100800 */
[----:B-1----:R-:W-:Y:S01]  /*3b00*/  IADD3 R0, R222, R212, RZ ;  /* 0x000000d4de007210 */ /* 0x002fe20007ffe0ff */
        /* <DEDUP_REMOVED lines=20> */
[----:B------:R-:W4:Y:S01]  /*3c50*/  LDSM.16.M88.4 R156, [R213+0xb000] ;  /* 0x00b00000d59c783b */ /* 0x000f220000000200 */
[-C--:B------:R-:W-:Y:S06]  /*3c60*/  HMMA.16816.F32 R20, R32, R132.reuse, RZ ;  /* 0x000000842014723c */ /* 0x080fec00000018ff */
[C---:B------:R-:W-:Y:S01]  /*3c70*/  HMMA.16816.F32 R24, R28.reuse, R132, RZ ;  /* 0x000000841c18723c */ /* 0x040fe200000018ff */
[----:B-----5:R-:W4:Y:S05]  /*3c80*/  LDSM.16.M88.4 R160, [R212+0x1800] ;  /* 0x00180000d4a0783b */ /* 0x020f2a0000000200 */
[-C--:B------:R-:W-:Y:S06]  /*3c90*/  HMMA.16816.F32 R28, R28, R134.reuse, RZ ;  /* 0x000000861c1c723c */ /* 0x080fec00000018ff */
[----:B------:R-:W-:Y:S01]  /*3ca0*/  HMMA.16816.F32 R32, R32, R134, RZ ;  /* 0x000000862020723c */ /* 0x000fe200000018ff */
[----:B------:R-:W4:Y:S05]  /*3cb0*/  LDSM.16.M88.4 R132, [R213+0xb400] ;  /* 0x00b40000d584783b */ /* 0x000f2a0000000200 */
[-C--:B------:R-:W-:Y:S06]  /*3cc0*/  HMMA.16816.F32 R4, R136, R140.reuse, R4 ;  /* 0x0000008c8804723c */ /* 0x080fec0000001804 */
[C---:B-1----:R-:W-:Y:S06]  /*3cd0*/  HMMA.16816.F32 R8, R144.reuse, R140, R8 ;  /* 0x0000008c9008723c */ /* 0x042fec0000001808 */
[-C--:B------:R-:W-:Y:S06]  /*3ce0*/  HMMA.16816.F32 R12, R144, R142.reuse, R12 ;  /* 0x0000008e900c723c */ /* 0x080fec000000180c */
[C---:B------:R-:W-:Y:S01]  /*3cf0*/  HMMA.16816.F32 R16, R136.reuse, R142, R16 ;  /* 0x0000008e8810723c */ /* 0x040fe20000001810 */
[----:B------:R-:W-:Y:S05]  /*3d00*/  LDSM.16.M88.4 R140, [R214+0xb000] ;  /* 0x00b00000d68c783b */ /* 0x000fea0000000200 */
[-C--:B----4-:R-:W-:Y:S06]  /*3d10*/  HMMA.16816.F32 R20, R136, R148.reuse, R20 ;  /* 0x000000948814723c */ /* 0x090fec0000001814 */
[C---:B------:R-:W-:Y:S06]  /*3d20*/  HMMA.16816.F32 R24, R144.reuse, R148, R24 ;  /* 0x000000949018723c */ /* 0x040fec0000001818 */
[-C--:B------:R-:W-:Y:S01]  /*3d30*/  HMMA.16816.F32 R28, R144, R150.reuse, R28 ;  /* 0x00000096901c723c */ /* 0x080fe2000000181c */
[----:B------:R-:W-:Y:S05]  /*3d40*/  LDSM.16.M88.4 R144, [R0+0x1800] ;  /* 0x001800000090783b */ /* 0x000fea0000000200 */
[----:B------:R-:W-:Y:S03]  /*3d50*/  HMMA.16816.F32 R32, R136, R150, R32 ;  /* 0x000000968820723c */ /* 0x000fe60000001820 */
[----:B------:R-:W1:Y:S03]  /*3d60*/  LDSM.16.M88.4 R136, [R0+0x1000] ;  /* 0x001000000088783b */ /* 0x000e660000000200 */
[-C--:B------:R-:W-:Y:S06]  /*3d70*/  HMMA.16816.F32 R4, R152, R156.reuse, R4 ;  /* 0x0000009c9804723c */ /* 0x080fec0000001804 */
[C---:B------:R-:W-:Y:S06]  /*3d80*/  HMMA.16816.F32 R8, R160.reuse, R156, R8 ;  /* 0x0000009ca008723c */ /* 0x040fec0000001808 */
[-C--:B------:R-:W-:Y:S06]  /*3d90*/  HMMA.16816.F32 R12, R160, R158.reuse, R12 ;  /* 0x0000009ea00c723c */ /* 0x080fec000000180c */
[C---:B------:R-:W-:Y:S01]  /*3da0*/  HMMA.16816.F32 R16, R152.reuse, R158, R16 ;  /* 0x0000009e9810723c */ /* 0x040fe20000001810 */
[----:B------:R-:W-:Y:S05]  /*3db0*/  LDSM.16.M88.4 R156, [R0+0x2800] ;  /* 0x00280000009c783b */ /* 0x000fea0000000200 */
[-C--:B------:R-:W-:Y:S06]  /*3dc0*/  HMMA.16816.F32 R20, R152, R132.reuse, R20 ;  /* 0x000000849814723c */ /* 0x080fec0000001814 */
[C---:B------:R-:W-:Y:S06]  /*3dd0*/  HMMA.16816.F32 R24, R160.reuse, R132, R24 ;  /* 0x00000084a018723c */ /* 0x040fec0000001818 */
[-C--:B------:R-:W-:Y:S06]  /*3de0*/  HMMA.16816.F32 R28, R160, R134.reuse, R28 ;  /* 0x00000086a01c723c */ /* 0x080fec000000181c */
[----:B------:R-:W-:Y:S01]  /*3df0*/  HMMA.16816.F32 R32, R152, R134, R32 ;  /* 0x000000869820723c */ /* 0x000fe20000001820 */
[----:B------:R-:W-:Y:S05]  /*3e00*/  LDSM.16.M88.4 R132, [R212+0x2000] ;  /* 0x00200000d484783b */ /* 0x000fea0000000200 */
[-C--:B-1----:R-:W-:Y:S03]  /*3e10*/  HMMA.16816.F32 R4, R136, R140.reuse, R4 ;  /* 0x0000008c8804723c */ /* 0x082fe60000001804 */
        /* <DEDUP_REMOVED lines=8> */
[----:B------:R-:W5:Y:S04]  /*3ea0*/  LDG.E R227, desc[UR10][R148.64] ;  /* 0x0000000a94e37981 */ /* 0x000f68000c1e1900 */
        /* <DEDUP_REMOVED lines=14> */
[C---:B------:R-:W-:Y:S06]  /*3f90*/  HMMA.16816.F32 R16, R132.reuse, R154, R16 ;  /* 0x0000009a8410723c */ /* 0x040fec0000001810 */
[-C--:B-1----:R-:W-:Y:S06]  /*3fa0*/  HMMA.16816.F32 R20, R132, R144.reuse, R20 ;  /* 0x000000908414723c */ /* 0x082fec0000001814 */
[C---:B------:R-:W-:Y:S06]  /*3fb0*/  HMMA.16816.F32 R24, R140.reuse, R144, R24 ;  /* 0x000000908c18723c */ /* 0x040fec0000001818 */
[-C--:B------:R-:W-:Y:S06]  /*3fc0*/  HMMA.16816.F32 R28, R140, R146.reuse, R28 ;  /* 0x000000928c1c723c */ /* 0x080fec000000181c */
[----:B------:R-:W-:Y:S06]  /*3fd0*/  HMMA.16816.F32 R32, R132, R146, R32 ;  /* 0x000000928420723c */ /* 0x000fec0000001820 */
[-C--:B--2---:R-:W-:Y:S06]  /*3fe0*/  HMMA.16816.F32 R4, R136, R148.reuse, R4 ;  /* 0x000000948804723c */ /* 0x084fec0000001804 */
        /* <DEDUP_REMOVED lines=117> */
.L_x_642:
        /* <DEDUP_REMOVED lines=130> */
.L_x_643:
[----:B------:R-:W2:Y:S01]  /*4f60*/  LDL R0, [R1+0x10] ;  /* 0x0000100001007983 */ /* 0x000ea20000100800 */
[----:B------:R-:W-:Y:S03]  /*4f70*/  UISETP.GT.AND UP3, UPT, UR7, UR22, UPT ;  /* 0x000000160700728c */ /* 0x000fe6000bf64270 */
[----:B------:R-:W3:Y:S03]  /*4f80*/  LDL R4, [R1+0x14] ;  /* 0x0000140001047983 */ /* 0x000ee60000100800 */
[----:B------:R-:W-:Y:S01]  /*4f90*/  PLOP3.LUT P1, PT, PT, PT, UP3, 0x80, 0x0 ;  /* 0x000000000000781c */ /* 0x000fe20003f2f038 */
        /* <DEDUP_REMOVED lines=56> */
[----:B------:R-:W-:Y:S04]  /*5320*/  FFMA.FTZ R19, R23, UR8, -R4 ;  /* 0x0000000817137c23 */ /* 0x000fe80008010804 */
        /* <DEDUP_REMOVED lines=77> */
[----:B------:R-:W2:Y:S04]  /*5800*/  LDSM.16.M88.4 R32, [R215+0x6000] ;  /* 0x00600000d720783b */ /* 0x000ea80000000200 */
[----:B------:R-:W3:Y:S04]  /*5810*/  LDSM.16.M88.4 R28, [R215+0x6800] ;  /* 0x00680000d71c783b */ /* 0x000ee80000000200 */
[----:B------:R-:W4:Y:S04]  /*5820*/  LDSM.16.M88.4 R132, [R216+0x6000] ;  /* 0x00600000d884783b */ /* 0x000f280000000200 */
        /* <DEDUP_REMOVED lines=55> */
[-C--:B------:R-:W-:Y:S05]  /*5ba0*/  HMMA.16816.F32 R20, R132, R208.reuse, R20 ;  /* 0x000000d08414723c */ /* 0x080fea0000001814 */
[----:B-----5:R-:W-:Y:S01]  /*5bb0*/  FADD.FTZ R6, -R226, R6 ;  /* 0x00000006e2067221 */ /* 0x020fe20000010100 */
[----:B------:R-:W-:Y:S01]  /*5bc0*/  FADD.FTZ R10, -R224, R10 ;  /* 0x0000000ae00a7221 */ /* 0x000fe20000010100 */
[----:B------:R-:W-:Y:S01]  /*5bd0*/  FADD.FTZ R5, -R227, R5 ;  /* 0x00000005e3057221 */ /* 0x000fe20000010100 */
[C---:B------:R-:W-:Y:S01]  /*5be0*/  FADD.FTZ R9, -R225.reuse, R9 ;  /* 0x00000009e1097221 */ /* 0x040fe20000010100 */
[C---:B------:R-:W-:Y:S04]  /*5bf0*/  HMMA.16816.F32 R24, R136.reuse, R208, R24 ;  /* 0x000000d08818723c */ /* 0x040fe80000001818 */
[----:B------:R-:W-:Y:S01]  /*5c00*/  FMUL.FTZ R236, R236, R6 ;  /* 0x00000006ecec7220 */ /* 0x000fe20000410000 */
[C---:B------:R-:W-:Y:S01]  /*5c10*/  FADD.FTZ R12, -R225.reuse, R12 ;  /* 0x0000000ce10c7221 */ /* 0x040fe20000010100 */
[----:B------:R-:W-:Y:S01]  /*5c20*/  FADD.FTZ R13, -R225, R13 ;  /* 0x0000000de10d7221 */ /* 0x000fe20000010100 */
[----:B------:R-:W-:Y:S01]  /*5c30*/  FFMA.FTZ R6, -R143, R143, 1 ;  /* 0x3f8000008f067423 */ /* 0x000fe2000001018f */
[----:B------:R-:W-:Y:S01]  /*5c40*/  FADD.FTZ R14, -R224, R14 ;  /* 0x0000000ee00e7221 */ /* 0x000fe20000010100 */
[-C--:B------:R-:W-:Y:S03]  /*5c50*/  HMMA.16816.F32 R28, R136, R210.reuse, R28 ;  /* 0x000000d2881c723c */ /* 0x080fe6000000181c */
[----:B------:R-:W-:Y:S01]  /*5c60*/  FMUL.FTZ R143, R56, R13 ;  /* 0x0000000d388f7220 */ /* 0x000fe20000410000 */
[----:B------:R-:W-:Y:S01]  /*5c70*/  FADD.FTZ R15, -R224, R15 ;  /* 0x0000000fe00f7221 */ /* 0x000fe20000010100 */
        /* <DEDUP_REMOVED lines=9> */
[----:B------:R-:W-:Y:S03]  /*5d10*/  FADD.FTZ R24, -R225, R24 ;  /* 0x00000018e1187221 */ /* 0x000fe60000010100 */
[----:B------:R-:W-:Y:S01]  /*5d20*/  FMUL.FTZ R22, R47, R22 ;  /* 0x000000162f167220 */ /* 0x000fe20000410000 */
[----:B------:R-:W-:Y:S01]  /*5d30*/  FMUL.FTZ R132, R45, R24 ;  /* 0x000000182d847220 */ /* 0x000fe20000410000 */
[C---:B------:R-:W-:Y:S01]  /*5d40*/  FADD.FTZ R25, -R225.reuse, R25 ;  /* 0x00000019e1197221 */ /* 0x040fe20000010100 */
[C---:B------:R-:W-:Y:S01]  /*5d50*/  FADD.FTZ R26, -R224.reuse, R26 ;  /* 0x0000001ae01a7221 */ /* 0x040fe20000010100 */
[----:B------:R-:W-:Y:S01]  /*5d60*/  FADD.FTZ R27, -R224, R27 ;  /* 0x0000001be01b7221 */ /* 0x000fe20000010100 */
[----:B------:R-:W-:Y:S01]  /*5d70*/  FADD.FTZ R28, -R225, R28 ;  /* 0x0000001ce11c7221 */ /* 0x000fe20000010100 */
[----:B------:R-:W-:Y:S01]  /*5d80*/  FMUL.FTZ R25, R44, R25 ;  /* 0x000000192c197220 */ /* 0x000fe20000410000 */
[----:B------:R-:W-:Y:S01]  /*5d90*/  FMUL.FTZ R24, R43, R26 ;  /* 0x0000001a2b187220 */ /* 0x000fe20000410000 */
[----:B------:R-:W-:Y:S01]  /*5da0*/  FADD.FTZ R29, -R225, R29 ;  /* 0x0000001de11d7221 */ /* 0x000fe20000010100 */
[C---:B------:R-:W-:Y:S01]  /*5db0*/  FADD.FTZ R30, -R224.reuse, R30 ;  /* 0x0000001ee01e7221 */ /* 0x040fe20000010100 */
[----:B------:R-:W-:Y:S01]  /*5dc0*/  FADD.FTZ R31, -R224, R31 ;  /* 0x0000001fe01f7221 */ /* 0x000fe20000010100 */
[----:B------:R-:W-:Y:S01]  /*5dd0*/  FMUL.FTZ R240, R240, R10 ;  /* 0x0000000af0f07220 */ /* 0x000fe20000410000 */
[----:B------:R-:W-:Y:S01]  /*5de0*/  FMUL.FTZ R237, R237, R5 ;  /* 0x00000005eded7220 */ /* 0x000fe20000410000 */
[----:B------:R-:W-:Y:S01]  /*5df0*/  FFMA.FTZ R5, -R142, R142, 1 ;  /* 0x3f8000008e057423 */ /* 0x000fe2000001018e */
        /* <DEDUP_REMOVED lines=9> */
[----:B------:R-:W-:Y:S01]  /*5e90*/  FMUL.FTZ R6, R6, UR5 ;  /* 0x0000000506067c20 */ /* 0x000fe20008410000 */
[----:B------:R-:W-:Y:S01]  /*5ea0*/  FMUL.FTZ R241, R241, R9 ;  /* 0x00000009f1f17220 */ /* 0x000fe20000410000 */
[----:B------:R-:W-:Y:S01]  /*5eb0*/  FADD.FTZ R4, -R227, R4 ;  /* 0x00000004e3047221 */ /* 0x000fe20000010100 */
[----:B------:R-:W-:Y:S01]  /*5ec0*/  FMUL.FTZ R5, R5, UR5 ;  /* 0x0000000505057c20 */ /* 0x000fe20008410000 */
[----:B------:R-:W-:Y:S01]  /*5ed0*/  FADD.FTZ R7, -R226, R7 ;  /* 0x00000007e2077221 */ /* 0x000fe20000010100 */
[----:B------:R-:W-:Y:S01]  /*5ee0*/  FADD.FTZ R8, -R225, R8 ;  /* 0x00000008e1087221 */ /* 0x000fe20000010100 */
[----:B------:R-:W-:Y:S01]  /*5ef0*/  FMUL.FTZ R238, R238, R4 ;  /* 0x00000004eeee7220 */ /* 0x000fe20000410000 */
        /* <DEDUP_REMOVED lines=9> */
[----:B------:R-:W-:Y:S01]  /*5f90*/  FMUL.FTZ R19, R46, R23 ;  /* 0x000000172e137220 */ /* 0x000fe20000410000 */
[----:B------:R-:W-:Y:S01]  /*5fa0*/  FMUL.FTZ R23, R42, R27 ;  /* 0x0000001b2a177220 */ /* 0x000fe20000410000 */
[----:B------:R-:W-:Y:S01]  /*5fb0*/  F2FP.F16.F32.PACK_AB R141, R141, R9 ;  /* 0x000000098d8d723e */ /* 0x000fe200000000ff */
[----:B------:R-:W-:Y:S01]  /*5fc0*/  FMUL.FTZ R9, R53, R16 ;  /* 0x0000001035097220 */ /* 0x000fe20000410000 */
[----:B------:R-:W-:Y:S01]  /*5fd0*/  FMUL.FTZ R10, R236, R4 ;  /* 0x00000004ec0a7220 */ /* 0x000fe20000410000 */
[----:B------:R-:W-:Y:S01]  /*5fe0*/  FMUL.FTZ R236, R57, R12 ;  /* 0x0000000c39ec7220 */ /* 0x000fe20000410000 */
[----:B------:R-:W-:Y:S01]  /*5ff0*/  FMUL.FTZ R12, R54, R15 ;  /* 0x0000000f360c7220 */ /* 0x000fe20000410000 */
[----:B------:R1:W5:Y:S01]  /*6000*/  LDL.LU R57, [R1+0xa8] ;  /* 0x0000a80001397983 */ /* 0x0003620000300800 */
        /* <DEDUP_REMOVED lines=8> */
[----:B------:R-:W-:Y:S01]  /*6090*/  FMUL.FTZ R0, R0, UR5 ;  /* 0x0000000500007c20 */ /* 0x000fe20008410000 */
[----:B------:R-:W-:Y:S01]  /*60a0*/  FMUL.FTZ R6, R6, UR5 ;  /* 0x0000000506067c20 */ /* 0x000fe20008410000 */
[----:B------:R-:W-:Y:S01]  /*60b0*/  FMUL.FTZ R5, R5, UR5 ;  /* 0x0000000505057c20 */ /* 0x000fe20008410000 */
[----:B------:R1:W5:Y:S01]  /*60c0*/  LDL.LU R54, [R1+0x9c] ;  /* 0x00009c0001367983 */ /* 0x0003620000300800 */
[----:B------:R-:W-:Y:S01]  /*60d0*/  FMUL.FTZ R4, R4, UR5 ;  /* 0x0000000504047c20 */ /* 0x000fe20008410000 */
[----:B------:R-:W-:Y:S01]  /*60e0*/  FMUL.FTZ R8, R8, R6 ;  /* 0x0000000608087220 */ /* 0x000fe20000410000 */
[----:B------:R-:W-:Y:S01]  /*60f0*/  FMUL.FTZ R7, R241, R5 ;  /* 0x00000005f1077220 */ /* 0x000fe20000410000 */
[----:B------:R1:W5:Y:S01]  /*6100*/  LDL.LU R53, [R1+0x98] ;  /* 0x0000980001357983 */ /* 0x0003620000300800 */
[----:B------:R-:W-:Y:S01]  /*6110*/  FFMA.FTZ R6, -R151, R151, 1 ;  /* 0x3f80000097067423 */ /* 0x000fe20000010197 */
[----:B------:R-:W-:Y:S01]  /*6120*/  FADD.FTZ R11, -R224, R11 ;  /* 0x0000000be00b7221 */ /* 0x000fe20000010100 */
[----:B------:R-:W-:Y:S01]  /*6130*/  FFMA.FTZ R5, -R150, R150, 1 ;  /* 0x3f80000096057423 */ /* 0x000fe20000010196 */
[----:B------:R1:W5:Y:S01]  /*6140*/  LDL.LU R52, [R1+0x94] ;  /* 0x0000940001347983 */ /* 0x0003620000300800 */
[----:B------:R-:W-:Y:S01]  /*6150*/  F2FP.F16.F32.PACK_AB R16, R7, R8 ;  /* 0x000000080710723e */ /* 0x000fe200000000ff */
[----:B------:R-:W-:Y:S01]  /*6160*/  FMUL.FTZ R7, R49, R20 ;  /* 0x0000001431077220 */ /* 0x000fe20000410000 */
[----:B------:R-:W-:Y:S01]  /*6170*/  FMUL.FTZ R8, R48, R21 ;  /* 0x0000001530087220 */ /* 0x000fe20000410000 */
[----:B------:R1:W5:Y:S01]  /*6180*/  LDL.LU R51, [R1+0x90] ;  /* 0x0000900001337983 */ /* 0x0003620000300800 */
[----:B------:R-:W-:Y:S01]  /*6190*/  FMUL.FTZ R20, R41, R28 ;  /* 0x0000001c29147220 */ /* 0x000fe20000410000 */
[----:B------:R-:W-:Y:S01]  /*61a0*/  FMUL.FTZ R21, R38, R31 ;  /* 0x0000001f26157220 */ /* 0x000fe20000410000 */
        /* <DEDUP_REMOVED lines=10> */
[----:B------:R-:W-:Y:S01]  /*6250*/  FMUL.FTZ R11, R240, R4 ;  /* 0x00000004f00b7220 */ /* 0x000fe20000410000 */
[----:B------:R-:W-:Y:S01]  /*6260*/  F2FP.F16.F32.PACK_AB R14, R14, R13 ;  /* 0x0000000d0e0e723e */ /* 0x000fe200000000ff */
[----:B------:R-:W-:Y:S01]  /*6270*/  FMUL.FTZ R0, R0, UR5 ;  /* 0x0000000500007c20 */ /* 0x000fe20008410000 */
[----:B------:R1:W5:Y:S01]  /*6280*/  LDL.LU R47, [R1+0x80] ;  /* 0x00008000012f7983 */ /* 0x0003620000300800 */
[----:B------:R-:W-:Y:S01]  /*6290*/  FFMA.FTZ R4, -R149, R149, 1 ;  /* 0x3f80000095047423 */ /* 0x000fe20000010195 */
[----:B------:R-:W-:Y:S01]  /*62a0*/  F2FP.F16.F32.PACK_AB R15, R15, R11 ;  /* 0x0000000b0f0f723e */ /* 0x000fe200000000ff */
[----:B------:R-:W-:Y:S01]  /*62b0*/  FMUL.FTZ R17, R12, R0 ;  /* 0x000000000c117220 */ /* 0x000fe20000410000 */
[----:B------:R1:W5:Y:S01]  /*62c0*/  LDL.LU R46, [R1+0x7c] ;  /* 0x00007c00012e7983 */ /* 0x0003620000300800 */
[----:B------:R-:W-:Y:S01]  /*62d0*/  FMUL.FTZ R4, R4, UR5 ;  /* 0x0000000504047c20 */ /* 0x000fe20008410000 */
[----:B------:R-:W-:Y:S01]  /*62e0*/  FFMA.FTZ R0, -R152, R152, 1 ;  /* 0x3f80000098007423 */ /* 0x000fe20000010198 */
[----:B------:R-:W-:Y:S01]  /*62f0*/  FFMA.FTZ R5, -R154, R154, 1 ;  /* 0x3f8000009a057423 */ /* 0x000fe2000001019a */
[----:B------:R1:W5:Y:S01]  /*6300*/  LDL.LU R45, [R1+0x78] ;  /* 0x00007800012d7983 */ /* 0x0003620000300800 */
[----:B------:R-:W-:Y:S01]  /*6310*/  FMUL.FTZ R18, R142, R4 ;  /* 0x000000048e127220 */ /* 0x000fe20000410000 */
[----:B------:R-:W-:Y:S01]  /*6320*/  FMUL.FTZ R0, R0, UR5 ;  /* 0x0000000500007c20 */ /* 0x000fe20008410000 */
[----:B------:R-:W-:Y:S01]  /*6330*/  FFMA.FTZ R4, -R153, R153, 1 ;  /* 0x3f80000099047423 */ /* 0x000fe20000010199 */
[----:B------:R1:W5:Y:S01]  /*6340*/  LDL.LU R44, [R1+0x74] ;  /* 0x00007400012c7983 */ /* 0x0003620000300800 */
[----:B------:R-:W-:Y:S01]  /*6350*/  FMUL.FTZ R5, R5, UR5 ;  /* 0x0000000505057c20 */ /* 0x000fe20008410000 */
[----:B------:R-:W-:Y:S01]  /*6360*/  F2FP.F16.F32.PACK_AB R13, R17, R18 ;  /* 0x00000012110d723e */ /* 0x000fe200000000ff */
[----:B------:R-:W-:Y:S01]  /*6370*/  FMUL.FTZ R4, R4, UR5 ;  /* 0x0000000504047c20 */ /* 0x000fe20008410000 */
[----:B------:R1:W5:Y:S01]  /*6380*/  LDL.LU R43, [R1+0x70] ;  /* 0x00007000012b7983 */ /* 0x0003620000300800 */
[----:B------:R-:W-:Y:S01]  /*6390*/  FMUL.FTZ R11, R144, R0 ;  /* 0x00000000900b7220 */ /* 0x000fe20000410000 */
[----:B------:R-:W-:Y:S01]  /*63a0*/  FFMA.FTZ R0, -R156, R156, 1 ;  /* 0x3f8000009c007423 */ /* 0x000fe2000001019c */
[----:B------:R-:W-:Y:S01]  /*63b0*/  FMUL.FTZ R10, R10, R4 ;  /* 0x000000040a0a7220 */ /* 0x000fe20000410000 */
[----:B------:R1:W5:Y:S01]  /*63c0*/  LDL.LU R42, [R1+0x6c] ;  /* 0x00006c00012a7983 */ /* 0x0003620000300800 */
[----:B------:R-:W-:Y:S01]  /*63d0*/  FFMA.FTZ R4, -R160, R160, 1 ;  /* 0x3f800000a0047423 */ /* 0x000fe200000101a0 */
[----:B------:R-:W-:Y:S01]  /*63e0*/  FMUL.FTZ R0, R0, UR5 ;  /* 0x0000000500007c20 */ /* 0x000fe20008410000 */
[----:B------:R-:W-:Y:S01]  /*63f0*/  FMUL.FTZ R12, R145, R5 ;  /* 0x00000005910c7220 */ /* 0x000fe20000410000 */
[----:B------:R1:W5:Y:S01]  /*6400*/  LDL.LU R41, [R1+0x68] ;  /* 0x0000680001297983 */ /* 0x0003620000300800 */
[----:B------:R-:W-:Y:S01]  /*6410*/  FMUL.FTZ R4, R4, UR5 ;  /* 0x0000000504047c20 */ /* 0x000fe20008410000 */
[----:B------:R-:W-:Y:S01]  /*6420*/  FMUL.FTZ R17, R19, R0 ;  /* 0x0000000013117220 */ /* 0x000fe20000410000 */
[----:B------:R-:W-:Y:S01]  /*6430*/  FMUL.FTZ R19, R40, R29 ;  /* 0x0000001d28137220 */ /* 0x000fe20000410000 */
[----:B------:R-:W-:Y:S01]  /*6440*/  FFMA.FTZ R6, -R155, R155, 1 ;  /* 0x3f8000009b067423 */ /* 0x000fe2000001019b */
[----:B------:R1:W5:Y:S01]  /*6450*/  LDL.LU R40, [R1+0x64] ;  /* 0x0000640001287983 */ /* 0x0003620000300800 */
[----:B------:R-:W-:Y:S01]  /*6460*/  FMUL.FTZ R18, R22, R4 ;  /* 0x0000000416127220 */ /* 0x000fe20000410000 */
        /* <DEDUP_REMOVED lines=9> */
[----:B------:R-:W-:Y:S01]  /*6500*/  FMUL.FTZ R8, R8, R5 ;  /* 0x0000000508087220 */ /* 0x000fe20000410000 */
[----:B------:R1:W5:Y:S01]  /*6510*/  LDL.LU R37, [R1+0x58] ;  /* 0x0000580001257983 */ /* 0x0003620000300800 */
[----:B------:R-:W-:Y:S01]  /*6520*/  FFMA.FTZ R6, -R162, R162, 1 ;  /* 0x3f800000a2067423 */ /* 0x000fe200000101a2 */
[----:B------:R-:W-:Y:S01]  /*6530*/  FFMA.FTZ R5, -R163, R163, 1 ;  /* 0x3f800000a3057423 */ /* 0x000fe200000101a3 */
[----:B------:R-:W-:Y:S01]  /*6540*/  FFMA.FTZ R4, -R159, R159, 1 ;  /* 0x3f8000009f047423 */ /* 0x000fe2000001019f */
[----:B------:R1:W5:Y:S01]  /*6550*/  LDL.LU R36, [R1+0x54] ;  /* 0x0000540001247983 */ /* 0x0003620000300800 */
[----:B------:R-:W-:Y:S01]  /*6560*/  FMUL.FTZ R23, R23, R0 ;  /* 0x0000000017177220 */ /* 0x000fe20000410000 */
[----:B------:R-:W-:Y:S01]  /*6570*/  FMUL.FTZ R6, R6, UR5 ;  /* 0x0000000506067c20 */ /* 0x000fe20008410000 */
[----:B------:R-:W-:Y:S01]  /*6580*/  FMUL.FTZ R5, R5, UR5 ;  /* 0x0000000505057c20 */ /* 0x000fe20008410000 */
[----:B------:R1:W5:Y:S01]  /*6590*/  LDL.LU R3, [R1+0x50] ;  /* 0x0000500001037983 */ /* 0x0003620000300800 */
[----:B------:R-:W-:Y:S01]  /*65a0*/  FMUL.FTZ R4, R4, UR5 ;  /* 0x0000000504047c20 */ /* 0x000fe20008410000 */
[----:B------:R-:W-:Y:S01]  /*65b0*/  FFMA.FTZ R0, -R158, R158, 1 ;  /* 0x3f8000009e007423 */ /* 0x000fe2000001019e */
[----:B------:R-:W-:Y:S01]  /*65c0*/  F2FP.F16.F32.PACK_AB R12, R12, R9 ;  /* 0x000000090c0c723e */ /* 0x000fe200000000ff */
[----:B------:R1:W5:Y:S01]  /*65d0*/  LDL.LU R2, [R1+0x4c] ;  /* 0x00004c0001027983 */ /* 0x0003620000300800 */
[----:B------:R-:W-:Y:S01]  /*65e0*/  FMUL.FTZ R7, R7, R6 ;  /* 0x0000000607077220 */ /* 0x000fe20000410000 */
[----:B------:R-:W-:Y:S01]  /*65f0*/  FMUL.FTZ R9, R25, R5 ;  /* 0x0000000519097220 */ /* 0x000fe20000410000 */
[----:B------:R-:W-:Y:S01]  /*6600*/  FMUL.FTZ R24, R24, R4 ;  /* 0x0000000418187220 */ /* 0x000fe20000410000 */
[----:B------:R-:W-:Y:S01]  /*6610*/  FMUL.FTZ R0, R0, UR5 ;  /* 0x0000000500007c20 */ /* 0x000fe20008410000 */
[----:B------:R-:W-:Y:S01]  /*6620*/  FFMA.FTZ R6, -R228, R228, 1 ;  /* 0x3f800000e4067423 */ /* 0x000fe200000101e4 */
[----:B------:R-:W-:Y:S01]  /*6630*/  FFMA.FTZ R5, -R230, R230, 1 ;  /* 0x3f800000e6057423 */ /* 0x000fe200000101e6 */
[----:B------:R-:W-:Y:S01]  /*6640*/  FFMA.FTZ R4, -R229, R229, 1 ;  /* 0x3f800000e5047423 */ /* 0x000fe200000101e5 */
[----:B------:R-:W-:Y:S01]  /*6650*/  FMUL.FTZ R21, R21, R0 ;  /* 0x0000000015157220 */ /* 0x000fe20000410000 */
[----:B------:R-:W-:Y:S01]  /*6660*/  FMUL.FTZ R6, R6, UR5 ;  /* 0x0000000506067c20 */ /* 0x000fe20008410000 */
[----:B------:R-:W-:Y:S01]  /*6670*/  FMUL.FTZ R5, R5, UR5 ;  /* 0x0000000505057c20 */ /* 0x000fe20008410000 */
[----:B------:R-:W-:Y:S01]  /*6680*/  FMUL.FTZ R4, R4, UR5 ;  /* 0x0000000504047c20 */ /* 0x000fe20008410000 */
[----:B------:R-:W-:Y:S01]  /*6690*/  FFMA.FTZ R0, -R235, R235, 1 ;  /* 0x3f800000eb007423 */ /* 0x000fe200000101eb */
[----:B------:R-:W-:Y:S01]  /*66a0*/  F2FP.F16.F32.PACK_AB R8, R8, R7 ;  /* 0x000000070808723e */ /* 0x000fe200000000ff */
[----:B------:R-:W-:Y:S01]  /*66b0*/  FMUL.FTZ R19, R19, R5 ;  /* 0x0000000513137220 */ /* 0x000fe20000410000 */
[----:B------:R-:W-:Y:S01]  /*66c0*/  F2FP.F16.F32.PACK_AB R11, R11, R10 ;  /* 0x0000000a0b0b723e */ /* 0x000fe200000000ff */
[----:B------:R-:W-:Y:S01]  /*66d0*/  FMUL.FTZ R10, R132, R6 ;  /* 0x00000006840a7220 */ /* 0x000fe20000410000 */
[----:B------:R-:W-:Y:S01]  /*66e0*/  F2FP.F16.F32.PACK_AB R7, R17, R18 ;  /* 0x000000121107723e */ /* 0x000fe200000000ff */
[----:B------:R-:W-:Y:S01]  /*66f0*/  FMUL.FTZ R22, R22, R4 ;  /* 0x0000000416167220 */ /* 0x000fe20000410000 */
[----:B------:R-:W-:Y:S01]  /*6700*/  FMUL.FTZ R18, R0, UR5 ;  /* 0x0000000500127c20 */ /* 0x000fe20008410000 */
[----:B------:R-:W-:Y:S01]  /*6710*/  FFMA.FTZ R6, -R231, R231, 1 ;  /* 0x3f800000e7067423 */ /* 0x000fe200000101e7 */
[----:B------:R-:W-:Y:S01]  /*6720*/  FFMA.FTZ R5, -R234, R234, 1 ;  /* 0x3f800000ea057423 */ /* 0x000fe200000101ea */
[----:B------:R-:W-:Y:S01]  /*6730*/  FFMA.FTZ R4, -R233, R233, 1 ;  /* 0x3f800000e9047423 */ /* 0x000fe200000101e9 */
[----:B------:R-:W-:Y:S01]  /*6740*/  FFMA.FTZ R0, -R232, R232, 1 ;  /* 0x3f800000e8007423 */ /* 0x000fe200000101e8 */
[----:B------:R-:W-:Y:S01]  /*6750*/  FMUL.FTZ R6, R6, UR5 ;  /* 0x0000000506067c20 */ /* 0x000fe20008410000 */
[----:B------:R-:W-:Y:S01]  /*6760*/  FMUL.FTZ R5, R5, UR5 ;  /* 0x0000000505057c20 */ /* 0x000fe20008410000 */
[----:B------:R-:W-:Y:S01]  /*6770*/  FMUL.FTZ R17, R4, UR5 ;  /* 0x0000000504117c20 */ /* 0x000fe20008410000 */
[----:B------:R-:W-:Y:S01]  /*6780*/  FMUL.FTZ R0, R0, UR5 ;  /* 0x0000000500007c20 */ /* 0x000fe20008410000 */
[----:B------:R-:W-:Y:S01]  /*6790*/  FMUL.FTZ R20, R20, R6 ;  /* 0x0000000614147220 */ /* 0x000fe20000410000 */
        /* <DEDUP_REMOVED lines=8> */
[----:B------:R-:W-:Y:S04]  /*6820*/  F2FP.F16.F32.PACK_AB R4, R4, R18 ;  /* 0x000000120404723e */ /* 0x000fe800000000ff */
[----:B------:R-:W-:Y:S01]  /*6830*/  F2FP.F16.F32.PACK_AB R0, R0, R17 ;  /* 0x000000110000723e */ /* 0x000fe200000000ff */
[----:B-1----:R-:W-:Y:S06]  /*6840*/  @!P1 BRA `(.L_x_644) ;  /* 0x00000000004c9947 */ /* 0x002fec0003800000 */
        /* <DEDUP_REMOVED lines=19> */
.L_x_644:
        /* <DEDUP_REMOVED lines=18> */
[----:B-----5:R-:W-:Y:S04]  /*6aa0*/  LDSM.16.MT88.4 R4, [R2+0x13000] ;  /* 0x013000000204783b */ /* 0x020fe80000004200 */
        /* <DEDUP_REMOVED lines=86> */
.L_x_645:
[----:B------:R-:W2:Y:S01]  /*7010*/  LDL R227, [R1+0x2c] ;  /* 0x00002c0001e37983 */ /* 0x000ea20000100800 */
[----:B------:R-:W-:Y:S02]  /*7020*/  ULOP3.LUT UR9, UR7, 0x1, URZ, 0xc0, !UPT ;  /* 0x0000000107097892 */ /* 0x000fe4000f8ec03f */
[----:B------:R-:W-:Y:S01]  /*7030*/  UISETP.GT.AND UP2, UPT, UR7, UR22, UPT ;  /* 0x000000160700728c */ /* 0x000fe2000bf44270 */
[----:B------:R-:W3:Y:S01]  /*7040*/  LDL.LU.64 R228, [R1] ;  /* 0x0000000001e47983 */ /* 0x000ee20000300a00 */
[----:B------:R-:W-:Y:S02]  /*7050*/  UISETP.NE.U32.AND UP0, UPT, UR9, 0x1, UPT ;  /* 0x000000010900788c */ /* 0x000fe4000bf05070 */
[----:B------:R-:W-:Y:S01]  /*7060*/  UIADD3 UR7, UR7, -0x1, URZ ;  /* 0xffffffff07077890 */ /* 0x000fe2000fffe03f */
[----:B------:R-:W4:Y:S04]  /*7070*/  LDL R225, [R1+0x38] ;  /* 0x0000380001e17983 */ /* 0x000f280000100800 */
[----:B------:R-:W-:Y:S04]  /*7080*/  LDSM.16.M88.4 R24, [R217] ;  /* 0x00000000d918783b */ /* 0x000fe80000000200 */
[----:B------:R-:W1:Y:S04]  /*7090*/  LDSM.16.MT88.4 R8, [R0+0x9000] ;  /* 0x009000000008783b */ /* 0x000e680000004200 */
        /* <DEDUP_REMOVED lines=111> */
[-C--:B------:R-:W-:Y:S02]  /*7790*/  LEA.HI.X.SX32 R35, R31, R29.reuse, 0x2, P2 ;  /* 0x0000001d1f237211 */ /* 0x080fe400010f16ff */
[-C--:B------:R-:W-:Y:S01]  /*77a0*/  LEA.HI.X.SX32 R133, R0, R29.reuse, 0x2, P0 ;  /* 0x0000001d00857211 */ /* 0x080fe200000f16ff */
[----:B------:R-:W-:Y:S04]  /*77b0*/  IMAD.U32 R0, RZ, RZ, UR31 ;  /* 0x0000001fff007e24 */ /* 0x000fe8000f8e00ff */
[----:B------:R1:W-:Y:S04]  /*77c0*/  REDG.E.ADD.F32.FTZ.RN.STRONG.GPU desc[UR10][R132.64], R6 ;  /* 0x00000006840079a6 */ /* 0x0003e8000c10f38a */
[----:B------:R1:W-:Y:S04]  /*77d0*/  REDG.E.ADD.F32.FTZ.RN.STRONG.GPU desc[UR10][R34.64], R7 ;  /* 0x00000007220079a6 */ /* 0x0003e8000c10f38a */
[----:B------:R-:W-:Y:S01]  /*77e0*/  LDSM.16.MT88.4 R132, [R2+0x11800] ;  /* 0x011800000284783b */ /* 0x000fe20000004200 */
[----:B-1----:R-:W-:Y:S02]  /*77f0*/  IMAD.U32 R4, RZ, RZ, UR31 ;  /* 0x0000001fff047e24 */ /* 0x002fe4000f8e00ff */
[----:B------:R-:W-:Y:S03]  /*7800*/  IMAD.U32 R5, RZ, RZ, UR32 ;  /* 0x00000020ff057e24 */ /* 0x000fe6000f8e00ff */
[-C--:B------:R-:W-:Y:S01]  /*7810*/  LEA R4, P0, R4, R28.reuse, 0x2 ;  /* 0x0000001c04047211 */ /* 0x080fe200078010ff */
[----:B------:R-:W-:Y:S02]  /*7820*/  IMAD.U32 R6, RZ, RZ, UR27 ;  /* 0x0000001bff067e24 */ /* 0x000fe4000f8e00ff */
[----:B------:R-:W-:Y:S01]  /*7830*/  IMAD.U32 R7, RZ, RZ, UR26 ;  /* 0x0000001aff077e24 */ /* 0x000fe2000f8e00ff */
[----:B--2---:R-:W-:Y:S04]  /*7840*/  @P1 STL [R1+0xc], R161 ;  /* 0x00000ca101001387 */ /* 0x004fe80000100800 */
[----:B---3--:R-:W-:Y:S04]  /*7850*/  @P1 STL [R1+0x8], R162 ;  /* 0x000008a201001387 */ /* 0x008fe80000100800 */
[----:B----4-:R-:W-:Y:S04]  /*7860*/  @P1 STL [R1+0x14], R163 ;  /* 0x000014a301001387 */ /* 0x010fe80000100800 */
[----:B------:R-:W-:Y:S01]  /*7870*/  @P1 STL [R1+0x10], R224 ;  /* 0x000010e001001387 */ /* 0x000fe20000100800 */
[-C--:B------:R-:W-:Y:S04]  /*7880*/  LEA R30, P1, R30, R28.reuse, 0x2 ;  /* 0x0000001c1e1e7211 */ /* 0x080fe800078210ff */
[-C--:B------:R-:W-:Y:S02]  /*7890*/  LEA.HI.X.SX32 R31, R5, R29.reuse, 0x2, P1 ;  /* 0x0000001d051f7211 */ /* 0x080fe400008f16ff */
[-C--:B------:R-:W-:Y:S01]  /*78a0*/  LEA.HI.X.SX32 R5, R0, R29.reuse, 0x2, P0 ;  /* 0x0000001d00057211 */ /* 0x080fe200000f16ff */
[----:B------:R-:W-:Y:S02]  /*78b0*/  IMAD.U32 R0, RZ, RZ, UR30 ;  /* 0x0000001eff007e24 */ /* 0x000fe4000f8e00ff */
[----:B------:R1:W-:Y:S04]  /*78c0*/  REDG.E.ADD.F32.FTZ.RN.STRONG.GPU desc[UR10][R30.64], R8 ;  /* 0x000000081e0079a6 */ /* 0x0003e8000c10f38a */
[----:B------:R2:W-:Y:S01]  /*78d0*/  REDG.E.ADD.F32.FTZ.RN.STRONG.GPU desc[UR10][R4.64], R9 ;  /* 0x00000009040079a6 */ /* 0x0005e2000c10f38a */
[----:B-1----:R-:W-:Y:S02]  /*78e0*/  IMAD.U32 R8, RZ, RZ, UR29 ;  /* 0x0000001dff087e24 */ /* 0x002fe4000f8e00ff */
[----:B------:R-:W-:Y:S02]  /*78f0*/  IMAD.U32 R30, RZ, RZ, UR27 ;  /* 0x0000001bff1e7e24 */ /* 0x000fe4000f8e00ff */
[----:B--2---:R-:W-:Y:S01]  /*7900*/  IMAD.U32 R5, RZ, RZ, UR30 ;  /* 0x0000001eff057e24 */ /* 0x004fe2000f8e00ff */
        /* <DEDUP_REMOVED lines=306> */
.L_x_647:
[----:B------:R-:W-:Y:S01]  /*8c30*/  @UP0 UIADD3 UR5, UR43, UR46, URZ ;  /* 0x0000002e2b050290 */ /* 0x000fe2000fffe03f */
[----:B-1---5:R-:W-:Y:S01]  /*8c40*/  LEA R0, R160, UR4, 0x1 ;  /* 0x00000004a0007c11 */ /* 0x022fe2000f8e08ff */
        /* <DEDUP_REMOVED lines=17> */
.L_x_648:
        /* <DEDUP_REMOVED lines=52> */
.L_x_650:
[----:B------:R-:W-:Y:S05]  /*90a0*/  BSYNC B0 ;  /* 0x0000000000007941 */ /* 0x000fea0003800000 */
.L_x_649:
        /* <DEDUP_REMOVED lines=16> */
.L_x_652:
[----:B------:R-:W-:Y:S05]  /*91b0*/  BSYNC B0 ;  /* 0x0000000000007941 */ /* 0x000fea0003800000 */
.L_x_651:
        /* <DEDUP_REMOVED lines=31> */
.L_x_654:
[----:B------:R-:W-:Y:S05]  /*93b0*/  BSYNC B0 ;  /* 0x0000000000007941 */ /* 0x000fea0003800000 */
.L_x_653:
        /* <DEDUP_REMOVED lines=14> */
.L_x_641:
[----:B------:R-:W-:Y:S05]  /*94a0*/  BSYNC B1 ;  /* 0x0000000000017941 */ /* 0x000fea0003800000 */
.L_x_627:
        /* <DEDUP_REMOVED lines=8> */
.L_x_655:
[----:B------:R-:W-:Y:S05]  /*9530*/  EXIT ;  /* 0x000000000000794d */ /* 0x000fea0003800000 */
.L_x_657:
        /* <DEDUP_REMOVED lines=12> */
.L_x_1297:


//--------------------- .text._ZN5flash44flash_bwd_dq_dk_dv_loop_seqk_parallel_kernelI23Flash_bwd_kernel_traitsILi96ELi64ELi128ELi8ELi2ELi4ELi4ELb1ELb0EN7cutlass6half_tE19Flash_kernel_traitsILi96ELi64ELi128ELi8ES3_EELb1ELb0ELb1ELb1ELb0ELb0ELb0EEEvNS_16Flash_bwd_paramsE --------------------------
	.section	.text._ZN5flash44flash_bwd_dq_dk_dv_loop_seqk_parallel_kernelI23Flash_bwd_kernel_traitsILi96ELi64ELi128ELi8ELi2ELi4ELi4ELb1ELb0EN7cutlass6half_tE19Flash_kernel_traitsILi96ELi64ELi128ELi8ES3_EELb1ELb0ELb1ELb1ELb0ELb0ELb0EEEvNS_16Flash_bwd_paramsE,"ax",@progbits
	.align	128
        .global         _ZN5flash44flash_bwd_dq_dk_dv_loop_seqk_parallel_kernelI23Flash_bwd_kernel_traitsILi96ELi64ELi128ELi8ELi2ELi4ELi4ELb1ELb0EN7cutlass6half_tE19Flash_kernel_traitsILi96ELi64ELi128ELi8ES3_EELb1ELb0ELb1ELb1ELb0ELb0ELb0EEEvNS_16Flash_bwd_paramsE
        .type           _ZN5flash44flash_bwd_dq_dk_dv_loop_seqk_parallel_kernelI23Flash_bwd_kernel_traitsILi96ELi64ELi128ELi8ELi2ELi4ELi4ELb1ELb0EN7cutlass6half_tE19Flash_kernel_traitsILi96ELi64ELi128ELi8ES3_EELb1ELb0ELb1ELb1ELb0ELb0ELb0EEEvNS_16Flash_bwd_paramsE,@function
        .size           _ZN5flash44flash_bwd_dq_dk_dv_loop_seqk_parallel_kernelI23Flash_bwd_kernel_traitsILi96ELi64ELi128ELi8ELi2ELi4ELi4ELb1ELb0EN7cutlass6half_tE19Flash_kernel_traitsILi96ELi64ELi128ELi8ES3_EELb1ELb0ELb1ELb1ELb0ELb0ELb0EEEvNS_16Flash_bwd_paramsE,(.L_x_1298 - _ZN5flash44flash_bwd_dq_dk_dv_loop_seqk_parallel_kernelI23Flash_bwd_kernel_traitsILi96ELi64ELi128ELi8ELi2ELi4ELi4ELb1ELb0EN7cutlass6half_tE19Flash_kernel_traitsILi96ELi64ELi128ELi8ES3_EELb1ELb0ELb1ELb1ELb0ELb0ELb0EEEvNS_16Flash_bwd_paramsE)
        .other          _ZN5flash44flash_bwd_dq_dk_dv_loop_seqk_parallel_kernelI23Flash_bwd_kernel_traitsILi96ELi64ELi128ELi8ELi2ELi4ELi4ELb1ELb0EN7cutlass6half_tE19Flash_kernel_traitsILi96ELi64ELi128ELi8ES3_EELb1ELb0ELb1ELb1ELb0ELb0ELb0EEEvNS_16Flash_bwd_paramsE,@"STO_CUDA_ENTRY STV_DEFAULT"
_ZN5flash44flash_bwd_dq_dk_dv_loop_seqk_parallel_kernelI23Flash_bwd_kernel_traitsILi96ELi64ELi128ELi8ELi2ELi4ELi4ELb1ELb0EN7cutlass6half_tE19Flash_kernel_traitsILi96ELi64ELi128ELi8ES3_EELb1ELb0ELb1ELb1ELb0ELb0ELb0EEEvNS_16Flash_bwd_paramsE:
.text._ZN5flash44flash_bwd_dq_dk_dv_loop_seqk_parallel_kernelI23Flash_bwd_kernel_traitsILi96ELi64ELi128ELi8ELi2ELi4ELi4ELb1ELb0EN7cutlass6half_tE19Flash_kernel_traitsILi96ELi64ELi128ELi8ES3_EELb1ELb0ELb1ELb1ELb0ELb0ELb0EEEvNS_16Flash_bwd_paramsE:
        /* <DEDUP_REMOVED lines=20> */
[----:B------:R-:W-:Y:S02]  /*0140*/  UMOV UR60, 0xffffd000 ;  /* 0xffffd000003c7882 */ /* 0x000fe40000000000 */
        /* <DEDUP_REMOVED lines=16> */
[C---:B------:R-:W-:Y:S02]  /*0250*/  LOP3.LUT R5, R4.reuse, 0xfffffffc, RZ, 0xc0, !PT ;  /* 0xfffffffc04057812 */ /* 0x040fe400078ec0ff */
[-C--:B------:R-:W-:Y:S02]  /*0260*/  LEA.HI R3, R3, R0.reuse, RZ, 0x3 ;  /* 0x0000000003037211 */ /* 0x080fe400078f18ff */
[----:B------:R-:W-:Y:S01]  /*0270*/  LEA.HI R4, R4, R0, RZ, 0x1 ;  /* 0x0000000004047211 */ /* 0x000fe200078f08ff */
[----:B------:R-:W-:Y:S01]  /*0280*/  IMAD.IADD R20, R10, 0x1, -R5 ;  /* 0x000000010a147824 */ /* 0x000fe200078e0a05 */
[----:B------:R-:W-:-:S02]  /*0290*/  LOP3.LUT R6, R2, 0xffffffe0, RZ, 0xc0, !PT ;  /* 0xffffffe002067812 */ /* 0x000fc400078ec0ff */
[----:B------:R-:W-:Y:S01]  /*02a0*/  LOP3.LUT R11, R15, 0xfffffff8, RZ, 0xc0, !PT ;  /* 0xfffffff80f0b7812 */ /* 0x000fe200078ec0ff */
[----:B------:R-:W-:Y:S01]  /*02b0*/  IMAD.SHL.U32 R24, R20, 0x8, RZ ;  /* 0x0000000814187824 */ /* 0x000fe200078e00ff */
[----:B------:R-:W-:Y:S01]  /*02c0*/  LOP3.LUT R12, R7, 0xfffffff0, RZ, 0xc0, !PT ;  /* 0xfffffff0070c7812 */ /* 0x000fe200078ec0ff */
[C---:B------:R-:W-:Y:S01]  /*02d0*/  IMAD.IADD R9, R10.reuse, 0x1, -R6 ;  /* 0x000000010a097824 */ /* 0x040fe200078e0a06 */
[----:B------:R-:W-:Y:S01]  /*02e0*/  LOP3.LUT R3, R3, 0xfffffff8, RZ, 0xc0, !PT ;  /* 0xfffffff803037812 */ /* 0x000fe200078ec0ff */
[C---:B------:R-:W-:Y:S01]  /*02f0*/  IMAD.IADD R11, R10.reuse, 0x1, -R11 ;  /* 0x000000010a0b7824 */ /* 0x040fe200078e0a0b */
[----:B------:R-:W-:Y:S01]  /*0300*/  SHF.R.S32.HI R8, RZ, 0x4, R7 ;  /* 0x00000004ff087819 */ /* 0x000fe20000011407 */
[----:B------:R-:W-:Y:S01]  /*0310*/  IMAD.IADD R6, R10, 0x1, -R12 ;  /* 0x000000010a067824 */ /* 0x000fe200078e0a0c */
[----:B------:R-:W-:Y:S01]  /*0320*/  LOP3.LUT R5, R4, 0x7fffffe, RZ, 0xc0, !PT ;  /* 0x07fffffe04057812 */ /* 0x000fe200078ec0ff */
[C---:B------:R-:W-:Y:S01]  /*0330*/  IMAD.IADD R10, R0.reuse, 0x1, -R3 ;  /* 0x00000001000a7824 */ /* 0x040fe200078e0a03 */
[----:B------:R-:W-:Y:S01]  /*0340*/  LEA.HI R4, R7, R8, RZ, 0x1 ;  /* 0x0000000807047211 */ /* 0x000fe200078f08ff */
[----:B------:R-:W-:Y:S01]  /*0350*/  STL [R1], R24 ;  /* 0x0000001801007387 */ /* 0x000fe20000100800 */
[----:B------:R-:W-:Y:S01]  /*0360*/  SHF.R.S32.HI R3, RZ, 0x3, R15 ;  /* 0x00000003ff037819 */ /* 0x000fe2000001140f */
[----:B------:R-:W-:Y:S01]  /*0370*/  IMAD.IADD R7, R0, 0x1, -R5 ;  /* 0x0000000100077824 */ /* 0x000fe200078e0a05 */
[----:B------:R-:W-:-:S02]  /*0380*/  SHF.R.S32.HI R0, RZ, 0x5, R2 ;  /* 0x00000005ff007819 */ /* 0x000fc40000011402 */
[----:B------:R-:W-:Y:S01]  /*0390*/  LOP3.LUT R5, R4, 0xfffffffe, RZ, 0xc0, !PT ;  /* 0xfffffffe04057812 */ /* 0x000fe200078ec0ff */
[----:B------:R-:W-:Y:S01]  /*03a0*/  IMAD.SHL.U32 R3, R3, 0x40, RZ ;  /* 0x0000004003037824 */ /* 0x000fe200078e00ff */
[----:B------:R-:W-:Y:S02]  /*03b0*/  SHF.R.S32.HI R4, RZ, 0x1f, R2 ;  /* 0x0000001fff047819 */ /* 0x000fe40000011402 */
[-C--:B------:R-:W-:Y:S01]  /*03c0*/  LEA.HI R2, R2, R0.reuse, RZ, 0x1 ;  /* 0x0000000002027211 */ /* 0x080fe200078f08ff */
[----:B------:R-:W-:Y:S01]  /*03d0*/  IMAD.IADD R17, R8, 0x1, -R5 ;  /* 0x0000000108117824 */ /* 0x000fe200078e0a05 */
[----:B------:R-:W-:Y:S02]  /*03e0*/  LEA.HI R4, R4, R0, RZ, 0x2 ;  /* 0x0000000004047211 */ /* 0x000fe400078f10ff */
[----:B------:R-:W-:Y:S02]  /*03f0*/  LOP3.LUT R5, R2, 0xfffffffe, RZ, 0xc0, !PT ;  /* 0xfffffffe02057812 */ /* 0x000fe400078ec0ff */
[----:B------:R-:W-:-:S02]  /*0400*/  LOP3.LUT R2, R3, 0xc0, RZ, 0xc0, !PT ;  /* 0x000000c003027812 */ /* 0x000fc400078ec0ff */
[----:B------:R-:W-:Y:S01]  /*0410*/  LOP3.LUT R3, R4, 0xfffffffc, RZ, 0xc0, !PT ;  /* 0xfffffffc04037812 */ /* 0x000fe200078ec0ff */
[----:B------:R-:W-:Y:S01]  /*0420*/  IMAD.IADD R22, R0, 0x1, -R5 ;  /* 0x0000000100167824 */ /* 0x000fe200078e0a05 */
[----:B------:R-:W-:Y:S02]  /*0430*/  SHF.R.U32.HI R4, RZ, 0x3, R2 ;  /* 0x00000003ff047819 */ /* 0x000fe40000011602 */
[----:B------:R-:W-:Y:S01]  /*0440*/  LOP3.LUT R2, R2, 0x18, R24, 0xf8, !PT ;  /* 0x0000001802027812 */ /* 0x000fe200078ef818 */
[C---:B------:R-:W-:Y:S01]  /*0450*/  IMAD.IADD R12, R0.reuse, 0x1, -R3 ;  /* 0x00000001000c7824 */ /* 0x040fe200078e0a03 */
[----:B------:R-:W-:Y:S01]  /*0460*/  SHF.R.S32.HI R14, RZ, 0x1f, R6 ;  /* 0x0000001fff0e7819 */ /* 0x000fe20000011406 */
[----:B------:R-:W-:Y:S01]  /*0470*/  IMAD R0, R0, 0x8, R7 ;  /* 0x0000000800007824 */ /* 0x000fe200078e0207 */
[----:B------:R-:W-:Y:S01]  /*0480*/  LOP3.LUT R2, R2, R4, RZ, 0x3c, !PT ;  /* 0x0000000402027212 */ /* 0x000fe200078e3cff */
[----:B------:R-:W-:Y:S01]  /*0490*/  STL [R1+0x38], R22 ;  /* 0x0000381601007387 */ /* 0x000fe20000100800 */
[----:B------:R-:W-:-:S02]  /*04a0*/  LEA.HI R5, R11, R11, RZ, 0x1 ;  /* 0x0000000b0b057211 */ /* 0x000fc400078f08ff */
[-C--:B------:R-:W-:Y:S01]  /*04b0*/  LEA.HI R14, R14, R6.reuse, RZ, 0x3 ;  /* 0x000000060e0e7211 */ /* 0x080fe200078f18ff */
[----:B------:R-:W-:Y:S01]  /*04c0*/  IMAD.U32 R2, R0, 0x20, R2 ;  /* 0x0000002000027824 */ /* 0x000fe200078e0002 */
[----:B------:R-:W-:Y:S02]  /*04d0*/  LOP3.LUT R0, R5, 0x7fffffe, RZ, 0xc0, !PT ;  /* 0x07fffffe05007812 */ /* 0x000fe400078ec0ff */
[----:B------:R-:W-:Y:S02]  /*04e0*/  SHF.R.S32.HI R13, RZ, 0x6, R13 ;  /* 0x00000006ff0d7819 */ /* 0x000fe4000001140d */
[----:B------:R1:W-:Y:S01]  /*04f0*/  STL [R1+0x20], R2 ;  /* 0x0000200201007387 */ /* 0x0003e20000100800 */
[----:B------:R-:W-:Y:S01]  /*0500*/  SHF.R.S32.HI R8, RZ, 0x1f, R9 ;  /* 0x0000001fff087819 */ /* 0x000fe20000011409 */
[----:B------:R-:W-:Y:S01]  /*0510*/  IMAD.IADD R4, R11, 0x1, -R0 ;  /* 0x000000010b047824 */ /* 0x000fe200078e0a00 */
[----:B------:R-:W-:Y:S01]  /*0520*/  LEA.HI R3, R6, R6, RZ, 0x1 ;  /* 0x0000000606037211 */ /* 0x000fe200078f08ff */
[----:B------:R-:W-:Y:S01]  /*0530*/  IMAD R0, R13, 0x4, R17 ;  /* 0x000000040d007824 */ /* 0x000fe200078e0211 */
[----:B------:R-:W-:Y:S01]  /*0540*/  LEA.HI R247, R8, R9, RZ, 0x2 ;  /* 0x0000000908f77211 */ /* 0x000fe200078f10ff */
[----:B------:R-:W-:Y:S01]  /*0550*/  IMAD.SHL.U32 R8, R11, 0x40, RZ ;  /* 0x000000400b087824 */ /* 0x000fe200078e00ff */
[----:B------:R-:W-:Y:S01]  /*0560*/  LOP3.LUT R7, R3, 0x7fffffe, RZ, 0xc0, !PT ;  /* 0x07fffffe03077812 */ /* 0x000fe200078ec0ff */
[----:B------:R-:W-:Y:S01]  /*0570*/  IMAD R0, R0, 0x8, R4 ;  /* 0x0000000800007824 */ /* 0x000fe200078e0204 */
[----:B------:R-:W-:Y:S01]  /*0580*/  SHF.R.S32.HI R9, RZ, 0x1, R3 ;  /* 0x00000001ff097819 */ /* 0x000fe20000011403 */
[----:B------:R-:W-:Y:S01]  /*0590*/  IMAD.SHL.U32 R4, R12, 0x10, RZ ;  /* 0x000000100c047824 */ /* 0x000fe200078e00ff */
[----:B------:R-:W-:Y:S01]  /*05a0*/  LOP3.LUT R8, R8, 0x1c0, RZ, 0xc0, !PT ;  /* 0x000001c008087812 */ /* 0x000fe200078ec0ff */
[----:B------:R-:W-:Y:S01]  /*05b0*/  IMAD.IADD R19, R6, 0x1, -R7 ;  /* 0x0000000106137824 */ /* 0x000fe200078e0a07 */
[----:B------:R-:W-:-:S02]  /*05c0*/  LOP3.LUT P2, RZ, R10, 0x2, RZ, 0xc0, !PT ;  /* 0x000000020aff7812 */ /* 0x000fc4000784c0ff */
[----:B------:R-:W-:-:S05]  /*05d0*/  SHF.R.S32.HI R247, RZ, 0x2, R247 ;  /* 0x00000002fff77819 */ /* 0x000fca00000114f7 */
[----:B------:R-:W-:Y:S01]  /*05e0*/  IMAD R247, R22, 0x10, R247 ;  /* 0x0000001016f77824 */ /* 0x000fe200078e02f7 */
[----:B-1----:R-:W-:-:S05]  /*05f0*/  LOP3.LUT R2, R14, 0xfffffff8, RZ, 0xc0, !PT ;  /* 0xfffffff80e027812 */ /* 0x002fca00078ec0ff */
[----:B------:R-:W-:Y:S01]  /*0600*/  IMAD.IADD R16, R6, 0x1, -R2 ;  /* 0x0000000106107824 */ /* 0x000fe200078e0a02 */
[----:B------:R-:W-:Y:S02]  /*0610*/  SHF.R.S32.HI R2, RZ, 0x1, R5 ;  /* 0x00000001ff027819 */ /* 0x000fe40000011405 */
[----:B------:R-:W-:Y:S02]  /*0620*/  SHF.R.S32.HI R5, RZ, 0x1f, R3 ;  /* 0x0000001fff057819 */ /* 0x000fe40000011403 */
[C---:B------:R-:W-:Y:S01]  /*0630*/  LOP3.LUT P4, RZ, R2.reuse, 0x2, RZ, 0xc0, !PT ;  /* 0x0000000202ff7812 */ /* 0x040fe2000788c0ff */
[----:B------:R-:W-:Y:S01]  /*0640*/  IMAD.SHL.U32 R2, R2, 0x40, RZ ;  /* 0x0000004002027824 */ /* 0x000fe200078e00ff */
[----:B------:R-:W-:Y:S02]  /*0650*/  LOP3.LUT R3, R10, 0x1, RZ, 0xc0, !PT ;  /* 0x000000010a037812 */ /* 0x000fe400078ec0ff */
[----:B------:R-:W-:Y:S02]  /*0660*/  LEA.HI R5, R5, R9, RZ, 0x2 ;  /* 0x0000000905057211 */ /* 0x000fe400078f10ff */
[----:B------:R-:W-:-:S02]  /*0670*/  ISETP.NE.U32.AND P3, PT, R3, 0x1, PT ;  /* 0x000000010300780c */ /* 0x000fc40003f65070 */
[----:B------:R-:W-:Y:S02]  /*0680*/  LOP3.LUT R3, R8, 0x30, R4, 0xf8, !PT ;  /* 0x0000003008037812 */ /* 0x000fe400078ef804 */
[----:B------:R-:W-:Y:S02]  /*0690*/  LOP3.LUT R2, R2, 0xc0, RZ, 0xc0, !PT ;  /* 0x000000c002027812 */ /* 0x000fe400078ec0ff */
[----:B------:R-:W-:Y:S02]  /*06a0*/  LOP3.LUT R7, R5, 0xfffffffc, RZ, 0xc0, !PT ;  /* 0xfffffffc05077812 */ /* 0x000fe400078ec0ff */
[--C-:B------:R-:W-:Y:S02]  /*06b0*/  LOP3.LUT R5, R3, 0x8, R15.reuse, 0xf8, !PT ;  /* 0x0000000803057812 */ /* 0x100fe400078ef80f */
[----:B------:R-:W-:Y:S01]  /*06c0*/  SHF.R.U32.HI R4, RZ, 0x3, R8 ;  /* 0x00000003ff047819 */ /* 0x000fe20000011608 */
[----:B------:R-:W-:Y:S01]  /*06d0*/  IMAD.SHL.U32 R8, R13, 0x20, RZ ;  /* 0x000000200d087824 */ /* 0x000fe200078e00ff */
[----:B------:R-:W-:Y:S01]  /*06e0*/  LOP3.LUT R6, R2, 0x8, R15, 0xf8, !PT ;  /* 0x0000000802067812 */ /* 0x000fe200078ef80f */
[----:B------:R-:W-:Y:S01]  /*06f0*/  IMAD.IADD R15, R9, 0x1, -R7 ;  /* 0x00000001090f7824 */ /* 0x000fe200078e0a07 */
[----:B------:R-:W-:-:S02]  /*0700*/  LEA.HI R3, R10, R10, RZ, 0x1 ;  /* 0x0000000a0a037211 */ /* 0x000fc400078f08ff */
[----:B------:R-:W-:Y:S02]  /*0710*/  SHF.R.U32.HI R2, RZ, 0x3, R2 ;  /* 0x00000003ff027819 */ /* 0x000fe40000011602 */
[----:B------:R-:W-:Y:S02]  /*0720*/  LOP3.LUT R18, R5, R4, RZ, 0x3c, !PT ;  /* 0x0000000405127212 */ /* 0x000fe400078e3cff */
[----:B------:R-:W-:Y:S02]  /*0730*/  LOP3.LUT R5, R3, 0x3fffffe, RZ, 0xc0, !PT ;  /* 0x03fffffe03057812 */ /* 0x000fe400078ec0ff */
[----:B------:R-:W-:Y:S01]  /*0740*/  LOP3.LUT R2, R6, R2, RZ, 0x3c, !PT ;  /* 0x0000000206027212 */ /* 0x000fe200078e3cff */
[C---:B------:R-:W-:Y:S01]  /*0750*/  IMAD.SHL.U32 R6, R10.reuse, 0x40, RZ ;  /* 0x000000400a067824 */ /* 0x040fe200078e00ff */
[----:B------:R-:W-:Y:S01]  /*0760*/  SHF.R.S32.HI R4, RZ, 0x3, R14 ;  /* 0x00000003ff047819 */ /* 0x000fe2000001140e */
[----:B------:R-:W-:Y:S01]  /*0770*/  IMAD.IADD R11, R10, 0x1, -R5 ;  /* 0x000000010a0b7824 */ /* 0x000fe200078e0a05 */
[----:B------:R-:W-:Y:S01]  /*0780*/  SHF.R.S32.HI R3, RZ, 0x1, R3 ;  /* 0x00000001ff037819 */ /* 0x000fe20000011403 */
[----:B------:R-:W-:Y:S01]  /*0790*/  IMAD.SHL.U32 R5, R20, 0x2, RZ ;  /* 0x0000000214057824 */ /* 0x000fe200078e00ff */
[----:B------:R-:W-:Y:S01]  /*07a0*/  SHF.R.S32.HI R7, RZ, 0x7, R21 ;  /* 0x00000007ff077819 */ /* 0x000fe20000011415 */
[----:B------:R-:W-:Y:S01]  /*07b0*/  IMAD R19, R4, 0x8, R19 ;  /* 0x0000000804137824 */ /* 0x000fe200078e0213 */
[C---:B------:R-:W-:Y:S01]  /*07c0*/  LOP3.LUT P1, RZ, R3.reuse, 0x2, RZ, 0xc0, !PT ;  /* 0x0000000203ff7812 */ /* 0x040fe2000782c0ff */
[----:B------:R-:W-:Y:S01]  /*07d0*/  IMAD R213, R12, 0x2, R4 ;  /* 0x000000020cd57824 */ /* 0x000fe200078e0204 */
[----:B------:R-:W-:Y:S01]  /*07e0*/  LOP3.LUT R4, R6, 0x1c0, RZ, 0xc0, !PT ;  /* 0x000001c006047812 */ /* 0x000fe200078ec0ff */
[----:B------:R-:W-:Y:S01]  /*07f0*/  IMAD.SHL.U32 R3, R3, 0x40, RZ ;  /* 0x0000004003037824 */ /* 0x000fe200078e00ff */
[----:B------:R-:W-:Y:S01]  /*0800*/  LOP3.LUT P5, RZ, R16, 0x2, RZ, 0xc0, !PT ;  /* 0x0000000210ff7812 */ /* 0x000fe200078ac0ff */
[--C-:B------:R-:W-:Y:S01]  /*0810*/  IMAD R9, R12, 0x200, R5.reuse ;  /* 0x000002000c097824 */ /* 0x100fe200078e0205 */
[----:B------:R-:W-:Y:S01]  /*0820*/  LOP3.LUT R6, R4, 0x20, R8, 0xf8, !PT ;  /* 0x0000002004067812 */ /* 0x000fe200078ef808 */
[C---:B------:R-:W-:Y:S01]  /*0830*/  IMAD R10, R7.reuse, 0x1000, R5 ;  /* 0x00001000070a7824 */ /* 0x040fe200078e0205 */
[----:B------:R-:W-:Y:S01]  /*0840*/  SHF.R.U32.HI R5, RZ, 0x3, R4 ;  /* 0x00000003ff057819 */ /* 0x000fe20000011604 */
[----:B------:R-:W-:Y:S01]  /*0850*/  IMAD.SHL.U32 R4, R7, 0x8, RZ ;  /* 0x0000000807047824 */ /* 0x000fe200078e00ff */
[----:B------:R-:W-:Y:S01]  /*0860*/  LOP3.LUT R3, R3, 0xc0, RZ, 0xc0, !PT ;  /* 0x000000c003037812 */ /* 0x000fe200078ec0ff */
[----:B------:R-:W-:Y:S01]  /*0870*/  IMAD R7, R22, 0x400, R10 ;  /* 0x0000040016077824 */ /* 0x000fe200078e020a */
[----:B------:R-:W-:Y:S01]  /*0880*/  LOP3.LUT R8, R6, R5, RZ, 0x3c, !PT ;  /* 0x0000000506087212 */ /* 0x000fe200078e3cff */
[----:B------:R-:W-:Y:S01]  /*0890*/  IMAD.U32 R218, R0, 0x20, R2 ;  /* 0x0000002000da7824 */ /* 0x000fe200078e0002 */
[----:B------:R-:W-:Y:S01]  /*08a0*/  LOP3.LUT R4, R4, 0x8, RZ, 0xc0, !PT ;  /* 0x0000000804047812 */ /* 0x000fe200078ec0ff */
[----:B------:R-:W-:Y:S01]  /*08b0*/  IMAD.SHL.U32 R0, R16, 0x40, RZ ;  /* 0x0000004010007824 */ /* 0x000fe200078e00ff */
[----:B------:R-:W-:Y:S01]  /*08c0*/  SHF.R.U32.HI R5, RZ, 0x3, R3 ;  /* 0x00000003ff057819 */ /* 0x000fe20000011603 */
[----:B------:R-:W-:Y:S01]  /*08d0*/  IMAD.IADD R239, R8, 0x1, R7 ;  /* 0x0000000108ef7824 */ /* 0x000fe200078e0207 */
[----:B------:R-:W-:Y:S01]  /*08e0*/  LEA R210, R218, UR5, 0x1 ;  /* 0x00000005dad27c11 */ /* 0x000fe2000f8e08ff */
[----:B------:R-:W-:Y:S01]  /*08f0*/  IMAD.SHL.U32 R6, R17, 0x10, RZ ;  /* 0x0000001011067824 */ /* 0x000fe200078e00ff */
[----:B------:R-:W-:Y:S01]  /*0900*/  LOP3.LUT R8, R5, R3, R4, 0x1e, !PT ;  /* 0x0000000305087212 */ /* 0x000fe200078e1e04 */
[----:B------:R-:W-:Y:S01]  /*0910*/  IMAD.SHL.U32 R5, R17, 0x8, RZ ;  /* 0x0000000811057824 */ /* 0x000fe200078e00ff */
[----:B------:R-:W-:Y:S01]  /*0920*/  LOP3.LUT R0, R0, 0x1c0, RZ, 0xc0, !PT ;  /* 0x000001c000007812 */ /* 0x000fe200078ec0ff */
[----:B------:R-:W-:Y:S01]  /*0930*/  IMAD.SHL.U32 R3, R15, 0x40, RZ ;  /* 0x000000400f037824 */ /* 0x000fe200078e00ff */
[----:B------:R-:W-:Y:S01]  /*0940*/  LOP3.LUT R7, R4, 0x10, R6, 0xf8, !PT ;  /* 0x0000001004077812 */ /* 0x000fe200078ef806 */
[----:B------:R-:W-:Y:S01]  /*0950*/  IMAD R9, R11, 0x20, R9 ;  /* 0x000000200b097824 */ /* 0x000fe200078e0209 */
[----:B------:R-:W-:Y:S01]  /*0960*/  LOP3.LUT R5, R5, 0x8, RZ, 0xc0, !PT ;  /* 0x0000000805057812 */ /* 0x000fe200078ec0ff */
[----:B------:R-:W-:Y:S01]  /*0970*/  IMAD R4, R17, 0x200, R18 ;  /* 0x0000020011047824 */ /* 0x000fe200078e0212 */
[----:B------:R-:W-:Y:S01]  /*0980*/  SHF.R.U32.HI R6, RZ, 0x3, R0 ;  /* 0x00000003ff067819 */ /* 0x000fe20000011600 */
[----:B------:R-:W-:Y:S01]  /*0990*/  IMAD.IADD R8, R8, 0x1, R9 ;  /* 0x0000000108087824 */ /* 0x000fe200078e0209 */
[----:B------:R-:W-:-:S02]  /*09a0*/  LOP3.LUT R3, R3, 0xc0, RZ, 0xc0, !PT ;  /* 0x000000c003037812 */ /* 0x000fc400078ec0ff */
[----:B------:R-:W-:Y:S02]  /*09b0*/  LOP3.LUT R6, R6, R0, R5, 0x1e, !PT ;  /* 0x0000000006067212 */ /* 0x000fe400078e1e05 */
        /* <DEDUP_REMOVED lines=8> */
[----:B------:R-:W-:Y:S01]  /*0a40*/  USHF.R.S32.HI UR6, URZ, 0x1f, UR51 ;  /* 0x0000001f3f067899 */ /* 0x000fe20008011433 */
[----:B------:R-:W-:Y:S01]  /*0a50*/  IMAD.SHL.U32 R2, R19, 0x20, RZ ;  /* 0x0000002013027824 */ /* 0x000fe200078e00ff */
[----:B------:R-:W-:Y:S01]  /*0a60*/  LOP3.LUT P6, RZ, R16, 0x4, RZ, 0xc0, !PT ;  /* 0x0000000410ff7812 */ /* 0x000fe200078cc0ff */
[----:B------:R-:W-:Y:S01]  /*0a70*/  IMAD.U32 R0, RZ, RZ, UR7 ;  /* 0x00000007ff007e24 */ /* 0x000fe2000f8e00ff */
[----:B------:R-:W-:Y:S01]  /*0a80*/  USHF.R.S32.HI UR7, URZ, 0x1f, UR56 ;  /* 0x0000001f3f077899 */ /* 0x000fe20008011438 */
[----:B------:R-:W-:Y:S01]  /*0a90*/  IMAD R220, R22, 0x200, R2 ;  /* 0x0000020016dc7824 */ /* 0x000fe200078e0202 */
[----:B------:R-:W-:Y:S01]  /*0aa0*/  LOP3.LUT P0, RZ, R15, 0x2, RZ, 0xc0, !PT ;  /* 0x000000020fff7812 */ /* 0x000fe2000780c0ff */
[----:B------:R-:W-:Y:S01]  /*0ab0*/  IMAD.IADD R217, R2, 0x1, R3 ;  /* 0x0000000102d97824 */ /* 0x000fe200078e0203 */
[----:B------:R-:W-:Y:S01]  /*0ac0*/  SEL R214, R219, 0xffffffe0, !P5 ;  /* 0xffffffe0dbd67807 */ /* 0x000fe20006800000 */
[----:B------:R-:W-:Y:S01]  /*0ad0*/  IMAD.U32 R2, RZ, RZ, UR6 ;  /* 0x00000006ff027e24 */ /* 0x000fe2000f8e00ff */
[----:B------:R-:W-:Y:S01]  /*0ae0*/  UIADD3 UR6, UR4, 0x9000, URZ ;  /* 0x0000900004067890 */ /* 0x000fe2000fffe03f */
[----:B------:R-:W-:Y:S01]  /*0af0*/  IMAD.U32 R2, RZ, RZ, UR7 ;  /* 0x00000007ff027e24 */ /* 0x000fe2000f8e00ff */
[----:B------:R-:W-:Y:S01]  /*0b00*/  LEA R213, R213, UR5, 0x1 ;  /* 0x00000005d5d57c11 */ /* 0x000fe2000f8e08ff */
[----:B------:R-:W-:Y:S01]  /*0b10*/  VIADD R3, R24, 0x20 ;  /* 0x0000002018037836 */ /* 0x000fe20000000000 */
[----:B------:R-:W-:Y:S01]  /*0b20*/  SEL R240, R240, 0x10, !P3 ;  /* 0x00000010f0f07807 */ /* 0x000fe20005800000 */
[----:B------:R-:W-:Y:S01]  /*0b30*/  IMAD.IADD R220, R220, 0x1, R5 ;  /* 0x00000001dcdc7824 */ /* 0x000fe200078e0205 */
[----:B------:R-:W-:Y:S01]  /*0b40*/  LEA R5, R8, UR6, 0x1 ;  /* 0x0000000608057c11 */ /* 0x000fe2000f8e08ff */
[----:B------:R-:W-:Y:S01]  /*0b50*/  VIADD R2, R24, 0x40 ;  /* 0x0000004018027836 */ /* 0x000fe20000000000 */
[----:B------:R1:W-:Y:S01]  /*0b60*/  STL [R1+0x10], R3 ;  /* 0x0000100301007387 */ /* 0x0003e20000100800 */
[----:B------:R-:W-:Y:S01]  /*0b70*/  IMAD.MOV.U32 R0, RZ, RZ, 0x40 ;  /* 0x00000040ff007424 */ /* 0x000fe200078e00ff */
[----:B------:R-:W-:Y:S01]  /*0b80*/  SEL R219, R219, 0xffffffe0, !P0 ;  /* 0xffffffe0dbdb7807 */ /* 0x000fe20004000000 */
[----:B------:R-:W-:Y:S01]  /*0b90*/  IMAD.SHL.U32 R211, R220, 0x2, RZ ;  /* 0x00000002dcd37824 */ /* 0x000fe200078e00ff */
[----:B------:R2:W-:Y:S01]  /*0ba0*/  STL [R1+0x14], R2 ;  /* 0x0000140201007387 */ /* 0x0005e20000100800 */
[C---:B------:R-:W-:Y:S01]  /*0bb0*/  VIADD R241, R239.reuse, 0x20 ;  /* 0x00000020eff17836 */ /* 0x040fe20000000000 */
[----:B------:R-:W-:Y:S01]  /*0bc0*/  SEL R0, R0, 0xffffffc0, !P6 ;  /* 0xffffffc000007807 */ /* 0x000fe20007000000 */
[----:B------:R-:W-:Y:S01]  /*0bd0*/  @P2 VIADD R241, R239, 0xffffffe0 ;  /* 0xffffffe0eff12836 */ /* 0x000fe20000000000 */
[----:B------:R3:W-:Y:S01]  /*0be0*/  STL [R1+0x24], R5 ;  /* 0x0000240501007387 */ /* 0x0007e20000100800 */
[----:B------:R-:W-:Y:S01]  /*0bf0*/  IADD3 R212, R211, 0x6000, R212 ;  /* 0x00006000d3d47810 */ /* 0x000fe20007ffe0d4 */
[----:B------:R-:W-:-:S02]  /*0c00*/  IMAD.IADD R214, R213, 0x1, R214 ;  /* 0x00000001d5d67824 */ /* 0x000fc400078e02d6 */
[----:B------:R-:W-:Y:S02]  /*0c10*/  IMAD.IADD R242, R239, 0x1, R240 ;  /* 0x00000001eff27824 */ /* 0x000fe400078e02f0 */
        /* <DEDUP_REMOVED lines=8> */
.L_x_701:
        /* <DEDUP_REMOVED lines=20> */
[----:B---3--:R-:W-:Y:S01]  /*0de0*/  IMAD.U32 R5, RZ, RZ, UR7 ;  /* 0x00000007ff057e24 */ /* 0x008fe2000f8e00ff */
        /* <DEDUP_REMOVED lines=46> */
.L_x_658:
        /* <DEDUP_REMOVED lines=34> */
[----:B------:R-:W-:Y:S02]  /*12f0*/  @!UP2 UIMAD UR5, UR57, UR6, URZ ;  /* 0x000000063905a2a4 */ /* 0x000fe4000f8e023f */
[----:B------:R-:W-:Y:S02]  /*1300*/  UIADD3 UR6, UR18, 0x80, UR48 ;  /* 0x0000008012067890 */ /* 0x000fe4000fffe030 */
        /* <DEDUP_REMOVED lines=11> */
[----:B------:R-:W-:Y:S02]  /*13c0*/  @UP2 ULDC.64 UR10, c[0x0][0x420] ;  /* 0x00010800000a2ab9 */ /* 0x000fe40000000a00 */
[----:B------:R-:W-:Y:S01]  /*13d0*/  @UP1 UIADD3 UR32, UR7, UR8, URZ ;  /* 0x0000000807201290 */ /* 0x000fe2000fffe03f */
[----:B------:R-:W1:Y:S01]  /*13e0*/  F2I.FTZ.U32.TRUNC.NTZ R5, R4 ;  /* 0x0000000400057305 */ /* 0x000e62000021f000 */
[----:B------:R-:W-:Y:S02]  /*13f0*/  USHF.R.S32.HI UR8, URZ, 0x1f, UR5 ;  /* 0x0000001f3f087899 */ /* 0x000fe40008011405 */
[----:B------:R-:W-:Y:S02]  /*1400*/  @UP2 UIMAD.WIDE.U32 UR38, UR16, UR10, URZ ;  /* 0x0000000a102622a5 */ /* 0x000fe4000f8e003f */
[----:B------:R-:W-:-:S02]  /*1410*/  ULEA.HI UR19, UR8, UR5, URZ, 0x6 ;  /* 0x0000000508137291 */ /* 0x000fc4000f8f303f */
[----:B------:R-:W-:Y:S01]  /*1420*/  UIMAD UR5, UR33, UR51, URZ ;  /* 0x00000033210572a4 */ /* 0x000fe2000f8e023f */
[----:B------:R-:W-:Y:S01]  /*1430*/  ULDC.U8 UR10, c[0x0][0x480] ;  /* 0x00012000000a7ab9 */ /* 0x000fe20000000000 */
[----:B------:R-:W-:Y:S02]  /*1440*/  @UP2 UIMAD UR44, UR16, UR11, UR39 ;  /* 0x0000000b102c22a4 */ /* 0x000fe4000f8e0227 */
[----:B------:R-:W-:Y:S02]  /*1450*/  UISETP.NE.AND UP4, UPT, UR10, URZ, UPT ;  /* 0x0000003f0a00728c */ /* 0x000fe4000bf85270 */
[----:B------:R-:W-:Y:S01]  /*1460*/  UIMAD.WIDE.U32 UR10, UR51, UR58, URZ ;  /* 0x0000003a330a72a5 */ /* 0x000fe2000f8e003f */
[----:B-1----:R-:W-:Y:S01]  /*1470*/  IMAD.MOV R0, RZ, RZ, -R5 ;  /* 0x000000ffff007224 */ /* 0x002fe200078e0a05 */
[----:B------:R-:W-:Y:S01]  /*1480*/  UIMAD UR5, UR57, UR58, UR5 ;  /* 0x0000003a390572a4 */ /* 0x000fe2000f8e0205 */
[----:B------:R-:W-:Y:S01]  /*1490*/  IMAD.MOV.U32 R4, RZ, RZ, RZ ;  /* 0x000000ffff047224 */ /* 0x000fe200078e00ff */
[----:B------:R-:W-:Y:S01]  /*14a0*/  UIMAD.WIDE.U32 UR14, UR16, UR34, URZ ;  /* 0x00000022100e72a5 */ /* 0x000fe2000f8e003f */
[----:B------:R-:W-:Y:S01]  /*14b0*/  IMAD R0, R0, R6, RZ ;  /* 0x0000000600007224 */ /* 0x000fe200078e02ff */
[----:B------:R-:W-:-:S02]  /*14c0*/  UIMAD UR17, UR16, UR35, URZ ;  /* 0x00000023101172a4 */ /* 0x000fc4000f8e023f */
[----:B------:R-:W-:Y:S01]  /*14d0*/  UIADD3 UR11, UR11, UR5, URZ ;  /* 0x000000050b0b7290 */ /* 0x000fe2000fffe03f */
[----:B------:R-:W-:Y:S01]  /*14e0*/  IMAD.HI.U32 R0, R5, R0, R4 ;  /* 0x0000000005007227 */ /* 0x000fe200078e0004 */
[----:B------:R-:W-:Y:S01]  /*14f0*/  ULDC UR40, c[0x0][0x2c4] ;  /* 0x0000b10000287ab9 */ /* 0x000fe20000000800 */
[----:B------:R-:W-:Y:S02]  /*1500*/  USHF.R.S32.HI UR8, URZ, 0x6, UR26 ;  /* 0x000000063f087899 */ /* 0x000fe4000801141a */
[----:B------:R-:W-:Y:S02]  /*1510*/  USHF.R.S32.HI UR5, URZ, 0x6, UR19 ;  /* 0x000000063f057899 */ /* 0x000fe40008011413 */
[----:B------:R-:W-:Y:S01]  /*1520*/  IMAD.HI.U32 R0, R0, R2, RZ ;  /* 0x0000000200007227 */ /* 0x000fe200078e00ff */
[----:B------:R-:W-:Y:S01]  /*1530*/  ULDC UR43, c[0x0][0x2dc] ;  /* 0x0000b700002b7ab9 */ /* 0x000fe20000000800 */
[----:B------:R-:W-:Y:S01]  /*1540*/  ULDC UR61, c[0x0][0x270] ;  /* 0x00009c00003d7ab9 */ /* 0x000fe20000000800 */
[----:B------:R-:W-:-:S02]  /*1550*/  @UP2 UIADD3 UR41, UR15, UR17, URZ ;  /* 0x000000110f292290 */ /* 0x000fc4000fffe03f */
[----:B------:R-:W-:Y:S01]  /*1560*/  IADD3 R4, -R0, RZ, RZ ;  /* 0x000000ff00047210 */ /* 0x000fe20007ffe1ff */
[----:B------:R-:W-:Y:S01]  /*1570*/  @UP1 UMOV UR29, UR6 ;  /* 0x00000006001d1c82 */ /* 0x000fe20008000000 */
[----:B------:R-:W-:Y:S02]  /*1580*/  @UP3 UIMAD UR17, UR51, UR40, URZ ;  /* 0x00000028331132a4 */ /* 0x000fe4000f8e023f */
[----:B------:R-:W-:Y:S01]  /*1590*/  UIMAD.WIDE UR6, UR43, UR61, URZ ;  /* 0x0000003d2b0672a5 */ /* 0x000fe2000f8e023f */
[C---:B------:R-:W-:Y:S01]  /*15a0*/  IMAD R2, R6.reuse, R4, R2 ;  /* 0x0000000406027224 */ /* 0x040fe200078e0202 */
[----:B------:R-:W-:Y:S02]  /*15b0*/  USEL UR22, UR22, URZ, UP0 ;  /* 0x0000003f16167287 */ /* 0x000fe40008000000 */
[----:B------:R-:W-:Y:S02]  /*15c0*/  UISETP.LT.AND UP0, UPT, UR8, UR5, UPT ;  /* 0x000000050800728c */ /* 0x000fe4000bf01270 */
[----:B------:R-:W-:Y:S01]  /*15d0*/  ISETP.GT.U32.AND P1, PT, R6, R2, PT ;  /* 0x000000020600720c */ /* 0x000fe20003f24070 */
[----:B------:R-:W-:-:S02]  /*15e0*/  USEL UR54, UR20, UR14, !UP2 ;  /* 0x0000000e14367287 */ /* 0x000fc4000d000000 */
[----:B------:R-:W-:Y:S02]  /*15f0*/  @UP3 USEL UR17, UR17, UR16, !UP2 ;  /* 0x0000001011113287 */ /* 0x000fe4000d000000 */
[----:B------:R-:W-:Y:S02]  /*1600*/  UIMAD.WIDE.U32 UR14, UR6, UR10, URZ ;  /* 0x0000000a060e72a5 */ /* 0x000fe4000f8e003f */
[----:B------:R-:W-:Y:S02]  /*1610*/  UIMAD UR20, UR7, UR10, URZ ;  /* 0x0000000a071472a4 */ /* 0x000fe4000f8e023f */
[----:B------:R-:W-:Y:S01]  /*1620*/  @!UP3 UIMAD UR19, UR51, UR61, UR56 ;  /* 0x0000003d3313b2a4 */ /* 0x000fe2000f8e0238 */
[----:B------:R-:W-:Y:S01]  /*1630*/  @UP3 ULDC UR10, c[0x0][0x2e4] ;  /* 0x0000b900000a3ab9 */ /* 0x000fe20000000800 */
[----:B------:R-:W-:Y:S02]  /*1640*/  USEL UR21, UR8, UR5, UP0 ;  /* 0x0000000508157287 */ /* 0x000fe40008000000 */
[----:B------:R-:W-:Y:S01]  /*1650*/  @!P1 IMAD.IADD R2, R2, 0x1, -R6 ;  /* 0x0000000102029824 */ /* 0x000fe200078e0a06 */
[----:B------:R-:W-:Y:S01]  /*1660*/  @!UP2 UIADD3 UR44, UR37, UR23, URZ ;  /* 0x00000017252ca290 */ /* 0x000fe2000fffe03f */
[----:B------:R-:W-:Y:S01]  /*1670*/  @!P1 VIADD R0, R0, 0x1 ;  /* 0x0000000100009836 */ /* 0x000fe20000000000 */
[----:B------:R-:W-:Y:S01]  /*1680*/  @UP3 UIMAD UR23, UR56, UR10, UR17 ;  /* 0x0000000a381732a4 */ /* 0x000fe2000f8e0211 */
[----:B------:R-:W-:Y:S01]  /*1690*/  PLOP3.LUT P1, PT, PT, PT, UP1, 0x80, 0x0 ;  /* 0x000000000000781c */ /* 0x000fe20003f2f018 */
[----:B------:R-:W-:Y:S01]  /*16a0*/  @!UP3 UIMAD UR23, UR19, UR40, URZ ;  /* 0x000000281317b2a4 */ /* 0x000fe2000f8e023f */
[----:B------:R-:W-:Y:S01]  /*16b0*/  ISETP.GE.U32.AND P0, PT, R2, R6, PT ;  /* 0x000000060200720c */ /* 0x000fe20003f06070 */
[----:B------:R-:W-:Y:S01]  /*16c0*/  ULEA UR19, UR21, 0xffffffc0, 0x6 ;  /* 0xffffffc015137891 */ /* 0x000fe2000f8e303f */
[----:B------:R-:W-:Y:S01]  /*16d0*/  LOP3.LUT R2, R7, UR56, RZ, 0x3c, !PT ;  /* 0x0000003807027c12 */ /* 0x000fe2000f8e3cff */
[----:B------:R-:W-:-:S02]  /*16e0*/  UIMAD UR17, UR6, UR11, UR20 ;  /* 0x0000000b061172a4 */ /* 0x000fc4000f8e0214 */
[----:B------:R-:W-:Y:S01]  /*16f0*/  UIMAD.WIDE.U32 UR10, UR6, UR16, URZ ;  /* 0x00000010060a72a5 */ /* 0x000fe2000f8e003f */
[----:B------:R-:W-:Y:S01]  /*1700*/  ISETP.GE.AND P2, PT, R2, RZ, PT ;  /* 0x000000ff0200720c */ /* 0x000fe20003f46270 */
[----:B------:R-:W-:Y:S02]  /*1710*/  USHF.R.S32.HI UR20, URZ, 0x1f, UR19 ;  /* 0x0000001f3f147899 */ /* 0x000fe40008011413 */
[----:B------:R-:W-:Y:S02]  /*1720*/  UIADD3 UR5, UP0, UR19, UR27, URZ ;  /* 0x0000001b13057290 */ /* 0x000fe4000ff1e03f */
[----:B------:R-:W-:Y:S02]  /*1730*/  USEL UR55, UR14, UR10, !UP2 ;  /* 0x0000000a0e377287 */ /* 0x000fe4000d000000 */
[----:B------:R-:W-:Y:S01]  /*1740*/  UIMAD UR8, UR7, UR16, URZ ;  /* 0x00000010070872a4 */ /* 0x000fe2000f8e023f */
[----:B------:R-:W-:Y:S01]  /*1750*/  @P0 IADD3 R0, R0, 0x1, RZ ;  /* 0x0000000100000810 */ /* 0x000fe20007ffe0ff */
[----:B------:R-:W-:Y:S01]  /*1760*/  UIADD3.X UR10, UR20, UR22, URZ, UP0, !UPT ;  /* 0x00000016140a7290 */ /* 0x000fe200087fe43f */
[----:B------:R-:W-:Y:S01]  /*1770*/  PLOP3.LUT P0, PT, PT, PT, UP3, 0x80, 0x0 ;  /* 0x000000000000781c */ /* 0x000fe20003f0f038 */
[----:B------:R-:W-:-:S02]  /*1780*/  UIMAD UR7, UR7, UR5, URZ ;  /* 0x00000005070772a4 */ /* 0x000fc4000f8e023f */
[----:B------:R-:W-:Y:S01]  /*1790*/  @UP1 UIADD3 UR31, UR47, UR49, URZ ;  /* 0x000000312f1f1290 */ /* 0x000fe2000fffe03f */
[----:B------:R-:W-:Y:S01]  /*17a0*/  IMAD.MOV.U32 R14, RZ, RZ, R0 ;  /* 0x000000ffff0e7224 */ /* 0x000fe200078e0000 */
[----:B------:R-:W-:Y:S02]  /*17b0*/  UIADD3 UR42, UR15, UR17, URZ ;  /* 0x000000110f2a7290 */ /* 0x000fe4000fffe03f */
        /* <DEDUP_REMOVED lines=29> */
.L_x_660:
        /* <DEDUP_REMOVED lines=13> */
.L_x_661:
        /* <DEDUP_REMOVED lines=11> */
.L_x_662:
[----:B------:R-:W-:-:S04]  /*1b10*/  UIMAD UR5, UR51, UR61, UR56 ;  /* 0x0000003d330572a4 */ /* 0x000fc8000f8e0238 */
[----:B------:R-:W-:-:S12]  /*1b20*/  UIMAD UR5, UR5, UR58, URZ ;  /* 0x0000003a050572a4 */ /* 0x000fd8000f8e023f */
.L_x_663:
[----:B------:R-:W2:Y:S01]  /*1b30*/  LDL.64 R4, [R1] ;  /* 0x0000000001047983 */ /* 0x000ea20000100a00 */
[----:B------:R-:W-:-:S03]  /*1b40*/  ULDC UR7, c[0x0][0x2dc] ;  /* 0x0000b70000077ab9 */ /* 0x000fc60000000800 */
[----:B------:R1:W2:Y:S01]  /*1b50*/  LDL.64 R22, [R1] ;  /* 0x0000000001167983 */ /* 0x0002a20000100a00 */
[----:B------:R-:W-:Y:S01]  /*1b60*/  UIADD3 UR5, UR19, UR5, URZ ;  /* 0x0000000513057290 */ /* 0x000fe2000fffe03f */
[----:B------:R-:W-:Y:S01]  /*1b70*/  BSSY B1, `(.L_x_659) ;  /* 0x0000955000017945 */ /* 0x000fe20003800000 */
[----:B------:R-:W-:Y:S01]  /*1b80*/  UIMAD UR38, UR7, UR61, URZ ;  /* 0x0000003d072672a4 */ /* 0x000fe2000f8e023f */
[----:B------:R-:W3:Y:S01]  /*1b90*/  S2R R20, SR_TID.X ;  /* 0x0000000000147919 */ /* 0x000ee20000002100 */
[----:B------:R-:W-:Y:S01]  /*1ba0*/  ULDC.64 UR36, c[0x0][0x478] ;  /* 0x00011e0000247ab9 */ /* 0x000fe20000000a00 */
[----:B------:R-:W-:Y:S02]  /*1bb0*/  USHF.R.S32.HI UR39, URZ, 0x1f, UR56 ;  /* 0x0000001f3f277899 */ /* 0x000fe40008011438 */
[----:B------:R-:W-:Y:S01]  /*1bc0*/  UIADD3 UR11, -UR9, UR18, UR48 ;  /* 0x00000012090b7290 */ /* 0x000fe2000fffe130 */
[----:B------:R-:W-:Y:S01]  /*1bd0*/  ULDC.64 UR16, c[0x0][0x258] ;  /* 0x0000960000107ab9 */ /* 0x000fe20000000a00 */
[----:B------:R-:W-:Y:S01]  /*1be0*/  USHF.L.U32 UR28, UR38, 0x6, URZ ;  /* 0x00000006261c7899 */ /* 0x000fe2000800063f */
[----:B------:R-:W-:Y:S01]  /*1bf0*/  IMAD.U32 R9, RZ, RZ, UR16 ;  /* 0x00000010ff097e24 */ /* 0x000fe2000f8e00ff */
[----:B------:R-:W-:-:S02]  /*1c00*/  UIMAD UR8, UR39, UR16, URZ ;  /* 0x00000010270872a4 */ /* 0x000fc4000f8e023f */
[----:B------:R-:W-:Y:S02]  /*1c10*/  UIADD3 UR10, UR21, -0x1, URZ ;  /* 0xffffffff150a7890 */ /* 0x000fe4000fffe03f */
[----:B------:R-:W-:-:S03]  /*1c20*/  UIMAD UR31, UR56, UR17, UR8 ;  /* 0x00000011381f72a4 */ /* 0x000fc6000f8e0208 */
[----:B------:R-:W-:Y:S02]  /*1c30*/  ULDC.64 UR16, c[0x0][0x428] ;  /* 0x00010a0000107ab9 */ /* 0x000fe40000000a00 */
[----:B------:R-:W-:-:S04]  /*1c40*/  UIMAD UR8, UR39, UR16, URZ ;  /* 0x00000010270872a4 */ /* 0x000fc8000f8e023f */
[----:B------:R-:W-:Y:S01]  /*1c50*/  UIMAD UR8, UR56, UR17, UR8 ;  /* 0x00000011380872a4 */ /* 0x000fe2000f8e0208 */
[----:B---3--:R-:W-:-:S04]  /*1c60*/  SHF.R.S32.HI R21, RZ, 0x1f, R20 ;  /* 0x0000001fff157819 */ /* 0x008fc80000011414 */
[CC--:B------:R-:W-:Y:S02]  /*1c70*/  LEA.HI R2, R21.reuse, R20.reuse, RZ, 0x2 ;  /* 0x0000001415027211 */ /* 0x0c0fe400078f10ff */
[----:B------:R-:W-:Y:S02]  /*1c80*/  LEA.HI R8, R21, R20, RZ, 0x5 ;  /* 0x0000001415087211 */ /* 0x000fe400078f28ff */
[----:B------:R-:W-:-:S04]  /*1c90*/  SHF.R.S32.HI R2, RZ, 0x2, R2 ;  /* 0x00000002ff027819 */ /* 0x000fc80000011402 */
[----:B------:R-:W-:Y:S02]  /*1ca0*/  SHF.R.S32.HI R19, RZ, 0x1f, R2 ;  /* 0x0000001fff137819 */ /* 0x000fe40000011402 */
[----:B------:R-:W-:Y:S01]  /*1cb0*/  IADD3 R0, P0, R2, UR19, RZ ;  /* 0x0000001302007c10 */ /* 0x000fe2000ff1e0ff */
[----:B--2---:R-:W-:-:S03]  /*1cc0*/  IMAD.MOV.U32 R22, RZ, RZ, R4 ;  /* 0x000000ffff167224 */ /* 0x004fc600078e0004 */
[----:B------:R-:W-:Y:S02]  /*1cd0*/  IADD3.X R4, R19, UR20, RZ, P0, !PT ;  /* 0x0000001413047c10 */ /* 0x000fe400087fe4ff */
[----:B------:R-:W-:-:S03]  /*1ce0*/  SHF.R.S32.HI R23, RZ, 0x1f, R22 ;  /* 0x0000001fff177819 */ /* 0x000fc60000011416 */
[----:B------:R-:W-:Y:S02]  /*1cf0*/  IMAD R6, R4, UR34, RZ ;  /* 0x0000002204067c24 */ /* 0x000fe4000f8e02ff */
[C---:B------:R-:W-:Y:S01]  /*1d00*/  IMAD.WIDE.U32 R4, R0.reuse, UR34, R22 ;  /* 0x0000002200047c25 */ /* 0x040fe2000f8e0016 */
[----:B------:R-:W-:Y:S01]  /*1d10*/  UIADD3 UR34, UR19, UR23, URZ ;  /* 0x0000001713227290 */ /* 0x000fe2000fffe03f */
[----:B------:R1:W-:Y:S01]  /*1d20*/  STL [R1+0x4], R23 ;  /* 0x0000041701007387 */ /* 0x0003e20000100800 */
[----:B------:R-:W-:Y:S01]  /*1d30*/  UIMAD.WIDE UR22, UR5, 0x4, UR36 ;  /* 0x00000004051678a5 */ /* 0x000fe2000f8e0224 */
[----:B------:R-:W-:Y:S01]  /*1d40*/  IMAD R0, R0, UR35, R6 ;  /* 0x0000002300007c24 */ /* 0x000fe2000f8e0206 */
[----:B------:R-:W-:Y:S01]  /*1d50*/  IADD3 R6, P0, R4, UR54, RZ ;  /* 0x0000003604067c10 */ /* 0x000fe2000ff1e0ff */
[----:B------:R-:W-:Y:S01]  /*1d60*/  ULDC UR54, c[0x0][0x398] ;  /* 0x0000e60000367ab9 */ /* 0x000fe20000000800 */
[----:B------:R-:W-:Y:S02]  /*1d70*/  ULDC.64 UR36, c[0x0][0x210] ;  /* 0x0000840000247ab9 */ /* 0x000fe40000000a00 */
[----:B------:R-:W-:-:S02]  /*1d80*/  IADD3.X R7, R5, UR41, R0, P0, !PT ;  /* 0x0000002905077c10 */ /* 0x000fc400087fe400 */
[----:B------:R-:W-:Y:S01]  /*1d90*/  IADD3 R4, P0, R22, UR6, RZ ;  /* 0x0000000616047c10 */ /* 0x000fe2000ff1e0ff */
[----:B------:R-:W-:Y:S02]  /*1da0*/  ULDC.64 UR6, c[0x0][0x420] ;  /* 0x0001080000067ab9 */ /* 0x000fe40000000a00 */
[----:B------:R-:W-:Y:S01]  /*1db0*/  IMAD.U32 R0, RZ, RZ, UR6 ;  /* 0x00000006ff007e24 */ /* 0x000fe2000f8e00ff */
[----:B------:R-:W-:Y:S01]  /*1dc0*/  IADD3.X R5, R23, UR44, RZ, P0, !PT ;  /* 0x0000002c17057c10 */ /* 0x000fe200087fe4ff */
[----:B------:R-:W-:Y:S01]  /*1dd0*/  UIMAD UR5, UR20, UR6, URZ ;  /* 0x00000006140572a4 */ /* 0x000fe2000f8e023f */
[----:B------:R-:W-:Y:S01]  /*1de0*/  IMAD.WIDE.U32 R6, R9, UR56, R6 ;  /* 0x0000003809067c25 */ /* 0x000fe2000f8e0006 */
[----:B------:R-:W-:-:S03]  /*1df0*/  UIADD3 UR20, UP2, UP0, UR26, UR28, UR43 ;  /* 0x0000001c1a147290 */ /* 0x000fc6000f85e02b */
[----:B------:R-:W-:Y:S01]  /*1e00*/  IMAD.WIDE.U32 R4, R0, UR19, R4 ;  /* 0x0000001300047c25 */ /* 0x000fe2000f8e0004 */
[----:B------:R-:W-:Y:S01]  /*1e10*/  UIMAD UR19, UR19, UR7, UR5 ;  /* 0x00000007131372a4 */ /* 0x000fe2000f8e0205 */
[----:B------:R-:W-:Y:S01]  /*1e20*/  LEA R245, P4, R6, UR36, 0x1 ;  /* 0x0000002406f57c11 */ /* 0x000fe2000f8808ff */
[----:B------:R-:W-:Y:S01]  /*1e30*/  UIADD3 UR5, UR11, -UR54, URZ ;  /* 0x800000360b057290 */ /* 0x000fe2000fffe03f */
[----:B------:R-:W-:Y:S01]  /*1e40*/  IMAD.U32 R0, RZ, RZ, UR16 ;  /* 0x00000010ff007e24 */ /* 0x000fe2000f8e00ff */
[----:B------:R-:W-:Y:S01]  /*1e50*/  USHF.R.S32.HI UR11, URZ, 0x1f, UR28 ;  /* 0x0000001f3f0b7899 */ /* 0x000fe2000801141c */
[----:B------:R-:W-:Y:S01]  /*1e60*/  IMAD R9, R19, UR6, RZ ;  /* 0x0000000613097c24 */ /* 0x000fe2000f8e02ff */
[----:B------:R-:W-:Y:S01]  /*1e70*/  USHF.R.S32.HI UR35, URZ, 0x1f, UR5 ;  /* 0x0000001f3f237899 */ /* 0x000fe20008011405 */
[----:B------:R-:W-:Y:S01]  /*1e80*/  VIADD R5, R5, UR19 ;  /* 0x0000001305057c36 */ /* 0x000fe20008000000 */
[----:B------:R-:W-:Y:S01]  /*1e90*/  UIADD3.X UR11, UR45, UR11, UR46, UP2, UP0 ;  /* 0x0000000b2d0b7290 */ /* 0x000fe200097e042e */
[----:B------:R-:W-:Y:S01]  /*1ea0*/  IMAD R9, R2, UR7, R9 ;  /* 0x0000000702097c24 */ /* 0x000fe2000f8e0209 */
[----:B------:R-:W-:Y:S01]  /*1eb0*/  ULEA.HI UR35, UR35, UR5, URZ, 0x6 ;  /* 0x0000000523237291 */ /* 0x000fe2000f8f303f */
[----:B------:R-:W-:Y:S01]  /*1ec0*/  IMAD.WIDE.U32 R4, R0, UR56, R4 ;  /* 0x0000003800047c25 */ /* 0x000fe2000f8e0004 */
[----:B------:R-:W-:Y:S01]  /*1ed0*/  LOP3.LUT R0, R8, 0xffffffe0, RZ, 0xc0, !PT ;  /* 0xffffffe008007812 */ /* 0x000fe200078ec0ff */
[----:B------:R-:W-:Y:S01]  /*1ee0*/  UIADD3 UR5, UP3, UP2, UR53, UR20, UR55 ;  /* 0x0000001435057290 */ /* 0x000fe2000fa7e037 */
[----:B------:R-:W-:Y:S01]  /*1ef0*/  SHF.R.S32.HI R8, RZ, 0x5, R8 ;  /* 0x00000005ff087819 */ /* 0x000fe20000011408 */
[----:B------:R-:W-:Y:S01]  /*1f00*/  USHF.R.S32.HI UR35, URZ, 0x6, UR35 ;  /* 0x000000063f237899 */ /* 0x000fe20008011423 */
[----:B------:R-:W-:Y:S01]  /*1f10*/  VIADD R5, R5, UR8 ;  /* 0x0000000805057c36 */ /* 0x000fe20008000000 */
[----:B------:R-:W-:Y:S01]  /*1f20*/  UIADD3.X UR8, UR50, UR11, UR42, UP3, UP2 ;  /* 0x0000000b32087290 */ /* 0x000fe20009fe442a */
[----:B------:R-:W-:Y:S01]  /*1f30*/  IMAD.IADD R18, R20, 0x1, -R0 ;  /* 0x0000000114127824 */ /* 0x000fe200078e0a00 */
[----:B------:R-:W-:Y:S01]  /*1f40*/  UISETP.LT.AND UP0, UPT, URZ, UR35, UPT ;  /* 0x000000233f00728c */ /* 0x000fe2000bf01270 */
[----:B------:R-:W-:Y:S01]  /*1f50*/  IMAD.WIDE.U32 R4, R2, UR6, R4 ;  /* 0x0000000602047c25 */ /* 0x000fe2000f8e0004 */
[----:B------:R-:W-:Y:S01]  /*1f60*/  ULDC.64 UR26, c[0x0][0x3e0] ;  /* 0x0000f800001a7ab9 */ /* 0x000fe20000000a00 */
[----:B------:R-:W-:Y:S01]  /*1f70*/  ULDC.64 UR16, c[0x0][0x400] ;  /* 0x0001000000107ab9 */ /* 0x000fe20000000a00 */
[----:B------:R-:W-:Y:S01]  /*1f80*/  USEL UR35, URZ, UR35, !UP0 ;  /* 0x000000233f237287 */ /* 0x000fe2000c000000 */
[----:B------:R-:W-:Y:S01]  /*1f90*/  IMAD R8, R8, UR38, R18 ;  /* 0x0000002608087c24 */ /* 0x000fe2000f8e0212 */
[----:B------:R-:W-:Y:S01]  /*1fa0*/  LEA R246, P3, R4, UR26, 0x1 ;  /* 0x0000001a04f67c11 */ /* 0x000fe2000f8608ff */
[----:B------:R-:W-:Y:S01]  /*1fb0*/  IMAD.IADD R5, R5, 0x1, R9 ;  /* 0x0000000105057824 */ /* 0x000fe200078e0209 */
[----:B------:R-:W-:Y:S01]  /*1fc0*/  UISETP.GT.AND UP0, UPT, UR21, UR35, UPT ;  /* 0x000000231500728c */ /* 0x000fe2000bf04270 */
[----:B------:R-:W-:Y:S01]  /*1fd0*/  VIADD R7, R7, UR31 ;  /* 0x0000001f07077c36 */ /* 0x000fe20008000000 */
[----:B------:R-:W-:Y:S01]  /*1fe0*/  IADD3 R0, P0, R8, UR5, RZ ;  /* 0x0000000508007c10 */ /* 0x000fe2000ff1e0ff */
[----:B------:R-:W-:Y:S01]  /*1ff0*/  ULDC.64 UR44, c[0x0][0x2b0] ;  /* 0x0000ac00002c7ab9 */ /* 0x000fe20000000a00 */
[----:B------:R-:W-:Y:S01]  /*2000*/  LEA.HI.X R244, R4, UR27, R5, 0x1, P3 ;  /* 0x0000001b04f47c11 */ /* 0x000fe200098f0c05 */
[----:B------:R-:W-:Y:S01]  /*2010*/  UIMAD.WIDE UR20, UR34, 0x4, UR44 ;  /* 0x00000004221478a5 */ /* 0x000fe2000f8e022c */
[----:B------:R-:W-:Y:S01]  /*2020*/  LEA.HI.X.SX32 R8, R8, UR8, 0x1, P0 ;  /* 0x0000000808087c11 */ /* 0x000fe200080f0eff */
[----:B------:R-:W-:Y:S01]  /*2030*/  UMOV UR19, UR23 ;  /* 0x0000001700137c82 */ /* 0x000fe20008000000 */
[----:B------:R-:W-:-:S02]  /*2040*/  PLOP3.LUT P0, PT, PT, PT, UP0, 0x80, 0x0 ;  /* 0x000000000000781c */ /* 0x000fc40003f0f008 */
[----:B------:R-:W-:Y:S02]  /*2050*/  LEA R226, P2, R0, UR16, 0x2 ;  /* 0x0000001000e27c11 */ /* 0x000fe4000f8410ff */
[----:B------:R-:W-:Y:S02]  /*2060*/  LEA.HI.X R243, R6, UR37, R7, 0x1, P4 ;  /* 0x0000002506f37c11 */ /* 0x000fe4000a0f0c07 */
[----:B------:R-:W-:-:S07]  /*2070*/  LEA.HI.X R225, R0, UR17, R8, 0x2, P2 ;  /* 0x0000001100e17c11 */ /* 0x000fce00090f1408 */
        /* <DEDUP_REMOVED lines=20> */
.L_x_665:
        /* <DEDUP_REMOVED lines=19> */
.L_x_666:
        /* <DEDUP_REMOVED lines=38> */
.L_x_668:
[----:B------:R-:W-:Y:S05]  /*2550*/  BSYNC B0 ;  /* 0x0000000000007941 */ /* 0x000fea0003800000 */
.L_x_667:
        /* <DEDUP_REMOVED lines=19> */
.L_x_670:
[----:B------:R-:W-:Y:S05]  /*2690*/  BSYNC B0 ;  /* 0x0000000000007941 */ /* 0x000fea0003800000 */
.L_x_669:
        /* <DEDUP_REMOVED lines=32> */
.L_x_672:
[----:B------:R-:W-:Y:S05]  /*28a0*/  BSYNC B0 ;  /* 0x0000000000007941 */ /* 0x000fea0003800000 */
.L_x_671:
        /* <DEDUP_REMOVED lines=20> */
.L_x_664:
        /* <DEDUP_REMOVED lines=72> */
.L_x_675:
[----:B------:R-:W-:Y:S05]  /*2e70*/  BSYNC B0 ;  /* 0x0000000000007941 */ /* 0x000fea0003800000 */
.L_x_674:
        /* <DEDUP_REMOVED lines=44> */
.L_x_677:
[----:B------:R-:W-:Y:S05]  /*3140*/  BSYNC B0 ;  /* 0x0000000000007941 */ /* 0x000fea0003800000 */
.L_x_676:
        /* <DEDUP_REMOVED lines=41> */
.L_x_679:
[----:B------:R-:W-:Y:S05]  /*33e0*/  BSYNC B0 ;  /* 0x0000000000007941 */ /* 0x000fea0003800000 */
.L_x_678:
        /* <DEDUP_REMOVED lines=16> */
.L_x_681:
        /* <DEDUP_REMOVED lines=37> */
.L_x_682:
[----:B------:R-:W-:Y:S05]  /*3740*/  BSYNC B0 ;  /* 0x0000000000007941 */ /* 0x000fea0003800000 */
.L_x_680:
[----:B-1----:R-:W-:Y:S01]  /*3750*/  IMAD.U32 R4, RZ, RZ, UR24 ;  /* 0x00000018ff047e24 */ /* 0x002fe2000f8e00ff */
[----:B------:R-:W-:Y:S01]  /*3760*/  UIMAD UR6, UR30, UR24, URZ ;  /* 0x000000181e0672a4 */ /* 0x000fe2000f8e023f */
[----:B------:R1:W-:Y:S01]  /*3770*/  @P1 STS [R0+0x9000], RZ ;  /* 0x009000ff00001388 */ /* 0x0003e20000000800 */
[----:B----4-:R-:W-:Y:S01]  /*3780*/  VIADD R8, R247, 0x8 ;  /* 0x00000008f7087836 */ /* 0x010fe20000000000 */
[----:B------:R-:W-:Y:S01]  /*3790*/  BSSY B0, `(.L_x_683) ;  /* 0x000003f000007945 */ /* 0x000fe20003800000 */
[----:B------:R-:W-:Y:S01]  /*37a0*/  IMAD.WIDE.U32 R4, R4, UR48, R22 ;  /* 0x0000003004047c25 */ /* 0x000fe2000f8e0016 */
[----:B------:R-:W-:Y:S01]  /*37b0*/  UIMAD UR6, UR48, UR25, UR6 ;  /* 0x00000019300672a4 */ /* 0x000fe2000f8e0206 */
        /* <DEDUP_REMOVED lines=60> */
.L_x_684:
[----:B------:R-:W-:Y:S05]  /*3b80*/  BSYNC B0 ;  /* 0x0000000000007941 */ /* 0x000fea0003800000 */
.L_x_683:
        /* <DEDUP_REMOVED lines=11> */
[----:B------:R-:W-:-:S04]  /*3c40*/  IMAD.X R4, RZ, RZ, R19, P1 ;  /* 0x000000ffff047224 */ /* 0x000fc800008e0613 */
[----:B------:R-:W-:Y:S02]  /*3c50*/  IMAD R7, R4, UR24, RZ ;  /* 0x0000001804077c24 */ /* 0x000fe4000f8e02ff */
[----:B--2-4-:R-:W1:Y:S01]  /*3c60*/  @!P4 LDC.64 R10, c[0x0][0x218] ;  /* 0x00008600ff0acb82 */ /* 0x014e620000000a00 */
        /* <DEDUP_REMOVED lines=11> */
[----:B-----5:R-:W-:Y:S02]  /*3d20*/  ISETP.GE.AND P3, PT, R8, UR5, PT ;  /* 0x0000000508007c0c */ /* 0x020fe4000bf66270 */
[----:B---3--:R-:W-:-:S11]  /*3d30*/  ISETP.GE.AND P2, PT, R12, UR5, PT ;  /* 0x000000050c007c0c */ /* 0x008fd6000bf46270 */
[----:B------:R-:W1:Y:S01]  /*3d40*/  @!P3 LDC.64 R8, c[0x0][0x218] ;  /* 0x00008600ff08bb82 */ /* 0x000e620000000a00 */
[----:B------:R2:W-:Y:S07]  /*3d50*/  @P3 STS.128 [R0+0xc000], RZ ;  /* 0x00c000ff00003388 */ /* 0x0005ee0000000c00 */
[----:B------:R-:W3:Y:S01]  /*3d60*/  @!P2 LDC.64 R6, c[0x0][0x218] ;  /* 0x00008600ff06ab82 */ /* 0x000ee20000000a00 */
[----:B-1----:R-:W-:-:S04]  /*3d70*/  @!P3 LEA R8, P1, R4, R8, 0x1 ;  /* 0x000000080408b211 */ /* 0x002fc800078208ff */
[C---:B------:R-:W-:Y:S02]  /*3d80*/  @!P3 LEA.HI.X R9, R4.reuse, R9, R2, 0x1, P1 ;  /* 0x000000090409b211 */ /* 0x040fe400008f0c02 */
[----:B---3--:R-:W-:-:S03]  /*3d90*/  @!P2 LEA R6, P1, R4, R6, 0x1 ;  /* 0x000000060406a211 */ /* 0x008fc600078208ff */
        /* <DEDUP_REMOVED lines=10> */
.L_x_686:
[----:B------:R-:W-:Y:S05]  /*3e40*/  BSYNC B0 ;  /* 0x0000000000007941 */ /* 0x000fea0003800000 */
.L_x_685:
[----:B------:R-:W0:Y:S01]  /*3e50*/  LDGDEPBAR ;  /* 0x00000000000079af */ /* 0x000e220000000000 */
[----:B------:R-:W-:Y:S01]  /*3e60*/  ULDC.64 UR14, c[0x0][0x3c8] ;  /* 0x0000f200000e7ab9 */ /* 0x000fe20000000a00 */
[----:B------:R-:W-:Y:S01]  /*3e70*/  ISETP.NE.AND P3, PT, R15, RZ, PT ;  /* 0x000000ff0f00720c */ /* 0x000fe20003f65270 */
[----:B------:R-:W-:Y:S01]  /*3e80*/  UISETP.NE.U32.AND UP1, UPT, UR14, URZ, UPT ;  /* 0x0000003f0e00728c */ /* 0x000fe2000bf25070 */
[----:B------:R-:W-:Y:S01]  /*3e90*/  ISETP.NE.AND P2, PT, R16, RZ, PT ;  /* 0x000000ff1000720c */ /* 0x000fe20003f45270 */
[----:B--2---:R-:W-:Y:S01]  /*3ea0*/  IMAD.MOV.U32 R6, RZ, RZ, 0x4 ;  /* 0x00000004ff067424 */ /* 0x004fe200078e00ff */
[----:B------:R-:W-:Y:S01]  /*3eb0*/  USHF.R.S32.HI UR6, URZ, 0x1f, UR56 ;  /* 0x0000001f3f067899 */ /* 0x000fe20008011438 */
[----:B------:R-:W-:Y:S01]  /*3ec0*/  IMAD.MOV.U32 R4, RZ, RZ, 0x4 ;  /* 0x00000004ff047424 */ /* 0x000fe200078e00ff */
[----:B------:R-:W-:Y:S01]  /*3ed0*/  UISETP.NE.AND.EX UP1, UPT, UR15, URZ, UPT, UP1 ;  /* 0x0000003f0f00728c */ /* 0x000fe2000bf25310 */
[----:B------:R-:W-:Y:S01]  /*3ee0*/  IMAD.MOV.U32 R252, RZ, RZ, 0x7f800000 ;  /* 0x7f800000fffc7424 */ /* 0x000fe200078e00ff */
[----:B-1--4-:R-:W1:Y:S01]  /*3ef0*/  LDC.64 R10, c[0x0][0x3b8] ;  /* 0x0000ee00ff0a7b82 */ /* 0x012e620000000a00 */
[----:B------:R-:W-:Y:S01]  /*3f00*/  IMAD.MOV.U32 R2, RZ, RZ, 0x7f800000 ;  /* 0x7f800000ff027424 */ /* 0x000fe200078e00ff */
[----:B------:R-:W-:Y:S01]  /*3f10*/  ULDC UR46, c[0x0][0x2d0] ;  /* 0x0000b400002e7ab9 */ /* 0x000fe20000000800 */
[----:B---3--:R-:W-:Y:S01]  /*3f20*/  IMAD.MOV.U32 R0, RZ, RZ, 0x7f800000 ;  /* 0x7f800000ff007424 */ /* 0x008fe200078e00ff */
[----:B------:R-:W-:Y:S01]  /*3f30*/  PLOP3.LUT P1, PT, PT, PT, UP1, 0x80, 0x0 ;  /* 0x000000000000781c */ /* 0x000fe20003f2f018 */
[----:B------:R-:W-:Y:S01]  /*3f40*/  IMAD.MOV.U32 R251, RZ, RZ, 0x7f800000 ;  /* 0x7f800000fffb7424 */ /* 0x000fe200078e00ff */
[----:B------:R-:W-:Y:S01]  /*3f50*/  ULDC UR50, c[0x0][0x398] ;  /* 0x0000e60000327ab9 */ /* 0x000fe20000000800 */
[----:B------:R-:W-:-:S02]  /*3f60*/  IMAD.WIDE R4, R247, R4, UR20 ;  /* 0x00000014f7047e25 */ /* 0x000fc4000f8e0204 */
[----:B------:R-:W-:Y:S01]  /*3f70*/  @UP1 ULDC.64 UR16, c[0x0][0x3d0] ;  /* 0x0000f40000101ab9 */ /* 0x000fe20000000a00 */
[----:B------:R-:W-:Y:S01]  /*3f80*/  @UP1 UMOV UR7, UR6 ;  /* 0x0000000600071c82 */ /* 0x000fe20008000000 */
[----:B------:R-:W-:Y:S01]  /*3f90*/  @!P5 IMAD.WIDE R6, R14, R6, UR20 ;  /* 0x000000140e06de25 */ /* 0x000fe2000f8e0206 */
[----:B------:R-:W2:Y:S01]  /*3fa0*/  @!P3 LDG.E R2, desc[UR12][R4.64] ;  /* 0x0000000c0402b981 */ /* 0x000ea2000c1e1900 */
[----:B------:R-:W-:Y:S01]  /*3fb0*/  @UP1 UIMAD UR5, UR57, UR16, URZ ;  /* 0x00000010390512a4 */ /* 0x000fe2000f8e023f */
[----:B------:R-:W-:-:S04]  /*3fc0*/  DEPBAR.LE SB0, 0x1 ;  /* 0x000080400000791a */ /* 0x000fc80000000000 */
[----:B------:R-:W3:Y:S01]  /*3fd0*/  @!P2 LDG.E R0, desc[UR12][R4.64+0x20] ;  /* 0x0000200c0400a981 */ /* 0x000ee2000c1e1900 */
[----:B------:R-:W-:Y:S01]  /*3fe0*/  @UP1 UMOV UR6, UR56 ;  /* 0x0000003800061c82 */ /* 0x000fe20008000000 */
[----:B------:R-:W-:Y:S02]  /*3ff0*/  @UP1 UIMAD UR5, UR51, UR17, UR5 ;  /* 0x00000011330512a4 */ /* 0x000fe4000f8e0205 */
[----:B------:R4:W5:Y:S01]  /*4000*/  @!P6 LDG.E R251, desc[UR12][R4.64+0x80] ;  /* 0x0000800c04fbe981 */ /* 0x000962000c1e1900 */
[----:B------:R-:W-:-:S03]  /*4010*/  @UP1 UIMAD.WIDE.U32 UR6, UR51, UR16, UR6 ;  /* 0x00000010330612a5 */ /* 0x000fc6000f8e0006 */
[----:B------:R-:W5:Y:S01]  /*4020*/  @!P5 LDG.E R252, desc[UR12][R6.64] ;  /* 0x0000000c06fcd981 */ /* 0x000f62000c1e1900 */
[----:B------:R-:W-:Y:S02]  /*4030*/  @UP1 ULEA UR14, UP0, UR6, UR14, 0x2 ;  /* 0x0000000e060e1291 */ /* 0x000fe4000f80103f */
[----:B------:R-:W-:Y:S01]  /*4040*/  @UP1 UIADD3 UR5, UR7, UR5, URZ ;  /* 0x0000000507051290 */ /* 0x000fe2000fffe03f */
[----:B------:R-:W-:Y:S03]  /*4050*/  BAR.SYNC.DEFER_BLOCKING 0x0 ;  /* 0x0000000000007b1d */ /* 0x000fe60000010000 */
[----:B------:R-:W-:-:S03]  /*4060*/  @UP1 ULEA.HI.X UR15, UR6, UR15, UR5, 0x2, UP0 ;  /* 0x0000000f060f1291 */ /* 0x000fc600080f1405 */
[----:B------:R-:W-:Y:S01]  /*4070*/  @UP1 ULDC UR5, c[0x0][0x2e8] ;  /* 0x0000ba0000051ab9 */ /* 0x000fe20000000800 */
[----:B------:R-:W-:Y:S01]  /*4080*/  LEA R196, R218, UR4, 0x1 ;  /* 0x00000004dac47c11 */ /* 0x000fe2000f8e08ff */
[----:B------:R-:W-:Y:S01]  /*4090*/  IMAD.U32 R233, RZ, RZ, UR52 ;  /* 0x00000034ffe97e24 */ /* 0x000fe2000f8e00ff */
[----:B------:R-:W-:Y:S02]  /*40a0*/  USHF.L.U32 UR24, UR38, 0x4, URZ ;  /* 0x0000000426187899 */ /* 0x000fe4000800063f */
[----:B------:R-:W-:Y:S01]  /*40b0*/  USHF.L.U32 UR23, UR38, 0x3, URZ ;  /* 0x0000000326177899 */ /* 0x000fe2000800063f */
[----:B------:R-:W-:Y:S01]  /*40c0*/  VIADD R208, R217, 0x1800 ;  /* 0x00001800d9d07836 */ /* 0x000fe20000000000 */
[----:B------:R-:W-:Y:S01]  /*40d0*/  UIADD3 UR43, UR48, UR18, URZ ;  /* 0x00000012302b7290 */ /* 0x000fe2000fffe03f */
[----:B------:R-:W-:Y:S01]  /*40e0*/  IMAD.MOV.U32 R250, RZ, RZ, R238 ;  /* 0x000000fffffa7224 */ /* 0x000fe200078e00ee */
[----:B------:R-:W-:Y:S02]  /*40f0*/  CS2R R126, SRZ ;  /* 0x00000000007e7805 */ /* 0x000fe4000001ff00 */
[----:B------:R-:W-:Y:S01]  /*4100*/  CS2R R124, SRZ ;  /* 0x00000000007c7805 */ /* 0x000fe2000001ff00 */
[----:B----4-:R-:W-:Y:S01]  /*4110*/  IMAD.U32 R4, RZ, RZ, UR14 ;  /* 0x0000000eff047e24 */ /* 0x010fe2000f8e00ff */
[----:B------:R-:W-:Y:S01]  /*4120*/  CS2R R130, SRZ ;  /* 0x0000000000827805 */ /* 0x000fe2000001ff00 */
[----:B------:R-:W-:Y:S01]  /*4130*/  IMAD.U32 R5, RZ, RZ, UR15 ;  /* 0x0000000fff057e24 */ /* 0x000fe2000f8e00ff */
[----:B------:R-:W-:-:S02]  /*4140*/  CS2R R128, SRZ ;  /* 0x0000000000807805 */ /* 0x000fc4000001ff00 */
[----:B------:R-:W-:Y:S02]  /*4150*/  CS2R R122, SRZ ;  /* 0x00000000007a7805 */ /* 0x000fe4000001ff00 */
[----:B------:R-:W-:Y:S02]  /*4160*/  CS2R R120, SRZ ;  /* 0x0000000000787805 */ /* 0x000fe4000001ff00 */
[----:B------:R-:W-:Y:S01]  /*4170*/  CS2R R118, SRZ ;  /* 0x0000000000767805 */ /* 0x000fe2000001ff00 */
[----:B------:R-:W4:Y:S01]  /*4180*/  @P1 LDG.E R6, desc[UR12][R4.64] ;  /* 0x0000000c04061981 */ /* 0x000f22000c1e1900 */
[----:B------:R-:W-:Y:S02]  /*4190*/  CS2R R116, SRZ ;  /* 0x0000000000747805 */ /* 0x000fe4000001ff00 */
[----:B------:R-:W-:Y:S02]  /*41a0*/  CS2R R110, SRZ ;  /* 0x00000000006e7805 */ /* 0x000fe4000001ff00 */
[----:B------:R-:W-:Y:S01]  /*41b0*/  CS2R R108, SRZ ;  /* 0x00000000006c7805 */ /* 0x000fe2000001ff00 */
[----:B-1----:R-:W4:Y:S01]  /*41c0*/  LDG.E.64 R8, desc[UR12][R10.64] ;  /* 0x0000000c0a087981 */ /* 0x002f22000c1e1b00 */
        /* <DEDUP_REMOVED lines=23> */
[----:B------:R1:W4:Y:S01]  /*4340*/  LDG.E.64 R4, desc[UR12][R10.64+0x8] ;  /* 0x0000080c0a047981 */ /* 0x000322000c1e1b00 */
[----:B------:R-:W-:-:S02]  /*4350*/  CS2R R74, SRZ ;  /* 0x00000000004a7805 */ /* 0x000fc4000001ff00 */
[----:B------:R-:W-:Y:S02]  /*4360*/  CS2R R72, SRZ ;  /* 0x0000000000487805 */ /* 0x000fe4000001ff00 */
[----:B------:R-:W-:Y:S01]  /*4370*/  CS2R R70, SRZ ;  /* 0x0000000000467805 */ /* 0x000fe2000001ff00 */
[----:B------:R-:W2:Y:S01]  /*4380*/  LDSM.16.M88.4 R196, [R196+0x13400] ;  /* 0x01340000c4c4783b */ /* 0x000ea20000000200 */
[----:B------:R-:W-:Y:S02]  /*4390*/  CS2R R68, SRZ ;  /* 0x0000000000447805 */ /* 0x000fe4000001ff00 */
[----:B------:R-:W-:Y:S02]  /*43a0*/  CS2R R62, SRZ ;  /* 0x00000000003e7805 */ /* 0x000fe4000001ff00 */
[----:B------:R-:W-:Y:S01]  /*43b0*/  CS2R R60, SRZ ;  /* 0x00000000003c7805 */ /* 0x000fe2000001ff00 */
[----:B------:R-:W2:Y:S01]  /*43c0*/  LDSM.16.M88.4 R168, [R210] ;  /* 0x00000000d2a8783b */ /* 0x000ea20000000200 */
[----:B------:R-:W-:-:S02]  /*43d0*/  CS2R R66, SRZ ;  /* 0x0000000000427805 */ /* 0x000fc4000001ff00 */
[----:B------:R-:W-:Y:S02]  /*43e0*/  CS2R R64, SRZ ;  /* 0x0000000000407805 */ /* 0x000fe4000001ff00 */
[----:B------:R-:W-:Y:S01]  /*43f0*/  CS2R R58, SRZ ;  /* 0x00000000003a7805 */ /* 0x000fe2000001ff00 */
[----:B------:R-:W2:Y:S01]  /*4400*/  LDSM.16.M88.4 R172, [R210+0x400] ;  /* 0x00040000d2ac783b */ /* 0x000ea20000000200 */
[----:B------:R-:W-:Y:S02]  /*4410*/  CS2R R56, SRZ ;  /* 0x0000000000387805 */ /* 0x000fe4000001ff00 */
[----:B------:R-:W-:Y:S02]  /*4420*/  CS2R R54, SRZ ;  /* 0x0000000000367805 */ /* 0x000fe4000001ff00 */
[----:B------:R-:W-:Y:S01]  /*4430*/  CS2R R52, SRZ ;  /* 0x0000000000347805 */ /* 0x000fe2000001ff00 */
[----:B------:R-:W2:Y:S01]  /*4440*/  LDSM.16.M88.4 R184, [R210+0x2000] ;  /* 0x00200000d2b8783b */ /* 0x000ea20000000200 */
        /* <DEDUP_REMOVED lines=9> */
[----:B------:R-:W-:Y:S01]  /*44e0*/  CS2R R36, SRZ ;  /* 0x0000000000247805 */ /* 0x000fe2000001ff00 */
[----:B------:R-:W-:Y:S01]  /*44f0*/  ULDC UR8, c[0x0][0x394] ;  /* 0x0000e50000087ab9 */ /* 0x000fe20000000800 */
[----:B-1----:R-:W1:Y:S01]  /*4500*/  S2R R10, SR_TID.X ;  /* 0x00000000000a7919 */ /* 0x002e620000002100 */
[----:B------:R-:W-:Y:S02]  /*4510*/  UIMAD UR42, UR38, 0x18, URZ ;  /* 0x00000018262a78a4 */ /* 0x000fe4000f8e023f */
[----:B------:R-:W-:Y:S01]  /*4520*/  USHF.L.U32 UR41, UR38, 0x5, URZ ;  /* 0x0000000526297899 */ /* 0x000fe2000800063f */
[----:B------:R-:W2:Y:S01]  /*4530*/  LDSM.16.M88.4 R204, [R210+0x4400] ;  /* 0x00440000d2cc783b */ /* 0x000ea20000000200 */
[----:B------:R-:W-:Y:S02]  /*4540*/  UIADD3 UR34, UR24, 0x20, URZ ;  /* 0x0000002018227890 */ /* 0x000fe4000fffe03f */
[----:B------:R-:W-:Y:S01]  /*4550*/  UIADD3 UR29, UR24, 0x40, URZ ;  /* 0x00000040181d7890 */ /* 0x000fe2000fffe03f */
[----:B------:R-:W-:Y:S01]  /*4560*/  SEL R208, R208, R217, !P0 ;  /* 0x000000d9d0d07207 */ /* 0x000fe20004000000 */
[----:B------:R-:W-:-:S02]  /*4570*/  UIADD3 UR44, -UR9, 0x80, UR43 ;  /* 0x00000080092c7890 */ /* 0x000fc4000fffe12b */
[----:B------:R-:W-:Y:S02]  /*4580*/  UIMAD UR40, UR38, 0x28, URZ ;  /* 0x00000028262878a4 */ /* 0x000fe4000f8e023f */
[----:B------:R-:W-:Y:S02]  /*4590*/  UIMAD UR39, UR38, 0x30, URZ ;  /* 0x00000030262778a4 */ /* 0x000fe4000f8e023f */
[----:B------:R-:W-:Y:S01]  /*45a0*/  UIADD3 UR45, UR48, 0x80, URZ ;  /* 0x00000080302d7890 */ /* 0x000fe2000fffe03f */
[----:B------:R-:W-:Y:S01]  /*45b0*/  ULDC.U8 UR16, c[0x0][0x388] ;  /* 0x0000e20000107ab9 */ /* 0x000fe20000000000 */
[----:B------:R-:W-:Y:S01]  /*45c0*/  ULDC UR15, c[0x0][0x2ec] ;  /* 0x0000bb00000f7ab9 */ /* 0x000fe20000000800 */
[----:B-1----:R-:W-:Y:S01]  /*45d0*/  IMAD.SHL.U32 R10, R10, 0x2, RZ ;  /* 0x000000020a0a7824 */ /* 0x002fe200078e00ff */
[----:B------:R-:W-:-:S04]  /*45e0*/  UIADD3 UR33, UR23, UR34, URZ ;  /* 0x0000002217217290 */ /* 0x000fc8000fffe03f */
[----:B------:R-:W-:-:S04]  /*45f0*/  UIADD3 UR32, UR23, UR33, URZ ;  /* 0x0000002117207290 */ /* 0x000fc8000fffe03f */
[----:B------:R-:W-:Y:S01]  /*4600*/  UIADD3 UR31, UR23, UR32, URZ ;  /* 0x00000020171f7290 */ /* 0x000fe2000fffe03f */
[----:B------:R-:W-:-:S03]  /*4610*/  LEA R208, R208, UR4, 0x1 ;  /* 0x00000004d0d07c11 */ /* 0x000fc6000f8e08ff */
[----:B------:R-:W-:Y:S01]  /*4620*/  UIADD3 UR30, UR23, UR31, URZ ;  /* 0x0000001f171e7290 */ /* 0x000fe2000fffe03f */
[----:B------:R-:W-:Y:S01]  /*4630*/  UMOV UR17, UR8 ;  /* 0x0000000800117c82 */ /* 0x000fe20008000000 */
[----:B------:R-:W-:Y:S02]  /*4640*/  UIMAD UR38, UR38, 0x38, URZ ;  /* 0x00000038262678a4 */ /* 0x000fe4000f8e023f */
[----:B------:R-:W-:Y:S02]  /*4650*/  UIADD3 UR44, UR44, -UR54, URZ ;  /* 0x800000362c2c7290 */ /* 0x000fe4000fffe03f */
[----:B------:R-:W-:Y:S01]  /*4660*/  UIADD3 UR37, UR23, UR30, URZ ;  /* 0x0000001e17257290 */ /* 0x000fe2000fffe03f */
[----:B--2---:R1:W-:Y:S04]  /*4670*/  STL [R1+0x8], R2 ;  /* 0x0000080201007387 */ /* 0x0043e80000100800 */
[----:B---3--:R2:W-:Y:S01]  /*4680*/  STL [R1+0xc], R0 ;  /* 0x00000c0001007387 */ /* 0x0085e20000100800 */
[----:B-1----:R-:W4:Y:S01]  /*4690*/  @P1 MUFU.RCP R2, UR5 ;  /* 0x0000000500021d08 */ /* 0x002f220008001000 */
[----:B------:R-:W-:Y:S01]  /*46a0*/  UIMAD UR5, UR51, UR61, UR56 ;  /* 0x0000003d330572a4 */ /* 0x000fe2000f8e0238 */
[----:B--2---:R-:W-:-:S03]  /*46b0*/  LEA.HI R0, R21, R20, RZ, 0x6 ;  /* 0x0000001415007211 */ /* 0x004fc600078f30ff */
[----:B------:R-:W-:Y:S01]  /*46c0*/  USHF.L.U32 UR5, UR5, 0x5, URZ ;  /* 0x0000000505057899 */ /* 0x000fe2000800063f */
[----:B------:R-:W-:-:S03]  /*46d0*/  SHF.R.S32.HI R0, RZ, 0x6, R0 ;  /* 0x00000006ff007819 */ /* 0x000fc60000011400 */
[----:B------:R-:W-:Y:S01]  /*46e0*/  USHF.R.S32.HI UR6, URZ, 0x1f, UR5 ;  /* 0x0000001f3f067899 */ /* 0x000fe20008011405 */
[----:B----4-:R-:W-:Y:S01]  /*46f0*/  @P1 FMUL.FTZ R6, R6, R2 ;  /* 0x0000000206061220 */ /* 0x010fe20000410000 */
[----:B------:R-:W-:Y:S02]  /*4700*/  IMAD.U32 R2, RZ, RZ, UR52 ;  /* 0x00000034ff027e24 */ /* 0x000fe4000f8e00ff */
[----:B------:R-:W-:Y:S01]  /*4710*/  IMAD.SHL.U32 R7, R0, 0x20, RZ ;  /* 0x0000002000077824 */ /* 0x000fe200078e00ff */
[----:B------:R-:W-:Y:S01]  /*4720*/  R2UR UR11, R9 ;  /* 0x00000000090b72ca */ /* 0x000fe200000e0000 */
[----:B------:R-:W-:Y:S01]  /*4730*/  IMAD R2, R2, 0x4, R0 ;  /* 0x0000000402027824 */ /* 0x000fe200078e0200 */
[----:B------:R-:W-:Y:S02]  /*4740*/  @P1 R2UR UR7, R6 ;  /* 0x00000000060712ca */ /* 0x000fe400000e0000 */
[----:B------:R-:W-:Y:S02]  /*4750*/  SHF.R.S32.HI R0, RZ, 0x1f, R18 ;  /* 0x0000001fff007819 */ /* 0x000fe40000011412 */
[----:B------:R-:W-:-:S02]  /*4760*/  R2UR UR14, R8 ;  /* 0x00000000080e72ca */ /* 0x000fc400000e0000 */
[----:B------:R-:W-:-:S05]  /*4770*/  LOP3.LUT R7, R7, 0x6, R10, 0xf8, !PT ;  /* 0x0000000607077812 */ /* 0x000fca00078ef80a */
[----:B------:R-:W-:Y:S01]  /*4780*/  IMAD R233, R233, 0x80, R7 ;  /* 0x00000080e9e97824 */ /* 0x000fe200078e0207 */
[----:B------:R-:W-:-:S04]  /*4790*/  IADD3 R18, P2, P1, R4, UR5, R18 ;  /* 0x0000000504127c10 */ /* 0x000fc8000f95e012 */
[----:B------:R-:W-:Y:S01]  /*47a0*/  IADD3.X R4, R5, UR6, R0, P2, P1 ;  /* 0x0000000605047c10 */ /* 0x000fe200097e2400 */
[----:B------:R-:W-:Y:S02]  /*47b0*/  VIADD R0, R220, 0x1800 ;  /* 0x00001800dc007836 */ /* 0x000fe40000000000 */
[----:B------:R-:W-:-:S03]  /*47c0*/  IMAD.WIDE.U32 R6, R18, -0x2daee0ad, RZ ;  /* 0xd2511f5312067825 */ /* 0x000fc600078e00ff */
[----:B------:R-:W-:Y:S01]  /*47d0*/  SEL R209, R0, R220, !P0 ;  /* 0x000000dc00d17207 */ /* 0x000fe20004000000 */
[----:B------:R-:W-:Y:S01]  /*47e0*/  IMAD R5, RZ, RZ, -UR28 ;  /* 0x8000001cff057e24 */ /* 0x000fe2000f8e02ff */
[----:B------:R-:W-:Y:S02]  /*47f0*/  LOP3.LUT R0, R2, UR11, RZ, 0x3c, !PT ;  /* 0x0000000b02007c12 */ /* 0x000fe4000f8e3cff */
[----:B------:R-:W-:Y:S02]  /*4800*/  LOP3.LUT R2, R4, UR14, RZ, 0x3c, !PT ;  /* 0x0000000e04027c12 */ /* 0x000fe4000f8e3cff */
[----:B------:R-:W-:Y:S01]  /*4810*/  LOP3.LUT R0, R7, R0, RZ, 0x3c, !PT ;  /* 0x0000000007007212 */ /* 0x000fe200078e3cff */
[----:B------:R1:W-:Y:S04]  /*4820*/  STL [R1+0x1c], R5 ;  /* 0x00001c0501007387 */ /* 0x0003e80000100800 */
[----:B------:R1:W-:Y:S04]  /*4830*/  STL.64 [R1+0x30], R6 ;  /* 0x0000300601007387 */ /* 0x0003e80000100a00 */
[----:B------:R1:W-:Y:S04]  /*4840*/  STL [R1+0x18], R2 ;  /* 0x0000180201007387 */ /* 0x0003e80000100800 */
[----:B------:R1:W-:Y:S01]  /*4850*/  STL [R1+0x2c], R0 ;  /* 0x00002c0001007387 */ /* 0x0003e20000100800 */
[----:B------:R-:W-:-:S04]  /*4860*/  UIADD3 UR28, UR23, UR29, URZ ;  /* 0x0000001d171c7290 */ /* 0x000fc8000fffe03f */
[----:B------:R-:W-:-:S04]  /*4870*/  UIADD3 UR27, UR23, UR28, URZ ;  /* 0x0000001c171b7290 */ /* 0x000fc8000fffe03f */
[----:B------:R-:W-:Y:S01]  /*4880*/  UIADD3 UR26, UR23, UR27, URZ ;  /* 0x0000001b171a7290 */ /* 0x000fe2000fffe03f */
[----:B------:R-:W-:-:S03]  /*4890*/  LEA R209, R209, UR4, 0x1 ;  /* 0x00000004d1d17c11 */ /* 0x000fc6000f8e08ff */
[----:B------:R-:W-:Y:S01]  /*48a0*/  UIADD3 UR25, UR23, UR26, URZ ;  /* 0x0000001a17197290 */ /* 0x000fe2000fffe03f */
[----:B------:R-:W-:Y:S01]  /*48b0*/  UMOV UR5, URZ ;  /* 0x0000003f00057c82 */ /* 0x000fe20008000000 */
[----:B------:R-:W-:Y:S02]  /*48c0*/  @UP1 UMOV UR5, UR7 ;  /* 0x0000000700051c82 */ /* 0x000fe40008000000 */
[----:B------:R-:W-:-:S12]  /*48d0*/  UIADD3 UR36, UR23, UR25, URZ ;  /* 0x0000001917247290 */ /* 0x000fd8000fffe03f */
.L_x_691:
[----:B------:R-:W0:Y:S01]  /*48e0*/  LDGDEPBAR ;  /* 0x00000000000079af */ /* 0x000e220000000000 */
[----:B-1----:R-:W-:Y:S01]  /*48f0*/  LEA R0, R218, UR4, 0x1 ;  /* 0x00000004da007c11 */ /* 0x002fe2000f8e08ff */
[----:B------:R-:W-:Y:S01]  /*4900*/  IMAD.IADD R2, R219, 0x1, R209 ;  /* 0x00000001db027824 */ /* 0x000fe200078e02d1 */
[----:B------:R-:W-:Y:S01]  /*4910*/  USHF.L.U32 UR6, UR10, 0x6, URZ ;  /* 0x000000060a067899 */ /* 0x000fe2000800063f */
[----:B------:R-:W-:Y:S01]  /*4920*/  IMAD.MOV.U32 R248, RZ, RZ, R226 ;  /* 0x000000fffff87224 */ /* 0x000fe200078e00e2 */
[----:B------:R-:W-:Y:S01]  /*4930*/  UMOV UR8, UR59 ;  /* 0x0000003b00087c82 */ /* 0x000fe20008000000 */
[----:B------:R-:W-:Y:S01]  /*4940*/  IMAD.MOV.U32 R249, RZ, RZ, R225 ;  /* 0x000000fffff97224 */ /* 0x000fe200078e00e1 */
[----:B------:R-:W-:Y:S01]  /*4950*/  UISETP.GE.AND UP0, UPT, UR6, UR44, UPT ;  /* 0x0000002c0600728c */ /* 0x000fe2000bf06270 */
[----:B------:R-:W-:Y:S04]  /*4960*/  DEPBAR.LE SB0, 0x0 ;  /* 0x000080000000791a */ /* 0x000fe80000000000 */
[----:B------:R-:W-:Y:S06]  /*4970*/  BAR.SYNC.DEFER_BLOCKING 0x0 ;  /* 0x0000000000007b1d */ /* 0x000fec0000010000 */
[----:B------:R-:W-:Y:S06]  /*4980*/  LDSM.16.M88.4 R32, [R209] ;  /* 0x00000000d120783b */ /* 0x000fec0000000200 */
[----:B------:R-:W1:Y:S06]  /*4990*/  LDSM.16.M88.4 R16, [R0+0x9000] ;  /* 0x009000000010783b */ /* 0x000e6c0000000200 */
[----:B------:R-:W2:Y:S06]  /*49a0*/  LDSM.16.M88.4 R28, [R209+0x800] ;  /* 0x00080000d11c783b */ /* 0x000eac0000000200 */
[----:B------:R-:W3:Y:S06]  /*49b0*/  LDSM.16.M88.4 R132, [R0+0x9400] ;  /* 0x009400000084783b */ /* 0x000eec0000000200 */
[----:B------:R-:W-:Y:S06]  /*49c0*/  LDSM.16.M88.4 R136, [R2] ;  /* 0x000000000288783b */ /* 0x000fec0000000200 */
[----:B------:R-:W4:Y:S06]  /*49d0*/  LDSM.16.M88.4 R140, [R210+-0x6000] ;  /* 0xffa00000d28c783b */ /* 0x000f2c0000000200 */
[----:B------:R-:W4:Y:S06]  /*49e0*/  LDSM.16.M88.4 R144, [R2+0x800] ;  /* 0x000800000290783b */ /* 0x000f2c0000000200 */
[----:B------:R-:W4:Y:S01]  /*49f0*/  LDSM.16.M88.4 R148, [R210+-0x5c00] ;  /* 0xffa40000d294783b */ /* 0x000f220000000200 */
[-C--:B-1----:R-:W-:Y:S05]  /*4a00*/  HMMA.16816.F32 R4, R32, R16.reuse, RZ ;  /* 0x000000102004723c */ /* 0x082fea00000018ff */
[----:B------:R-:W-:Y:S01]  /*4a10*/  LDSM.16.M88.4 R152, [R209+0x1800] ;  /* 0x00180000d198783b */ /* 0x000fe20000000200 */
[C---:B--2---:R-:W-:Y:S05]  /*4a20*/  HMMA.16816.F32 R8, R28.reuse, R16, RZ ;  /* 0x000000101c08723c */ /* 0x044fea00000018ff */
[----:B------:R-:W-:Y:S01]  /*4a30*/  LDSM.16.M88.4 R156, [R0+0xb400] ;  /* 0x00b40000009c783b */ /* 0x000fe20000000200 */
        /* <DEDUP_REMOVED lines=16> */
[----:B------:R-:W-:Y:S01]  /*4b40*/  IMAD.U32 R144, RZ, RZ, UR22 ;  /* 0x00000016ff907e24 */ /* 0x000fe2000f8e00ff */
[----:B------:R-:W-:Y:S03]  /*4b50*/  LDSM.16.M88.4 R136, [R2+0x1000] ;  /* 0x001000000288783b */ /* 0x000fe60000000200 */
[----:B------:R-:W-:Y:S01]  /*4b60*/  IMAD.U32 R145, RZ, RZ, UR19 ;  /* 0x00000013ff917e24 */ /* 0x000fe2000f8e00ff */
[C---:B------:R-:W-:Y:S02]  /*4b70*/  LEA R144, P0, R247.reuse, R144, 0x2 ;  /* 0x00000090f7907211 */ /* 0x040fe400078010ff */
[----:B------:R-:W-:Y:S03]  /*4b80*/  LDSM.16.M88.4 R148, [R209+0x2800] ;  /* 0x00280000d194783b */ /* 0x000fe60000000200 */
[C---:B------:R-:W-:Y:S05]  /*4b90*/  LEA.HI.X.SX32 R145, R247.reuse, R145, 0x2, P0 ;  /* 0x00000091f7917211 */ /* 0x040fea00000f16ff */
[----:B-----5:R-:W5:Y:S01]  /*4ba0*/  LDG.E R224, desc[UR12][R144.64] ;  /* 0x0000000c90e07981 */ /* 0x020f62000c1e1900 */
[-C--:B-1----:R-:W-:Y:S05]  /*4bb0*/  HMMA.16816.F32 R4, R132, R140.reuse, R4 ;  /* 0x0000008c8404723c */ /* 0x082fea0000001804 */
[----:B------:R-:W5:Y:S01]  /*4bc0*/  LDG.E R223, desc[UR12][R144.64+0x20] ;  /* 0x0000200c90df7981 */ /* 0x000f62000c1e1900 */
[C---:B------:R-:W-:Y:S05]  /*4bd0*/  HMMA.16816.F32 R8, R152.reuse, R140, R8 ;  /* 0x0000008c9808723c */ /* 0x040fea0000001808 */
[----:B------:R-:W5:Y:S06]  /*4be0*/  LDG.E R222, desc[UR12][R144.64+0x80] ;  /* 0x0000800c90de7981 */ /* 0x000f6c000c1e1900 */
[----:B------:R1:W5:Y:S01]  /*4bf0*/  LDG.E R221, desc[UR12][R144.64+0xa0] ;  /* 0x0000a00c90dd7981 */ /* 0x000362000c1e1900 */
[-C--:B------:R-:W-:Y:S06]  /*4c00*/  HMMA.16816.F32 R12, R152, R142.reuse, R12 ;  /* 0x0000008e980c723c */ /* 0x080fec000000180c */
[C---:B------:R-:W-:Y:S01]  /*4c10*/  HMMA.16816.F32 R16, R132.reuse, R142, R16 ;  /* 0x0000008e8410723c */ /* 0x040fe20000001810 */
[----:B------:R-:W2:Y:S05]  /*4c20*/  LDSM.16.M88.4 R140, [R210+-0x4000] ;  /* 0xffc00000d28c783b */ /* 0x000eaa0000000200 */
[-C--:B------:R-:W-:Y:S06]  /*4c30*/  HMMA.16816.F32 R20, R132, R156.reuse, R20 ;  /* 0x0000009c8414723c */ /* 0x080fec0000001814 */
[C---:B------:R-:W-:Y:S06]  /*4c40*/  HMMA.16816.F32 R24, R152.reuse, R156, R24 ;  /* 0x0000009c9818723c */ /* 0x040fec0000001818 */
[-C--:B------:R-:W-:Y:S01]  /*4c50*/  HMMA.16816.F32 R28, R152, R158.reuse, R28 ;  /* 0x0000009e981c723c */ /* 0x080fe2000000181c */
[----:B-1----:R-:W1:Y:S05]  /*4c60*/  LDSM.16.M88.4 R144, [R2+0x1800] ;  /* 0x001800000290783b */ /* 0x002e6a0000000200 */
[----:B------:R-:W-:Y:S01]  /*4c70*/  HMMA.16816.F32 R32, R132, R158, R32 ;  /* 0x0000009e8420723c */ /* 0x000fe20000001820 */
[----:B------:R-:W3:Y:S06]  /*4c80*/  LDSM.16.M88.4 R132, [R210+-0x3c00] ;  /* 0xffc40000d284783b */ /* 0x000eec0000000200 */
[----:B------:R-:W-:Y:S01]  /*4c90*/  LDSM.16.M88.4 R152, [R0+0xd400] ;  /* 0x00d400000098783b */ /* 0x000fe20000000200 */
[-C--:B--2---:R-:W-:Y:S06]  /*4ca0*/  HMMA.16816.F32 R4, R136, R140.reuse, R4 ;  /* 0x0000008c8804723c */ /* 0x084fec0000001804 */
[C---:B-1----:R-:W-:Y:S06]  /*4cb0*/  HMMA.16816.F32 R8, R144.reuse, R140, R8 ;  /* 0x0000008c9008723c */ /* 0x042fec0000001808 */
[-C--:B------:R-:W-:Y:S06]  /*4cc0*/  HMMA.16816.F32 R12, R144, R142.reuse, R12 ;  /* 0x0000008e900c723c */ /* 0x080fec000000180c */
[C---:B------:R-:W-:Y:S01]  /*4cd0*/  HMMA.16816.F32 R16, R136.reuse, R142, R16 ;  /* 0x0000008e8810723c */ /* 0x040fe20000001810 */
[----:B------:R-:W-:Y:S05]  /*4ce0*/  LDSM.16.M88.4 R140, [R209+0x2000] ;  /* 0x00200000d18c783b */ /* 0x000fea0000000200 */
[-C--:B---3--:R-:W-:Y:S06]  /*4cf0*/  HMMA.16816.F32 R20, R136, R132.reuse, R20 ;  /* 0x000000848814723c */ /* 0x088fec0000001814 */
[C---:B------:R-:W-:Y:S06]  /*4d00*/  HMMA.16816.F32 R24, R144.reuse, R132, R24 ;  /* 0x000000849018723c */ /* 0x040fec0000001818 */
[-C--:B------:R-:W-:Y:S01]  /*4d10*/  HMMA.16816.F32 R28, R144, R134.reuse, R28 ;  /* 0x00000086901c723c */ /* 0x080fe2000000181c */
[----:B------:R1:W2:Y:S05]  /*4d20*/  LDSM.16.M88.4 R144, [R0+0xd000] ;  /* 0x00d000000090783b */ /* 0x0002aa0000000200 */
[----:B------:R-:W-:Y:S01]  /*4d30*/  HMMA.16816.F32 R32, R136, R134, R32 ;  /* 0x000000868820723c */ /* 0x000fe20000001820 */
[----:B------:R-:W-:Y:S06]  /*4d40*/  LDSM.16.M88.4 R132, [R2+0x2000] ;  /* 0x002000000284783b */ /* 0x000fec0000000200 */
[----:B------:R-:W3:Y:S01]  /*4d50*/  LDSM.16.M88.4 R136, [R210+-0x2000] ;  /* 0xffe00000d288783b */ /* 0x000ee20000000200 */
[----:B-1----:R-:W-:Y:S05]  /*4d60*/  IADD3 R0, R247, -UR18, -R233 ;  /* 0x80000012f7007c10 */ /* 0x002fea000fffe8e9 */
[----:B------:R-:W-:Y:S04]  /*4d70*/  VIADD R0, R0, UR9 ;  /* 0x0000000900007c36 */ /* 0x000fe80008000000 */
[----:B------:R-:W-:Y:S01]  /*4d80*/  VIADD R0, R0, UR6 ;  /* 0x0000000600007c36 */ /* 0x000fe20008000000 */
[-C--:B--2---:R-:W-:Y:S06]  /*4d90*/  HMMA.16816.F32 R4, R140, R144.reuse, R4 ;  /* 0x000000908c04723c */ /* 0x084fec0000001804 */
[C---:B------:R-:W-:Y:S06]  /*4da0*/  HMMA.16816.F32 R8, R148.reuse, R144, R8 ;  /* 0x000000909408723c */ /* 0x040fec0000001808 */
[-C--:B------:R-:W-:Y:S06]  /*4db0*/  HMMA.16816.F32 R12, R148, R146.reuse, R12 ;  /* 0x00000092940c723c */ /* 0x080fec000000180c */
[C---:B------:R-:W-:Y:S01]  /*4dc0*/  HMMA.16816.F32 R16, R140.reuse, R146, R16 ;  /* 0x000000928c10723c */ /* 0x040fe20000001810 */
[----:B------:R1:W2:Y:S05]  /*4dd0*/  LDSM.16.M88.4 R144, [R2+0x2800] ;  /* 0x002800000290783b */ /* 0x0002aa0000000200 */
[-C--:B------:R-:W-:Y:S06]  /*4de0*/  HMMA.16816.F32 R20, R140, R152.reuse, R20 ;  /* 0x000000988c14723c */ /* 0x080fec0000001814 */
[C---:B------:R-:W-:Y:S06]  /*4df0*/  HMMA.16816.F32 R24, R148.reuse, R152, R24 ;  /* 0x000000989418723c */ /* 0x040fec0000001818 */
[-C--:B------:R-:W-:Y:S01]  /*4e00*/  HMMA.16816.F32 R28, R148, R154.reuse, R28 ;  /* 0x0000009a941c723c */ /* 0x080fe2000000181c */
[----:B------:R-:W4:Y:S04]  /*4e10*/  LDSM.16.M88.4 R148, [R210+-0x1c00] ;  /* 0xffe40000d294783b */ /* 0x000f280000000200 */
[C---:B------:R-:W-:Y:S01]  /*4e20*/  VIADD R152, R0.reuse, 0xffffffe8 ;  /* 0xffffffe800987836 */ /* 0x040fe20000000000 */
[----:B------:R-:W-:Y:S05]  /*4e30*/  HMMA.16816.F32 R32, R140, R154, R32 ;  /* 0x0000009a8c20723c */ /* 0x000fea0000001820 */
[----:B-1----:R-:W-:Y:S01]  /*4e40*/  VIADD R2, R0, 0x28 ;  /* 0x0000002800027836 */ /* 0x002fe20000000000 */
[-C--:B---3--:R-:W-:Y:S05]  /*4e50*/  HMMA.16816.F32 R4, R132, R136.reuse, R4 ;  /* 0x000000888404723c */ /* 0x088fea0000001804 */
[----:B------:R-:W-:Y:S01]  /*4e60*/  ISETP.GE.AND P0, PT, R2, RZ, PT ;  /* 0x000000ff0200720c */ /* 0x000fe20003f06270 */
[C---:B------:R-:W-:Y:S02]  /*4e70*/  VIADD R142, R0.reuse, 0xffffffff ;  /* 0xffffffff008e7836 */ /* 0x040fe40000000000 */
[----:B------:R-:W-:Y:S03]  /*4e80*/  VIADD R141, R0, 0x8 ;  /* 0x00000008008d7836 */ /* 0x000fe60000000000 */
[----:B------:R-:W-:Y:S01]  /*4e90*/  ISETP.GE.AND P1, PT, R142, RZ, PT ;  /* 0x000000ff8e00720c */ /* 0x000fe20003f26270 */
[C---:B--2---:R-:W-:Y:S04]  /*4ea0*/  HMMA.16816.F32 R8, R144.reuse, R136, R8 ;  /* 0x000000889008723c */ /* 0x044fe80000001808 */
[----:B------:R-:W-:Y:S01]  /*4eb0*/  ISETP.GE.AND P6, PT, R141, RZ, PT ;  /* 0x000000ff8d00720c */ /* 0x000fe20003fc6270 */
[C---:B------:R-:W-:Y:S01]  /*4ec0*/  VIADD R140, R0.reuse, 0x7 ;  /* 0x00000007008c7836 */ /* 0x040fe20000000000 */
[----:B------:R-:W-:Y:S01]  /*4ed0*/  @!P0 IADD3 R2, -R0, -0x28, RZ ;  /* 0xffffffd800028810 */ /* 0x000fe20007ffe1ff */
[-C--:B------:R-:W-:Y:S03]  /*4ee0*/  HMMA.16816.F32 R12, R144, R138.reuse, R12 ;  /* 0x0000008a900c723c */ /* 0x080fe6000000180c */
[----:B------:R-:W-:Y:S01]  /*4ef0*/  ISETP.GE.AND P5, PT, R140, RZ, PT ;  /* 0x000000ff8c00720c */ /* 0x000fe20003fa6270 */
[C---:B------:R-:W-:Y:S01]  /*4f00*/  VIADD R137, R0.reuse, 0x18 ;  /* 0x0000001800897836 */ /* 0x040fe20000000000 */
[----:B------:R-:W-:Y:S01]  /*4f10*/  I2FP.F32.S32 R2, R2 ;  /* 0x0000000200027245 */ /* 0x000fe20000201400 */
[C---:B------:R-:W-:Y:S04]  /*4f20*/  HMMA.16816.F32 R16, R132.reuse, R138, R16 ;  /* 0x0000008a8410723c */ /* 0x040fe80000001810 */
[----:B------:R-:W-:Y:S01]  /*4f30*/  ISETP.GE.AND P2, PT, R137, RZ, PT ;  /* 0x000000ff8900720c */ /* 0x000fe20003f46270 */
[C---:B------:R-:W-:Y:S01]  /*4f40*/  VIADD R136, R0.reuse, 0x17 ;  /* 0x0000001700887836 */ /* 0x040fe20000000000 */
[----:B------:R-:W-:Y:S01]  /*4f50*/  @!P1 IADD3 R142, -R0, 0x1, RZ ;  /* 0x00000001008e9810 */ /* 0x000fe20007ffe1ff */
[-C--:B----4-:R-:W-:Y:S03]  /*4f60*/  HMMA.16816.F32 R20, R132, R148.reuse, R20 ;  /* 0x000000948414723c */ /* 0x090fe60000001814 */
[----:B------:R-:W-:Y:S01]  /*4f70*/  ISETP.GE.AND P1, PT, R136, RZ, PT ;  /* 0x000000ff8800720c */ /* 0x000fe20003f26270 */
[----:B------:R-:W-:Y:S01]  /*4f80*/  FFMA.FTZ R10, R2, -UR5, R10 ;  /* 0x80000005020a7c23 */ /* 0x000fe2000801000a */
[C---:B------:R-:W-:Y:S01]  /*4f90*/  @!P6 IADD3 R141, -R0.reuse, -0x8, RZ ;  /* 0xfffffff8008de810 */ /* 0x040fe20007ffe1ff */
[C---:B------:R-:W-:Y:S05]  /*4fa0*/  HMMA.16816.F32 R24, R144.reuse, R148, R24 ;  /* 0x000000949018723c */ /* 0x040fea0000001818 */
[C---:B------:R-:W-:Y:S01]  /*4fb0*/  @!P5 IADD3 R140, -R0.reuse, -0x7, RZ ;  /* 0xfffffff9008cd810 */ /* 0x040fe20007ffe1ff */
[-C--:B------:R-:W-:Y:S05]  /*4fc0*/  HMMA.16816.F32 R28, R144, R150.reuse, R28 ;  /* 0x00000096901c723c */ /* 0x080fea000000181c */
[C---:B------:R-:W-:Y:S01]  /*4fd0*/  @!P2 IADD3 R137, -R0.reuse, -0x18, RZ ;  /* 0xffffffe80089a810 */ /* 0x040fe20007ffe1ff */
[C---:B------:R-:W-:Y:S01]  /*4fe0*/  VIADD R2, R0.reuse, 0x27 ;  /* 0x0000002700027836 */ /* 0x040fe20000000000 */
[C---:B------:R-:W-:Y:S01]  /*4ff0*/  @!P1 IADD3 R136, -R0.reuse, -0x17, RZ ;  /* 0xffffffe900889810 */ /* 0x040fe20007ffe1ff */
[----:B------:R-:W-:Y:S01]  /*5000*/  VIADD R139, R0, 0x20 ;  /* 0x00000020008b7836 */ /* 0x000fe20000000000 */
[----:B------:R-:W-:Y:S01]  /*5010*/  ISETP.GE.AND P1, PT, R152, RZ, PT ;  /* 0x000000ff9800720c */ /* 0x000fe20003f26270 */
[----:B------:R-:W-:Y:S04]  /*5020*/  HMMA.16816.F32 R32, R132, R150, R32 ;  /* 0x000000968420723c */ /* 0x000fe80000001820 */
[----:B------:R-:W-:Y:S01]  /*5030*/  ISETP.GE.AND P0, PT, R2, RZ, PT ;  /* 0x000000ff0200720c */ /* 0x000fe20003f06270 */
[C---:B------:R-:W-:Y:S01]  /*5040*/  VIADD R138, R0.reuse, 0x1f ;  /* 0x0000001f008a7836 */ /* 0x040fe20000000000 */
[----:B------:R-:W-:Y:S01]  /*5050*/  ISETP.GE.AND P4, PT, R139, RZ, PT ;  /* 0x000000ff8b00720c */ /* 0x000fe20003f86270 */
[----:B------:R-:W-:Y:S01]  /*5060*/  VIADD R144, R0, 0xfffffff8 ;  /* 0xfffffff800907836 */ /* 0x000fe20000000000 */
[----:B------:R-:W-:Y:S02]  /*5070*/  I2FP.F32.S32 R142, R142 ;  /* 0x0000008e008e7245 */ /* 0x000fe40000201400 */
[----:B------:R-:W-:Y:S01]  /*5080*/  ISETP.GE.AND P3, PT, R138, RZ, PT ;  /* 0x000000ff8a00720c */ /* 0x000fe20003f66270 */
[----:B------:R-:W-:Y:S01]  /*5090*/  VIADD R146, R0, 0xfffffff0 ;  /* 0xfffffff000927836 */ /* 0x000fe20000000000 */
[----:B------:R-:W-:Y:S01]  /*50a0*/  ISETP.GE.AND P6, PT, R144, RZ, PT ;  /* 0x000000ff9000720c */ /* 0x000fe20003fc6270 */
[C---:B------:R-:W-:Y:S01]  /*50b0*/  VIADD R143, R0.reuse, 0xfffffff7 ;  /* 0xfffffff7008f7836 */ /* 0x040fe20000000000 */
[C---:B------:R-:W-:Y:S01]  /*50c0*/  @!P1 IADD3 R152, -R0.reuse, 0x18, RZ ;  /* 0x0000001800989810 */ /* 0x040fe20007ffe1ff */
[C---:B------:R-:W-:Y:S01]  /*50d0*/  VIADD R145, R0.reuse, 0xffffffef ;  /* 0xffffffef00917836 */ /* 0x040fe20000000000 */
[----:B------:R-:W-:Y:S01]  /*50e0*/  I2FP.F32.S32 R141, R141 ;  /* 0x0000008d008d7245 */ /* 0x000fe20000201400 */
[C---:B------:R-:W-:Y:S01]  /*50f0*/  VIADD R148, R0.reuse, 0x10 ;  /* 0x0000001000947836 */ /* 0x040fe20000000000 */
[C---:B------:R-:W-:Y:S01]  /*5100*/  @!P0 IADD3 R2, -R0.reuse, -0x27, RZ ;  /* 0xffffffd900028810 */ /* 0x040fe20007ffe1ff */
[----:B------:R-:W-:Y:S01]  /*5110*/  VIADD R147, R0, 0xf ;  /* 0x0000000f00937836 */ /* 0x000fe20000000000 */
[----:B------:R-:W-:Y:S01]  /*5120*/  ISETP.GE.AND P0, PT, R146, RZ, PT ;  /* 0x000000ff9200720c */ /* 0x000fe20003f06270 */
[C---:B------:R-:W-:Y:S01]  /*5130*/  VIADD R149, R0.reuse, 0xffffffe7 ;  /* 0xffffffe700957836 */ /* 0x040fe20000000000 */
[----:B------:R-:W-:Y:S01]  /*5140*/  @!P4 IADD3 R139, -R0, -0x20, RZ ;  /* 0xffffffe0008bc810 */ /* 0x000fe20007ffe1ff */
[----:B------:R-:W-:Y:S01]  /*5150*/  FFMA.FTZ R5, R142, -UR5, R5 ;  /* 0x800000058e057c23 */ /* 0x000fe20008010005 */
[C---:B------:R-:W-:Y:S01]  /*5160*/  @!P3 IADD3 R138, -R0.reuse, -0x1f, RZ ;  /* 0xffffffe1008ab810 */ /* 0x040fe20007ffe1ff */
[----:B------:R-:W-:Y:S01]  /*5170*/  FFMA.FTZ R6, R141, -UR5, R6 ;  /* 0x800000058d067c23 */ /* 0x000fe20008010006 */
[----:B------:R-:W-:Y:S01]  /*5180*/  @!P6 IADD3 R144, -R0, 0x8, RZ ;  /* 0x000000080090e810 */ /* 0x000fe20007ffe1ff */
[----:B------:R-:W-:Y:S01]  /*5190*/  FFMA.FTZ R19, R142, -UR5, R19 ;  /* 0x800000058e137c23 */ /* 0x000fe20008010013 */
[----:B------:R-:W-:Y:S01]  /*51a0*/  ISETP.GE.AND P5, PT, R143, RZ, PT ;  /* 0x000000ff8f00720c */ /* 0x000fe20003fa6270 */
[----:B------:R-:W-:Y:S01]  /*51b0*/  FFMA.FTZ R28, R141, -UR5, R28 ;  /* 0x800000058d1c7c23 */ /* 0x000fe2000801001c */
[----:B------:R-:W-:Y:S02]  /*51c0*/  ISETP.GE.AND P4, PT, R145, RZ, PT ;  /* 0x000000ff9100720c */ /* 0x000fe40003f86270 */
[----:B------:R-:W-:Y:S02]  /*51d0*/  ISETP.GE.AND P3, PT, R148, RZ, PT ;  /* 0x000000ff9400720c */ /* 0x000fe40003f66270 */
[----:B------:R-:W-:Y:S02]  /*51e0*/  ISETP.GE.AND P2, PT, R147, RZ, PT ;  /* 0x000000ff9300720c */ /* 0x000fe40003f46270 */
[----:B------:R-:W-:Y:S02]  /*51f0*/  ISETP.GE.AND P6, PT, R149, RZ, PT ;  /* 0x000000ff9500720c */ /* 0x000fe40003fc6270 */
[C---:B------:R-:W-:Y:S02]  /*5200*/  @!P0 IADD3 R146, -R0.reuse, 0x10, RZ ;  /* 0x0000001000928810 */ /* 0x040fe40007ffe1ff */
[----:B------:R-:W-:Y:S02]  /*5210*/  PLOP3.LUT P0, PT, PT, PT, UP0, 0x80, 0x0 ;  /* 0x000000000000781c */ /* 0x000fe40003f0f008 */
[C---:B------:R-:W-:Y:S02]  /*5220*/  @!P5 IADD3 R143, -R0.reuse, 0x9, RZ ;  /* 0x00000009008fd810 */ /* 0x040fe40007ffe1ff */
[C---:B------:R-:W-:Y:S02]  /*5230*/  @!P4 IADD3 R145, -R0.reuse, 0x11, RZ ;  /* 0x000000110091c810 */ /* 0x040fe40007ffe1ff */
[C---:B------:R-:W-:Y:S02]  /*5240*/  @!P3 IADD3 R148, -R0.reuse, -0x10, RZ ;  /* 0xfffffff00094b810 */ /* 0x040fe40007ffe1ff */
[C---:B------:R-:W-:Y:S02]  /*5250*/  @!P2 IADD3 R147, -R0.reuse, -0xf, RZ ;  /* 0xfffffff10093a810 */ /* 0x040fe40007ffe1ff */
[----:B------:R-:W-:Y:S02]  /*5260*/  @!P6 IADD3 R149, -R0, 0x19, RZ ;  /* 0x000000190095e810 */ /* 0x000fe40007ffe1ff */
[----:B------:R-:W-:Y:S02]  /*5270*/  IABS R0, R0 ;  /* 0x0000000000007213 */ /* 0x000fe40000000000 */
        /* <DEDUP_REMOVED lines=34> */
[C---:B------:R-:W-:Y:S01]  /*54a0*/  FFMA.FTZ R25, R147.reuse, -UR5, R25 ;  /* 0x8000000593197c23 */ /* 0x040fe20008010019 */
[----:B------:R-:W-:Y:S01]  /*54b0*/  FFMA.FTZ R29, R140, -UR5, R29 ;  /* 0x800000058c1d7c23 */ /* 0x000fe2000801001d */
[----:B------:R-:W-:Y:S01]  /*54c0*/  FFMA.FTZ R30, R148, -UR5, R30 ;  /* 0x80000005941e7c23 */ /* 0x000fe2000801001e */
[----:B------:R-:W-:Y:S01]  /*54d0*/  FFMA.FTZ R31, R147, -UR5, R31 ;  /* 0x80000005931f7c23 */ /* 0x000fe2000801001f */
[----:B------:R-:W-:Y:S01]  /*54e0*/  FFMA.FTZ R34, R146, -UR5, R34 ;  /* 0x8000000592227c23 */ /* 0x000fe20008010022 */
[----:B------:R-:W-:Y:S01]  /*54f0*/  FFMA.FTZ R35, R145, -UR5, R35 ;  /* 0x8000000591237c23 */ /* 0x000fe20008010023 */
[----:B------:R-:W-:Y:S01]  /*5500*/  FFMA.FTZ R32, R152, -UR5, R32 ;  /* 0x8000000598207c23 */ /* 0x000fe20008010020 */
[----:B------:R-:W-:Y:S01]  /*5510*/  FFMA.FTZ R33, R149, -UR5, R33 ;  /* 0x8000000595217c23 */ /* 0x000fe20008010021 */
[----:B------:R-:W-:Y:S06]  /*5520*/  @!P0 BRA `(.L_x_687) ;  /* 0x0000000000248947 */ /* 0x000fec0003800000 */
        /* <DEDUP_REMOVED lines=9> */
.L_x_687:
[----:B------:R-:W-:Y:S01]  /*55c0*/  UIADD3 UR17, UR9, 0x1, -UR18 ;  /* 0x0000000109117890 */ /* 0x000fe2000fffe812 */
[----:B------:R-:W-:Y:S01]  /*55d0*/  VIADD R132, R247, UR6 ;  /* 0x00000006f7847c36 */ /* 0x000fe20008000000 */
[----:B------:R-:W-:Y:S01]  /*55e0*/  UIADD3 UR7, -UR8, UR9, -UR18 ;  /* 0x0000000908077290 */ /* 0x000fe2000fffe912 */
[C---:B------:R-:W-:Y:S01]  /*55f0*/  VIADD R140, R233.reuse, 0x1 ;  /* 0x00000001e98c7836 */ /* 0x040fe20000000000 */
[----:B------:R-:W-:Y:S01]  /*5600*/  UIADD3 UR6, UR17, UR50, URZ ;  /* 0x0000003211067290 */ /* 0x000fe2000fffe03f */
[C---:B------:R-:W-:Y:S02]  /*5610*/  VIADD R139, R233.reuse, 0x8 ;  /* 0x00000008e98b7836 */ /* 0x040fe40000000000 */
[C---:B------:R-:W-:Y:S01]  /*5620*/  VIADD R138, R233.reuse, 0x9 ;  /* 0x00000009e98a7836 */ /* 0x040fe20000000000 */
[----:B------:R-:W-:Y:S01]  /*5630*/  VIADDMNMX R2, R132, UR7, RZ, !PT ;  /* 0x0000000784027c46 */ /* 0x000fe2000f8001ff */
[C---:B------:R-:W-:Y:S01]  /*5640*/  VIADD R137, R233.reuse, 0x10 ;  /* 0x00000010e9897836 */ /* 0x040fe20000000000 */
[----:B------:R-:W-:Y:S01]  /*5650*/  UMOV UR17, UR8 ;  /* 0x0000000800117c82 */ /* 0x000fe20008000000 */
[----:B------:R-:W-:Y:S01]  /*5660*/  IMAD.U32 R0, RZ, RZ, UR6 ;  /* 0x00000006ff007e24 */ /* 0x000fe2000f8e00ff */
[CC--:B------:R-:W-:Y:S01]  /*5670*/  ISETP.GE.AND P2, PT, R233.reuse, R2.reuse, PT ;  /* 0x00000002e900720c */ /* 0x0c0fe20003f46270 */
[C---:B------:R-:W-:Y:S01]  /*5680*/  VIADD R136, R233.reuse, 0x11 ;  /* 0x00000011e9887836 */ /* 0x040fe20000000000 */
[----:B------:R-:W-:Y:S01]  /*5690*/  ISETP.GE.AND P1, PT, R140, R2, PT ;  /* 0x000000028c00720c */ /* 0x000fe20003f26270 */
[C---:B------:R-:W-:Y:S01]  /*56a0*/  VIADD R135, R233.reuse, 0x18 ;  /* 0x00000018e9877836 */ /* 0x040fe20000000000 */
[C---:B------:R-:W-:Y:S01]  /*56b0*/  VIADDMNMX R0, R132.reuse, R0, UR9, PT ;  /* 0x0000000984007e46 */ /* 0x040fe2000b800100 */
[----:B------:R-:W-:Y:S01]  /*56c0*/  VIADD R134, R233, 0x19 ;  /* 0x00000019e9867836 */ /* 0x000fe20000000000 */
        /* <DEDUP_REMOVED lines=27> */
[CC--:B------:R-:W-:Y:S02]  /*5880*/  ISETP.GE.AND P0, PT, R140.reuse, R2.reuse, PT ;  /* 0x000000028c00720c */ /* 0x0c0fe40003f06270 */
[----:B------:R-:W-:Y:S02]  /*5890*/  ISETP.GE.AND P6, PT, R139, R2, PT ;  /* 0x000000028b00720c */ /* 0x000fe40003fc6270 */
        /* <DEDUP_REMOVED lines=28> */
[----:B------:R-:W-:Y:S02]  /*5a60*/  ISETP.GE.OR P6, PT, R140, R132, !P6 ;  /* 0x000000848c00720c */ /* 0x000fe400077c6670 */
[----:B------:R-:W-:Y:S02]  /*5a70*/  VIADDMNMX R2, R2, UR7, RZ, !PT ;  /* 0x0000000702027c46 */ /* 0x000fe4000f8001ff */
        /* <DEDUP_REMOVED lines=50> */
.L_x_688:
[----:B------:R-:W2:Y:S01]  /*5da0*/  LDL R133, [R1+0x8] ;  /* 0x0000080001857983 */ /* 0x000ea20000100800 */
[----:B------:R-:W-:Y:S02]  /*5db0*/  UIADD3 UR7, UR14, 0x3c6ef372, URZ ;  /* 0x3c6ef3720e077890 */ /* 0x000fe4000fffe03f */
[----:B------:R-:W-:Y:S01]  /*5dc0*/  UIADD3 UR6, UR14, -0x61c88647, URZ ;  /* 0x9e3779b90e067890 */ /* 0x000fe2000fffe03f */
[----:B------:R-:W3:Y:S01]  /*5dd0*/  LDL R0, [R1+0xc] ;  /* 0x00000c0001007983 */ /* 0x000ee20000100800 */
[----:B------:R-:W-:Y:S02]  /*5de0*/  UIADD3 UR8, UR11, -0x126145ec, URZ ;  /* 0xed9eba140b087890 */ /* 0x000fe4000fffe03f */
[----:B------:R-:W-:Y:S01]  /*5df0*/  UISETP.GT.AND UP3, UPT, UR10, UR35, UPT ;  /* 0x000000230a00728c */ /* 0x000fe2000bf64270 */
[----:B------:R-:W4:Y:S04]  /*5e00*/  LDL R136, [R1+0x38] ;  /* 0x0000380001887983 */ /* 0x000f280000100800 */
[----:B------:R-:W4:Y:S04]  /*5e10*/  LDL R132, [R1+0x2c] ;  /* 0x00002c0001847983 */ /* 0x000f280000100800 */
[----:B------:R-:W4:Y:S01]  /*5e20*/  LDL.64 R134, [R1+0x30] ;  /* 0x0000300001867983 */ /* 0x000f220000100a00 */
[C---:B--2---:R-:W-:Y:S01]  /*5e30*/  FSETP.NEU.FTZ.AND P1, PT, R133.reuse, -INF , PT ;  /* 0xff8000008500780b */ /* 0x044fe20003f3d000 */
[----:B------:R-:W-:Y:S04]  /*5e40*/  FMUL.FTZ R2, R133, 1.4426950216293334961 ;  /* 0x3fb8aa3b85027820 */ /* 0x000fe80000410000 */
[----:B------:R-:W2:Y:S01]  /*5e50*/  LDL R133, [R1+0x18] ;  /* 0x0000180001857983 */ /* 0x000ea20000100800 */
[C---:B---3--:R-:W-:Y:S01]  /*5e60*/  FSETP.NEU.FTZ.AND P0, PT, R0.reuse, -INF , PT ;  /* 0xff8000000000780b */ /* 0x048fe20003f1d000 */
[----:B------:R-:W-:Y:S01]  /*5e70*/  FMUL.FTZ R0, R0, 1.4426950216293334961 ;  /* 0x3fb8aa3b00007820 */ /* 0x000fe20000410000 */
[----:B------:R-:W-:Y:S04]  /*5e80*/  FSEL R2, R2, RZ, P1 ;  /* 0x000000ff02027208 */ /* 0x000fe80000800000 */
[----:B------:R-:W-:Y:S01]  /*5e90*/  FSEL R0, R0, RZ, P0 ;  /* 0x000000ff00007208 */ /* 0x000fe20000000000 */
[--C-:B------:R-:W-:Y:S01]  /*5ea0*/  FFMA.FTZ R20, R20, UR15, -R2.reuse ;  /* 0x0000000f14147c23 */ /* 0x100fe20008010802 */
[----:B------:R-:W-:Y:S01]  /*5eb0*/  FSETP.NEU.FTZ.AND P0, PT, R251, -INF , PT ;  /* 0xff800000fb00780b */ /* 0x000fe20003f1d000 */
[--C-:B------:R-:W-:Y:S01]  /*5ec0*/  FFMA.FTZ R32, R32, UR15, -R2.reuse ;  /* 0x0000000f20207c23 */ /* 0x100fe20008010802 */
[----:B------:R-:W-:Y:S01]  /*5ed0*/  FFMA.FTZ R16, R16, UR15, -R2 ;  /* 0x0000000f10107c23 */ /* 0x000fe20008010802 */
        /* <DEDUP_REMOVED lines=8> */
[----:B------:R3:W-:Y:S01]  /*5f60*/  MUFU.EX2 R236, R32 ;  /* 0x0000002000ec7308 */ /* 0x0007e20000000800 */
[----:B------:R-:W-:Y:S01]  /*5f70*/  FFMA.FTZ R141, R6, UR15, -R0 ;  /* 0x0000000f068d7c23 */ /* 0x000fe20008010800 */
[----:B----4-:R-:W-:Y:S04]  /*5f80*/  IMAD.WIDE.U32 R6, R132, -0x326172a9, RZ ;  /* 0xcd9e8d5784067825 */ /* 0x010fe800078e00ff */
[--C-:B------:R-:W-:Y:S01]  /*5f90*/  FFMA.FTZ R159, R21, UR15, -R2.reuse ;  /* 0x0000000f159f7c23 */ /* 0x100fe20008010802 */
[--C-:B------:R-:W-:Y:S01]  /*5fa0*/  FFMA.FTZ R156, R4, UR15, -R2.reuse ;  /* 0x0000000f049c7c23 */ /* 0x100fe20008010802 */
[--C-:B------:R-:W-:Y:S01]  /*5fb0*/  FFMA.FTZ R33, R33, UR15, -R2.reuse ;  /* 0x0000000f21217c23 */ /* 0x100fe20008010802 */
[--C-:B------:R-:W-:Y:S01]  /*5fc0*/  FFMA.FTZ R154, R17, UR15, -R2.reuse ;  /* 0x0000000f119a7c23 */ /* 0x100fe20008010802 */
[----:B------:R4:W-:Y:S01]  /*5fd0*/  MUFU.EX2 R231, R23 ;  /* 0x0000001700e77308 */ /* 0x0009e20000000800 */
[----:B-1----:R-:W-:Y:S01]  /*5fe0*/  FMUL.FTZ R20, R251, 1.4426950216293334961 ;  /* 0x3fb8aa3bfb147820 */ /* 0x002fe20000410000 */
[----:B------:R-:W-:Y:S04]  /*5ff0*/  FFMA.FTZ R2, R5, UR15, -R2 ;  /* 0x0000000f05027c23 */ /* 0x000fe80008010802 */
[----:B------:R-:W-:Y:S02]  /*6000*/  FSEL R0, R20, RZ, P0 ;  /* 0x000000ff14007208 */ /* 0x000fe40000000000 */
[----:B------:R-:W-:Y:S01]  /*6010*/  FSETP.NEU.FTZ.AND P0, PT, R252, -INF , PT ;  /* 0xff800000fc00780b */ /* 0x000fe20003f1d000 */
[----:B---3--:R-:W-:Y:S01]  /*6020*/  IMAD.U32 R32, RZ, RZ, UR10 ;  /* 0x0000000aff207e24 */ /* 0x008fe2000f8e00ff */
[----:B------:R1:W-:Y:S01]  /*6030*/  MUFU.EX2 R235, R34 ;  /* 0x0000002200eb7308 */ /* 0x0003e20000000800 */
[--C-:B------:R-:W-:Y:S01]  /*6040*/  FFMA.FTZ R28, R28, UR15, -R0.reuse ;  /* 0x0000000f1c1c7c23 */ /* 0x100fe20008010800 */
[----:B------:R-:W-:Y:S01]  /*6050*/  FFMA.FTZ R29, R29, UR15, -R0 ;  /* 0x0000000f1d1d7c23 */ /* 0x000fe20008010800 */
[----:B------:R-:W-:Y:S02]  /*6060*/  IMAD R22, R32, 0x4, R136 ;  /* 0x0000000420167824 */ /* 0x000fe400078e0288 */
[--C-:B------:R-:W-:Y:S01]  /*6070*/  FFMA.FTZ R146, R8, UR15, -R0.reuse ;  /* 0x0000000f08927c23 */ /* 0x100fe20008010800 */
[--C-:B------:R-:W-:Y:S01]  /*6080*/  FFMA.FTZ R142, R9, UR15, -R0.reuse ;  /* 0x0000000f098e7c23 */ /* 0x100fe20008010800 */
[--C-:B------:R-:W-:Y:S01]  /*6090*/  FFMA.FTZ R24, R24, UR15, -R0.reuse ;  /* 0x0000000f18187c23 */ /* 0x100fe20008010800 */
[C---:B------:R-:W-:Y:S02]  /*60a0*/  VIADD R18, R22.reuse, 0x2 ;  /* 0x0000000216127836 */ /* 0x040fe40000000000 */
[----:B------:R3:W-:Y:S01]  /*60b0*/  MUFU.EX2 R234, R28 ;  /* 0x0000001c00ea7308 */ /* 0x0007e20000000800 */
[----:B----4-:R-:W-:Y:S04]  /*60c0*/  IMAD.WIDE.U32 R22, R22, -0x326172a9, RZ ;  /* 0xcd9e8d5716167825 */ /* 0x010fe800078e00ff */
[--C-:B------:R-:W-:Y:S01]  /*60d0*/  FFMA.FTZ R25, R25, UR15, -R0.reuse ;  /* 0x0000000f19197c23 */ /* 0x100fe20008010800 */
[----:B------:R-:W-:Y:S01]  /*60e0*/  FFMA.FTZ R158, R12, UR15, -R0 ;  /* 0x0000000f0c9e7c23 */ /* 0x000fe20008010800 */
[----:B------:R-:W-:Y:S01]  /*60f0*/  IMAD.WIDE.U32 R18, R18, -0x326172a9, RZ ;  /* 0xcd9e8d5712127825 */ /* 0x000fe200078e00ff */
[----:B------:R-:W-:Y:S02]  /*6100*/  LOP3.LUT R132, R7, UR6, R22, 0x96, !PT ;  /* 0x0000000607847c12 */ /* 0x000fe4000f8e9616 */
[----:B------:R4:W-:Y:S01]  /*6110*/  MUFU.EX2 R229, R16 ;  /* 0x0000001000e57308 */ /* 0x0009e20000000800 */
[----:B------:R-:W-:Y:S01]  /*6120*/  FFMA.FTZ R144, R13, UR15, -R0 ;  /* 0x0000000f0d907c23 */ /* 0x000fe20008010800 */
[----:B-1----:R-:W-:Y:S01]  /*6130*/  LOP3.LUT R34, R7, UR6, R18, 0x96, !PT ;  /* 0x0000000607227c12 */ /* 0x002fe2000f8e9612 */
[----:B------:R-:W-:Y:S01]  /*6140*/  UIADD3 UR6, UR11, 0x76cf5d0a, URZ ;  /* 0x76cf5d0a0b067890 */ /* 0x000fe2000fffe03f */
[----:B------:R-:W-:Y:S06]  /*6150*/  FMUL.FTZ R0, R252, 1.4426950216293334961 ;  /* 0x3fb8aa3bfc007820 */ /* 0x000fec0000410000 */
[----:B------:R1:W2:Y:S01]  /*6160*/  MUFU.EX2 R237, R35 ;  /* 0x0000002300ed7308 */ /* 0x0002a20000000800 */
[----:B---3--:R-:W-:Y:S01]  /*6170*/  LOP3.LUT R28, R6, UR7, RZ, 0x3c, !PT ;  /* 0x00000007061c7c12 */ /* 0x008fe2000f8e3cff */
[----:B------:R-:W-:Y:S01]  /*6180*/  UIADD3 UR7, UR11, -0x4498517b, URZ ;  /* 0xbb67ae850b077890 */ /* 0x000fe2000fffe03f */
[----:B------:R-:W-:Y:S07]  /*6190*/  FSEL R0, R0, RZ, P0 ;  /* 0x000000ff00007208 */ /* 0x000fee0000000000 */
[----:B------:R-:W-:Y:S01]  /*61a0*/  MUFU.EX2 R230, R33 ;  /* 0x0000002100e67308 */ /* 0x000fe20000000800 */
[----:B----4-:R-:W-:Y:S01]  /*61b0*/  LOP3.LUT R16, R134, UR7, RZ, 0x3c, !PT ;  /* 0x0000000786107c12 */ /* 0x010fe2000f8e3cff */
[--C-:B------:R-:W-:Y:S01]  /*61c0*/  FFMA.FTZ R31, R31, UR15, -R0.reuse ;  /* 0x0000000f1f1f7c23 */ /* 0x100fe20008010800 */
[----:B------:R-:W-:Y:S01]  /*61d0*/  UIADD3 UR7, UR11, 0x32370b8f, URZ ;  /* 0x32370b8f0b077890 */ /* 0x000fe2000fffe03f */
[--C-:B------:R-:W-:Y:S01]  /*61e0*/  FFMA.FTZ R15, R15, UR15, -R0.reuse ;  /* 0x0000000f0f0f7c23 */ /* 0x100fe20008010800 */
[--C-:B------:R-:W-:Y:S01]  /*61f0*/  FFMA.FTZ R143, R10, UR15, -R0.reuse ;  /* 0x0000000f0a8f7c23 */ /* 0x100fe20008010800 */
[--C-:B------:R-:W-:Y:S01]  /*6200*/  FFMA.FTZ R147, R14, UR15, -R0.reuse ;  /* 0x0000000f0e937c23 */ /* 0x100fe20008010800 */
[--C-:B------:R-:W-:Y:S03]  /*6210*/  FFMA.FTZ R145, R11, UR15, -R0.reuse ;  /* 0x0000000f0b917c23 */ /* 0x100fe60008010800 */
[----:B------:R-:W-:Y:S01]  /*6220*/  MUFU.EX2 R155, R31 ;  /* 0x0000001f009b7308 */ /* 0x000fe20000000800 */
[----:B-1----:R-:W-:Y:S04]  /*6230*/  IMAD.WIDE.U32 R34, R34, -0x2daee0ad, RZ ;  /* 0xd2511f5322227825 */ /* 0x002fe800078e00ff */
[--C-:B------:R-:W-:Y:S01]  /*6240*/  FFMA.FTZ R27, R27, UR15, -R0.reuse ;  /* 0x0000000f1b1b7c23 */ /* 0x100fe20008010800 */
[--C-:B------:R-:W-:Y:S01]  /*6250*/  FFMA.FTZ R26, R26, UR15, -R0.reuse ;  /* 0x0000000f1a1a7c23 */ /* 0x100fe20008010800 */
[----:B------:R-:W-:Y:S03]  /*6260*/  FFMA.FTZ R0, R30, UR15, -R0 ;  /* 0x0000000f1e007c23 */ /* 0x000fe60008010800 */
[----:B------:R-:W-:Y:S10]  /*6270*/  MUFU.EX2 R153, R29 ;  /* 0x0000001d00997308 */ /* 0x000ff40000000800 */
[----:B------:R-:W1:Y:S10]  /*6280*/  MUFU.EX2 R227, R227 ;  /* 0x000000e300e37308 */ /* 0x000e740000000800 */
[----:B------:R-:W-:Y:S10]  /*6290*/  MUFU.EX2 R148, R0 ;  /* 0x0000000000947308 */ /* 0x000ff40000000800 */
[----:B------:R3:W-:Y:S10]  /*62a0*/  MUFU.EX2 R157, R15 ;  /* 0x0000000f009d7308 */ /* 0x0007f40000000800 */
        /* <DEDUP_REMOVED lines=15> */
[----:B------:R-:W1:Y:S10]  /*63a0*/  MUFU.EX2 R152, R24 ;  /* 0x0000001800987308 */ /* 0x000e740000000800 */
[----:B------:R-:W1:Y:S10]  /*63b0*/  MUFU.EX2 R150, R27 ;  /* 0x0000001b00967308 */ /* 0x000e740000000800 */
[----:B------:R-:W-:Y:S10]  /*63c0*/  MUFU.EX2 R151, R25 ;  /* 0x0000001900977308 */ /* 0x000ff40000000800 */
[----:B------:R-:W1:Y:S01]  /*63d0*/  MUFU.EX2 R149, R26 ;  /* 0x0000001a00957308 */ /* 0x000e620000000800 */
[-C--:B--2---:R-:W-:Y:S02]  /*63e0*/  LOP3.LUT R20, R23, R133.reuse, RZ, 0x3c, !PT ;  /* 0x0000008517147212 */ /* 0x084fe400078e3cff */
[----:B------:R-:W-:Y:S01]  /*63f0*/  LOP3.LUT R6, R19, R133, RZ, 0x3c, !PT ;  /* 0x0000008513067212 */ /* 0x000fe200078e3cff */
[----:B------:R-:W-:Y:S04]  /*6400*/  IMAD.WIDE.U32 R132, R132, -0x2daee0ad, RZ ;  /* 0xd2511f5384847825 */ /* 0x000fe800078e00ff */
[----:B------:R-:W-:Y:S04]  /*6410*/  IMAD.WIDE.U32 R18, R20, -0x2daee0ad, RZ ;  /* 0xd2511f5314127825 */ /* 0x000fe800078e00ff */
[----:B------:R-:W-:Y:S01]  /*6420*/  IMAD.WIDE.U32 R6, R6, -0x2daee0ad, RZ ;  /* 0xd2511f5306067825 */ /* 0x000fe200078e00ff */
[C---:B------:R-:W-:Y:S02]  /*6430*/  LOP3.LUT R19, R16.reuse, R19, RZ, 0x3c, !PT ;  /* 0x0000001310137212 */ /* 0x040fe400078e3cff */
[----:B------:R-:W-:Y:S02]  /*6440*/  LOP3.LUT R22, R133, UR6, R18, 0x96, !PT ;  /* 0x0000000685167c12 */ /* 0x000fe4000f8e9612 */
[----:B------:R-:W-:Y:S01]  /*6450*/  LOP3.LUT R134, R35, UR6, R6, 0x96, !PT ;  /* 0x0000000623867c12 */ /* 0x000fe2000f8e9606 */
[----:B------:R-:W-:Y:S01]  /*6460*/  UIADD3 UR6, UR14, -0x255992d5, URZ ;  /* 0xdaa66d2b0e067890 */ /* 0x000fe2000fffe03f */
[----:B------:R-:W-:Y:S01]  /*6470*/  LOP3.LUT R7, R16, R7, RZ, 0x3c, !PT ;  /* 0x0000000710077212 */ /* 0x000fe200078e3cff */
[----:B------:R-:W-:Y:S04]  /*6480*/  IMAD.WIDE.U32 R18, R19, -0x326172a9, RZ ;  /* 0xcd9e8d5713127825 */ /* 0x000fe800078e00ff */
[----:B------:R-:W-:Y:S01]  /*6490*/  IMAD.WIDE.U32 R22, R22, -0x326172a9, RZ ;  /* 0xcd9e8d5716167825 */ /* 0x000fe200078e00ff */
[----:B------:R-:W-:Y:S03]  /*64a0*/  LOP3.LUT R19, R28, R19, RZ, 0x3c, !PT ;  /* 0x000000131c137212 */ /* 0x000fe600078e3cff */
[----:B------:R-:W-:Y:S01]  /*64b0*/  IMAD.WIDE.U32 R134, R134, -0x326172a9, RZ ;  /* 0xcd9e8d5786867825 */ /* 0x000fe200078e00ff */
[----:B------:R-:W-:Y:S03]  /*64c0*/  LOP3.LUT R20, R23, UR6, R18, 0x96, !PT ;  /* 0x0000000617147c12 */ /* 0x000fe6000f8e9612 */
[----:B------:R-:W-:Y:S04]  /*64d0*/  IMAD.WIDE.U32 R6, R7, -0x326172a9, RZ ;  /* 0xcd9e8d5707067825 */ /* 0x000fe800078e00ff */
[----:B------:R-:W-:Y:S01]  /*64e0*/  IMAD.WIDE.U32 R18, R19, -0x2daee0ad, RZ ;  /* 0xd2511f5313127825 */ /* 0x000fe200078e00ff */
[----:B------:R-:W-:Y:S02]  /*64f0*/  LOP3.LUT R7, R28, R7, RZ, 0x3c, !PT ;  /* 0x000000071c077212 */ /* 0x000fe400078e3cff */
[----:B------:R-:W-:Y:S01]  /*6500*/  LOP3.LUT R16, R135, UR6, R6, 0x96, !PT ;  /* 0x0000000687107c12 */ /* 0x000fe2000f8e9606 */
[----:B------:R-:W-:Y:S01]  /*6510*/  IMAD.WIDE.U32 R20, R20, -0x2daee0ad, RZ ;  /* 0xd2511f5314147825 */ /* 0x000fe200078e00ff */
[----:B------:R-:W-:Y:S01]  /*6520*/  LOP3.LUT R132, R19, UR7, R132, 0x96, !PT ;  /* 0x0000000713847c12 */ /* 0x000fe2000f8e9684 */
[----:B------:R-:W-:Y:S02]  /*6530*/  UIADD3 UR6, UR14, 0x78dde6e4, URZ ;  /* 0x78dde6e40e067890 */ /* 0x000fe4000fffe03f */
[----:B------:R-:W-:Y:S01]  /*6540*/  IMAD.WIDE.U32 R6, R7, -0x2daee0ad, RZ ;  /* 0xd2511f5307067825 */ /* 0x000fe200078e00ff */
[----:B------:R-:W-:Y:S03]  /*6550*/  LOP3.LUT R4, R21, UR8, R18, 0x96, !PT ;  /* 0x0000000815047c12 */ /* 0x000fe6000f8e9612 */
[----:B------:R-:W-:Y:S01]  /*6560*/  IMAD.WIDE.U32 R18, R16, -0x2daee0ad, RZ ;  /* 0xd2511f5310127825 */ /* 0x000fe200078e00ff */
[----:B------:R-:W-:Y:S01]  /*6570*/  LOP3.LUT R5, R7, UR7, R34, 0x96, !PT ;  /* 0x0000000707057c12 */ /* 0x000fe2000f8e9622 */
[----:B------:R-:W-:Y:S02]  /*6580*/  UIADD3 UR7, UR14, 0x1715609d, URZ ;  /* 0x1715609d0e077890 */ /* 0x000fe4000fffe03f */
[----:B------:R-:W-:Y:S01]  /*6590*/  IMAD.WIDE.U32 R8, R132, -0x326172a9, RZ ;  /* 0xcd9e8d5784087825 */ /* 0x000fe200078e00ff */
[----:B------:R-:W-:Y:S01]  /*65a0*/  LOP3.LUT R16, R19, UR8, R6, 0x96, !PT ;  /* 0x0000000813107c12 */ /* 0x000fe2000f8e9606 */
[----:B------:R-:W-:Y:S02]  /*65b0*/  UIADD3 UR8, UR11, -0x56f99767, URZ ;  /* 0xa90668990b087890 */ /* 0x000fe4000fffe03f */
[----:B------:R-:W-:Y:S01]  /*65c0*/  IMAD.WIDE.U32 R12, R4, -0x326172a9, RZ ;  /* 0xcd9e8d57040c7825 */ /* 0x000fe200078e00ff */
[----:B------:R-:W-:Y:S03]  /*65d0*/  LOP3.LUT R6, R9, UR6, R22, 0x96, !PT ;  /* 0x0000000609067c12 */ /* 0x000fe6000f8e9616 */
[----:B------:R-:W-:Y:S01]  /*65e0*/  IMAD.WIDE.U32 R4, R5, -0x326172a9, RZ ;  /* 0xcd9e8d5705047825 */ /* 0x000fe200078e00ff */
[----:B------:R-:W-:Y:S03]  /*65f0*/  LOP3.LUT R8, R13, UR7, R8, 0x96, !PT ;  /* 0x000000070d087c12 */ /* 0x000fe6000f8e9608 */
[----:B------:R-:W-:Y:S01]  /*6600*/  IMAD.WIDE.U32 R16, R16, -0x326172a9, RZ ;  /* 0xcd9e8d5710107825 */ /* 0x000fe200078e00ff */
[----:B------:R-:W-:Y:S01]  /*6610*/  LOP3.LUT R134, R5, UR6, R134, 0x96, !PT ;  /* 0x0000000605867c12 */ /* 0x000fe2000f8e9686 */
[----:B------:R-:W-:Y:S02]  /*6620*/  UIADD3 UR6, UR11, 0x646e171e, URZ ;  /* 0x646e171e0b067890 */ /* 0x000fe4000fffe03f */
[----:B------:R-:W-:Y:S01]  /*6630*/  IMAD.WIDE.U32 R6, R6, -0x2daee0ad, RZ ;  /* 0xd2511f5306067825 */ /* 0x000fe200078e00ff */
[----:B------:R-:W-:Y:S03]  /*6640*/  LOP3.LUT R13, R17, UR7, R4, 0x96, !PT ;  /* 0x00000007110d7c12 */ /* 0x000fe6000f8e9604 */
[----:B------:R-:W-:Y:S01]  /*6650*/  IMAD.WIDE.U32 R4, R8, -0x2daee0ad, RZ ;  /* 0xd2511f5308047825 */ /* 0x000fe200078e00ff */
[----:B------:R-:W-:Y:S04]  /*6660*/  LOP3.LUT R20, R7, UR8, R20, 0x96, !PT ;  /* 0x0000000807147c12 */ /* 0x000fe8000f8e9614 */
[----:B------:R-:W-:Y:S01]  /*6670*/  LOP3.LUT R9, R5, UR6, R6, 0x96, !PT ;  /* 0x0000000605097c12 */ /* 0x000fe2000f8e9606 */
[----:B------:R-:W-:Y:S01]  /*6680*/  IMAD.WIDE.U32 R6, R134, -0x2daee0ad, RZ ;  /* 0xd2511f5386067825 */ /* 0x000fe200078e00ff */
[--C-:B------:R-:W-:Y:S02]  /*6690*/  SHF.R.U32.HI R10, RZ, 0x18, R4.reuse ;  /* 0x00000018ff0a7819 */ /* 0x100fe40000011604 */
[----:B------:R-:W-:Y:S02]  /*66a0*/  SHF.R.U32.HI R14, RZ, 0x10, R4 ;  /* 0x00000010ff0e7819 */ /* 0x000fe40000011604 */
[C---:B------:R-:W-:Y:S02]  /*66b0*/  LOP3.LUT R8, R4.reuse, 0xff, RZ, 0xc0, !PT ;  /* 0x000000ff04087812 */ /* 0x040fe400078ec0ff */
[----:B---3--:R-:W-:Y:S01]  /*66c0*/  LOP3.LUT R15, R4, 0xffff, RZ, 0xc0, !PT ;  /* 0x0000ffff040f7812 */ /* 0x008fe200078ec0ff */
[----:B------:R-:W-:Y:S01]  /*66d0*/  IMAD.WIDE.U32 R4, R13, -0x2daee0ad, RZ ;  /* 0xd2511f530d047825 */ /* 0x000fe200078e00ff */
[----:B------:R-:W-:Y:S02]  /*66e0*/  ISETP.LE.U32.AND P2, PT, R10, UR16, PT ;  /* 0x000000100a007c0c */ /* 0x000fe4000bf43070 */
[----:B------:R-:W-:Y:S02]  /*66f0*/  LOP3.LUT R18, R7, UR8, R18, 0x96, !PT ;  /* 0x0000000807127c12 */ /* 0x000fe4000f8e9612 */
[----:B------:R-:W-:Y:S02]  /*6700*/  LOP3.LUT R10, R14, 0xff, RZ, 0xc0, !PT ;  /* 0x000000ff0e0a7812 */ /* 0x000fe400078ec0ff */
[----:B------:R-:W-:Y:S02]  /*6710*/  LOP3.LUT R7, R9, 0xff, RZ, 0xc0, !PT ;  /* 0x000000ff09077812 */ /* 0x000fe400078ec0ff */
[----:B------:R-:W-:Y:S02]  /*6720*/  ISETP.LE.U32.AND P3, PT, R8, UR16, PT ;  /* 0x0000001008007c0c */ /* 0x000fe4000bf63070 */
[----:B------:R-:W-:Y:S01]  /*6730*/  LOP3.LUT R8, R5, UR6, R6, 0x96, !PT ;  /* 0x0000000605087c12 */ /* 0x000fe2000f8e9606 */
[----:B------:R-:W-:Y:S01]  /*6740*/  UIADD3 UR6, UR14, -0x4ab325aa, URZ ;  /* 0xb54cda560e067890 */ /* 0x000fe2000fffe03f */
[C---:B------:R-:W-:Y:S01]  /*6750*/  LOP3.LUT R11, R4.reuse, 0xff, RZ, 0xc0, !PT ;  /* 0x000000ff040b7812 */ /* 0x040fe200078ec0ff */
[----:B------:R-:W-:Y:S01]  /*6760*/  @!P2 FADD.FTZ R237, -R237, -RZ ;  /* 0x800000ffededa221 */ /* 0x000fe20000010100 */
[--C-:B------:R-:W-:Y:S02]  /*6770*/  SHF.R.U32.HI R13, RZ, 0x18, R4.reuse ;  /* 0x00000018ff0d7819 */ /* 0x100fe40000011604 */
[----:B------:R-:W-:Y:S02]  /*6780*/  SHF.R.U32.HI R19, RZ, 0x10, R4 ;  /* 0x00000010ff137819 */ /* 0x000fe40000011604 */
[----:B------:R-:W-:Y:S01]  /*6790*/  LOP3.LUT R21, R4, 0xffff, RZ, 0xc0, !PT ;  /* 0x0000ffff04157812 */ /* 0x000fe200078ec0ff */
[----:B------:R-:W-:Y:S01]  /*67a0*/  IMAD.WIDE.U32 R4, R20, -0x326172a9, RZ ;  /* 0xcd9e8d5714047825 */ /* 0x000fe200078e00ff */
[----:B------:R-:W-:Y:S02]  /*67b0*/  ISETP.LE.U32.AND P5, PT, R10, UR16, PT ;  /* 0x000000100a007c0c */ /* 0x000fe4000bfa3070 */
[--C-:B------:R-:W-:Y:S01]  /*67c0*/  SHF.R.U32.HI R6, RZ, 0x18, R9.reuse ;  /* 0x00000018ff067819 */ /* 0x100fe20000011609 */
[----:B------:R-:W-:Y:S01]  /*67d0*/  @!P3 FADD.FTZ R236, -R236, -RZ ;  /* 0x800000ffececb221 */ /* 0x000fe20000010100 */
[----:B------:R-:W-:Y:S02]  /*67e0*/  ISETP.LE.U32.AND P6, PT, R7, UR16, PT ;  /* 0x0000001007007c0c */ /* 0x000fe4000bfc3070 */
[----:B------:R-:W-:Y:S02]  /*67f0*/  ISETP.LE.U32.AND P1, PT, R6, UR16, PT ;  /* 0x0000001006007c0c */ /* 0x000fe4000bf23070 */
[----:B------:R-:W-:Y:S02]  /*6800*/  ISETP.LE.U32.AND P4, PT, R11, UR16, PT ;  /* 0x000000100b007c0c */ /* 0x000fe4000bf83070 */
[----:B------:R-:W-:Y:S02]  /*6810*/  LOP3.LUT R7, R5, UR6, R12, 0x96, !PT ;  /* 0x0000000605077c12 */ /* 0x000fe4000f8e960c */
[--C-:B------:R-:W-:Y:S01]  /*6820*/  SHF.R.U32.HI R10, RZ, 0x18, R4.reuse ;  /* 0x00000018ff0a7819 */ /* 0x100fe20000011604 */
[----:B------:R-:W-:Y:S01]  /*6830*/  @!P5 FADD.FTZ R235, -R235, -RZ ;  /* 0x800000ffebebd221 */ /* 0x000fe20000010100 */
[----:B------:R-:W-:Y:S02]  /*6840*/  LOP3.LUT R17, R4, 0xffff, RZ, 0xc0, !PT ;  /* 0x0000ffff04117812 */ /* 0x000fe400078ec0ff */
[----:B------:R-:W-:Y:S01]  /*6850*/  SHF.R.U32.HI R5, RZ, 0x10, R9 ;  /* 0x00000010ff057819 */ /* 0x000fe20000011609 */
[----:B------:R-:W-:Y:S01]  /*6860*/  @!P6 FADD.FTZ R232, -R232, -RZ ;  /* 0x800000ffe8e8e221 */ /* 0x000fe20000010100 */
[----:B------:R-:W-:Y:S01]  /*6870*/  LOP3.LUT R6, R4, 0xff, RZ, 0xc0, !PT ;  /* 0x000000ff04067812 */ /* 0x000fe200078ec0ff */
[----:B------:R-:W-:Y:S01]  /*6880*/  @!P1 FADD.FTZ R231, -R231, -RZ ;  /* 0x800000ffe7e79221 */ /* 0x000fe20000010100 */
[----:B------:R-:W-:Y:S01]  /*6890*/  SHF.R.U32.HI R12, RZ, 0x10, R4 ;  /* 0x00000010ff0c7819 */ /* 0x000fe20000011604 */
[----:B------:R-:W-:Y:S01]  /*68a0*/  @!P4 FADD.FTZ R234, -R234, -RZ ;  /* 0x800000ffeaeac221 */ /* 0x000fe20000010100 */
[----:B------:R-:W-:Y:S02]  /*68b0*/  ISETP.LE.U32.AND P2, PT, R10, UR16, PT ;  /* 0x000000100a007c0c */ /* 0x000fe4000bf43070 */
[----:B----4-:R-:W-:Y:S02]  /*68c0*/  LOP3.LUT R2, R8, 0xff, RZ, 0xc0, !PT ;  /* 0x000000ff08027812 */ /* 0x010fe400078ec0ff */
[----:B------:R-:W-:Y:S02]  /*68d0*/  SHF.R.U32.HI R4, RZ, 0x8, R15 ;  /* 0x00000008ff047819 */ /* 0x000fe4000001160f */
[----:B------:R-:W-:Y:S02]  /*68e0*/  LOP3.LUT R10, R5, 0xff, RZ, 0xc0, !PT ;  /* 0x000000ff050a7812 */ /* 0x000fe400078ec0ff */
[----:B------:R-:W-:Y:S02]  /*68f0*/  ISETP.LE.U32.AND P3, PT, R6, UR16, PT ;  /* 0x0000001006007c0c */ /* 0x000fe4000bf63070 */
[----:B------:R-:W-:Y:S02]  /*6900*/  ISETP.LE.U32.AND P5, PT, R2, UR16, PT ;  /* 0x0000001002007c0c */ /* 0x000fe4000bfa3070 */
[----:B------:R-:W-:Y:S01]  /*6910*/  LOP3.LUT R6, R4, 0xffff, RZ, 0xc0, !PT ;  /* 0x0000ffff04067812 */ /* 0x000fe200078ec0ff */
[----:B-1----:R-:W-:Y:S01]  /*6920*/  @!P2 FADD.FTZ R227, -R227, -RZ ;  /* 0x800000ffe3e3a221 */ /* 0x002fe20000010100 */
[----:B------:R-:W-:Y:S01]  /*6930*/  ISETP.LE.U32.AND P6, PT, R10, UR16, PT ;  /* 0x000000100a007c0c */ /* 0x000fe2000bfc3070 */
[----:B------:R-:W-:Y:S01]  /*6940*/  IMAD.WIDE.U32 R4, R18, -0x326172a9, RZ ;  /* 0xcd9e8d5712047825 */ /* 0x000fe200078e00ff */
[----:B------:R-:W-:Y:S02]  /*6950*/  SHF.R.U32.HI R2, RZ, 0x18, R7 ;  /* 0x00000018ff027819 */ /* 0x000fe40000011607 */
[----:B------:R-:W-:Y:S02]  /*6960*/  ISETP.LE.U32.AND P1, PT, R6, UR16, PT ;  /* 0x0000001006007c0c */ /* 0x000fe4000bf23070 */
[----:B------:R-:W-:Y:S01]  /*6970*/  ISETP.LE.U32.AND P4, PT, R2, UR16, PT ;  /* 0x0000001002007c0c */ /* 0x000fe2000bf83070 */
[----:B------:R-:W-:Y:S01]  /*6980*/  @!P3 FADD.FTZ R229, -R229, -RZ ;  /* 0x800000ffe5e5b221 */ /* 0x000fe20000010100 */
[----:B------:R-:W-:Y:S01]  /*6990*/  LOP3.LUT R2, R7, 0xff, RZ, 0xc0, !PT ;  /* 0x000000ff07027812 */ /* 0x000fe200078ec0ff */
[----:B------:R-:W-:Y:S01]  /*69a0*/  @!P5 FADD.FTZ R152, -R152, -RZ ;  /* 0x800000ff9898d221 */ /* 0x000fe20000010100 */
[----:B------:R-:W-:Y:S02]  /*69b0*/  LOP3.LUT R10, R4, 0xff, RZ, 0xc0, !PT ;  /* 0x000000ff040a7812 */ /* 0x000fe400078ec0ff */
[----:B------:R-:W-:Y:S01]  /*69c0*/  ISETP.LE.U32.AND P2, PT, R2, UR16, PT ;  /* 0x0000001002007c0c */ /* 0x000fe2000bf43070 */
[----:B------:R-:W-:Y:S01]  /*69d0*/  @!P6 FADD.FTZ R228, -R228, -RZ ;  /* 0x800000ffe4e4e221 */ /* 0x000fe20000010100 */
[----:B------:R-:W-:Y:S02]  /*69e0*/  LOP3.LUT R2, R12, 0xff, RZ, 0xc0, !PT ;  /* 0x000000ff0c027812 */ /* 0x000fe400078ec0ff */
[----:B------:R-:W-:Y:S01]  /*69f0*/  LOP3.LUT R9, R9, 0xffff, RZ, 0xc0, !PT ;  /* 0x0000ffff09097812 */ /* 0x000fe200078ec0ff */
[----:B------:R-:W-:Y:S01]  /*6a00*/  @!P1 FADD.FTZ R230, -R230, -RZ ;  /* 0x800000ffe6e69221 */ /* 0x000fe20000010100 */
[----:B------:R-:W-:Y:S01]  /*6a10*/  ISETP.LE.U32.AND P6, PT, R2, UR16, PT ;  /* 0x0000001002007c0c */ /* 0x000fe2000bfc3070 */
[----:B------:R-:W-:Y:S01]  /*6a20*/  @!P4 FADD.FTZ R225, -R225, -RZ ;  /* 0x800000ffe1e1c221 */ /* 0x000fe20000010100 */
[----:B------:R-:W-:Y:S02]  /*6a30*/  ISETP.LE.U32.AND P0, PT, R13, UR16, PT ;  /* 0x000000100d007c0c */ /* 0x000fe4000bf03070 */
[--C-:B------:R-:W-:Y:S02]  /*6a40*/  SHF.R.U32.HI R11, RZ, 0x18, R4.reuse ;  /* 0x00000018ff0b7819 */ /* 0x100fe40000011604 */
[----:B------:R-:W-:Y:S01]  /*6a50*/  SHF.R.U32.HI R13, RZ, 0x10, R4 ;  /* 0x00000010ff0d7819 */ /* 0x000fe20000011604 */
[----:B------:R-:W-:Y:S01]  /*6a60*/  @!P2 FADD.FTZ R156, -R156, -RZ ;  /* 0x800000ff9c9ca221 */ /* 0x000fe20000010100 */
[----:B------:R-:W-:Y:S02]  /*6a70*/  LOP3.LUT R14, R4, 0xffff, RZ, 0xc0, !PT ;  /* 0x0000ffff040e7812 */ /* 0x000fe400078ec0ff */
[----:B------:R-:W-:Y:S02]  /*6a80*/  ISETP.LE.U32.AND P1, PT, R10, UR16, PT ;  /* 0x000000100a007c0c */ /* 0x000fe4000bf23070 */
[----:B------:R-:W-:Y:S01]  /*6a90*/  LOP3.LUT R6, R5, UR6, R16, 0x96, !PT ;  /* 0x0000000605067c12 */ /* 0x000fe2000f8e9610 */
[----:B------:R-:W-:Y:S01]  /*6aa0*/  @!P6 FADD.FTZ R226, -R226, -RZ ;  /* 0x800000ffe2e2e221 */ /* 0x000fe20000010100 */
[----:B------:R-:W-:Y:S01]  /*6ab0*/  SHF.R.U32.HI R2, RZ, 0x8, R9 ;  /* 0x00000008ff027819 */ /* 0x000fe20000011609 */
[----:B------:R-:W-:Y:S01]  /*6ac0*/  @!P0 FADD.FTZ R155, -R155, -RZ ;  /* 0x800000ff9b9b8221 */ /* 0x000fe20000010100 */
[----:B------:R-:W-:Y:S02]  /*6ad0*/  SHF.R.U32.HI R4, RZ, 0x18, R8 ;  /* 0x00000018ff047819 */ /* 0x000fe40000011608 */
[----:B------:R-:W-:Y:S02]  /*6ae0*/  SHF.R.U32.HI R5, RZ, 0x10, R7 ;  /* 0x00000010ff057819 */ /* 0x000fe40000011607 */
[----:B------:R-:W-:Y:S02]  /*6af0*/  ISETP.LE.U32.AND P3, PT, R4, UR16, PT ;  /* 0x0000001004007c0c */ /* 0x000fe4000bf63070 */
[----:B------:R-:W-:Y:S01]  /*6b00*/  ISETP.LE.U32.AND P4, PT, R11, UR16, PT ;  /* 0x000000100b007c0c */ /* 0x000fe2000bf83070 */
[----:B------:R-:W-:Y:S01]  /*6b10*/  @!P1 FADD.FTZ R158, -R158, -RZ ;  /* 0x800000ff9e9e9221 */ /* 0x000fe20000010100 */
[----:B------:R-:W-:Y:S02]  /*6b20*/  LOP3.LUT R2, R2, 0xffff, RZ, 0xc0, !PT ;  /* 0x0000ffff02027812 */ /* 0x000fe400078ec0ff */
[----:B------:R-:W-:Y:S02]  /*6b30*/  SHF.R.U32.HI R4, RZ, 0x8, R17 ;  /* 0x00000008ff047819 */ /* 0x000fe40000011611 */
[----:B------:R-:W-:Y:S02]  /*6b40*/  LOP3.LUT R5, R5, 0xff, RZ, 0xc0, !PT ;  /* 0x000000ff05057812 */ /* 0x000fe400078ec0ff */
[----:B------:R-:W-:Y:S02]  /*6b50*/  ISETP.LE.U32.AND P2, PT, R2, UR16, PT ;  /* 0x0000001002007c0c */ /* 0x000fe4000bf43070 */
[----:B------:R-:W-:Y:S01]  /*6b60*/  ISETP.LE.U32.AND P6, PT, R5, UR16, PT ;  /* 0x0000001005007c0c */ /* 0x000fe2000bfc3070 */
[----:B------:R-:W-:Y:S01]  /*6b70*/  @!P3 FADD.FTZ R150, -R150, -RZ ;  /* 0x800000ff9696b221 */ /* 0x000fe20000010100 */
[----:B------:R-:W-:Y:S01]  /*6b80*/  LOP3.LUT R2, R4, 0xffff, RZ, 0xc0, !PT ;  /* 0x0000ffff04027812 */ /* 0x000fe200078ec0ff */
[----:B------:R-:W-:Y:S01]  /*6b90*/  @!P4 FADD.FTZ R157, -R157, -RZ ;  /* 0x800000ff9d9dc221 */ /* 0x000fe20000010100 */
[----:B------:R-:W-:Y:S02]  /*6ba0*/  LOP3.LUT R4, R6, 0xff, RZ, 0xc0, !PT ;  /* 0x000000ff06047812 */ /* 0x000fe400078ec0ff */
[----:B------:R-:W-:Y:S02]  /*6bb0*/  ISETP.LE.U32.AND P1, PT, R2, UR16, PT ;  /* 0x0000001002007c0c */ /* 0x000fe4000bf23070 */
[----:B------:R-:W-:Y:S02]  /*6bc0*/  LOP3.LUT R7, R7, 0xffff, RZ, 0xc0, !PT ;  /* 0x0000ffff07077812 */ /* 0x000fe400078ec0ff */
[--C-:B------:R-:W-:Y:S01]  /*6bd0*/  SHF.R.U32.HI R2, RZ, 0x18, R6.reuse ;  /* 0x00000018ff027819 */ /* 0x100fe20000011606 */
[----:B------:R-:W-:Y:S01]  /*6be0*/  @!P2 FADD.FTZ R159, -R159, -RZ ;  /* 0x800000ff9f9fa221 */ /* 0x000fe20000010100 */
[----:B------:R-:W-:Y:S01]  /*6bf0*/  ISETP.LE.U32.AND P4, PT, R4, UR16, PT ;  /* 0x0000001004007c0c */ /* 0x000fe2000bf83070 */
[----:B------:R-:W-:Y:S01]  /*6c00*/  @!P6 FADD.FTZ R141, -R141, -RZ ;  /* 0x800000ff8d8de221 */ /* 0x000fe20000010100 */
[----:B------:R-:W-:Y:S02]  /*6c10*/  SHF.R.U32.HI R7, RZ, 0x8, R7 ;  /* 0x00000008ff077819 */ /* 0x000fe40000011607 */
[----:B------:R-:W-:Y:S02]  /*6c20*/  LOP3.LUT R4, R13, 0xff, RZ, 0xc0, !PT ;  /* 0x000000ff0d047812 */ /* 0x000fe400078ec0ff */
[----:B------:R-:W-:Y:S01]  /*6c30*/  ISETP.LE.U32.AND P2, PT, R2, UR16, PT ;  /* 0x0000001002007c0c */ /* 0x000fe2000bf43070 */
[----:B------:R-:W-:Y:S01]  /*6c40*/  @!P1 FADD.FTZ R154, -R154, -RZ ;  /* 0x800000ff9a9a9221 */ /* 0x000fe20000010100 */
[----:B------:R-:W-:Y:S02]  /*6c50*/  LOP3.LUT R2, R7, 0xffff, RZ, 0xc0, !PT ;  /* 0x0000ffff07027812 */ /* 0x000fe400078ec0ff */
[----:B------:R-:W-:Y:S02]  /*6c60*/  ISETP.LE.U32.AND P6, PT, R4, UR16, PT ;  /* 0x0000001004007c0c */ /* 0x000fe4000bfc3070 */
[----:B------:R-:W-:Y:S01]  /*6c70*/  SHF.R.U32.HI R4, RZ, 0x10, R6 ;  /* 0x00000010ff047819 */ /* 0x000fe20000011606 */
[----:B------:R-:W-:Y:S01]  /*6c80*/  @!P4 FADD.FTZ R146, -R146, -RZ ;  /* 0x800000ff9292c221 */ /* 0x000fe20000010100 */
[----:B------:R-:W-:Y:S02]  /*6c90*/  LOP3.LUT R6, R6, 0xffff, RZ, 0xc0, !PT ;  /* 0x0000ffff06067812 */ /* 0x000fe400078ec0ff */
[----:B------:R-:W-:Y:S02]  /*6ca0*/  ISETP.LE.U32.AND P1, PT, R2, UR16, PT ;  /* 0x0000001002007c0c */ /* 0x000fe4000bf23070 */
[----:B------:R-:W-:Y:S01]  /*6cb0*/  SHF.R.U32.HI R2, RZ, 0x8, R14 ;  /* 0x00000008ff027819 */ /* 0x000fe2000001160e */
[----:B------:R-:W-:Y:S01]  /*6cc0*/  @!P2 FADD.FTZ R145, -R145, -RZ ;  /* 0x800000ff9191a221 */ /* 0x000fe20000010100 */
[----:B------:R-:W-:Y:S02]  /*6cd0*/  LOP3.LUT R5, R4, 0xff, RZ, 0xc0, !PT ;  /* 0x000000ff04057812 */ /* 0x000fe400078ec0ff */
[----:B------:R-:W-:Y:S01]  /*6ce0*/  SHF.R.U32.HI R4, RZ, 0x8, R6 ;  /* 0x00000008ff047819 */ /* 0x000fe20000011606 */
[----:B------:R-:W-:Y:S01]  /*6cf0*/  @!P6 FADD.FTZ R147, -R147, -RZ ;  /* 0x800000ff9393e221 */ /* 0x000fe20000010100 */
[----:B------:R-:W-:Y:S02]  /*6d00*/  ISETP.LE.U32.AND P4, PT, R5, UR16, PT ;  /* 0x0000001005007c0c */ /* 0x000fe4000bf83070 */
[----:B------:R-:W-:Y:S02]  /*6d10*/  LOP3.LUT R2, R2, 0xffff, RZ, 0xc0, !PT ;  /* 0x0000ffff02027812 */ /* 0x000fe400078ec0ff */
[----:B------:R-:W-:Y:S01]  /*6d20*/  LOP3.LUT R4, R4, 0xffff, RZ, 0xc0, !PT ;  /* 0x0000ffff04047812 */ /* 0x000fe200078ec0ff */
[----:B------:R-:W-:Y:S01]  /*6d30*/  @!P1 FADD.FTZ R140, -R140, -RZ ;  /* 0x800000ff8c8c9221 */ /* 0x000fe20000010100 */
        /* <DEDUP_REMOVED lines=15> */
[----:B------:R-:W-:Y:S01]  /*6e30*/  LOP3.LUT R4, R4, 0xffff, RZ, 0xc0, !PT ;  /* 0x0000ffff04047812 */ /* 0x000fe200078ec0ff */
[----:B------:R-:W-:Y:S01]  /*6e40*/  @!P1 FADD.FTZ R148, -R148, -RZ ;  /* 0x800000ff94949221 */ /* 0x000fe20000010100 */
[----:B------:R-:W-:Y:S02]  /*6e50*/  F2FP.RELU.F16.F32.PACK_AB R7, R140, R156 ;  /* 0x0000009c8c07723e */ /* 0x000fe400000008ff */
[----:B------:R-:W-:Y:S01]  /*6e60*/  LOP3.LUT R5, R5, 0xffff, RZ, 0xc0, !PT ;  /* 0x0000ffff05057812 */ /* 0x000fe200078ec0ff */
[----:B------:R-:W-:Y:S01]  /*6e70*/  @!P4 FADD.FTZ R149, -R149, -RZ ;  /* 0x800000ff9595c221 */ /* 0x000fe20000010100 */
[----:B------:R-:W-:Y:S01]  /*6e80*/  ISETP.LE.U32.AND P2, PT, R4, UR16, PT ;  /* 0x0000001004007c0c */ /* 0x000fe2000bf43070 */
[----:B------:R-:W-:Y:S01]  /*6e90*/  STS [R239+0x13000], R7 ;  /* 0x01300007ef007388 */ /* 0x000fe20000000800 */
[----:B------:R-:W-:Y:S02]  /*6ea0*/  F2FP.RELU.F16.F32.PACK_AB R4, R154, R229 ;  /* 0x000000e59a04723e */ /* 0x000fe400000008ff */
[----:B------:R-:W-:Y:S02]  /*6eb0*/  ISETP.LE.U32.AND P6, PT, R5, UR16, PT ;  /* 0x0000001005007c0c */ /* 0x000fe4000bfc3070 */
[----:B------:R-:W-:Y:S01]  /*6ec0*/  F2FP.RELU.F16.F32.PACK_AB R6, R142, R146 ;  /* 0x000000928e06723e */ /* 0x000fe200000008ff */
[----:B------:R2:W-:Y:S01]  /*6ed0*/  STS [R242+0x13000], R4 ;  /* 0x01300004f2007388 */ /* 0x0005e20000000800 */
[----:B------:R-:W-:Y:S02]  /*6ee0*/  F2FP.RELU.F16.F32.PACK_AB R5, R145, R143 ;  /* 0x0000008f9105723e */ /* 0x000fe400000008ff */
[----:B------:R-:W-:Y:S02]  /*6ef0*/  F2FP.RELU.F16.F32.PACK_AB R0, R230, R236 ;  /* 0x000000ece600723e */ /* 0x000fe400000008ff */
[----:B------:R-:W-:Y:S01]  /*6f00*/  FSETP.GE.FTZ.AND P0, PT, R141, RZ, PT ;  /* 0x000000ff8d00720b */ /* 0x000fe20003f16000 */
[----:B------:R-:W-:Y:S01]  /*6f10*/  @!P2 FADD.FTZ R153, -R153, -RZ ;  /* 0x800000ff9999a221 */ /* 0x000fe20000010100 */
[----:B------:R-:W-:Y:S02]  /*6f20*/  FSETP.GE.FTZ.AND P2, PT, R156, RZ, PT ;  /* 0x000000ff9c00720b */ /* 0x000fe40003f56000 */
[----:B------:R-:W-:Y:S01]  /*6f30*/  FSETP.GE.FTZ.AND P1, PT, R140, RZ, PT ;  /* 0x000000ff8c00720b */ /* 0x000fe20003f36000 */
[----:B------:R-:W-:Y:S01]  /*6f40*/  @!P6 FADD.FTZ R151, -R151, -RZ ;  /* 0x800000ff9797e221 */ /* 0x000fe20000010100 */
[----:B-1----:R-:W-:Y:S02]  /*6f50*/  F2FP.RELU.F16.F32.PACK_AB R2, R227, R226 ;  /* 0x000000e2e302723e */ /* 0x002fe400000008ff */
[----:B------:R-:W-:Y:S03]  /*6f60*/  FSETP.GE.FTZ.AND P3, PT, R146, RZ, PT ;  /* 0x000000ff9200720b */ /* 0x000fe60003f76000 */
[----:B------:R1:W-:Y:S04]  /*6f70*/  STS [R242+0x13400], R2 ;  /* 0x01340002f2007388 */ /* 0x0003e80000000800 */
[----:B------:R3:W-:Y:S04]  /*6f80*/  STS [R239+0x14000], R6 ;  /* 0x01400006ef007388 */ /* 0x0007e80000000800 */
[----:B------:R4:W-:Y:S01]  /*6f90*/  STS [R239+0x14400], R5 ;  /* 0x01440005ef007388 */ /* 0x0009e20000000800 */
[----:B--2---:R-:W-:Y:S02]  /*6fa0*/  F2FP.RELU.F16.F32.PACK_AB R4, R159, R232 ;  /* 0x000000e89f04723e */ /* 0x004fe400000008ff */
[----:B-1----:R-:W-:Y:S02]  /*6fb0*/  F2FP.RELU.F16.F32.PACK_AB R2, R231, R228 ;  /* 0x000000e4e702723e */ /* 0x002fe400000008ff */
[----:B---3--:R-:W-:Y:S02]  /*6fc0*/  F2FP.RELU.F16.F32.PACK_AB R6, R144, R158 ;  /* 0x0000009e9006723e */ /* 0x008fe400000008ff */
        /* <DEDUP_REMOVED lines=77> */
[-C--:B------:R-:W-:Y:S01]  /*74a0*/  FSEL R2, R2, R224.reuse, P1 ;  /* 0x000000e002027208 */ /* 0x080fe20000800000 */
[----:B------:R-:W-:Y:S01]  /*74b0*/  FADD.FTZ R11, -R221, R11 ;  /* 0x0000000bdd0b7221 */ /* 0x000fe20000010100 */
[----:B------:R-:W-:Y:S01]  /*74c0*/  FSETP.GE.FTZ.AND P0, PT, R225, RZ, PT ;  /* 0x000000ffe100720b */ /* 0x000fe20003f16000 */
[----:B------:R-:W-:Y:S01]  /*74d0*/  FADD.FTZ R5, -R222, R8 ;  /* 0x00000008de057221 */ /* 0x000fe20000010100 */
[----:B------:R-:W-:Y:S01]  /*74e0*/  FSETP.GE.FTZ.AND P1, PT, R143, RZ, PT ;  /* 0x000000ff8f00720b */ /* 0x000fe20003f36000 */
[C---:B------:R-:W-:Y:S04]  /*74f0*/  HMMA.16816.F32 R24, R136.reuse, R204, R24 ;  /* 0x000000cc8818723c */ /* 0x040fe80000001818 */
[----:B------:R-:W-:Y:S01]  /*7500*/  FSEL R4, R4, R224, P2 ;  /* 0x000000e004047208 */ /* 0x000fe20001000000 */
        /* <DEDUP_REMOVED lines=8> */
[----:B------:R-:W-:Y:S01]  /*7590*/  FMUL.FTZ R140, R140, R2 ;  /* 0x000000028c8c7220 */ /* 0x000fe20000410000 */
[----:B------:R-:W-:Y:S01]  /*75a0*/  FSETP.GE.FTZ.AND P3, PT, R158, RZ, PT ;  /* 0x000000ff9e00720b */ /* 0x000fe20003f76000 */
[----:B------:R-:W-:Y:S01]  /*75b0*/  FADD.FTZ R4, -R222, R9 ;  /* 0x00000009de047221 */ /* 0x000fe20000010100 */
[----:B------:R-:W-:Y:S04]  /*75c0*/  HMMA.16816.F32 R32, R132, R206, R32 ;  /* 0x000000ce8420723c */ /* 0x000fe80000001820 */
[----:B------:R-:W-:Y:S01]  /*75d0*/  FSEL R4, R4, R222, P2 ;  /* 0x000000de04047208 */ /* 0x000fe20001000000 */
[----:B------:R-:W-:Y:S01]  /*75e0*/  FADD.FTZ R2, -R221, R10 ;  /* 0x0000000add027221 */ /* 0x000fe20000010100 */
[----:B------:R-:W-:Y:S01]  /*75f0*/  FSETP.GE.FTZ.AND P2, PT, R144, RZ, PT ;  /* 0x000000ff9000720b */ /* 0x000fe20003f56000 */
[----:B------:R-:W-:Y:S01]  /*7600*/  FMUL.FTZ R225, R225, R0 ;  /* 0x00000000e1e17220 */ /* 0x000fe20000410000 */
[-C--:B------:R-:W-:Y:S02]  /*7610*/  FSEL R0, R11, R221.reuse, P0 ;  /* 0x000000dd0b007208 */ /* 0x080fe40000000000 */
[----:B------:R-:W-:Y:S01]  /*7620*/  FSETP.GE.FTZ.AND P0, PT, R157, RZ, PT ;  /* 0x000000ff9d00720b */ /* 0x000fe20003f16000 */
[C---:B------:R-:W-:Y:S01]  /*7630*/  FADD.FTZ R15, -R221.reuse, R15 ;  /* 0x0000000fdd0f7221 */ /* 0x040fe20000010100 */
[-C--:B------:R-:W-:Y:S01]  /*7640*/  FSEL R2, R2, R221.reuse, P1 ;  /* 0x000000dd02027208 */ /* 0x080fe20000800000 */
[----:B------:R-:W-:Y:S01]  /*7650*/  FADD.FTZ R7, -R221, R14 ;  /* 0x0000000edd077221 */ /* 0x000fe20000010100 */
[----:B------:R-:W-:Y:S01]  /*7660*/  FSETP.GE.FTZ.AND P1, PT, R147, RZ, PT ;  /* 0x000000ff9300720b */ /* 0x000fe20003f36000 */
[----:B------:R-:W-:Y:S01]  /*7670*/  FMUL.FTZ R142, R142, R4 ;  /* 0x000000048e8e7220 */ /* 0x000fe20000410000 */
[----:B------:R-:W-:Y:S01]  /*7680*/  F2FP.F16.F32.PACK_AB R140, R140, R156 ;  /* 0x0000009c8c8c723e */ /* 0x000fe200000000ff */
[----:B------:R-:W-:Y:S01]  /*7690*/  FMUL.FTZ R14, R145, R0 ;  /* 0x00000000910e7220 */ /* 0x000fe20000410000 */
[-C--:B------:R-:W-:Y:S01]  /*76a0*/  FSEL R4, R7, R221.reuse, P1 ;  /* 0x000000dd07047208 */ /* 0x080fe20000800000 */
[----:B------:R-:W-:Y:S01]  /*76b0*/  FADD.FTZ R19, -R223, R19 ;  /* 0x00000013df137221 */ /* 0x000fe20000010100 */
[----:B------:R-:W-:Y:S01]  /*76c0*/  FSEL R0, R15, R221, P0 ;  /* 0x000000dd0f007208 */ /* 0x000fe20000000000 */
[----:B------:R-:W-:Y:S01]  /*76d0*/  FADD.FTZ R6, -R222, R12 ;  /* 0x0000000cde067221 */ /* 0x000fe20000010100 */
[----:B------:R-:W-:Y:S01]  /*76e0*/  FSETP.GE.FTZ.AND P1, PT, R226, RZ, PT ;  /* 0x000000ffe200720b */ /* 0x000fe20003f36000 */
[----:B------:R-:W-:Y:S01]  /*76f0*/  FADD.FTZ R18, -R223, R18 ;  /* 0x00000012df127221 */ /* 0x000fe20000010100 */
[----:B------:R-:W-:Y:S01]  /*7700*/  FSETP.GE.FTZ.AND P0, PT, R227, RZ, PT ;  /* 0x000000ffe300720b */ /* 0x000fe20003f16000 */
[----:B------:R-:W-:Y:S01]  /*7710*/  FADD.FTZ R13, -R222, R13 ;  /* 0x0000000dde0d7221 */ /* 0x000fe20000010100 */
[----:B------:R-:W-:Y:S01]  /*7720*/  FSEL R6, R6, R222, P3 ;  /* 0x000000de06067208 */ /* 0x000fe20001800000 */
[----:B------:R-:W-:Y:S01]  /*7730*/  FMUL.FTZ R147, R147, R4 ;  /* 0x0000000493937220 */ /* 0x000fe20000410000 */
[----:B------:R-:W-:Y:S01]  /*7740*/  FSEL R4, R18, R223, P1 ;  /* 0x000000df12047208 */ /* 0x000fe20000800000 */
[----:B------:R-:W-:Y:S01]  /*7750*/  FMUL.FTZ R146, R146, R5 ;  /* 0x0000000592927220 */ /* 0x000fe20000410000 */
[----:B------:R-:W-:Y:S01]  /*7760*/  FSEL R5, R13, R222, P2 ;  /* 0x000000de0d057208 */ /* 0x000fe20001000000 */
[----:B------:R-:W-:Y:S01]  /*7770*/  FMUL.FTZ R12, R157, R0 ;  /* 0x000000009d0c7220 */ /* 0x000fe20000410000 */
[-C--:B------:R-:W-:Y:S01]  /*7780*/  FSEL R0, R19, R223.reuse, P0 ;  /* 0x000000df13007208 */ /* 0x080fe20000000000 */
[----:B------:R-:W-:Y:S01]  /*7790*/  FADD.FTZ R16, -R224, R16 ;  /* 0x00000010e0107221 */ /* 0x000fe20000010100 */
[----:B------:R-:W-:Y:S01]  /*77a0*/  FSETP.GE.FTZ.AND P3, PT, R229, RZ, PT ;  /* 0x000000ffe500720b */ /* 0x000fe20003f76000 */
[C---:B------:R-:W-:Y:S01]  /*77b0*/  FADD.FTZ R22, -R223.reuse, R22 ;  /* 0x00000016df167221 */ /* 0x040fe20000010100 */
[----:B------:R-:W-:Y:S01]  /*77c0*/  FSETP.GE.FTZ.AND P2, PT, R154, RZ, PT ;  /* 0x000000ff9a00720b */ /* 0x000fe20003f56000 */
[----:B------:R-:W-:Y:S01]  /*77d0*/  FADD.FTZ R8, -R223, R23 ;  /* 0x00000017df087221 */ /* 0x000fe20000010100 */
[----:B------:R-:W-:Y:S01]  /*77e0*/  FSETP.GE.FTZ.AND P1, PT, R228, RZ, PT ;  /* 0x000000ffe400720b */ /* 0x000fe20003f36000 */
[----:B------:R-:W-:Y:S01]  /*77f0*/  FADD.FTZ R17, -R224, R17 ;  /* 0x00000011e0117221 */ /* 0x000fe20000010100 */
[----:B------:R-:W-:Y:S01]  /*7800*/  FSETP.GE.FTZ.AND P0, PT, R231, RZ, PT ;  /* 0x000000ffe700720b */ /* 0x000fe20003f16000 */
[----:B------:R-:W-:Y:S01]  /*7810*/  FMUL.FTZ R158, R158, R6 ;  /* 0x000000069e9e7220 */ /* 0x000fe20000410000 */
[----:B------:R-:W-:Y:S01]  /*7820*/  FSEL R6, R16, R224, P3 ;  /* 0x000000e010067208 */ /* 0x000fe20001800000 */
[----:B------:R-:W-:Y:S01]  /*7830*/  FMUL.FTZ R226, R226, R4 ;  /* 0x00000004e2e27220 */ /* 0x000fe20000410000 */
[----:B------:R-:W-:Y:S01]  /*7840*/  FSEL R4, R22, R223, P1 ;  /* 0x000000df16047208 */ /* 0x000fe20000800000 */
[----:B------:R-:W-:Y:S01]  /*7850*/  FMUL.FTZ R13, R144, R5 ;  /* 0x00000005900d7220 */ /* 0x000fe20000410000 */
        /* <DEDUP_REMOVED lines=8> */
[----:B------:R-:W-:Y:S01]  /*78e0*/  FSETP.GE.FTZ.AND P2, PT, R159, RZ, PT ;  /* 0x000000ff9f00720b */ /* 0x000fe20003f56000 */
[----:B------:R1:W5:Y:S01]  /*78f0*/  LDL R231, [R1+0x10] ;  /* 0x0000100001e77983 */ /* 0x0003620000100800 */
[----:B------:R-:W-:Y:S01]  /*7900*/  F2FP.F16.F32.PACK_AB R11, R11, R229 ;  /* 0x000000e50b0b723e */ /* 0x000fe200000000ff */
[----:B------:R-:W-:Y:S01]  /*7910*/  FMUL.FTZ R10, R227, R0 ;  /* 0x00000000e30a7220 */ /* 0x000fe20000410000 */
[----:B------:R-:W-:Y:S01]  /*7920*/  F2FP.F16.F32.PACK_AB R8, R8, R228 ;  /* 0x000000e40808723e */ /* 0x000fe200000000ff */
[----:B------:R1:W5:Y:S01]  /*7930*/  LDL R227, [R1+0x14] ;  /* 0x0000140001e37983 */ /* 0x0003620000100800 */
[----:B------:R-:W-:Y:S01]  /*7940*/  FSETP.GE.FTZ.AND P1, PT, R149, RZ, PT ;  /* 0x000000ff9500720b */ /* 0x000fe20003f36000 */
[----:B------:R-:W-:Y:S01]  /*7950*/  FADD.FTZ R20, -R224, R20 ;  /* 0x00000014e0147221 */ /* 0x000fe20000010100 */
[----:B------:R-:W-:Y:S01]  /*7960*/  F2FP.F16.F32.PACK_AB R15, R142, R146 ;  /* 0x000000928e0f723e */ /* 0x000fe200000000ff */
[----:B------:R1:W5:Y:S01]  /*7970*/  LDL.64 R228, [R1] ;  /* 0x0000000001e47983 */ /* 0x0003620000100a00 */
[----:B------:R-:W-:Y:S01]  /*7980*/  F2FP.F16.F32.PACK_AB R13, R13, R158 ;  /* 0x0000009e0d0d723e */ /* 0x000fe200000000ff */
[----:B------:R-:W-:Y:S01]  /*7990*/  FADD.FTZ R27, -R221, R27 ;  /* 0x0000001bdd1b7221 */ /* 0x000fe20000010100 */
[----:B------:R-:W-:Y:S01]  /*79a0*/  FSEL R0, R20, R224, P3 ;  /* 0x000000e014007208 */ /* 0x000fe20001800000 */
[----:B------:R-:W-:Y:S01]  /*79b0*/  FADD.FTZ R6, -R222, R24 ;  /* 0x00000018de067221 */ /* 0x000fe20000010100 */
[----:B------:R-:W-:Y:S01]  /*79c0*/  FSETP.GE.FTZ.AND P3, PT, R152, RZ, PT ;  /* 0x000000ff9800720b */ /* 0x000fe20003f76000 */
[----:B------:R-:W-:Y:S01]  /*79d0*/  FADD.FTZ R9, -R224, R21 ;  /* 0x00000015e0097221 */ /* 0x000fe20000010100 */
        /* <DEDUP_REMOVED lines=8> */
[----:B------:R-:W-:Y:S01]  /*7a60*/  FSEL R9, R9, R224, P2 ;  /* 0x000000e009097208 */ /* 0x000fe20001000000 */
[----:B------:R-:W-:Y:S01]  /*7a70*/  FMUL.FTZ R7, R152, R6 ;  /* 0x0000000698077220 */ /* 0x000fe20000410000 */
[----:B------:R-:W-:Y:S01]  /*7a80*/  FSETP.GE.FTZ.AND P2, PT, R151, RZ, PT ;  /* 0x000000ff9700720b */ /* 0x000fe20003f56000 */
[----:B------:R-:W-:Y:S01]  /*7a90*/  FMUL.FTZ R6, R150, R0 ;  /* 0x0000000096067220 */ /* 0x000fe20000410000 */
[----:B------:R-:W-:Y:S01]  /*7aa0*/  FSEL R4, R26, R221, P1 ;  /* 0x000000dd1a047208 */ /* 0x000fe20000800000 */
[----:B------:R-:W-:Y:S01]  /*7ab0*/  FADD.FTZ R0, -R221, R30 ;  /* 0x0000001edd007221 */ /* 0x000fe20000010100 */
[----:B------:R-:W-:Y:S01]  /*7ac0*/  FSEL R5, R5, R222, P2 ;  /* 0x000000de05057208 */ /* 0x000fe20001000000 */
[----:B------:R-:W-:Y:S01]  /*7ad0*/  FADD.FTZ R32, -R224, R32 ;  /* 0x00000020e0207221 */ /* 0x000fe20000010100 */
[----:B------:R-:W-:Y:S01]  /*7ae0*/  FSETP.GE.FTZ.AND P2, PT, R153, RZ, PT ;  /* 0x000000ff9900720b */ /* 0x000fe20003f56000 */
[----:B------:R-:W-:Y:S01]  /*7af0*/  FMUL.FTZ R149, R149, R4 ;  /* 0x0000000495957220 */ /* 0x000fe20000410000 */
[----:B------:R-:W-:Y:S01]  /*7b00*/  FSETP.GE.FTZ.AND P1, PT, R148, RZ, PT ;  /* 0x000000ff9400720b */ /* 0x000fe20003f36000 */
[----:B------:R-:W-:Y:S01]  /*7b10*/  FADD.FTZ R4, -R222, R28 ;  /* 0x0000001cde047221 */ /* 0x000fe20000010100 */
[----:B------:R-:W-:Y:S01]  /*7b20*/  FSETP.GE.FTZ.AND P3, PT, R234, RZ, PT ;  /* 0x000000ffea00720b */ /* 0x000fe20003f76000 */
[----:B------:R-:W-:Y:S01]  /*7b30*/  FMUL.FTZ R5, R151, R5 ;  /* 0x0000000597057220 */ /* 0x000fe20000410000 */
[----:B------:R-:W-:Y:S01]  /*7b40*/  FSEL R0, R0, R221, P1 ;  /* 0x000000dd00007208 */ /* 0x000fe20000800000 */
[----:B------:R-:W-:Y:S01]  /*7b50*/  @P0 FADD.FTZ R221, -R221, R31 ;  /* 0x0000001fdddd0221 */ /* 0x000fe20000010100 */
[----:B------:R-:W-:Y:S01]  /*7b60*/  FSETP.GE.FTZ.AND P0, PT, R237, RZ, PT ;  /* 0x000000ffed00720b */ /* 0x000fe20003f16000 */
[----:B------:R-:W-:Y:S01]  /*7b70*/  FMUL.FTZ R143, R143, R2 ;  /* 0x000000028f8f7220 */ /* 0x000fe20000410000 */
        /* <DEDUP_REMOVED lines=26> */
[----:B------:R-:W-:Y:S01]  /*7d20*/  F2FP.F16.F32.PACK_AB R4, R4, R0 ;  /* 0x000000000404723e */ /* 0x000fe200000000ff */
[----:B-1----:R-:W-:Y:S06]  /*7d30*/  @!P0 BRA `(.L_x_689) ;  /* 0x0000000000c08947 */ /* 0x002fec0003800000 */
[----:B------:R-:W1:Y:S01]  /*7d40*/  LDC R0, c[0x0][0x240] ;  /* 0x00009000ff007b82 */ /* 0x000e620000000800 */
[----:B------:R-:W-:Y:S01]  /*7d50*/  ULOP3.LUT UR6, UR10, 0x1, URZ, 0xc0, !UPT ;  /* 0x000000010a067892 */ /* 0x000fe2000f8ec03f */
[----:B-----5:R-:W-:Y:S02]  /*7d60*/  ISETP.GE.AND P3, PT, R228, UR46, PT ;  /* 0x0000002ee4007c0c */ /* 0x020fe4000bf66270 */
[----:B------:R-:W-:Y:S01]  /*7d70*/  ISETP.GE.AND P2, PT, R231, UR46, PT ;  /* 0x0000002ee7007c0c */ /* 0x000fe2000bf46270 */
        /* <DEDUP_REMOVED lines=44> */
.L_x_689:
        /* <DEDUP_REMOVED lines=94> */
[----:B-----5:R-:W-:Y:S02]  /*8620*/  ISETP.GE.AND P3, PT, R228, UR46, PT ;  /* 0x0000002ee4007c0c */ /* 0x020fe4000bf66270 */
[----:B------:R-:W-:Y:S02]  /*8630*/  ISETP.GE.AND P2, PT, R231, UR46, PT ;  /* 0x0000002ee7007c0c */ /* 0x000fe4000bf46270 */
        /* <DEDUP_REMOVED lines=30> */
.L_x_690:
[----:B------:R-:W-:Y:S01]  /*8820*/  LDSM.16.M88.4 R24, [R213] ;  /* 0x00000000d518783b */ /* 0x000fe20000000200 */
[----:B------:R-:W-:Y:S01]  /*8830*/  IMAD.MOV.U32 R223, RZ, RZ, 0x4 ;  /* 0x00000004ffdf7424 */ /* 0x000fe200078e00ff */
[----:B------:R-:W-:Y:S02]  /*8840*/  ULOP3.LUT UR6, UR10, 0x1, URZ, 0xc0, !UPT ;  /* 0x000000010a067892 */ /* 0x000fe4000f8ec03f */
[----:B--2---:R-:W1:Y:S01]  /*8850*/  LDSM.16.MT88.4 R8, [R0+0x9000] ;  /* 0x009000000008783b */ /* 0x004e620000004200 */
[----:B------:R-:W-:Y:S02]  /*8860*/  UISETP.GT.AND UP2, UPT, UR10, UR35, UPT ;  /* 0x000000230a00728c */ /* 0x000fe4000bf44270 */
[----:B------:R-:W-:Y:S01]  /*8870*/  UISETP.NE.U32.AND UP0, UPT, UR6, 0x1, UPT ;  /* 0x000000010600788c */ /* 0x000fe2000bf05070 */
[----:B------:R-:W2:Y:S01]  /*8880*/  LDL R2, [R1+0xc] ;  /* 0x00000c0001027983 */ /* 0x000ea20000100800 */
[----:B------:R-:W-:Y:S02]  /*8890*/  @UP3 UIADD3 UR8, UP1, UR20, -0x100, URZ ;  /* 0xffffff0014083890 */ /* 0x000fe4000ff3e03f */
[----:B------:R-:W-:Y:S01]  /*88a0*/  UIADD3 UR6, UR10, -0x1, URZ ;  /* 0xffffffff0a067890 */ /* 0x000fe2000fffe03f */
[----:B------:R-:W3:Y:S01]  /*88b0*/  LDSM.16.MT88.4 R16, [R0+0xb000] ;  /* 0x00b000000010783b */ /* 0x000ee20000004200 */
[----:B------:R-:W-:Y:S03]  /*88c0*/  @UP3 UIADD3.X UR7, UR21, -0x1, URZ, UP1, !UPT ;  /* 0xffffffff15073890 */ /* 0x000fe60008ffe43f */
[----:B------:R-:W4:Y:S02]  /*88d0*/  LDSM.16.MT88.4 R28, [R0+0xd000] ;  /* 0x00d00000001c783b */ /* 0x000f240000004200 */
[----:B------:R-:W-:Y:S02]  /*88e0*/  UMOV UR10, UR6 ;  /* 0x00000006000a7c82 */ /* 0x000fe40008000000 */
[----:B------:R-:W2:Y:S04]  /*88f0*/  LDL R222, [R1+0x8] ;  /* 0x0000080001de7983 */ /* 0x000ea80000100800 */
[----:B------:R-:W-:Y:S04]  /*8900*/  LDSM.16.M88.4 R32, [R214] ;  /* 0x00000000d620783b */ /* 0x000fe80000000200 */
[----:B------:R-:W4:Y:S04]  /*8910*/  LDSM.16.MT88.4 R132, [R0+0x9400] ;  /* 0x009400000084783b */ /* 0x000f280000004200 */
[----:B------:R-:W4:Y:S04]  /*8920*/  LDSM.16.MT88.4 R136, [R0+0xb400] ;  /* 0x00b400000088783b */ /* 0x000f280000004200 */
[----:B------:R-:W4:Y:S04]  /*8930*/  LDSM.16.MT88.4 R140, [R0+0xd400] ;  /* 0x00d40000008c783b */ /* 0x000f280000004200 */
[----:B------:R-:W-:Y:S01]  /*8940*/  LDSM.16.M88.4 R144, [R216] ;  /* 0x00000000d890783b */ /* 0x000fe20000000200 */
[C---:B-1----:R-:W-:Y:S03]  /*8950*/  HMMA.16816.F32 R4, R24.reuse, R8, RZ ;  /* 0x000000081804723c */ /* 0x042fe600000018ff */
[----:B------:R-:W1:Y:S04]  /*8960*/  LDSM.16.MT88.4 R148, [R0+0x9800] ;  /* 0x009800000094783b */ /* 0x000e680000004200 */
[----:B------:R-:W-:Y:S01]  /*8970*/  LDSM.16.MT88.4 R152, [R0+0xd800] ;  /* 0x00d800000098783b */ /* 0x000fe20000004200 */
[C---:B------:R-:W-:Y:S03]  /*8980*/  HMMA.16816.F32 R8, R24.reuse, R10, RZ ;  /* 0x0000000a1808723c */ /* 0x040fe600000018ff */
[----:B------:R-:W-:Y:S03]  /*8990*/  LDSM.16.MT88.4 R156, [R0+0xc000] ;  /* 0x00c00000009c783b */ /* 0x000fe60000004200 */
[C---:B---3--:R-:W-:Y:S01]  /*89a0*/  HMMA.16816.F32 R12, R24.reuse, R16, RZ ;  /* 0x00000010180c723c */ /* 0x048fe200000018ff */
[----:B------:R-:W3:Y:S05]  /*89b0*/  LDL R224, [R1+0x1c] ;  /* 0x00001c0001e07983 */ /* 0x000eea0000100800 */
[C---:B------:R-:W-:Y:S06]  /*89c0*/  HMMA.16816.F32 R16, R24.reuse, R18, RZ ;  /* 0x000000121810723c */ /* 0x040fec00000018ff */
[C---:B----4-:R-:W-:Y:S06]  /*89d0*/  HMMA.16816.F32 R20, R24.reuse, R28, RZ ;  /* 0x0000001c1814723c */ /* 0x050fec00000018ff */
[----:B------:R-:W-:Y:S01]  /*89e0*/  HMMA.16816.F32 R24, R24, R30, RZ ;  /* 0x0000001e1818723c */ /* 0x000fe200000018ff */
[----:B------:R-:W4:Y:S05]  /*89f0*/  LDSM.16.MT88.4 R28, [R0+0xb800] ;  /* 0x00b80000001c783b */ /* 0x000f2a0000004200 */
[C---:B------:R-:W-:Y:S06]  /*8a00*/  HMMA.16816.F32 R4, R32.reuse, R132, R4 ;  /* 0x000000842004723c */ /* 0x040fec0000001804 */
[C---:B------:R-:W-:Y:S01]  /*8a10*/  HMMA.16816.F32 R8, R32.reuse, R134, R8 ;  /* 0x000000862008723c */ /* 0x040fe20000001808 */
[----:B------:R-:W-:Y:S05]  /*8a20*/  LDSM.16.M88.4 R132, [R215] ;  /* 0x00000000d784783b */ /* 0x000fea0000000200 */
[C---:B------:R-:W-:Y:S06]  /*8a30*/  HMMA.16816.F32 R12, R32.reuse, R136, R12 ;  /* 0x00000088200c723c */ /* 0x040fec000000180c */
[C---:B------:R-:W-:Y:S01]  /*8a40*/  HMMA.16816.F32 R16, R32.reuse, R138, R16 ;  /* 0x0000008a2010723c */ /* 0x040fe20000001810 */
[----:B------:R-:W4:Y:S05]  /*8a50*/  LDSM.16.MT88.4 R136, [R0+0x9c00] ;  /* 0x009c00000088783b */ /* 0x000f2a0000004200 */
[C---:B------:R-:W-:Y:S06]  /*8a60*/  HMMA.16816.F32 R20, R32.reuse, R140, R20 ;  /* 0x0000008c2014723c */ /* 0x040fec0000001814 */
[----:B------:R-:W-:Y:S01]  /*8a70*/  HMMA.16816.F32 R24, R32, R142, R24 ;  /* 0x0000008e2018723c */ /* 0x000fe20000001818 */
[----:B------:R-:W4:Y:S04]  /*8a80*/  LDSM.16.MT88.4 R32, [R0+0xbc00] ;  /* 0x00bc00000020783b */ /* 0x000f280000004200 */
[----:B------:R-:W4:Y:S01]  /*8a90*/  LDSM.16.MT88.4 R140, [R0+0xdc00] ;  /* 0x00dc0000008c783b */ /* 0x000f220000004200 */
[C---:B-1----:R-:W-:Y:S06]  /*8aa0*/  HMMA.16816.F32 R4, R144.reuse, R148, R4 ;  /* 0x000000949004723c */ /* 0x042fec0000001804 */
[C---:B------:R-:W-:Y:S01]  /*8ab0*/  HMMA.16816.F32 R8, R144.reuse, R150, R8 ;  /* 0x000000969008723c */ /* 0x040fe20000001808 */
[----:B------:R-:W-:Y:S05]  /*8ac0*/  LDSM.16.MT88.4 R148, [R0+0xa000] ;  /* 0x00a000000094783b */ /* 0x000fea0000004200 */
[C---:B----4-:R-:W-:Y:S06]  /*8ad0*/  HMMA.16816.F32 R12, R144.reuse, R28, R12 ;  /* 0x0000001c900c723c */ /* 0x050fec000000180c */
        /* <DEDUP_REMOVED lines=8> */
[----:B------:R-:W4:Y:S05]  /*8b60*/  LDSM.16.MT88.4 R136, [R0+0xe000] ;  /* 0x00e000000088783b */ /* 0x000f2a0000004200 */
[C---:B------:R-:W-:Y:S06]  /*8b70*/  HMMA.16816.F32 R12, R132.reuse, R32, R12 ;  /* 0x00000020840c723c */ /* 0x040fec000000180c */
[C---:B------:R-:W-:Y:S01]  /*8b80*/  HMMA.16816.F32 R16, R132.reuse, R34, R16 ;  /* 0x000000228410723c */ /* 0x040fe20000001810 */
[----:B------:R-:W4:Y:S05]  /*8b90*/  LDSM.16.M88.4 R32, [R214+0x2000] ;  /* 0x00200000d620783b */ /* 0x000f2a0000000200 */
[C---:B------:R-:W-:Y:S06]  /*8ba0*/  HMMA.16816.F32 R20, R132.reuse, R140, R20 ;  /* 0x0000008c8414723c */ /* 0x040fec0000001814 */
[----:B------:R-:W-:Y:S01]  /*8bb0*/  HMMA.16816.F32 R24, R132, R142, R24 ;  /* 0x0000008e8418723c */ /* 0x000fe20000001818 */
[----:B------:R-:W4:Y:S04]  /*8bc0*/  LDSM.16.MT88.4 R132, [R0+0xe400] ;  /* 0x00e400000084783b */ /* 0x000f280000004200 */
[----:B------:R-:W-:Y:S01]  /*8bd0*/  LDSM.16.M88.4 R140, [R216+0x2000] ;  /* 0x00200000d88c783b */ /* 0x000fe20000000200 */
[C---:B-1----:R-:W-:Y:S06]  /*8be0*/  HMMA.16816.F32 R4, R28.reuse, R148, R4 ;  /* 0x000000941c04723c */ /* 0x042fec0000001804 */
[C---:B------:R-:W-:Y:S01]  /*8bf0*/  HMMA.16816.F32 R8, R28.reuse, R150, R8 ;  /* 0x000000961c08723c */ /* 0x040fe20000001808 */
[----:B------:R-:W1:Y:S05]  /*8c00*/  LDSM.16.MT88.4 R148, [R0+0xa800] ;  /* 0x00a800000094783b */ /* 0x000e6a0000004200 */
        /* <DEDUP_REMOVED lines=15> */
[----:B------:R4:W2:Y:S01]  /*8d00*/  LDSM.16.MT88.4 R32, [R0+0xec00] ;  /* 0x00ec00000020783b */ /* 0x0008a20000004200 */
[----:B------:R-:W-:Y:S04]  /*8d10*/  IMAD.U32 R132, RZ, RZ, UR23 ;  /* 0x00000017ff847e24 */ /* 0x000fe8000f8e00ff */
[C---:B-1----:R-:W-:Y:S06]  /*8d20*/  HMMA.16816.F32 R4, R140.reuse, R148, R4 ;  /* 0x000000948c04723c */ /* 0x042fec0000001804 */
[C---:B------:R-:W-:Y:S06]  /*8d30*/  HMMA.16816.F32 R8, R140.reuse, R150, R8 ;  /* 0x000000968c08723c */ /* 0x040fec0000001808 */
[C---:B------:R-:W-:Y:S06]  /*8d40*/  HMMA.16816.F32 R12, R140.reuse, R156, R12 ;  /* 0x0000009c8c0c723c */ /* 0x040fec000000180c */
[C---:B------:R-:W-:Y:S01]  /*8d50*/  HMMA.16816.F32 R16, R140.reuse, R158, R16 ;  /* 0x0000009e8c10723c */ /* 0x040fe20000001810 */
[----:B----4-:R-:W-:Y:S05]  /*8d60*/  IMAD.U32 R0, RZ, RZ, UR23 ;  /* 0x00000017ff007e24 */ /* 0x010fea000f8e00ff */
[C---:B------:R-:W-:Y:S06]  /*8d70*/  HMMA.16816.F32 R20, R140.reuse, R28, R20 ;  /* 0x0000001c8c14723c */ /* 0x040fec0000001814 */
[----:B------:R-:W-:Y:S01]  /*8d80*/  HMMA.16816.F32 R24, R140, R30, R24 ;  /* 0x0000001e8c18723c */ /* 0x000fe20000001818 */
[----:B------:R-:W-:Y:S05]  /*8d90*/  LDSM.16.MT88.4 R140, [R208+0x1800] ;  /* 0x00180000d08c783b */ /* 0x000fea0000004200 */
[C---:B------:R-:W-:Y:S05]  /*8da0*/  HMMA.16816.F32 R4, R136.reuse, R144, R4 ;  /* 0x000000908804723c */ /* 0x040fea0000001804 */
[----:B------:R-:W-:Y:S01]  /*8db0*/  @P0 VIADD R30, R247, 0xffffffc0 ;  /* 0xffffffc0f71e0836 */ /* 0x000fe20000000000 */
[C---:B------:R-:W-:Y:S01]  /*8dc0*/  HMMA.16816.F32 R8, R136.reuse, R146, R8 ;  /* 0x000000928808723c */ /* 0x040fe20000001808 */
[----:B------:R-:W-:Y:S04]  /*8dd0*/  LDSM.16.MT88.4 R144, [R208+0x1c00] ;  /* 0x001c0000d090783b */ /* 0x000fe80000004200 */
        /* <DEDUP_REMOVED lines=8> */
[----:B------:R-:W4:Y:S04]  /*8e60*/  @P0 LDG.E R222, desc[UR12][R30.64] ;  /* 0x0000000c1ede0981 */ /* 0x000f28000c1e1900 */
[----:B------:R1:W5:Y:S01]  /*8e70*/  @P0 LDG.E R252, desc[UR12][R30.64+0xa0] ;  /* 0x0000a00c1efc0981 */ /* 0x000362000c1e1900 */
[----:B------:R-:W-:Y:S01]  /*8e80*/  HMMA.16816.F32 R24, R136, R34, R24 ;  /* 0x000000228818723c */ /* 0x000fe20000001818 */
[----:B------:R-:W-:Y:S02]  /*8e90*/  IMAD.U32 R32, RZ, RZ, UR42 ;  /* 0x0000002aff207e24 */ /* 0x000fe4000f8e00ff */
[----:B------:R-:W-:Y:S02]  /*8ea0*/  LDSM.16.MT88.4 R136, [R208+0x2400] ;  /* 0x00240000d088783b */ /* 0x000fe40000004200 */
[----:B-1----:R-:W-:Y:S01]  /*8eb0*/  IMAD.U32 R30, RZ, RZ, UR41 ;  /* 0x00000029ff1e7e24 */ /* 0x002fe2000f8e00ff */
[C---:B---3--:R-:W-:Y:S05]  /*8ec0*/  LEA R226, P1, R224.reuse, R248, 0x2 ;  /* 0x000000f8e0e27211 */ /* 0x048fea00078210ff */
        /* <DEDUP_REMOVED lines=13> */
[----:B--2---:R1:W-:Y:S04]  /*8fa0*/  @P0 STL [R1+0xc], R2 ;  /* 0x00000c0201000387 */ /* 0x0043e80000100800 */
[----:B----4-:R-:W-:Y:S01]  /*8fb0*/  @P0 STL [R1+0x8], R222 ;  /* 0x000008de01000387 */ /* 0x010fe20000100800 */
        /* <DEDUP_REMOVED lines=381> */
.L_x_692:
        /* <DEDUP_REMOVED lines=19> */
.L_x_693:
        /* <DEDUP_REMOVED lines=53> */
.L_x_695:
[----:B------:R-:W-:Y:S05]  /*ac10*/  BSYNC B0 ;  /* 0x0000000000007941 */ /* 0x000fea0003800000 */
.L_x_694:
        /* <DEDUP_REMOVED lines=19> */
.L_x_697:
[----:B------:R-:W-:Y:S05]  /*ad50*/  BSYNC B0 ;  /* 0x0000000000007941 */ /* 0x000fea0003800000 */
.L_x_696:
        /* <DEDUP_REMOVED lines=35> */
.L_x_699:
[----:B------:R-:W-:Y:S05]  /*af90*/  BSYNC B0 ;  /* 0x0000000000007941 */ /* 0x000fea0003800000 */
.L_x_698:
        /* <DEDUP_REMOVED lines=18> */
.L_x_673:
[----:B------:R-:W-:Y:S05]  /*b0c0*/  BSYNC B1 ;  /* 0x0000000000017941 */ /* 0x000fea0003800000 */
.L_x_659:
        /* <DEDUP_REMOVED lines=8> */
.L_x_700:
[----:B------:R-:W-:Y:S05]  /*b150*/  EXIT ;  /* 0x000000000000794d */ /* 0x000fea0003800000 */
.L_x_702:
        /* <DEDUP_REMOVED lines=10> */
.L_x_1298:


//--------------------- .text._ZN5flash44flash_bwd_dq_dk_dv_loop_seqk_parallel_kernelI23Flash_bwd_kernel_traitsILi96ELi64ELi128ELi8ELi2ELi4ELi4ELb1ELb0EN7cutlass6half_tE19Flash_kernel_traitsILi96ELi64ELi128ELi8ES3_EELb0ELb0ELb1ELb1ELb0ELb0ELb1EEEvNS_16Flash_bwd_paramsE --------------------------
	.section	.text._ZN5flash44flash_bwd_dq_dk_dv_loop_seqk_parallel_kernelI23Flash_bwd_kernel_traitsILi96ELi64ELi128ELi8ELi2ELi4ELi4ELb1ELb0EN7cutlass6half_tE19Flash_kernel_traitsILi96ELi64ELi128ELi8ES3_EELb0ELb0ELb1ELb1ELb0ELb0ELb1EEEvNS_16Flash_bwd_paramsE,"ax",@progbits
	.align	128
        .global         _ZN5flash44flash_bwd_dq_dk_dv_loop_seqk_parallel_kernelI23Flash_bwd_kernel_traitsILi96ELi64ELi128ELi8ELi2ELi4ELi4ELb1ELb0EN7cutlass6half_tE19Flash_kernel_traitsILi96ELi64ELi128ELi8ES3_EELb0ELb0ELb1ELb1ELb0ELb0ELb1EEEvNS_16Flash_bwd_paramsE
        .type           _ZN5flash44flash_bwd_dq_dk_dv_loop_seqk_parallel_kernelI23Flash_bwd_kernel_traitsILi96ELi64ELi128ELi8ELi2ELi4ELi4ELb1ELb0EN7cutlass6half_tE19Flash_kernel_traitsILi96ELi64ELi128ELi8ES3_EELb0ELb0ELb1ELb1ELb0ELb0ELb1EEEvNS_16Flash_bwd_paramsE,@function
        .size           _ZN5flash44flash_bwd_dq_dk_dv_loop_seqk_parallel_kernelI23Flash_bwd_kernel_traitsILi96ELi64ELi128ELi8ELi2ELi4ELi4ELb1ELb0EN7cutlass6half_tE19Flash_kernel_traitsILi96ELi64ELi128ELi8ES3_EELb0ELb0ELb1ELb1ELb0ELb0ELb1EEEvNS_16Flash_bwd_paramsE,(.L_x_1299 - _ZN5flash44flash_bwd_dq_dk_dv_loop_seqk_parallel_kernelI23Flash_bwd_kernel_traitsILi96ELi64ELi128ELi8ELi2ELi4ELi4ELb1ELb0EN7cutlass6half_tE19Flash_kernel_traitsILi96ELi64ELi128ELi8ES3_EELb0ELb0ELb1ELb1ELb0ELb0ELb1EEEvNS_16Flash_bwd_paramsE)
        .other          _ZN5flash44flash_bwd_dq_dk_dv_loop_seqk_parallel_kernelI23Flash_bwd_kernel_traitsILi96ELi64ELi128ELi8ELi2ELi4ELi4ELb1ELb0EN7cutlass6half_tE19Flash_kernel_traitsILi96ELi64ELi128ELi8ES3_EELb0ELb0ELb1ELb1ELb0ELb0ELb1EEEvNS_16Flash_bwd_paramsE,@"STO_CUDA_ENTRY STV_DEFAULT"
_ZN5flash44flash_bwd_dq_dk_dv_loop_seqk_parallel_kernelI23Flash_bwd_kernel_traitsILi96ELi64ELi128ELi8ELi2ELi4ELi4ELb1ELb0EN7cutlass6half_tE19Flash_kernel_traitsILi96ELi64ELi128ELi8ES3_EELb0ELb0ELb1ELb1ELb0ELb0ELb1EEEvNS_16Flash_bwd_paramsE:
.text._ZN5flash44flash_bwd_dq_dk_dv_loop_seqk_parallel_kernelI23Flash_bwd_kernel_traitsILi96ELi64ELi128ELi8ELi2ELi4ELi4ELb1ELb0EN7cutlass6half_tE19Flash_kernel_traitsILi96ELi64ELi128ELi8ES3_EELb0ELb0ELb1ELb1ELb0ELb0ELb1EEEvNS_16Flash_bwd_paramsE:
        /* <DEDUP_REMOVED lines=18> */
[----:B------:R-:W-:Y:S02]  /*0120*/  IMAD.MOV.U32 R234, RZ, RZ, -0x10 ;  /* 0xfffffff0ffea7424 */ /* 0x000fe400078e00ff */
        /* <DEDUP_REMOVED lines=27> */
[-C--:B------:R-:W-:Y:S01]  /*02e0*/  LEA.HI R4, R2, R0.reuse, RZ, 0x1 ;  /* 0x0000000002047211 */ /* 0x080fe200078f08ff */
[----:B------:R-:W-:Y:S01]  /*02f0*/  STL [R1+0x8], R22 ;  /* 0x0000081601007387 */ /* 0x000fe20000100800 */
        /* <DEDUP_REMOVED lines=38> */
[----:B------:R-:W-:Y:S02]  /*0560*/  LOP3.LUT R8, R8, 0xfffffffc, RZ, 0xc0, !PT ;  /* 0xfffffffc08087812 */ /* 0x000fe400078ec0ff */
[----:B------:R-:W-:Y:S01]  /*0570*/  LOP3.LUT R6, R0, 0x1, RZ, 0xc0, !PT ;  /* 0x0000000100067812 */ /* 0x000fe200078ec0ff */
[----:B------:R-:W-:Y:S01]  /*0580*/  IMAD.IADD R9, R9, 0x1, -R7 ;  /* 0x0000000109097824 */ /* 0x000fe200078e0a07 */
[----:B-1----:R-:W-:Y:S01]  /*0590*/  SHF.R.S32.HI R3, RZ, 0x6, R15 ;  /* 0x00000006ff037819 */ /* 0x002fe2000001140f */
[----:B------:R-:W-:Y:S01]  /*05a0*/  IMAD.IADD R16, R5, 0x1, -R8 ;  /* 0x0000000105107824 */ /* 0x000fe200078e0a08 */
[----:B------:R-:W-:Y:S01]  /*05b0*/  ISETP.NE.U32.AND P3, PT, R6, 0x1, PT ;  /* 0x000000010600780c */ /* 0x000fe20003f65070 */
[----:B------:R-:W-:Y:S01]  /*05c0*/  IMAD.SHL.U32 R7, R17, 0x2, RZ ;  /* 0x0000000211077824 */ /* 0x000fe200078e00ff */
[----:B------:R-:W-:Y:S01]  /*05d0*/  LOP3.LUT P2, RZ, R0, 0x2, RZ, 0xc0, !PT ;  /* 0x0000000200ff7812 */ /* 0x000fe2000784c0ff */
[----:B------:R-:W-:Y:S01]  /*05e0*/  IMAD R2, R3, 0x4, R12 ;  /* 0x0000000403027824 */ /* 0x000fe200078e020c */
[----:B------:R-:W-:Y:S01]  /*05f0*/  LOP3.LUT P6, RZ, R9, 0x4, RZ, 0xc0, !PT ;  /* 0x0000000409ff7812 */ /* 0x000fe200078cc0ff */
[----:B------:R-:W-:Y:S01]  /*0600*/  IMAD.SHL.U32 R15, R3, 0x20, RZ ;  /* 0x00000020030f7824 */ /* 0x000fe200078e00ff */
[----:B------:R-:W-:Y:S01]  /*0610*/  LOP3.LUT P5, RZ, R9, 0x2, RZ, 0xc0, !PT ;  /* 0x0000000209ff7812 */ /* 0x000fe200078ac0ff */
[----:B------:R-:W-:Y:S01]  /*0620*/  IMAD R217, R2, 0x8, R11 ;  /* 0x0000000802d97824 */ /* 0x000fe200078e020b */
[----:B------:R-:W-:Y:S01]  /*0630*/  SHF.R.S32.HI R2, RZ, 0x1, R4 ;  /* 0x00000001ff027819 */ /* 0x000fe20000011404 */
[----:B------:R-:W-:Y:S01]  /*0640*/  IMAD.SHL.U32 R3, R13, 0x40, RZ ;  /* 0x000000400d037824 */ /* 0x000fe200078e00ff */
[----:B------:R-:W-:Y:S01]  /*0650*/  LEA.HI R13, R0, R0, RZ, 0x1 ;  /* 0x00000000000d7211 */ /* 0x000fe200078f08ff */
[----:B------:R-:W-:Y:S01]  /*0660*/  IMAD.SHL.U32 R5, R14, 0x10, RZ ;  /* 0x000000100e057824 */ /* 0x000fe200078e00ff */
[C---:B------:R-:W-:Y:S01]  /*0670*/  LOP3.LUT P4, RZ, R2.reuse, 0x2, RZ, 0xc0, !PT ;  /* 0x0000000202ff7812 */ /* 0x040fe2000788c0ff */
        /* <DEDUP_REMOVED lines=9> */
[----:B------:R-:W-:Y:S01]  /*0710*/  SHF.R.S32.HI R11, RZ, 0x7, R20 ;  /* 0x00000007ff0b7819 */ /* 0x000fe20000011414 */
[----:B------:R-:W-:Y:S01]  /*0720*/  IMAD R20, R3, 0x8, R19 ;  /* 0x0000000803147824 */ /* 0x000fe200078e0213 */
[----:B------:R-:W-:Y:S01]  /*0730*/  LOP3.LUT R0, R0, 0x1c0, RZ, 0xc0, !PT ;  /* 0x000001c000007812 */ /* 0x000fe200078ec0ff */
[----:B------:R-:W-:Y:S01]  /*0740*/  IMAD R19, R14, 0x2, R3 ;  /* 0x000000020e137824 */ /* 0x000fe200078e0203 */
[----:B------:R-:W-:Y:S01]  /*0750*/  LOP3.LUT R8, R4, 0x8, R18, 0xf8, !PT ;  /* 0x0000000804087812 */ /* 0x000fe200078ef812 */
[----:B------:R-:W-:Y:S01]  /*0760*/  IMAD R10, R17, 0x20, R10 ;  /* 0x00000020110a7824 */ /* 0x000fe200078e020a */
[----:B------:R-:W-:-:S02]  /*0770*/  LOP3.LUT R5, R2, 0x8, R18, 0xf8, !PT ;  /* 0x0000000802057812 */ /* 0x000fc400078ef812 */
[----:B------:R-:W-:Y:S02]  /*0780*/  SHF.R.U32.HI R4, RZ, 0x3, R2 ;  /* 0x00000003ff047819 */ /* 0x000fe40000011602 */
        /* <DEDUP_REMOVED lines=14> */
[----:B------:R-:W-:Y:S01]  /*0870*/  LEA R237, R237, UR4, 0x1 ;  /* 0x00000004eded7c11 */ /* 0x000fe2000f8e08ff */
[----:B------:R-:W-:Y:S01]  /*0880*/  IMAD.SHL.U32 R5, R12, 0x8, RZ ;  /* 0x000000080c057824 */ /* 0x000fe200078e00ff */
        /* <DEDUP_REMOVED lines=8> */
[----:B------:R-:W-:Y:S01]  /*0910*/  LOP3.LUT R5, R5, 0x8, RZ, 0xc0, !PT ;  /* 0x0000000805057812 */ /* 0x000fe200078ec0ff */
[C---:B------:R-:W-:Y:S01]  /*0920*/  VIADD R235, R237.reuse, 0x20 ;  /* 0x00000020edeb7836 */ /* 0x040fe20000000000 */
[----:B------:R-:W-:Y:S01]  /*0930*/  SHF.R.U32.HI R221, RZ, 0x3, R6 ;  /* 0x00000003ffdd7819 */ /* 0x000fe20000011606 */
[----:B------:R-:W-:Y:S01]  /*0940*/  @P2 VIADD R235, R237, 0xffffffe0 ;  /* 0xffffffe0edeb2836 */ /* 0x000fe20000000000 */
[----:B------:R-:W-:-:S02]  /*0950*/  LOP3.LUT R0, R0, 0xc0, RZ, 0xc0, !PT ;  /* 0x000000c000007812 */ /* 0x000fc400078ec0ff */
[----:B------:R-:W-:Y:S02]  /*0960*/  SHF.R.U32.HI R4, RZ, 0x3, R2 ;  /* 0x00000003ff047819 */ /* 0x000fe40000011602 */
[----:B------:R-:W-:Y:S02]  /*0970*/  LOP3.LUT R9, R7, 0x10, R9, 0xf8, !PT ;  /* 0x0000001007097812 */ /* 0x000fe400078ef809 */
[----:B------:R-:W-:Y:S02]  /*0980*/  SHF.R.U32.HI R8, RZ, 0x3, R0 ;  /* 0x00000003ff087819 */ /* 0x000fe40000011600 */
[--C-:B------:R-:W-:Y:S02]  /*0990*/  LOP3.LUT R221, R221, R6, R5.reuse, 0x1e, !PT ;  /* 0x00000006dddd7212 */ /* 0x100fe400078e1e05 */
[C---:B------:R-:W-:Y:S02]  /*09a0*/  LOP3.LUT R5, R4.reuse, R2, R5, 0x1e, !PT ;  /* 0x0000000204057212 */ /* 0x040fe400078e1e05 */
[----:B------:R-:W-:Y:S01]  /*09b0*/  LOP3.LUT R2, R4, R9, R2, 0x1e, !PT ;  /* 0x0000000904027212 */ /* 0x000fe200078e1e02 */
[----:B------:R-:W-:Y:S01]  /*09c0*/  IMAD.U32 R221, R19, 0x200, R221 ;  /* 0x0000020013dd7824 */ /* 0x000fe200078e00dd */
[----:B------:R-:W-:-:S02]  /*09d0*/  SHF.R.S32.HI R4, RZ, 0x2, R21 ;  /* 0x00000002ff047819 */ /* 0x000fc40000011415 */
[----:B------:R-:W-:Y:S01]  /*09e0*/  LOP3.LUT R8, R8, R0, R7, 0x1e, !PT ;  /* 0x0000000008087212 */ /* 0x000fe200078e1e07 */
[----:B------:R-:W-:Y:S01]  /*09f0*/  IMAD.SHL.U32 R0, R20, 0x20, RZ ;  /* 0x0000002014007824 */ /* 0x000fe200078e00ff */
[C---:B------:R-:W-:Y:S01]  /*0a00*/  SEL R222, R226.reuse, 0xffffffe0, !P5 ;  /* 0xffffffe0e2de7807 */ /* 0x040fe20006800000 */
[C---:B------:R-:W-:Y:S01]  /*0a10*/  IMAD R4, R227.reuse, 0x10, R4 ;  /* 0x00000010e3047824 */ /* 0x040fe200078e0204 */
[----:B------:R-:W-:Y:S01]  /*0a20*/  SEL R218, R226, 0xffffffe0, !P4 ;  /* 0xffffffe0e2da7807 */ /* 0x000fe20006000000 */
        /* <DEDUP_REMOVED lines=9> */
[----:B------:R-:W-:Y:S01]  /*0ac0*/  SEL R223, R223, 0x40, P6 ;  /* 0x00000040dfdf7807 */ /* 0x000fe20003000000 */
[C---:B------:R-:W-:Y:S01]  /*0ad0*/  VIADD R2, R22.reuse, 0x20 ;  /* 0x0000002016027836 */ /* 0x040fe20000000000 */
[----:B------:R-:W-:Y:S01]  /*0ae0*/  LEA R217, R217, UR4, 0x1 ;  /* 0x00000004d9d97c11 */ /* 0x000fe2000f8e08ff */
        /* <DEDUP_REMOVED lines=8> */
[----:B------:R-:W-:Y:S01]  /*0b70*/  IMAD.IADD R236, R237, 0x1, R234 ;  /* 0x00000001edec7824 */ /* 0x000fe200078e02ea */
[----:B------:R3:W-:Y:S01]  /*0b80*/  STL [R1+0x24], R0 ;  /* 0x0000240001007387 */ /* 0x0007e20000100800 */
[----:B------:R-:W-:Y:S01]  /*0b90*/  IMAD.SHL.U32 R219, R227, 0x2, RZ ;  /* 0x00000002e3db7824 */ /* 0x000fe200078e00ff */
[----:B------:R-:W-:Y:S01]  /*0ba0*/  SEL R226, R226, 0xffffffe0, !P0 ;  /* 0xffffffe0e2e27807 */ /* 0x000fe20004000000 */
[----:B------:R-:W-:-:S02]  /*0bb0*/  IMAD.IADD R222, R221, 0x1, R222 ;  /* 0x00000001ddde7824 */ /* 0x000fc400078e02de */
[----:B------:R-:W-:Y:S01]  /*0bc0*/  IMAD.IADD R224, R221, 0x1, R223 ;  /* 0x00000001dde07824 */ /* 0x000fe200078e02df */
[----:B------:R-:W-:Y:S01]  /*0bd0*/  IADD3 R220, R219, 0x6000, R220 ;  /* 0x00006000dbdc7810 */ /* 0x000fe20007ffe0dc */
[----:B------:R-:W-:Y:S01]  /*0be0*/  IMAD.IADD R218, R218, 0x1, R217 ;  /* 0x00000001dada7824 */ /* 0x000fe200078e02d9 */
[----:B-1----:R-:W-:Y:S01]  /*0bf0*/  LEA R4, R8, UR6, 0x1 ;  /* 0x0000000608047c11 */ /* 0x002fe2000f8e08ff */
[----:B------:R-:W-:Y:S02]  /*0c00*/  IMAD.IADD R234, R234, 0x1, R235 ;  /* 0x00000001eaea7824 */ /* 0x000fe400078e02eb */
[----:B------:R-:W-:Y:S02]  /*0c10*/  IMAD.IADD R223, R222, 0x1, R223 ;  /* 0x00000001dedf7824 */ /* 0x000fe400078e02df */
[----:B------:R1:W-:Y:S01]  /*0c20*/  STL [R1+0x34], R4 ;  /* 0x0000340401007387 */ /* 0x0003e20000100800 */
[----:B------:R-:W-:Y:S01]  /*0c30*/  IMAD.IADD R220, R220, 0x1, R226 ;  /* 0x00000001dcdc7824 */ /* 0x000fe200078e02e2 */
[----:B--2---:R-:W-:Y:S01]  /*0c40*/  LEA R2, R3, UR4, 0x1 ;  /* 0x0000000403027c11 */ /* 0x004fe2000f8e08ff */
[----:B---3--:R-:W-:-:S02]  /*0c50*/  VIADD R0, R4, 0x20 ;  /* 0x0000002004007836 */ /* 0x008fc40000000000 */
[----:B------:R-:W-:-:S05]  /*0c60*/  @P1 VIADD R0, R4, 0xffffffe0 ;  /* 0xffffffe004001836 */ /* 0x000fca0000000000 */
[----:B------:R1:W-:Y:S02]  /*0c70*/  STL [R1+0x38], R0 ;  /* 0x0000380001007387 */ /* 0x0003e40000100800 */
.L_x_746:
        /* <DEDUP_REMOVED lines=67> */
.L_x_703:
        /* <DEDUP_REMOVED lines=84> */
[----:B------:R-:W-:Y:S02]  /*15f0*/  @!UP3 UIMAD UR20, UR50, UR38, UR59 ;  /* 0x000000263214b2a4 */ /* 0x000fe4000f8e023b */
[----:B------:R-:W-:Y:S02]  /*1600*/  UIMAD.WIDE.U32 UR16, UR8, UR12, URZ ;  /* 0x0000000c081072a5 */ /* 0x000fe4000f8e003f */
[----:B------:R-:W-:Y:S02]  /*1610*/  USEL UR38, UR7, UR5, UP0 ;  /* 0x0000000507267287 */ /* 0x000fe40008000000 */
[----:B------:R-:W-:Y:S01]  /*1620*/  @!P1 IMAD.IADD R3, R3, 0x1, -R6 ;  /* 0x0000000103039824 */ /* 0x000fe200078e0a06 */
[----:B------:R-:W-:Y:S01]  /*1630*/  @UP3 ULDC UR12, c[0x0][0x2e4] ;  /* 0x0000b900000c3ab9 */ /* 0x000fe20000000800 */
[----:B------:R-:W-:Y:S01]  /*1640*/  UIMAD UR19, UR8, UR13, UR19 ;  /* 0x0000000d081372a4 */ /* 0x000fe2000f8e0213 */
[----:B------:R-:W-:Y:S01]  /*1650*/  @!P1 VIADD R0, R0, 0x1 ;  /* 0x0000000100009836 */ /* 0x000fe20000000000 */
[----:B------:R-:W-:Y:S01]  /*1660*/  @UP3 UIMAD UR37, UR59, UR12, UR18 ;  /* 0x0000000c3b2532a4 */ /* 0x000fe2000f8e0212 */
        /* <DEDUP_REMOVED lines=8> */
[----:B------:R-:W-:Y:S02]  /*16f0*/  USHF.R.S32.HI UR19, URZ, 0x1f, UR18 ;  /* 0x0000001f3f137899 */ /* 0x000fe40008011412 */
[----:B------:R-:W-:Y:S02]  /*1700*/  UIADD3 UR5, UP0, UR18, UR27, URZ ;  /* 0x0000001b12057290 */ /* 0x000fe4000ff1e03f */
[----:B------:R-:W-:Y:S01]  /*1710*/  USEL UR58, UR16, UR12, !UP2 ;  /* 0x0000000c103a7287 */ /* 0x000fe2000d000000 */
[----:B------:R-:W-:Y:S01]  /*1720*/  @P0 IADD3 R0, R0, 0x1, RZ ;  /* 0x0000000100000810 */ /* 0x000fe20007ffe0ff */
[----:B------:R-:W-:Y:S01]  /*1730*/  UIMAD UR7, UR9, UR14, URZ ;  /* 0x0000000e090772a4 */ /* 0x000fe2000f8e023f */
[----:B------:R-:W-:Y:S01]  /*1740*/  PLOP3.LUT P0, PT, PT, PT, UP3, 0x80, 0x0 ;  /* 0x000000000000781c */ /* 0x000fe20003f0f038 */
[----:B------:R-:W-:Y:S02]  /*1750*/  UIADD3.X UR12, UR19, UR22, URZ, UP0, !UPT ;  /* 0x00000016130c7290 */ /* 0x000fe400087fe43f */
[----:B------:R-:W-:Y:S01]  /*1760*/  UIMAD UR9, UR9, UR5, URZ ;  /* 0x00000005090972a4 */ /* 0x000fe2000f8e023f */
[----:B------:R-:W-:Y:S01]  /*1770*/  IMAD.MOV.U32 R14, RZ, RZ, R0 ;  /* 0x000000ffff0e7224 */ /* 0x000fe200078e0000 */
[----:B------:R-:W-:-:S02]  /*1780*/  @UP1 UIADD3 UR29, UR45, UR47, URZ ;  /* 0x0000002f2d1d1290 */ /* 0x000fc4000fffe03f */
[----:B------:R-:W-:Y:S02]  /*1790*/  @!UP3 UIMAD UR37, UR20, UR39, URZ ;  /* 0x000000271425b2a4 */ /* 0x000fe4000f8e023f */
[----:B------:R-:W-:Y:S01]  /*17a0*/  UIMAD.WIDE.U32 UR26, UR8, UR5, URZ ;  /* 0x00000005081a72a5 */ /* 0x000fe2000f8e003f */
[----:B------:R-:W-:Y:S01]  /*17b0*/  @!P2 IADD3 R14, -R14, RZ, RZ ;  /* 0x000000ff0e0ea210 */ /* 0x000fe20007ffe1ff */
[----:B------:R-:W-:Y:S01]  /*17c0*/  @UP1 ULDC.64 UR20, c[0x0][0x250] ;  /* 0x0000940000141ab9 */ /* 0x000fe20000000a00 */
[----:B------:R-:W-:Y:S01]  /*17d0*/  UIMAD UR5, UR8, UR12, UR9 ;  /* 0x0000000c080572a4 */ /* 0x000fe2000f8e0209 */
[----:B------:R-:W-:Y:S01]  /*17e0*/  @!P3 LOP3.LUT R14, RZ, R7, RZ, 0x33, !PT ;  /* 0x00000007ff0eb212 */ /* 0x000fe200078e33ff */
[----:B------:R-:W-:Y:S02]  /*17f0*/  @UP1 UIMAD.WIDE.U32 UR8, UR29, UR20, URZ ;  /* 0x000000141d0812a5 */ /* 0x000fe4000f8e003f */
[----:B------:R-:W-:Y:S02]  /*1800*/  @UP2 UIADD3 UR43, UR13, UR7, URZ ;  /* 0x000000070d2b2290 */ /* 0x000fe4000fffe03f */
[----:B------:R-:W-:-:S02]  /*1810*/  @UP1 UIMAD UR7, UR29, UR21, URZ ;  /* 0x000000151d0712a4 */ /* 0x000fc4000f8e023f */
[----:B------:R-:W-:Y:S02]  /*1820*/  USHF.R.S32.HI UR33, URZ, 0x1f, UR46 ;  /* 0x0000001f3f217899 */ /* 0x000fe4000801142e */
[----:B------:R-:W-:Y:S02]  /*1830*/  @!UP2 UIADD3 UR52, UR31, UR23, URZ ;  /* 0x000000171f34a290 */ /* 0x000fe4000fffe03f */
[----:B------:R-:W-:Y:S02]  /*1840*/  USHF.R.S32.HI UR57, URZ, 0x1f, UR44 ;  /* 0x0000001f3f397899 */ /* 0x000fe4000801142c */
[----:B------:R-:W-:Y:S02]  /*1850*/  USEL UR56, UR28, URZ, UP4 ;  /* 0x0000003f1c387287 */ /* 0x000fe4000a000000 */
[----:B------:R-:W-:Y:S02]  /*1860*/  @UP1 UIADD3 UR42, UR9, UR7, URZ ;  /* 0x00000007092a1290 */ /* 0x000fe4000fffe03f */
[----:B------:R-:W-:-:S02]  /*1870*/  USEL UR55, UR35, URZ, UP4 ;  /* 0x0000003f23377287 */ /* 0x000fc4000a000000 */
        /* <DEDUP_REMOVED lines=15> */
.L_x_705:
        /* <DEDUP_REMOVED lines=13> */
.L_x_706:
[----:B------:R-:W-:Y:S01]  /*1a40*/  @UP2 UMOV UR12, UR40 ;  /* 0x00000028000c2c82 */ /* 0x000fe20008000000 */
[----:B------:R-:W-:Y:S01]  /*1a50*/  @!UP2 UMOV UR12, UR30 ;  /* 0x0000001e000cac82 */ /* 0x000fe20008000000 */
[----:B------:R-:W-:Y:S01]  /*1a60*/  SHF.R.S32.HI R15, RZ, 0x1f, R14 ;  /* 0x0000001fff0f7819 */ /* 0x000fe2000001140e */
[----:B------:R-:W-:Y:S06]  /*1a70*/  @!P0 BRA `(.L_x_707) ;  /* 0x0000000000208947 */ /* 0x000fec0003800000 */
[----:B------:R-:W-:Y:S01]  /*1a80*/  ULDC UR7, c[0x0][0x2d4] ;  /* 0x0000b50000077ab9 */ /* 0x000fe20000000800 */
[----:B------:R-:W-:Y:S01]  /*1a90*/  ULDC UR5, c[0x0][0x2c0] ;  /* 0x0000b00000057ab9 */ /* 0x000fe20000000800 */
[----:B------:R-:W-:-:S03]  /*1aa0*/  @!UP2 UIMAD UR14, UR50, UR7, URZ ;  /* 0x00000007320ea2a4 */ /* 0x000fc6000f8e023f */
[----:B------:R-:W-:Y:S02]  /*1ab0*/  ULDC UR7, c[0x0][0x2e4] ;  /* 0x0000b90000077ab9 */ /* 0x000fe40000000800 */
[----:B------:R-:W-:Y:S02]  /*1ac0*/  ULEA UR7, UR5, UR7, 0x7 ;  /* 0x0000000705077291 */ /* 0x000fe4000f8e383f */
[----:B------:R-:W-:-:S04]  /*1ad0*/  ULEA UR5, UR50, UR14, 0x7 ;  /* 0x0000000e32057291 */ /* 0x000fc8000f8e383f */
[----:B------:R-:W-:Y:S01]  /*1ae0*/  UIMAD UR5, UR7, UR59, UR5 ;  /* 0x0000003b070572a4 */ /* 0x000fe2000f8e0205 */
[----:B------:R-:W-:Y:S11]  /*1af0*/  BRA `(.L_x_708) ;  /* 0x0000000000107947 */ /* 0x000ff60003800000 */
.L_x_707:
[----:B------:R-:W-:Y:S01]  /*1b00*/  ULDC UR5, c[0x0][0x270] ;  /* 0x00009c0000057ab9 */ /* 0x000fe20000000800 */
[----:B------:R-:W-:Y:S01]  /*1b10*/  ULDC UR7, c[0x0][0x2d4] ;  /* 0x0000b50000077ab9 */ /* 0x000fe20000000800 */
[----:B------:R-:W-:-:S04]  /*1b20*/  UIMAD UR5, UR50, UR5, UR59 ;  /* 0x00000005320572a4 */ /* 0x000fc8000f8e023b */
[----:B------:R-:W-:-:S12]  /*1b30*/  UIMAD UR5, UR5, UR7, URZ ;  /* 0x00000007050572a4 */ /* 0x000fd8000f8e023f */
.L_x_708:
        /* <DEDUP_REMOVED lines=21> */
[----:B------:R-:W-:Y:S02]  /*1c90*/  USHF.L.U32 UR22, UR32, 0x6, URZ ;  /* 0x0000000620167899 */ /* 0x000fe4000800063f */
        /* <DEDUP_REMOVED lines=10> */
[----:B------:R-:W-:Y:S02]  /*1d40*/  ULDC.64 UR12, c[0x0][0x258] ;  /* 0x00009600000c7ab9 */ /* 0x000fe40000000a00 */
[----:B------:R-:W-:Y:S01]  /*1d50*/  UIMAD UR7, UR23, UR12, URZ ;  /* 0x0000000c170772a4 */ /* 0x000fe2000f8e023f */
[----:B------:R-:W-:Y:S01]  /*1d60*/  IADD3.X R5, R23, UR52, RZ, P0, !PT ;  /* 0x0000003417057c10 */ /* 0x000fe200087fe4ff */
[----:B------:R1:W-:Y:S02]  /*1d70*/  STL [R1+0xc], R23 ;  /* 0x00000c1701007387 */ /* 0x0003e40000100800 */
[----:B------:R-:W-:Y:S01]  /*1d80*/  IMAD.WIDE.U32 R4, R0, UR18, R4 ;  /* 0x0000001200047c25 */ /* 0x000fe2000f8e0004 */
[----:B------:R-:W-:Y:S01]  /*1d90*/  IADD3 R0, P0, R3, UR18, RZ ;  /* 0x0000001203007c10 */ /* 0x000fe2000ff1e0ff */
[----:B------:R-:W-:-:S02]  /*1da0*/  UIADD3 UR18, UP2, UP0, UR26, UR22, UR44 ;  /* 0x000000161a127290 */ /* 0x000fc4000f85e02c */
[----:B------:R-:W-:Y:S01]  /*1db0*/  VIADD R5, R5, UR5 ;  /* 0x0000000505057c36 */ /* 0x000fe20008000000 */
[----:B------:R-:W-:Y:S01]  /*1dc0*/  IADD3.X R8, R18, UR19, RZ, P0, !PT ;  /* 0x0000001312087c10 */ /* 0x000fe200087fe4ff */
[----:B------:R-:W-:Y:S01]  /*1dd0*/  IMAD.WIDE.U32 R6, R0, UR48, R22 ;  /* 0x0000003000067c25 */ /* 0x000fe2000f8e0016 */
[----:B------:R-:W-:Y:S02]  /*1de0*/  UIADD3 UR5, UR14, -UR40, URZ ;  /* 0x800000280e057290 */ /* 0x000fe4000fffe03f */
[----:B------:R-:W-:Y:S01]  /*1df0*/  UIMAD UR14, UR59, UR13, UR7 ;  /* 0x0000000d3b0e72a4 */ /* 0x000fe2000f8e0207 */
[----:B------:R-:W-:Y:S01]  /*1e00*/  IMAD R8, R8, UR48, RZ ;  /* 0x0000003008087c24 */ /* 0x000fe2000f8e02ff */
[----:B------:R-:W-:Y:S01]  /*1e10*/  USHF.R.S32.HI UR23, URZ, 0x1f, UR5 ;  /* 0x0000001f3f177899 */ /* 0x000fe20008011405 */
[----:B------:R-:W-:Y:S01]  /*1e20*/  IADD3 R6, P0, R6, UR60, RZ ;  /* 0x0000003c06067c10 */ /* 0x000fe2000ff1e0ff */
[----:B------:R-:W-:Y:S01]  /*1e30*/  IMAD.WIDE.U32 R4, R9, UR59, R4 ;  /* 0x0000003b09047c25 */ /* 0x000fe2000f8e0004 */
[----:B------:R-:W-:Y:S01]  /*1e40*/  ULDC.64 UR26, c[0x0][0x400] ;  /* 0x00010000001a7ab9 */ /* 0x000fe20000000a00 */
[----:B------:R-:W-:-:S02]  /*1e50*/  ULEA.HI UR23, UR23, UR5, URZ, 0x6 ;  /* 0x0000000517177291 */ /* 0x000fc4000f8f303f */
[----:B------:R-:W-:Y:S01]  /*1e60*/  IMAD R0, R0, UR49, R8 ;  /* 0x0000003100007c24 */ /* 0x000fe2000f8e0208 */
[----:B------:R-:W-:Y:S01]  /*1e70*/  LEA.HI R8, R20, R19, RZ, 0x5 ;  /* 0x0000001314087211 */ /* 0x000fe200078f28ff */
[----:B------:R-:W-:Y:S01]  /*1e80*/  USHF.R.S32.HI UR5, URZ, 0x1f, UR22 ;  /* 0x0000001f3f057899 */ /* 0x000fe20008011416 */
[----:B------:R-:W-:Y:S01]  /*1e90*/  VIADD R5, R5, UR35 ;  /* 0x0000002305057c36 */ /* 0x000fe20008000000 */
[----:B------:R-:W-:Y:S01]  /*1ea0*/  USHF.R.S32.HI UR23, URZ, 0x6, UR23 ;  /* 0x000000063f177899 */ /* 0x000fe20008011417 */
[----:B------:R-:W-:Y:S01]  /*1eb0*/  IADD3.X R7, R7, UR53, R0, P0, !PT ;  /* 0x0000003507077c10 */ /* 0x000fe200087fe400 */
[----:B------:R-:W-:Y:S01]  /*1ec0*/  UIADD3.X UR5, UR54, UR5, UR57, UP2, UP0 ;  /* 0x0000000536057290 */ /* 0x000fe200097e0439 */
[----:B------:R-:W-:Y:S01]  /*1ed0*/  LOP3.LUT R0, R8, 0xffffffe0, RZ, 0xc0, !PT ;  /* 0xffffffe008007812 */ /* 0x000fe200078ec0ff */
[----:B------:R-:W-:Y:S01]  /*1ee0*/  UISETP.LT.AND UP0, UPT, URZ, UR23, UPT ;  /* 0x000000173f00728c */ /* 0x000fe2000bf01270 */
[----:B------:R-:W-:Y:S01]  /*1ef0*/  SHF.R.S32.HI R8, RZ, 0x5, R8 ;  /* 0x00000005ff087819 */ /* 0x000fe20000011408 */
[----:B------:R-:W-:Y:S01]  /*1f00*/  UIADD3 UR7, UP3, UP2, UR56, UR18, UR58 ;  /* 0x0000001238077290 */ /* 0x000fe2000fa7e03a */
[----:B------:R-:W-:Y:S01]  /*1f10*/  IMAD R9, R18, UR8, RZ ;  /* 0x0000000812097c24 */ /* 0x000fe2000f8e02ff */
[----:B------:R-:W-:Y:S01]  /*1f20*/  USEL UR23, URZ, UR23, !UP0 ;  /* 0x000000173f177287 */ /* 0x000fe2000c000000 */
[----:B------:R-:W-:Y:S01]  /*1f30*/  IMAD.IADD R0, R19, 0x1, -R0 ;  /* 0x0000000113007824 */ /* 0x000fe200078e0a00 */
[----:B------:R-:W-:Y:S01]  /*1f40*/  UIADD3.X UR5, UR55, UR5, UR43, UP3, UP2 ;  /* 0x0000000537057290 */ /* 0x000fe20009fe442b */
[C---:B------:R-:W-:Y:S01]  /*1f50*/  IMAD R9, R3.reuse, UR9, R9 ;  /* 0x0000000903097c24 */ /* 0x040fe2000f8e0209 */
[----:B------:R-:W-:Y:S01]  /*1f60*/  UISETP.GT.AND UP0, UPT, UR38, UR23, UPT ;  /* 0x000000172600728c */ /* 0x000fe2000bf04270 */
[----:B------:R-:W-:Y:S01]  /*1f70*/  IMAD R8, R8, UR32, R0 ;  /* 0x0000002008087c24 */ /* 0x000fe2000f8e0200 */
[----:B------:R-:W-:Y:S01]  /*1f80*/  ULDC.64 UR48, c[0x0][0x2b0] ;  /* 0x0000ac0000307ab9 */ /* 0x000fe20000000a00 */
[----:B------:R-:W-:Y:S01]  /*1f90*/  IMAD.U32 R0, RZ, RZ, UR12 ;  /* 0x0000000cff007e24 */ /* 0x000fe2000f8e00ff */
[----:B------:R-:W-:Y:S01]  /*1fa0*/  UIMAD.WIDE UR12, UR37, 0x4, UR48 ;  /* 0x00000004250c78a5 */ /* 0x000fe2000f8e0230 */
[----:B------:R-:W-:Y:S01]  /*1fb0*/  IMAD.WIDE.U32 R4, R3, UR8, R4 ;  /* 0x0000000803047c25 */ /* 0x000fe2000f8e0004 */
[----:B------:R-:W-:Y:S01]  /*1fc0*/  UMOV UR19, UR16 ;  /* 0x0000001000137c82 */ /* 0x000fe20008000000 */
[----:B------:R-:W-:Y:S01]  /*1fd0*/  UMOV UR18, UR17 ;  /* 0x0000001100127c82 */ /* 0x000fe20008000000 */
[----:B------:R-:W-:Y:S01]  /*1fe0*/  UIADD3 UR8, UR38, -0x1, URZ ;  /* 0xffffffff26087890 */ /* 0x000fe2000fffe03f */
[----:B------:R-:W-:Y:S01]  /*1ff0*/  IMAD.WIDE.U32 R6, R0, UR59, R6 ;  /* 0x0000003b00067c25 */ /* 0x000fe2000f8e0006 */
[----:B------:R-:W-:Y:S01]  /*2000*/  IADD3 R0, P0, R8, UR7, RZ ;  /* 0x0000000708007c10 */ /* 0x000fe2000ff1e0ff */
[----:B------:R-:W-:Y:S01]  /*2010*/  UMOV UR17, UR12 ;  /* 0x0000000c00117c82 */ /* 0x000fe20008000000 */
[----:B------:R-:W-:Y:S01]  /*2020*/  LEA R251, P3, R4, UR28, 0x1 ;  /* 0x0000001c04fb7c11 */ /* 0x000fe2000f8608ff */
[----:B------:R-:W-:Y:S01]  /*2030*/  IMAD.IADD R5, R5, 0x1, R9 ;  /* 0x0000000105057824 */ /* 0x000fe200078e0209 */
[----:B------:R-:W-:Y:S01]  /*2040*/  LEA.HI.X.SX32 R8, R8, UR5, 0x1, P0 ;  /* 0x0000000508087c11 */ /* 0x000fe200080f0eff */
[----:B------:R-:W-:Y:S01]  /*2050*/  VIADD R7, R7, UR14 ;  /* 0x0000000e07077c36 */ /* 0x000fe20008000000 */
[----:B------:R-:W-:Y:S01]  /*2060*/  PLOP3.LUT P0, PT, PT, PT, UP0, 0x80, 0x0 ;  /* 0x000000000000781c */ /* 0x000fe20003f0f008 */
[----:B------:R-:W-:Y:S01]  /*2070*/  UMOV UR16, UR13 ;  /* 0x0000000d00107c82 */ /* 0x000fe20008000000 */
[----:B------:R-:W-:-:S02]  /*2080*/  LEA R233, P2, R0, UR26, 0x2 ;  /* 0x0000001a00e97c11 */ /* 0x000fc4000f8410ff */
[----:B------:R-:W-:Y:S02]  /*2090*/  LEA R250, P4, R6, UR30, 0x1 ;  /* 0x0000001e06fa7c11 */ /* 0x000fe4000f8808ff */
[----:B------:R-:W-:Y:S02]  /*20a0*/  LEA.HI.X R231, R0, UR27, R8, 0x2, P2 ;  /* 0x0000001b00e77c11 */ /* 0x000fe400090f1408 */
[----:B------:R-:W-:Y:S02]  /*20b0*/  LEA.HI.X R249, R4, UR29, R5, 0x1, P3 ;  /* 0x0000001d04f97c11 */ /* 0x000fe400098f0c05 */
[----:B------:R-:W-:-:S03]  /*20c0*/  LEA.HI.X R248, R6, UR31, R7, 0x1, P4 ;  /* 0x0000001f06f87c11 */ /* 0x000fc6000a0f0c07 */
        /* <DEDUP_REMOVED lines=20> */
.L_x_710:
        /* <DEDUP_REMOVED lines=19> */
.L_x_711:
        /* <DEDUP_REMOVED lines=38> */
.L_x_713:
[----:B------:R-:W-:Y:S05]  /*25a0*/  BSYNC B0 ;  /* 0x0000000000007941 */ /* 0x000fea0003800000 */
.L_x_712:
        /* <DEDUP_REMOVED lines=19> */
.L_x_715:
[----:B------:R-:W-:Y:S05]  /*26e0*/  BSYNC B0 ;  /* 0x0000000000007941 */ /* 0x000fea0003800000 */
.L_x_714:
        /* <DEDUP_REMOVED lines=32> */
.L_x_717:
[----:B------:R-:W-:Y:S05]  /*28f0*/  BSYNC B0 ;  /* 0x0000000000007941 */ /* 0x000fea0003800000 */
.L_x_716:
        /* <DEDUP_REMOVED lines=20> */
.L_x_709:
        /* <DEDUP_REMOVED lines=72> */
.L_x_720:
[----:B------:R-:W-:Y:S05]  /*2ec0*/  BSYNC B0 ;  /* 0x0000000000007941 */ /* 0x000fea0003800000 */
.L_x_719:
        /* <DEDUP_REMOVED lines=44> */
.L_x_722:
[----:B------:R-:W-:Y:S05]  /*3190*/  BSYNC B0 ;  /* 0x0000000000007941 */ /* 0x000fea0003800000 */
.L_x_721:
        /* <DEDUP_REMOVED lines=41> */
.L_x_724:
[----:B------:R-:W-:Y:S05]  /*3430*/  BSYNC B0 ;  /* 0x0000000000007941 */ /* 0x000fea0003800000 */
.L_x_723:
        /* <DEDUP_REMOVED lines=16> */
.L_x_726:
        /* <DEDUP_REMOVED lines=37> */
.L_x_727:
[----:B------:R-:W-:Y:S05]  /*3790*/  BSYNC B0 ;  /* 0x0000000000007941 */ /* 0x000fea0003800000 */
.L_x_725:
        /* <DEDUP_REMOVED lines=9> */
[----:B----4-:R-:W-:-:S02]  /*3830*/  IADD3 R6, P2, R4, UR34, RZ ;  /* 0x0000002204067c10 */ /* 0x010fc4000ff5e0ff */
        /* <DEDUP_REMOVED lines=58> */
.L_x_729:
[----:B------:R-:W-:Y:S05]  /*3be0*/  BSYNC B0 ;  /* 0x0000000000007941 */ /* 0x000fea0003800000 */
.L_x_728:
        /* <DEDUP_REMOVED lines=43> */
.L_x_731:
[----:B------:R-:W-:Y:S05]  /*3ea0*/  BSYNC B0 ;  /* 0x0000000000007941 */ /* 0x000fea0003800000 */
.L_x_730:
[----:B------:R-:W0:Y:S01]  /*3eb0*/  LDGDEPBAR ;  /* 0x00000000000079af */ /* 0x000e220000000000 */
[----:B------:R-:W-:Y:S01]  /*3ec0*/  ULDC.64 UR20, c[0x0][0x3c8] ;  /* 0x0000f20000147ab9 */ /* 0x000fe20000000a00 */
[----:B-12---:R-:W-:Y:S01]  /*3ed0*/  IMAD.SHL.U32 R4, R17, 0x4, RZ ;  /* 0x0000000411047824 */ /* 0x006fe200078e00ff */
[----:B------:R-:W-:Y:S01]  /*3ee0*/  UISETP.NE.U32.AND UP1, UPT, UR20, URZ, UPT ;  /* 0x0000003f1400728c */ /* 0x000fe2000bf25070 */
[----:B------:R-:W-:Y:S01]  /*3ef0*/  ISETP.NE.AND P4, PT, R15, RZ, PT ;  /* 0x000000ff0f00720c */ /* 0x000fe20003f85270 */
[----:B----4-:R-:W-:Y:S01]  /*3f00*/  IMAD.MOV.U32 R10, RZ, RZ, 0x7f800000 ;  /* 0x7f800000ff0a7424 */ /* 0x010fe200078e00ff */
[----:B------:R-:W-:Y:S01]  /*3f10*/  ISETP.NE.AND P3, PT, R16, RZ, PT ;  /* 0x000000ff1000720c */ /* 0x000fe20003f65270 */
[----:B------:R-:W-:Y:S01]  /*3f20*/  UISETP.NE.AND.EX UP1, UPT, UR21, URZ, UPT, UP1 ;  /* 0x0000003f1500728c */ /* 0x000fe2000bf25310 */
[----:B------:R-:W-:Y:S01]  /*3f30*/  SHF.R.S32.HI R8, RZ, 0x1f, R17 ;  /* 0x0000001fff087819 */ /* 0x000fe20000011411 */
[----:B------:R-:W-:Y:S01]  /*3f40*/  IMAD.MOV.U32 R13, RZ, RZ, 0x7f800000 ;  /* 0x7f800000ff0d7424 */ /* 0x000fe200078e00ff */
        /* <DEDUP_REMOVED lines=13> */
[----:B------:R1:W2:Y:S01]  /*4020*/  @!P5 LDG.E R10, desc[UR10][R6.64] ;  /* 0x0000000a060ad981 */ /* 0x0002a2000c1e1900 */
[----:B------:R-:W-:-:S04]  /*4030*/  DEPBAR.LE SB0, 0x1 ;  /* 0x000080400000791a */ /* 0x000fc80000000000 */
[----:B------:R-:W3:Y:S01]  /*4040*/  @!P4 LDG.E R13, desc[UR10][R4.64] ;  /* 0x0000000a040dc981 */ /* 0x000ee2000c1e1900 */
[----:B------:R-:W-:Y:S01]  /*4050*/  @UP1 UMOV UR12, UR59 ;  /* 0x0000003b000c1c82 */ /* 0x000fe20008000000 */
[----:B------:R-:W-:Y:S01]  /*4060*/  @UP1 UMOV UR13, UR7 ;  /* 0x00000007000d1c82 */ /* 0x000fe20008000000 */
[----:B------:R-:W-:Y:S01]  /*4070*/  @UP1 UIMAD UR5, UR50, UR25, UR5 ;  /* 0x00000019320512a4 */ /* 0x000fe2000f8e0205 */
[----:B------:R-:W4:Y:S01]  /*4080*/  @!P3 LDG.E R12, desc[UR10][R4.64+0x20] ;  /* 0x0000200a040cb981 */ /* 0x000f22000c1e1900 */
[----:B------:R-:W-:Y:S01]  /*4090*/  @UP1 UIMAD.WIDE.U32 UR12, UR50, UR24, UR12 ;  /* 0x00000018320c12a5 */ /* 0x000fe2000f8e000c */
[----:B------:R-:W-:Y:S02]  /*40a0*/  ULDC UR44, c[0x0][0x2d0] ;  /* 0x0000b400002c7ab9 */ /* 0x000fe40000000800 */
[----:B------:R5:W2:Y:S01]  /*40b0*/  @!P6 LDG.E R11, desc[UR10][R4.64+0x80] ;  /* 0x0000800a040be981 */ /* 0x000aa2000c1e1900 */
[----:B------:R-:W-:Y:S02]  /*40c0*/  @UP1 ULEA UR20, UP0, UR12, UR20, 0x2 ;  /* 0x000000140c141291 */ /* 0x000fe4000f80103f */
[----:B------:R-:W-:Y:S01]  /*40d0*/  @UP1 UIADD3 UR5, UR13, UR5, URZ ;  /* 0x000000050d051290 */ /* 0x000fe2000fffe03f */
[----:B------:R-:W-:Y:S03]  /*40e0*/  BAR.SYNC.DEFER_BLOCKING 0x0 ;  /* 0x0000000000007b1d */ /* 0x000fe60000010000 */
[----:B------:R-:W-:-:S03]  /*40f0*/  @UP1 ULEA.HI.X UR21, UR12, UR21, UR5, 0x2, UP0 ;  /* 0x000000150c151291 */ /* 0x000fc600080f1405 */
[----:B------:R-:W-:Y:S01]  /*4100*/  @UP1 ULDC UR5, c[0x0][0x2e8] ;  /* 0x0000ba0000051ab9 */ /* 0x000fe20000000800 */
[----:B------:R-:W-:Y:S01]  /*4110*/  LEA.HI R0, R20, R19, RZ, 0x6 ;  /* 0x0000001314007211 */ /* 0x000fe200078f30ff */
[----:B-1----:R-:W-:Y:S01]  /*4120*/  IMAD R6, RZ, RZ, -UR22 ;  /* 0x80000016ff067e24 */ /* 0x002fe2000f8e02ff */
[----:B------:R-:W-:Y:S01]  /*4130*/  STL [R1], R229 ;  /* 0x000000e501007387 */ /* 0x000fe20000100800 */
        /* <DEDUP_REMOVED lines=11> */
[----:B-----5:R-:W-:Y:S01]  /*41f0*/  IMAD.U32 R4, RZ, RZ, UR20 ;  /* 0x00000014ff047e24 */ /* 0x020fe2000f8e00ff */
[----:B------:R-:W-:Y:S01]  /*4200*/  CS2R R114, SRZ ;  /* 0x0000000000727805 */ /* 0x000fe2000001ff00 */
[----:B------:R-:W-:Y:S01]  /*4210*/  IMAD.U32 R5, RZ, RZ, UR21 ;  /* 0x00000015ff057e24 */ /* 0x000fe2000f8e00ff */
[----:B------:R-:W1:Y:S01]  /*4220*/  LDSM.16.M88.4 R168, [R217+0xf000] ;  /* 0x00f00000d9a8783b */ /* 0x000e620000000200 */
[----:B------:R-:W-:-:S02]  /*4230*/  CS2R R112, SRZ ;  /* 0x0000000000707805 */ /* 0x000fc4000001ff00 */
[----:B------:R-:W-:Y:S02]  /*4240*/  CS2R R106, SRZ ;  /* 0x00000000006a7805 */ /* 0x000fe4000001ff00 */
[----:B------:R-:W-:Y:S01]  /*4250*/  CS2R R104, SRZ ;  /* 0x0000000000687805 */ /* 0x000fe2000001ff00 */
[----:B------:R5:W2:Y:S01]  /*4260*/  @P1 LDG.E R4, desc[UR10][R4.64] ;  /* 0x0000000a04041981 */ /* 0x000aa2000c1e1900 */
        /* <DEDUP_REMOVED lines=13> */
[----:B------:R-:W-:Y:S02]  /*4340*/  CS2R R96, SRZ ;  /* 0x0000000000607805 */ /* 0x000fe4000001ff00 */
        /* <DEDUP_REMOVED lines=9> */
[----:B------:R-:W-:Y:S01]  /*43e0*/  CS2R R76, SRZ ;  /* 0x00000000004c7805 */ /* 0x000fe2000001ff00 */
[----:B-----5:R-:W-:Y:S01]  /*43f0*/  IMAD.SHL.U32 R5, R17, 0x4, RZ ;  /* 0x0000000411057824 */ /* 0x020fe200078e00ff */
        /* <DEDUP_REMOVED lines=24> */
[----:B------:R5:W-:Y:S01]  /*4580*/  STL [R1+0x2c], R6 ;  /* 0x00002c0601007387 */ /* 0x000be20000100800 */
[----:B------:R-:W-:Y:S02]  /*4590*/  USHF.L.U32 UR22, UR32, 0x4, URZ ;  /* 0x0000000420167899 */ /* 0x000fe4000800063f */
[----:B------:R-:W-:Y:S02]  /*45a0*/  USHF.L.U32 UR21, UR32, 0x3, URZ ;  /* 0x0000000320157899 */ /* 0x000fe4000800063f */
[----:B------:R-:W-:Y:S02]  /*45b0*/  UIADD3 UR29, UR22, 0x40, URZ ;  /* 0x00000040161d7890 */ /* 0x000fe4000fffe03f */
[----:B------:R-:W-:-:S02]  /*45c0*/  UIADD3 UR28, UR22, 0x20, URZ ;  /* 0x00000020161c7890 */ /* 0x000fc4000fffe03f */
[----:B------:R-:W-:Y:S02]  /*45d0*/  UIADD3 UR42, -UR6, 0x80, UR37 ;  /* 0x00000080062a7890 */ /* 0x000fe4000fffe125 */
[----:B------:R-:W-:Y:S01]  /*45e0*/  UIADD3 UR27, UR21, UR28, URZ ;  /* 0x0000001c151b7290 */ /* 0x000fe2000fffe03f */
[----:B------:R-:W-:Y:S02]  /*45f0*/  CS2R R42, SRZ ;  /* 0x00000000002a7805 */ /* 0x000fe4000001ff00 */
[----:B------:R-:W-:Y:S02]  /*4600*/  CS2R R40, SRZ ;  /* 0x0000000000287805 */ /* 0x000fe4000001ff00 */
[----:B------:R-:W-:Y:S02]  /*4610*/  CS2R R38, SRZ ;  /* 0x0000000000267805 */ /* 0x000fe4000001ff00 */
[----:B------:R-:W-:Y:S01]  /*4620*/  CS2R R36, SRZ ;  /* 0x0000000000247805 */ /* 0x000fe2000001ff00 */
[----:B------:R-:W-:Y:S01]  /*4630*/  ULDC UR9, c[0x0][0x394] ;  /* 0x0000e50000097ab9 */ /* 0x000fe20000000800 */
[----:B------:R-:W-:-:S02]  /*4640*/  UIMAD UR36, UR32, 0x18, URZ ;  /* 0x00000018202478a4 */ /* 0x000fc4000f8e023f */
[----:B------:R-:W-:Y:S02]  /*4650*/  USHF.L.U32 UR35, UR32, 0x5, URZ ;  /* 0x0000000520237899 */ /* 0x000fe4000800063f */
[----:B------:R-:W-:Y:S02]  /*4660*/  UIMAD UR34, UR32, 0x28, URZ ;  /* 0x00000028202278a4 */ /* 0x000fe4000f8e023f */
[----:B------:R-:W-:Y:S01]  /*4670*/  UIMAD UR33, UR32, 0x30, URZ ;  /* 0x00000030202178a4 */ /* 0x000fe2000f8e023f */
[----:B-----5:R-:W-:Y:S01]  /*4680*/  SHF.L.U64.HI R6, R17, 0x2, R8 ;  /* 0x0000000211067819 */ /* 0x020fe20000010208 */
[----:B------:R-:W-:Y:S02]  /*4690*/  UIADD3 UR29, UR21, UR29, URZ ;  /* 0x0000001d151d7290 */ /* 0x000fe4000fffe03f */
[----:B------:R-:W-:Y:S02]  /*46a0*/  UIADD3 UR42, UR42, -UR40, URZ ;  /* 0x800000282a2a7290 */ /* 0x000fe4000fffe03f */
[----:B------:R-:W-:-:S02]  /*46b0*/  UIADD3 UR26, UR21, UR27, URZ ;  /* 0x0000001b151a7290 */ /* 0x000fc4000fffe03f */
[----:B------:R-:W-:Y:S02]  /*46c0*/  UIADD3 UR40, UR21, UR29, URZ ;  /* 0x0000001d15287290 */ /* 0x000fe4000fffe03f */
[----:B------:R-:W-:Y:S02]  /*46d0*/  UIADD3 UR25, UR21, UR26, URZ ;  /* 0x0000001a15197290 */ /* 0x000fe4000fffe03f */
[----:B------:R-:W-:Y:S02]  /*46e0*/  UIADD3 UR39, UR21, UR40, URZ ;  /* 0x0000002815277290 */ /* 0x000fe4000fffe03f */
[----:B------:R-:W-:Y:S02]  /*46f0*/  UIADD3 UR24, UR21, UR25, URZ ;  /* 0x0000001915187290 */ /* 0x000fe4000fffe03f */
[----:B------:R-:W-:Y:S01]  /*4700*/  UIADD3 UR38, UR21, UR39, URZ ;  /* 0x0000002715267290 */ /* 0x000fe2000fffe03f */
[----:B------:R-:W-:Y:S01]  /*4710*/  UMOV UR5, URZ ;  /* 0x0000003f00057c82 */ /* 0x000fe20008000000 */
[----:B------:R-:W-:Y:S01]  /*4720*/  ULDC UR48, c[0x0][0x398] ;  /* 0x0000e60000307ab9 */ /* 0x000fe20000000800 */
[----:B------:R-:W-:-:S02]  /*4730*/  UIADD3 UR43, UR46, 0x80, URZ ;  /* 0x000000802e2b7890 */ /* 0x000fc4000fffe03f */
[----:B------:R-:W-:Y:S02]  /*4740*/  UIMAD UR32, UR32, 0x38, URZ ;  /* 0x00000038202078a4 */ /* 0x000fe4000f8e023f */
[----:B------:R-:W-:Y:S02]  /*4750*/  UIADD3 UR30, UR22, 0x40, URZ ;  /* 0x00000040161e7890 */ /* 0x000fe4000fffe03f */
[----:B------:R-:W-:Y:S02]  /*4760*/  UIADD3 UR31, UR21, UR24, URZ ;  /* 0x00000018151f7290 */ /* 0x000fe4000fffe03f */
[----:B------:R-:W-:Y:S01]  /*4770*/  UIADD3 UR41, UR21, UR38, URZ ;  /* 0x0000002615297290 */ /* 0x000fe2000fffe03f */
[----:B------:R-:W-:Y:S01]  /*4780*/  UMOV UR12, UR9 ;  /* 0x00000009000c7c82 */ /* 0x000fe20008000000 */
[----:B------:R-:W-:Y:S01]  /*4790*/  ULDC UR13, c[0x0][0x2ec] ;  /* 0x0000bb00000d7ab9 */ /* 0x000fe20000000800 */
[----:B---3--:R-:W-:Y:S04]  /*47a0*/  STL [R1+0x18], R13 ;  /* 0x0000180d01007387 */ /* 0x008fe80000100800 */
[----:B------:R3:W-:Y:S04]  /*47b0*/  STL [R1+0x48], R5 ;  /* 0x0000480501007387 */ /* 0x0007e80000100800 */
[----:B----4-:R-:W-:Y:S04]  /*47c0*/  STL [R1+0x1c], R12 ;  /* 0x00001c0c01007387 */ /* 0x010fe80000100800 */
[----:B--2---:R-:W-:Y:S04]  /*47d0*/  STL [R1+0x10], R11 ;  /* 0x0000100b01007387 */ /* 0x004fe80000100800 */
[----:B------:R-:W-:Y:S04]  /*47e0*/  STL [R1+0x14], R10 ;  /* 0x0000140a01007387 */ /* 0x000fe80000100800 */
[----:B------:R-:W-:Y:S01]  /*47f0*/  STL [R1+0x44], R6 ;  /* 0x0000440601007387 */ /* 0x000fe20000100800 */
[----:B-1----:R-:W-:-:S05]  /*4800*/  @P1 FMUL.FTZ R3, R4, R3 ;  /* 0x0000000304031220 */ /* 0x002fca0000410000 */
[----:B------:R-:W-:Y:S01]  /*4810*/  @P1 R2UR UR7, R3 ;  /* 0x00000000030712ca */ /* 0x000fe200000e0000 */
[----:B------:R-:W-:-:S05]  /*4820*/  VIADD R3, R225, 0x1800 ;  /* 0x00001800e1037836 */ /* 0x000fca0000000000 */
[----:B---3--:R-:W-:Y:S02]  /*4830*/  SEL R5, R3, R225, !P0 ;  /* 0x000000e103057207 */ /* 0x008fe40004000000 */
[----:B------:R-:W-:-:S04]  /*4840*/  SHF.R.S32.HI R3, RZ, 0x1f, R0 ;  /* 0x0000001fff037819 */ /* 0x000fc80000011400 */
[C---:B------:R-:W-:Y:S01]  /*4850*/  SHF.L.U64.HI R3, R0.reuse, 0x2, R3 ;  /* 0x0000000200037819 */ /* 0x040fe20000010203 */
[----:B------:R-:W-:-:S04]  /*4860*/  IMAD.SHL.U32 R0, R0, 0x4, RZ ;  /* 0x0000000400007824 */ /* 0x000fc800078e00ff */
[----:B------:R1:W-:Y:S04]  /*4870*/  STL [R1+0x40], R3 ;  /* 0x0000400301007387 */ /* 0x0003e80000100800 */
[----:B------:R2:W-:Y:S01]  /*4880*/  STL [R1+0x3c], R0 ;  /* 0x00003c0001007387 */ /* 0x0005e20000100800 */
[----:B------:R-:W-:-:S05]  /*4890*/  VIADD R4, R227, 0x1800 ;  /* 0x00001800e3047836 */ /* 0x000fca0000000000 */
[----:B------:R-:W-:Y:S01]  /*48a0*/  SEL R4, R4, R227, !P0 ;  /* 0x000000e304047207 */ /* 0x000fe20004000000 */
[----:B------:R-:W-:Y:S01]  /*48b0*/  @UP1 UMOV UR5, UR7 ;  /* 0x0000000700051c82 */ /* 0x000fe20008000000 */
[----:B------:R-:W-:Y:S02]  /*48c0*/  ULDC UR7, c[0x0][0x39c] ;  /* 0x0000e70000077ab9 */ /* 0x000fe40000000800 */
[----:B------:R-:W-:Y:S02]  /*48d0*/  LEA R216, R4, UR4, 0x1 ;  /* 0x0000000404d87c11 */ /* 0x000fe4000f8e08ff */
[----:B-1----:R-:W-:-:S07]  /*48e0*/  LEA R3, R5, UR4, 0x1 ;  /* 0x0000000405037c11 */ /* 0x002fce000f8e08ff */
.L_x_736:
[----:B------:R-:W3:Y:S01]  /*48f0*/  LDL R232, [R1+0x48] ;  /* 0x0000480001e87983 */ /* 0x000ee20000100800 */
[----:B--2---:R-:W-:Y:S01]  /*4900*/  IADD3 R0, R226, R216, RZ ;  /* 0x000000d8e2007210 */ /* 0x004fe20007ffe0ff */
[----:B------:R-:W-:Y:S02]  /*4910*/  USHF.L.U32 UR9, UR8, 0x6, URZ ;  /* 0x0000000608097899 */ /* 0x000fe4000800063f */
[----:B------:R-:W2:Y:S01]  /*4920*/  LDL R230, [R1+0x44] ;  /* 0x0000440001e67983 */ /* 0x000ea20000100800 */
[----:B------:R-:W-:Y:S01]  /*4930*/  ULDC UR14, c[0x0][0x394] ;  /* 0x0000e500000e7ab9 */ /* 0x000fe20000000800 */
[----:B------:R-:W-:Y:S02]  /*4940*/  UISETP.GE.AND UP0, UPT, UR9, UR42, UPT ;  /* 0x0000002a0900728c */ /* 0x000fe4000bf06270 */
[----:B------:R-:W0:Y:S08]  /*4950*/  LDGDEPBAR ;  /* 0x00000000000079af */ /* 0x000e300000000000 */
[----:B------:R-:W4:Y:S01]  /*4960*/  LDL R252, [R1+0x28] ;  /* 0x0000280001fc7983 */ /* 0x000f220000100800 */
        /* <DEDUP_REMOVED lines=24> */
[C---:B-1----:R-:W-:Y:S06]  /*4af0*/  HMMA.16816.F32 R8, R144.reuse, R140, R8 ;  /* 0x0000008c9008723c */ /* 0x042fec0000001808 */
[-C--:B------:R-:W-:Y:S06]  /*4b00*/  HMMA.16816.F32 R12, R144, R142.reuse, R12 ;  /* 0x0000008e900c723c */ /* 0x080fec000000180c */
[C---:B------:R-:W-:Y:S01]  /*4b10*/  HMMA.16816.F32 R16, R136.reuse, R142, R16 ;  /* 0x0000008e8810723c */ /* 0x040fe20000001810 */
[----:B------:R-:W-:Y:S05]  /*4b20*/  LDSM.16.M88.4 R140, [R0+0x1000] ;  /* 0x00100000008c783b */ /* 0x000fea0000000200 */
[-C--:B------:R-:W-:Y:S06]  /*4b30*/  HMMA.16816.F32 R20, R136, R148.reuse, R20 ;  /* 0x000000948814723c */ /* 0x080fec0000001814 */
[C---:B------:R-:W-:Y:S06]  /*4b40*/  HMMA.16816.F32 R24, R144.reuse, R148, R24 ;  /* 0x000000949018723c */ /* 0x040fec0000001818 */
[-C--:B------:R-:W-:Y:S01]  /*4b50*/  HMMA.16816.F32 R28, R144, R150.reuse, R28 ;  /* 0x00000096901c723c */ /* 0x080fe2000000181c */
[----:B------:R-:W1:Y:S05]  /*4b60*/  LDSM.16.M88.4 R144, [R218+0xb000] ;  /* 0x00b00000da90783b */ /* 0x000e6a0000000200 */
[----:B------:R-:W-:Y:S03]  /*4b70*/  HMMA.16816.F32 R32, R136, R150, R32 ;  /* 0x000000968820723c */ /* 0x000fe60000001820 */
[----:B------:R-:W1:Y:S03]  /*4b80*/  LDSM.16.M88.4 R136, [R218+0xb400] ;  /* 0x00b40000da88783b */ /* 0x000e660000000200 */
[-C--:B------:R-:W-:Y:S05]  /*4b90*/  HMMA.16816.F32 R4, R152, R156.reuse, R4 ;  /* 0x0000009c9804723c */ /* 0x080fea0000001804 */
[----:B------:R-:W-:Y:S01]  /*4ba0*/  LDSM.16.M88.4 R148, [R216+0x2000] ;  /* 0x00200000d894783b */ /* 0x000fe20000000200 */
[C---:B------:R-:W-:Y:S06]  /*4bb0*/  HMMA.16816.F32 R8, R160.reuse, R156, R8 ;  /* 0x0000009ca008723c */ /* 0x040fec0000001808 */
[-C--:B------:R-:W-:Y:S06]  /*4bc0*/  HMMA.16816.F32 R12, R160, R158.reuse, R12 ;  /* 0x0000009ea00c723c */ /* 0x080fec000000180c */
[C---:B------:R-:W-:Y:S01]  /*4bd0*/  HMMA.16816.F32 R16, R152.reuse, R158, R16 ;  /* 0x0000009e9810723c */ /* 0x040fe20000001810 */
[----:B------:R-:W1:Y:S05]  /*4be0*/  LDSM.16.M88.4 R156, [R217+0xd000] ;  /* 0x00d00000d99c783b */ /* 0x000e6a0000000200 */
[-C--:B------:R-:W-:Y:S06]  /*4bf0*/  HMMA.16816.F32 R20, R152, R132.reuse, R20 ;  /* 0x000000849814723c */ /* 0x080fec0000001814 */
[C---:B------:R-:W-:Y:S06]  /*4c00*/  HMMA.16816.F32 R24, R160.reuse, R132, R24 ;  /* 0x00000084a018723c */ /* 0x040fec0000001818 */
[-C--:B------:R-:W-:Y:S01]  /*4c10*/  HMMA.16816.F32 R28, R160, R134.reuse, R28 ;  /* 0x00000086a01c723c */ /* 0x080fe2000000181c */
[----:B------:R-:W3:Y:S05]  /*4c20*/  LDSM.16.M88.4 R160, [R216+0x2800] ;  /* 0x00280000d8a0783b */ /* 0x000eea0000000200 */
[----:B------:R-:W-:Y:S03]  /*4c30*/  HMMA.16816.F32 R32, R152, R134, R32 ;  /* 0x000000869820723c */ /* 0x000fe60000001820 */
[----:B------:R-:W4:Y:S03]  /*4c40*/  LDSM.16.M88.4 R132, [R217+0xd400] ;  /* 0x00d40000d984783b */ /* 0x000f260000000200 */
[-C--:B-1----:R-:W-:Y:S05]  /*4c50*/  HMMA.16816.F32 R4, R140, R144.reuse, R4 ;  /* 0x000000908c04723c */ /* 0x082fea0000001804 */
[----:B------:R-:W-:Y:S01]  /*4c60*/  LDSM.16.M88.4 R152, [R218+0xd000] ;  /* 0x00d00000da98783b */ /* 0x000fe20000000200 */
        /* <DEDUP_REMOVED lines=8> */
[----:B------:R4:W1:Y:S05]  /*4cf0*/  LDSM.16.M88.4 R136, [R0+0x2800] ;  /* 0x002800000088783b */ /* 0x00086a0000000200 */
[-C--:B------:R-:W-:Y:S05]  /*4d00*/  HMMA.16816.F32 R4, R148, R156.reuse, R4 ;  /* 0x0000009c9404723c */ /* 0x080fea0000001804 */
[----:B---3--:R-:W-:Y:S01]  /*4d10*/  IADD3 R140, P0, R232, UR19, RZ ;  /* 0x00000013e88c7c10 */ /* 0x008fe2000ff1e0ff */
[C---:B------:R-:W-:Y:S05]  /*4d20*/  HMMA.16816.F32 R8, R160.reuse, R156, R8 ;  /* 0x0000009ca008723c */ /* 0x040fea0000001808 */
[----:B--2---:R-:W-:Y:S01]  /*4d30*/  IADD3.X R141, R230, UR18, RZ, P0, !PT ;  /* 0x00000012e68d7c10 */ /* 0x004fe200087fe4ff */
[-C--:B------:R-:W-:Y:S04]  /*4d40*/  HMMA.16816.F32 R12, R160, R158.reuse, R12 ;  /* 0x0000009ea00c723c */ /* 0x080fe8000000180c */
[----:B------:R-:W5:Y:S02]  /*4d50*/  LDG.E R156, desc[UR10][R140.64] ;  /* 0x0000000a8c9c7981 */ /* 0x000f64000c1e1900 */
[C---:B------:R-:W-:Y:S02]  /*4d60*/  HMMA.16816.F32 R16, R148.reuse, R158, R16 ;  /* 0x0000009e9410723c */ /* 0x040fe40000001810 */
[----:B------:R-:W5:Y:S03]  /*4d70*/  LDG.E R143, desc[UR10][R140.64+0x20] ;  /* 0x0000200a8c8f7981 */ /* 0x000f66000c1e1900 */
[----:B----4-:R-:W-:Y:S01]  /*4d80*/  IADD3 R0, R252, -UR15, -R228 ;  /* 0x8000000ffc007c10 */ /* 0x010fe2000fffe8e4 */
[----:B------:R-:W5:Y:S01]  /*4d90*/  LDG.E R142, desc[UR10][R140.64+0x80] ;  /* 0x0000800a8c8e7981 */ /* 0x000f62000c1e1900 */
[-C--:B------:R-:W-:Y:S04]  /*4da0*/  HMMA.16816.F32 R20, R148, R132.reuse, R20 ;  /* 0x000000849414723c */ /* 0x080fe80000001814 */
[----:B------:R-:W-:Y:S02]  /*4db0*/  IADD3 R0, R0, UR6, RZ ;  /* 0x0000000600007c10 */ /* 0x000fe4000fffe0ff */
[C---:B------:R-:W-:Y:S05]  /*4dc0*/  HMMA.16816.F32 R24, R160.reuse, R132, R24 ;  /* 0x00000084a018723c */ /* 0x040fea0000001818 */
[----:B------:R-:W-:Y:S01]  /*4dd0*/  IADD3 R0, R0, UR9, RZ ;  /* 0x0000000900007c10 */ /* 0x000fe2000fffe0ff */
[-C--:B------:R-:W-:Y:S06]  /*4de0*/  HMMA.16816.F32 R28, R160, R134.reuse, R28 ;  /* 0x00000086a01c723c */ /* 0x080fec000000181c */
[----:B------:R-:W-:Y:S01]  /*4df0*/  HMMA.16816.F32 R32, R148, R134, R32 ;  /* 0x000000869420723c */ /* 0x000fe20000001820 */
[----:B------:R-:W2:Y:S05]  /*4e00*/  LDSM.16.M88.4 R132, [R218+0xd400] ;  /* 0x00d40000da84783b */ /* 0x000eaa0000000200 */
[-C--:B-1----:R-:W-:Y:S03]  /*4e10*/  HMMA.16816.F32 R4, R144, R152.reuse, R4 ;  /* 0x000000989004723c */ /* 0x082fe60000001804 */
[----:B------:R1:W5:Y:S03]  /*4e20*/  LDG.E R140, desc[UR10][R140.64+0xa0] ;  /* 0x0000a00a8c8c7981 */ /* 0x000366000c1e1900 */
[C---:B------:R-:W-:Y:S06]  /*4e30*/  HMMA.16816.F32 R8, R136.reuse, R152, R8 ;  /* 0x000000988808723c */ /* 0x040fec0000001808 */
[-C--:B------:R-:W-:Y:S06]  /*4e40*/  HMMA.16816.F32 R12, R136, R154.reuse, R12 ;  /* 0x0000009a880c723c */ /* 0x080fec000000180c */
[C---:B------:R-:W-:Y:S06]  /*4e50*/  HMMA.16816.F32 R16, R144.reuse, R154, R16 ;  /* 0x0000009a9010723c */ /* 0x040fec0000001810 */
[----:B------:R-:W-:Y:S01]  /*4e60*/  FMUL.FTZ R4, R4, UR7 ;  /* 0x0000000704047c20 */ /* 0x000fe20008410000 */
[----:B------:R-:W-:Y:S01]  /*4e70*/  FMUL.FTZ R6, R6, UR7 ;  /* 0x0000000706067c20 */ /* 0x000fe20008410000 */
[----:B------:R-:W-:Y:S02]  /*4e80*/  FMUL.FTZ R5, R5, UR7 ;  /* 0x0000000705057c20 */ /* 0x000fe40008410000 */
[----:B------:R3:W-:Y:S01]  /*4e90*/  MUFU.TANH R159, R4 ;  /* 0x00000004009f7308 */ /* 0x0007e20000002400 */
[----:B------:R-:W-:Y:S01]  /*4ea0*/  FMUL.FTZ R7, R7, UR7 ;  /* 0x0000000707077c20 */ /* 0x000fe20008410000 */
[----:B------:R-:W-:Y:S01]  /*4eb0*/  FMUL.FTZ R8, R8, UR7 ;  /* 0x0000000708087c20 */ /* 0x000fe20008410000 */
[----:B------:R-:W-:Y:S01]  /*4ec0*/  FMUL.FTZ R10, R10, UR7 ;  /* 0x000000070a0a7c20 */ /* 0x000fe20008410000 */
[----:B------:R-:W-:Y:S01]  /*4ed0*/  FMUL.FTZ R11, R11, UR7 ;  /* 0x000000070b0b7c20 */ /* 0x000fe20008410000 */
[----:B------:R-:W-:Y:S01]  /*4ee0*/  FMUL.FTZ R9, R9, UR7 ;  /* 0x0000000709097c20 */ /* 0x000fe20008410000 */
[-C--:B--2---:R-:W-:Y:S04]  /*4ef0*/  HMMA.16816.F32 R20, R144, R132.reuse, R20 ;  /* 0x000000849014723c */ /* 0x084fe80000001814 */
[----:B------:R2:W-:Y:S01]  /*4f00*/  MUFU.TANH R161, R6 ;  /* 0x0000000600a17308 */ /* 0x0005e20000002400 */
[----:B------:R-:W-:Y:S01]  /*4f10*/  FMUL.FTZ R14, R14, UR7 ;  /* 0x000000070e0e7c20 */ /* 0x000fe20008410000 */
[----:B------:R-:W-:Y:S01]  /*4f20*/  FMUL.FTZ R148, R13, UR7 ;  /* 0x000000070d947c20 */ /* 0x000fe20008410000 */
[C---:B------:R-:W-:Y:S07]  /*4f30*/  HMMA.16816.F32 R24, R136.reuse, R132, R24 ;  /* 0x000000848818723c */ /* 0x040fee0000001818 */
[----:B------:R4:W-:Y:S01]  /*4f40*/  MUFU.TANH R152, R8 ;  /* 0x0000000800987308 */ /* 0x0009e20000002400 */
[----:B---3--:R-:W-:Y:S01]  /*4f50*/  FMUL.FTZ R4, R15, UR7 ;  /* 0x000000070f047c20 */ /* 0x008fe20008410000 */
[-C--:B------:R-:W-:Y:S08]  /*4f60*/  HMMA.16816.F32 R28, R136, R134.reuse, R28 ;  /* 0x00000086881c723c */ /* 0x080ff0000000181c */
[----:B------:R3:W-:Y:S03]  /*4f70*/  MUFU.TANH R136, R4 ;  /* 0x0000000400887308 */ /* 0x0007e60000002400 */
[----:B------:R-:W-:Y:S01]  /*4f80*/  IADD3 R15, R0, 0x8, RZ ;  /* 0x00000008000f7810 */ /* 0x000fe20007ffe0ff */
[----:B--2---:R-:W-:Y:S01]  /*4f90*/  FMUL.FTZ R6, R12, UR7 ;  /* 0x000000070c067c20 */ /* 0x004fe20008410000 */
[----:B------:R-:W-:Y:S01]  /*4fa0*/  FMUL.FTZ R12, R18, UR7 ;  /* 0x00000007120c7c20 */ /* 0x000fe20008410000 */
[----:B------:R-:W-:Y:S04]  /*4fb0*/  HMMA.16816.F32 R32, R144, R134, R32 ;  /* 0x000000869020723c */ /* 0x000fe80000001820 */
[----:B------:R2:W2:Y:S01]  /*4fc0*/  MUFU.TANH R157, R10 ;  /* 0x0000000a009d7308 */ /* 0x0004a20000002400 */
[----:B------:R-:W-:Y:S01]  /*4fd0*/  ISETP.GE.AND P2, PT, R15, RZ, PT ;  /* 0x000000ff0f00720c */ /* 0x000fe20003f46270 */
[----:B------:R-:W-:Y:S01]  /*4fe0*/  FMUL.FTZ R22, R22, UR7 ;  /* 0x0000000716167c20 */ /* 0x000fe20008410000 */
[----:B----4-:R-:W-:Y:S01]  /*4ff0*/  IADD3 R8, R0, 0x17, RZ ;  /* 0x0000001700087810 */ /* 0x010fe20007ffe0ff */
[----:B------:R-:W-:Y:S03]  /*5000*/  FMUL.FTZ R20, R20, UR7 ;  /* 0x0000000714147c20 */ /* 0x000fe60008410000 */
[----:B------:R-:W-:Y:S03]  /*5010*/  FMUL.FTZ R139, R17, UR7 ;  /* 0x00000007118b7c20 */ /* 0x000fe60008410000 */
[----:B-1----:R1:W-:Y:S01]  /*5020*/  MUFU.TANH R141, R14 ;  /* 0x0000000e008d7308 */ /* 0x0023e20000002400 */
[----:B---3--:R-:W-:Y:S01]  /*5030*/  IADD3 R4, R0, 0x27, RZ ;  /* 0x0000002700047810 */ /* 0x008fe20007ffe0ff */
[----:B------:R-:W-:Y:S01]  /*5040*/  FMUL.FTZ R26, R26, UR7 ;  /* 0x000000071a1a7c20 */ /* 0x000fe20008410000 */
[----:B------:R-:W-:Y:S01]  /*5050*/  FMUL.FTZ R155, R25, UR7 ;  /* 0x00000007199b7c20 */ /* 0x000fe20008410000 */
[----:B------:R-:W-:Y:S01]  /*5060*/  FMUL.FTZ R21, R21, UR7 ;  /* 0x0000000715157c20 */ /* 0x000fe20008410000 */
[----:B------:R-:W-:Y:S01]  /*5070*/  ISETP.GE.AND P0, PT, R4, RZ, PT ;  /* 0x000000ff0400720c */ /* 0x000fe20003f06270 */
[----:B------:R-:W-:Y:S01]  /*5080*/  FMUL.FTZ R149, R19, UR7 ;  /* 0x0000000713957c20 */ /* 0x000fe20008410000 */
[C---:B------:R-:W-:Y:S03]  /*5090*/  @!P2 IADD3 R15, -R0.reuse, -0x8, RZ ;  /* 0xfffffff8000fa810 */ /* 0x040fe60007ffe1ff */
[----:B------:R3:W4:Y:S01]  /*50a0*/  MUFU.TANH R153, R11 ;  /* 0x0000000b00997308 */ /* 0x0007220000002400 */
[----:B--2---:R-:W-:Y:S01]  /*50b0*/  IADD3 R10, R0, 0x1f, RZ ;  /* 0x0000001f000a7810 */ /* 0x004fe20007ffe0ff */
[----:B------:R-:W-:Y:S01]  /*50c0*/  FMUL.FTZ R23, R23, UR7 ;  /* 0x0000000717177c20 */ /* 0x000fe20008410000 */
[----:B------:R-:W-:Y:S01]  /*50d0*/  ISETP.GE.AND P2, PT, R8, RZ, PT ;  /* 0x000000ff0800720c */ /* 0x000fe20003f46270 */
[----:B------:R-:W-:Y:S01]  /*50e0*/  FMUL.FTZ R162, R28, UR7 ;  /* 0x000000071ca27c20 */ /* 0x000fe20008410000 */
[----:B------:R-:W-:Y:S01]  /*50f0*/  ISETP.GE.AND P4, PT, R10, RZ, PT ;  /* 0x000000ff0a00720c */ /* 0x000fe20003f86270 */
[----:B------:R-:W-:Y:S01]  /*5100*/  FMUL.FTZ R163, R30, UR7 ;  /* 0x000000071ea37c20 */ /* 0x000fe20008410000 */
[C---:B------:R-:W-:Y:S03]  /*5110*/  IADD3 R133, R0.reuse, -0x8, RZ ;  /* 0xfffffff800857810 */ /* 0x040fe60007ffe0ff */
[----:B------:R2:W-:Y:S01]  /*5120*/  MUFU.TANH R158, R5 ;  /* 0x00000005009e7308 */ /* 0x0005e20000002400 */
[----:B-1----:R-:W-:Y:S01]  /*5130*/  IADD3 R14, R0, 0x7, RZ ;  /* 0x00000007000e7810 */ /* 0x002fe20007ffe0ff */
[----:B------:R-:W-:Y:S01]  /*5140*/  FMUL.FTZ R13, R16, UR7 ;  /* 0x00000007100d7c20 */ /* 0x000fe20008410000 */
[----:B------:R-:W-:Y:S01]  /*5150*/  @!P0 IADD3 R4, -R0, -0x27, RZ ;  /* 0xffffffd900048810 */ /* 0x000fe20007ffe1ff */
[----:B------:R-:W-:Y:S01]  /*5160*/  FMUL.FTZ R167, R34, UR7 ;  /* 0x0000000722a77c20 */ /* 0x000fe20008410000 */
[----:B------:R-:W-:Y:S01]  /*5170*/  ISETP.GE.AND P6, PT, R14, RZ, PT ;  /* 0x000000ff0e00720c */ /* 0x000fe20003fc6270 */
[----:B------:R-:W-:Y:S01]  /*5180*/  FMUL.FTZ R27, R27, UR7 ;  /* 0x000000071b1b7c20 */ /* 0x000fe20008410000 */
[C---:B------:R-:W-:Y:S03]  /*5190*/  IADD3 R134, R0.reuse, -0x1, RZ ;  /* 0xffffffff00867810 */ /* 0x040fe60007ffe0ff */
[----:B------:R-:W1:Y:S01]  /*51a0*/  MUFU.TANH R138, R148 ;  /* 0x00000094008a7308 */ /* 0x000e620000002400 */
[C---:B---3--:R-:W-:Y:S01]  /*51b0*/  IADD3 R11, R0.reuse, 0x20, RZ ;  /* 0x00000020000b7810 */ /* 0x048fe20007ffe0ff */
[----:B------:R-:W-:Y:S01]  /*51c0*/  FMUL.FTZ R165, R31, UR7 ;  /* 0x000000071fa57c20 */ /* 0x000fe20008410000 */
[----:B------:R-:W-:Y:S01]  /*51d0*/  @!P2 IADD3 R8, -R0, -0x17, RZ ;  /* 0xffffffe90008a810 */ /* 0x000fe20007ffe1ff */
[----:B------:R-:W-:Y:S01]  /*51e0*/  FMUL.FTZ R166, R32, UR7 ;  /* 0x0000000720a67c20 */ /* 0x000fe20008410000 */
[----:B------:R-:W-:Y:S01]  /*51f0*/  ISETP.GE.AND P5, PT, R11, RZ, PT ;  /* 0x000000ff0b00720c */ /* 0x000fe20003fa6270 */
[----:B------:R-:W-:Y:S01]  /*5200*/  FMUL.FTZ R154, R24, UR7 ;  /* 0x00000007189a7c20 */ /* 0x000fe20008410000 */
[C---:B------:R-:W-:Y:S03]  /*5210*/  @!P4 IADD3 R10, -R0.reuse, -0x1f, RZ ;  /* 0xffffffe1000ac810 */ /* 0x040fe60007ffe1ff */
[----:B------:R3:W-:Y:S01]  /*5220*/  MUFU.TANH R148, R22 ;  /* 0x0000001600947308 */ /* 0x0007e20000002400 */
[C---:B--2---:R-:W-:Y:S01]  /*5230*/  IADD3 R5, R0.reuse, 0x28, RZ ;  /* 0x0000002800057810 */ /* 0x044fe20007ffe0ff */
[----:B------:R-:W-:Y:S01]  /*5240*/  FFMA.FTZ R28, -R157, R157, 1 ;  /* 0x3f8000009d1c7423 */ /* 0x000fe2000001019d */
[C---:B------:R-:W-:Y:S01]  /*5250*/  @!P6 IADD3 R14, -R0.reuse, -0x7, RZ ;  /* 0xfffffff9000ee810 */ /* 0x040fe20007ffe1ff */
[----:B------:R-:W-:Y:S01]  /*5260*/  FMUL.FTZ R164, R29, UR7 ;  /* 0x000000071da47c20 */ /* 0x000fe20008410000 */
[----:B------:R-:W-:Y:S01]  /*5270*/  ISETP.GE.AND P1, PT, R5, RZ, PT ;  /* 0x000000ff0500720c */ /* 0x000fe20003f26270 */
[----:B------:R-:W-:Y:S01]  /*5280*/  FMUL.FTZ R230, R33, UR7 ;  /* 0x0000000721e67c20 */ /* 0x000fe20008410000 */
[C---:B------:R-:W-:Y:S03]  /*5290*/  IADD3 R18, R0.reuse, -0x11, RZ ;  /* 0xffffffef00127810 */ /* 0x040fe60007ffe0ff */
[----:B------:R2:W-:Y:S01]  /*52a0*/  MUFU.TANH R146, R20 ;  /* 0x0000001400927308 */ /* 0x0005e20000002400 */
[----:B------:R-:W-:Y:S01]  /*52b0*/  ISETP.GE.AND P6, PT, R133, RZ, PT ;  /* 0x000000ff8500720c */ /* 0x000fe20003fc6270 */
[----:B------:R-:W-:Y:S01]  /*52c0*/  FMUL.FTZ R232, R35, UR7 ;  /* 0x0000000723e87c20 */ /* 0x000fe20008410000 */
[----:B------:R-:W-:Y:S02]  /*52d0*/  IADD3 R19, R0, -0x10, RZ ;  /* 0xfffffff000137810 */ /* 0x000fe40007ffe0ff */
[----:B------:R-:W-:Y:S02]  /*52e0*/  ISETP.GE.AND P3, PT, R134, RZ, PT ;  /* 0x000000ff8600720c */ /* 0x000fe40003f66270 */
[----:B------:R-:W-:Y:S03]  /*52f0*/  @!P5 IADD3 R11, -R0, -0x20, RZ ;  /* 0xffffffe0000bd810 */ /* 0x000fe60007ffe1ff */
[----:B------:R-:W-:Y:S01]  /*5300*/  MUFU.TANH R147, R12 ;  /* 0x0000000c00937308 */ /* 0x000fe20000002400 */
[----:B---3--:R-:W-:Y:S02]  /*5310*/  I2FP.F32.S32 R22, R4 ;  /* 0x0000000400167245 */ /* 0x008fe40000201400 */
[----:B------:R-:W-:Y:S01]  /*5320*/  I2FP.F32.S32 R4, R8 ;  /* 0x0000000800047245 */ /* 0x000fe20000201400 */
[----:B------:R-:W-:Y:S01]  /*5330*/  FFMA.FTZ R8, -R159, R159, 1 ;  /* 0x3f8000009f087423 */ /* 0x000fe2000001019f */
[----:B------:R-:W-:Y:S01]  /*5340*/  ISETP.GE.AND P5, PT, R18, RZ, PT ;  /* 0x000000ff1200720c */ /* 0x000fe20003fa6270 */
[----:B----4-:R-:W-:Y:S01]  /*5350*/  FFMA.FTZ R22, R22, -UR5, R153 ;  /* 0x8000000516167c23 */ /* 0x010fe20008010099 */
[----:B------:R-:W-:Y:S03]  /*5360*/  ISETP.GE.AND P0, PT, R19, RZ, PT ;  /* 0x000000ff1300720c */ /* 0x000fe60003f06270 */
[----:B------:R-:W-:Y:S01]  /*5370*/  MUFU.TANH R12, R139 ;  /* 0x0000008b000c7308 */ /* 0x000fe20000002400 */
[----:B--2---:R-:W-:Y:S02]  /*5380*/  I2FP.F32.S32 R20, R10 ;  /* 0x0000000a00147245 */ /* 0x004fe40000201400 */
[C---:B------:R-:W-:Y:S02]  /*5390*/  IADD3 R132, R0.reuse, -0x9, RZ ;  /* 0xfffffff700847810 */ /* 0x040fe40007ffe0ff */
[C---:B------:R-:W-:Y:S02]  /*53a0*/  IADD3 R17, R0.reuse, -0x18, RZ ;  /* 0xffffffe800117810 */ /* 0x040fe40007ffe0ff */
[C---:B------:R-:W-:Y:S03]  /*53b0*/  @!P1 IADD3 R5, -R0.reuse, -0x28, RZ ;  /* 0xffffffd800059810 */ /* 0x040fe60007ffe1ff */
[----:B------:R-:W-:Y:S01]  /*53c0*/  MUFU.TANH R139, R26 ;  /* 0x0000001a008b7308 */ /* 0x000fe20000002400 */
[----:B------:R-:W-:Y:S02]  /*53d0*/  IADD3 R16, R0, -0x19, RZ ;  /* 0xffffffe700107810 */ /* 0x000fe40007ffe0ff */
[----:B------:R-:W-:Y:S02]  /*53e0*/  ISETP.GE.AND P1, PT, R132, RZ, PT ;  /* 0x000000ff8400720c */ /* 0x000fe40003f26270 */
[----:B------:R-:W-:Y:S02]  /*53f0*/  ISETP.GE.AND P2, PT, R17, RZ, PT ;  /* 0x000000ff1100720c */ /* 0x000fe40003f46270 */
[C---:B------:R-:W-:Y:S03]  /*5400*/  @!P6 IADD3 R133, -R0.reuse, 0x8, RZ ;  /* 0x000000080085e810 */ /* 0x040fe60007ffe1ff */
[----:B------:R2:W-:Y:S01]  /*5410*/  MUFU.TANH R26, R155 ;  /* 0x0000009b001a7308 */ /* 0x0005e20000002400 */
[----:B------:R-:W-:Y:S02]  /*5420*/  @!P3 IADD3 R134, -R0, 0x1, RZ ;  /* 0x000000010086b810 */ /* 0x000fe40007ffe1ff */
[----:B------:R-:W-:Y:S02]  /*5430*/  ISETP.GE.AND P6, PT, R16, RZ, PT ;  /* 0x000000ff1000720c */ /* 0x000fe40003fc6270 */
[C---:B------:R-:W-:Y:S02]  /*5440*/  @!P5 IADD3 R18, -R0.reuse, 0x11, RZ ;  /* 0x000000110012d810 */ /* 0x040fe40007ffe1ff */
[----:B------:R-:W-:Y:S03]  /*5450*/  I2FP.F32.S32 R25, R15 ;  /* 0x0000000f00197245 */ /* 0x000fe60000201400 */
[----:B------:R-:W3:Y:S01]  /*5460*/  MUFU.TANH R150, R9 ;  /* 0x0000000900967308 */ /* 0x000ee20000002400 */
[----:B------:R-:W-:Y:S02]  /*5470*/  @!P0 IADD3 R19, -R0, 0x10, RZ ;  /* 0x0000001000138810 */ /* 0x000fe40007ffe1ff */
[----:B------:R-:W-:Y:S01]  /*5480*/  I2FP.F32.S32 R34, R133 ;  /* 0x0000008500227245 */ /* 0x000fe20000201400 */
[----:B------:R-:W-:Y:S01]  /*5490*/  FFMA.FTZ R133, -R141, R141, 1 ;  /* 0x3f8000008d857423 */ /* 0x000fe2000001018d */
[----:B------:R-:W-:Y:S01]  /*54a0*/  I2FP.F32.S32 R31, R18 ;  /* 0x00000012001f7245 */ /* 0x000fe20000201400 */
[----:B------:R-:W-:Y:S01]  /*54b0*/  FFMA.FTZ R18, -R161, R161, 1 ;  /* 0x3f800000a1127423 */ /* 0x000fe200000101a1 */
[----:B------:R-:W-:Y:S03]  /*54c0*/  I2FP.F32.S32 R32, R19 ;  /* 0x0000001300207245 */ /* 0x000fe60000201400 */
[----:B------:R4:W-:Y:S01]  /*54d0*/  MUFU.TANH R145, R21 ;  /* 0x0000001500917308 */ /* 0x0009e20000002400 */
[----:B--2---:R-:W-:Y:S01]  /*54e0*/  FMUL.FTZ R155, R8, UR7 ;  /* 0x00000007089b7c20 */ /* 0x004fe20008410000 */
[----:B------:R-:W-:Y:S01]  /*54f0*/  @!P1 IADD3 R132, -R0, 0x9, RZ ;  /* 0x0000000900849810 */ /* 0x000fe20007ffe1ff */
[----:B------:R-:W-:Y:S01]  /*5500*/  FFMA.FTZ R19, -R153, R153, 1 ;  /* 0x3f80000099137423 */ /* 0x000fe20000010199 */
[----:B------:R-:W-:Y:S01]  /*5510*/  I2FP.F32.S32 R134, R134 ;  /* 0x0000008600867245 */ /* 0x000fe20000201400 */
[----:B------:R-:W-:Y:S01]  /*5520*/  FMUL.FTZ R153, R18, UR7 ;  /* 0x0000000712997c20 */ /* 0x000fe20008410000 */
[----:B------:R-:W-:Y:S01]  /*5530*/  @!P2 IADD3 R17, -R0, 0x18, RZ ;  /* 0x000000180011a810 */ /* 0x000fe20007ffe1ff */
[----:B-1----:R-:W-:Y:S03]  /*5540*/  FFMA.FTZ R18, -R138, R138, 1 ;  /* 0x3f8000008a127423 */ /* 0x002fe6000001018a */
[----:B------:R1:W-:Y:S01]  /*5550*/  MUFU.TANH R151, R23 ;  /* 0x0000001700977308 */ /* 0x0003e20000002400 */
[----:B---3--:R-:W-:Y:S01]  /*5560*/  FFMA.FTZ R8, -R150, R150, 1 ;  /* 0x3f80000096087423 */ /* 0x008fe20000010196 */
[----:B------:R-:W-:Y:S01]  /*5570*/  FFMA.FTZ R30, R20, -UR5, R150 ;  /* 0x80000005141e7c23 */ /* 0x000fe20008010096 */
[----:B------:R-:W-:Y:S01]  /*5580*/  IADD3 R9, R0, 0x18, RZ ;  /* 0x0000001800097810 */ /* 0x000fe20007ffe0ff */
[----:B------:R-:W-:Y:S01]  /*5590*/  FFMA.FTZ R20, R20, -UR5, R136 ;  /* 0x8000000514147c23 */ /* 0x000fe20008010088 */
[----:B------:R-:W-:Y:S02]  /*55a0*/  @!P6 IADD3 R16, -R0, 0x19, RZ ;  /* 0x000000190010e810 */ /* 0x000fe40007ffe1ff */
[----:B------:R-:W-:Y:S03]  /*55b0*/  ISETP.GE.AND P3, PT, R9, RZ, PT ;  /* 0x000000ff0900720c */ /* 0x000fe60003f66270 */
[----:B------:R2:W3:Y:S01]  /*55c0*/  MUFU.TANH R160, R7 ;  /* 0x0000000700a07308 */ /* 0x0004e20000002400 */
[----:B----4-:R-:W-:Y:S01]  /*55d0*/  I2FP.F32.S32 R21, R11 ;  /* 0x0000000b00157245 */ /* 0x010fe20000201400 */
[----:B------:R-:W-:Y:S01]  /*55e0*/  FFMA.FTZ R11, R25, -UR5, R161 ;  /* 0x80000005190b7c23 */ /* 0x000fe200080100a1 */
[----:B------:R-:W-:Y:S01]  /*55f0*/  I2FP.F32.S32 R33, R132 ;  /* 0x0000008400217245 */ /* 0x000fe20000201400 */
[----:B------:R-:W-:Y:S01]  /*5600*/  FMUL.FTZ R161, R19, UR7 ;  /* 0x0000000713a17c20 */ /* 0x000fe20008410000 */
[----:B------:R-:W-:Y:S01]  /*5610*/  I2FP.F32.S32 R132, R17 ;  /* 0x0000001100847245 */ /* 0x000fe20000201400 */
[C---:B------:R-:W-:Y:S01]  /*5620*/  FFMA.FTZ R15, R21.reuse, -UR5, R152 ;  /* 0x80000005150f7c23 */ /* 0x040fe20008010098 */
[----:B------:R-:W-:Y:S03]  /*5630*/  FFMA.FTZ R21, R21, -UR5, R141 ;  /* 0x8000000515157c23 */ /* 0x000fe6000801008d */
[----:B------:R4:W4:Y:S01]  /*5640*/  MUFU.TANH R137, R6 ;  /* 0x0000000600897308 */ /* 0x0009220000002400 */
[----:B-1----:R-:W-:Y:S02]  /*5650*/  I2FP.F32.S32 R23, R5 ;  /* 0x0000000500177245 */ /* 0x002fe40000201400 */
[----:B------:R-:W-:Y:S01]  /*5660*/  I2FP.F32.S32 R135, R16 ;  /* 0x0000001000877245 */ /* 0x000fe20000201400 */
[----:B------:R-:W-:Y:S01]  /*5670*/  FFMA.FTZ R16, -R152, R152, 1 ;  /* 0x3f80000098107423 */ /* 0x000fe20000010198 */
[----:B------:R-:W-:Y:S01]  /*5680*/  @!P3 IADD3 R9, -R0, -0x18, RZ ;  /* 0xffffffe80009b810 */ /* 0x000fe20007ffe1ff */
[----:B------:R-:W-:Y:S01]  /*5690*/  FFMA.FTZ R23, R23, -UR5, R157 ;  /* 0x8000000517177c23 */ /* 0x000fe2000801009d */
[----:B------:R-:W-:Y:S03]  /*56a0*/  FMUL.FTZ R157, R8, UR7 ;  /* 0x00000007089d7c20 */ /* 0x000fe60008410000 */
[----:B------:R1:W-:Y:S01]  /*56b0*/  MUFU.TANH R150, R162 ;  /* 0x000000a200967308 */ /* 0x0003e20000002400 */
[----:B--2---:R-:W-:Y:S01]  /*56c0*/  IADD3 R7, R0, 0x10, RZ ;  /* 0x0000001000077810 */ /* 0x004fe20007ffe0ff */
[----:B---3--:R-:W-:Y:S01]  /*56d0*/  FFMA.FTZ R17, -R160, R160, 1 ;  /* 0x3f800000a0117423 */ /* 0x008fe200000101a0 */
[----:B------:R-:W-:Y:S02]  /*56e0*/  IABS R24, R0 ;  /* 0x0000000000187213 */ /* 0x000fe40000000000 */
[----:B------:R-:W-:Y:S01]  /*56f0*/  ISETP.GE.AND P4, PT, R7, RZ, PT ;  /* 0x000000ff0700720c */ /* 0x000fe20003f86270 */
[----:B------:R-:W-:Y:S01]  /*5700*/  FMUL.FTZ R152, R17, UR7 ;  /* 0x0000000711987c20 */ /* 0x000fe20008410000 */
[----:B------:R-:W-:Y:S03]  /*5710*/  FFMA.FTZ R17, -R136, R136, 1 ;  /* 0x3f80000088117423 */ /* 0x000fe60000010188 */
[----:B------:R-:W2:Y:S01]  /*5720*/  MUFU.TANH R149, R149 ;  /* 0x0000009500957308 */ /* 0x000ea20000002400 */
[----:B----4-:R-:W-:Y:S01]  /*5730*/  IADD3 R6, R0, 0xf, RZ ;  /* 0x0000000f00067810 */ /* 0x010fe20007ffe0ff */
[----:B------:R-:W-:Y:S01]  /*5740*/  FFMA.FTZ R136, -R148, R148, 1 ;  /* 0x3f80000094887423 */ /* 0x000fe20000010194 */
[----:B------:R-:W-:Y:S01]  /*5750*/  I2FP.F32.S32 R35, R14 ;  /* 0x0000000e00237245 */ /* 0x000fe20000201400 */
[----:B------:R-:W-:Y:S01]  /*5760*/  FFMA.FTZ R14, R134, -UR5, R158 ;  /* 0x80000005860e7c23 */ /* 0x000fe2000801009e */
[----:B------:R-:W-:Y:S01]  /*5770*/  ISETP.GE.AND P3, PT, R6, RZ, PT ;  /* 0x000000ff0600720c */ /* 0x000fe20003f66270 */
[----:B------:R-:W-:Y:S01]  /*5780*/  FMUL.FTZ R247, R136, UR7 ;  /* 0x0000000788f77c20 */ /* 0x000fe20008410000 */
[----:B------:R-:W-:Y:S03]  /*5790*/  I2FP.F32.S32 R5, R9 ;  /* 0x0000000900057245 */ /* 0x000fe60000201400 */
[----:B------:R3:W-:Y:S01]  /*57a0*/  MUFU.TANH R141, R163 ;  /* 0x000000a3008d7308 */ /* 0x0007e20000002400 */
[----:B-1----:R-:W-:Y:S01]  /*57b0*/  FMUL.FTZ R162, R28, UR7 ;  /* 0x000000071ca27c20 */ /* 0x002fe20008410000 */
[----:B------:R-:W-:Y:S01]  /*57c0*/  FFMA.FTZ R28, R4, -UR5, R138 ;  /* 0x80000005041c7c23 */ /* 0x000fe2000801008a */
[----:B------:R-:W-:Y:S01]  /*57d0*/  FFMA.FTZ R9, -R158, R158, 1 ;  /* 0x3f8000009e097423 */ /* 0x000fe2000001019e */
[----:B------:R-:W-:Y:S01]  /*57e0*/  FMUL.FTZ R158, R16, UR7 ;  /* 0x00000007109e7c20 */ /* 0x000fe20008410000 */
[----:B------:R-:W-:Y:S01]  /*57f0*/  FFMA.FTZ R16, -R137, R137, 1 ;  /* 0x3f80000089107423 */ /* 0x000fe20000010189 */
[----:B------:R-:W-:Y:S01]  /*5800*/  @!P4 IADD3 R7, -R0, -0x10, RZ ;  /* 0xfffffff00007c810 */ /* 0x000fe20007ffe1ff */
[----:B------:R-:W-:Y:S03]  /*5810*/  FFMA.FTZ R10, R35, -UR5, R160 ;  /* 0x80000005230a7c23 */ /* 0x000fe600080100a0 */
[----:B------:R-:W1:Y:S01]  /*5820*/  MUFU.TANH R13, R13 ;  /* 0x0000000d000d7308 */ /* 0x000e620000002400 */
[----:B--2---:R-:W-:Y:S01]  /*5830*/  FFMA.FTZ R8, R134, -UR5, R149 ;  /* 0x8000000586087c23 */ /* 0x004fe20008010095 */
[----:B------:R-:W-:Y:S01]  /*5840*/  FFMA.FTZ R19, -R149, R149, 1 ;  /* 0x3f80000095137423 */ /* 0x000fe20000010195 */
[----:B------:R-:W-:Y:S01]  /*5850*/  I2FP.F32.S32 R24, R24 ;  /* 0x0000001800187245 */ /* 0x000fe20000201400 */
[----:B------:R-:W-:Y:S01]  /*5860*/  FMUL.FTZ R160, R16, UR7 ;  /* 0x0000000710a07c20 */ /* 0x000fe20008410000 */
[----:B------:R-:W-:Y:S01]  /*5870*/  @!P3 IADD3 R6, -R0, -0xf, RZ ;  /* 0xfffffff10006b810 */ /* 0x000fe20007ffe1ff */
[----:B------:R-:W-:Y:S01]  /*5880*/  FFMA.FTZ R16, -R12, R12, 1 ;  /* 0x3f8000000c107423 */ /* 0x000fe2000001010c */
[----:B------:R-:W-:Y:S03]  /*5890*/  I2FP.F32.S32 R0, R7 ;  /* 0x0000000700007245 */ /* 0x000fe60000201400 */
[----:B------:R-:W2:Y:S01]  /*58a0*/  MUFU.TANH R144, R27 ;  /* 0x0000001b00907308 */ /* 0x000ea20000002400 */
[----:B---3--:R-:W-:Y:S01]  /*58b0*/  FMUL.FTZ R163, R17, UR7 ;  /* 0x0000000711a37c20 */ /* 0x008fe20008410000 */
[----:B------:R-:W-:Y:S01]  /*58c0*/  FFMA.FTZ R7, R24, -UR5, R159 ;  /* 0x8000000518077c23 */ /* 0x000fe2000801009f */
[----:B------:R-:W-:Y:S01]  /*58d0*/  FFMA.FTZ R12, R33, -UR5, R12 ;  /* 0x80000005210c7c23 */ /* 0x000fe2000801000c */
[----:B------:R-:W-:Y:S01]  /*58e0*/  FFMA.FTZ R29, R5, -UR5, R137 ;  /* 0x80000005051d7c23 */ /* 0x000fe20008010089 */
[----:B------:R-:W-:Y:S01]  /*58f0*/  FFMA.FTZ R33, R33, -UR5, R151 ;  /* 0x8000000521217c23 */ /* 0x000fe20008010097 */
[----:B------:R-:W-:Y:S01]  /*5900*/  FFMA.FTZ R137, -R147, R147, 1 ;  /* 0x3f80000093897423 */ /* 0x000fe20000010193 */
[----:B------:R-:W-:Y:S03]  /*5910*/  FFMA.FTZ R134, R32, -UR5, R146 ;  /* 0x8000000520867c23 */ /* 0x000fe60008010092 */
[----:B------:R3:W-:Y:S01]  /*5920*/  MUFU.TANH R27, R154 ;  /* 0x0000009a001b7308 */ /* 0x0007e20000002400 */
[----:B-1----:R-:W-:Y:S01]  /*5930*/  FFMA.FTZ R17, -R13, R13, 1 ;  /* 0x3f8000000d117423 */ /* 0x002fe2000001010d */
[C---:B------:R-:W-:Y:S01]  /*5940*/  FFMA.FTZ R13, R34.reuse, -UR5, R13 ;  /* 0x80000005220d7c23 */ /* 0x040fe2000801000d */
[----:B------:R-:W-:Y:S01]  /*5950*/  FFMA.FTZ R34, R34, -UR5, R148 ;  /* 0x8000000522227c23 */ /* 0x000fe20008010094 */
[----:B------:R-:W-:Y:S01]  /*5960*/  PLOP3.LUT P0, PT, PT, PT, UP0, 0x80, 0x0 ;  /* 0x000000000000781c */ /* 0x000fe20003f0f008 */
[----:B------:R-:W-:Y:S01]  /*5970*/  FMUL.FTZ R159, R18, UR7 ;  /* 0x00000007129f7c20 */ /* 0x000fe20008410000 */
[----:B------:R-:W-:Y:S01]  /*5980*/  I2FP.F32.S32 R6, R6 ;  /* 0x0000000600067245 */ /* 0x000fe20000201400 */
[----:B------:R-:W-:Y:S03]  /*5990*/  FMUL.FTZ R238, R137, UR7 ;  /* 0x0000000789ee7c20 */ /* 0x000fe60008410000 */
[----:B------:R1:W4:Y:S01]  /*59a0*/  MUFU.TANH R138, R164 ;  /* 0x000000a4008a7308 */ /* 0x0003220000002400 */
[----:B--2---:R-:W-:Y:S01]  /*59b0*/  FFMA.FTZ R18, R4, -UR5, R144 ;  /* 0x8000000504127c23 */ /* 0x004fe20008010090 */
[----:B------:R-:W-:Y:S01]  /*59c0*/  FFMA.FTZ R4, -R26, R26, 1 ;  /* 0x3f8000001a047423 */ /* 0x000fe2000001011a */
[----:B------:R-:W-:Y:S01]  /*59d0*/  FFMA.FTZ R137, -R144, R144, 1 ;  /* 0x3f80000090897423 */ /* 0x000fe20000010190 */
[----:B------:R-:W-:Y:S01]  /*59e0*/  FFMA.FTZ R25, R25, -UR5, R150 ;  /* 0x8000000519197c23 */ /* 0x000fe20008010096 */
[----:B------:R-:W-:Y:S01]  /*59f0*/  FFMA.FTZ R144, -R150, R150, 1 ;  /* 0x3f80000096907423 */ /* 0x000fe20000010196 */
[----:B------:R-:W-:Y:S01]  /*5a00*/  FFMA.FTZ R26, R6, -UR5, R26 ;  /* 0x80000005061a7c23 */ /* 0x000fe2000801001a */
[----:B------:R-:W-:Y:S03]  /*5a10*/  FMUL.FTZ R150, R4, UR7 ;  /* 0x0000000704967c20 */ /* 0x000fe60008410000 */
[----:B------:R2:W2:Y:S01]  /*5a20*/  MUFU.TANH R149, R165 ;  /* 0x000000a500957308 */ /* 0x0004a20000002400 */
[----:B---3--:R-:W-:Y:S01]  /*5a30*/  FMUL.FTZ R154, R9, UR7 ;  /* 0x00000007099a7c20 */ /* 0x008fe20008410000 */
[----:B------:R-:W-:Y:S01]  /*5a40*/  FFMA.FTZ R9, R24, -UR5, R147 ;  /* 0x8000000518097c23 */ /* 0x000fe20008010093 */
[----:B------:R-:W-:Y:S01]  /*5a50*/  FFMA.FTZ R24, -R151, R151, 1 ;  /* 0x3f80000097187423 */ /* 0x000fe20000010197 */
[----:B------:R-:W-:Y:S01]  /*5a60*/  FMUL.FTZ R151, R17, UR7 ;  /* 0x0000000711977c20 */ /* 0x000fe20008410000 */
[----:B------:R-:W-:Y:S01]  /*5a70*/  FFMA.FTZ R17, -R145, R145, 1 ;  /* 0x3f80000091117423 */ /* 0x000fe20000010191 */
[----:B------:R-:W-:Y:S01]  /*5a80*/  FMUL.FTZ R244, R137, UR7 ;  /* 0x0000000789f47c20 */ /* 0x000fe20008410000 */
[----:B------:R-:W-:Y:S03]  /*5a90*/  FMUL.FTZ R246, R24, UR7 ;  /* 0x0000000718f67c20 */ /* 0x000fe60008410000 */
[----:B------:R3:W3:Y:S01]  /*5aa0*/  MUFU.TANH R148, R166 ;  /* 0x000000a600947308 */ /* 0x0006e20000002400 */
[----:B-1----:R-:W-:Y:S01]  /*5ab0*/  FMUL.FTZ R164, R133, UR7 ;  /* 0x0000000785a47c20 */ /* 0x002fe20008410000 */
[----:B------:R-:W-:Y:S01]  /*5ac0*/  FFMA.FTZ R133, R31, -UR5, R145 ;  /* 0x800000051f857c23 */ /* 0x000fe20008010091 */
[----:B----4-:R-:W-:Y:S01]  /*5ad0*/  FFMA.FTZ R24, R35, -UR5, R138 ;  /* 0x8000000523187c23 */ /* 0x010fe2000801008a */
[----:B------:R-:W-:Y:S06]  /*5ae0*/  FFMA.FTZ R138, -R138, R138, 1 ;  /* 0x3f8000008a8a7423 */ /* 0x000fec000001018a */
[----:B------:R1:W4:Y:S01]  /*5af0*/  MUFU.TANH R147, R167 ;  /* 0x000000a700937308 */ /* 0x0003220000002400 */
[----:B--2---:R-:W-:Y:S01]  /*5b00*/  FMUL.FTZ R165, R16, UR7 ;  /* 0x0000000710a57c20 */ /* 0x004fe20008410000 */
[----:B------:R-:W-:Y:S01]  /*5b10*/  FFMA.FTZ R16, -R146, R146, 1 ;  /* 0x3f80000092107423 */ /* 0x000fe20000010192 */
[----:B------:R-:W-:Y:S03]  /*5b20*/  FFMA.FTZ R136, -R149, R149, 1 ;  /* 0x3f80000095887423 */ /* 0x000fe60000010195 */
[----:B------:R-:W-:Y:S01]  /*5b30*/  FMUL.FTZ R242, R16, UR7 ;  /* 0x0000000710f27c20 */ /* 0x000fe20008410000 */
[----:B------:R-:W-:Y:S03]  /*5b40*/  FFMA.FTZ R16, R6, -UR5, R149 ;  /* 0x8000000506107c23 */ /* 0x000fe60008010095 */
[----:B------:R2:W2:Y:S01]  /*5b50*/  MUFU.TANH R145, R232 ;  /* 0x000000e800917308 */ /* 0x0004a20000002400 */
[----:B---3--:R-:W-:Y:S01]  /*5b60*/  FMUL.FTZ R166, R19, UR7 ;  /* 0x0000000713a67c20 */ /* 0x008fe20008410000 */
[----:B------:R-:W-:Y:S01]  /*5b70*/  FFMA.FTZ R19, R5, -UR5, R139 ;  /* 0x8000000505137c23 */ /* 0x000fe2000801008b */
[----:B------:R-:W-:Y:S01]  /*5b80*/  FFMA.FTZ R5, -R27, R27, 1 ;  /* 0x3f8000001b057423 */ /* 0x000fe2000001011b */
[----:B------:R-:W-:Y:S01]  /*5b90*/  FFMA.FTZ R27, R0, -UR5, R27 ;  /* 0x80000005001b7c23 */ /* 0x000fe2000801001b */
[----:B------:R-:W-:Y:S01]  /*5ba0*/  FFMA.FTZ R139, -R139, R139, 1 ;  /* 0x3f8000008b8b7423 */ /* 0x000fe2000001018b */
[----:B------:R-:W-:Y:S01]  /*5bb0*/  FFMA.FTZ R6, -R148, R148, 1 ;  /* 0x3f80000094067423 */ /* 0x000fe20000010194 */
[----:B------:R-:W-:Y:S03]  /*5bc0*/  FFMA.FTZ R132, R132, -UR5, R148 ;  /* 0x8000000584847c23 */ /* 0x000fe60008010094 */
[----:B------:R-:W3:Y:S01]  /*5bd0*/  MUFU.TANH R146, R230 ;  /* 0x000000e600927308 */ /* 0x000ee20000002400 */
[----:B-1----:R-:W-:Y:S01]  /*5be0*/  FMUL.FTZ R167, R17, UR7 ;  /* 0x0000000711a77c20 */ /* 0x002fe20008410000 */
[----:B------:R-:W-:Y:S01]  /*5bf0*/  FFMA.FTZ R17, R0, -UR5, R141 ;  /* 0x8000000500117c23 */ /* 0x000fe2000801008d */
[----:B------:R-:W-:Y:S01]  /*5c00*/  FFMA.FTZ R141, -R141, R141, 1 ;  /* 0x3f8000008d8d7423 */ /* 0x000fe2000001018d */
[----:B----4-:R-:W-:Y:S01]  /*5c10*/  FFMA.FTZ R32, R32, -UR5, R147 ;  /* 0x8000000520207c23 */ /* 0x010fe20008010093 */
[----:B------:R-:W-:Y:S01]  /*5c20*/  FMUL.FTZ R245, R139, UR7 ;  /* 0x000000078bf57c20 */ /* 0x000fe20008410000 */
[----:B------:R-:W-:Y:S01]  /*5c30*/  FMUL.FTZ R149, R144, UR7 ;  /* 0x0000000790957c20 */ /* 0x000fe20008410000 */
[----:B------:R-:W-:Y:S01]  /*5c40*/  FMUL.FTZ R240, R141, UR7 ;  /* 0x000000078df07c20 */ /* 0x000fe20008410000 */
[----:B------:R-:W-:Y:S01]  /*5c50*/  FMUL.FTZ R241, R6, UR7 ;  /* 0x0000000706f17c20 */ /* 0x000fe20008410000 */
[----:B--2---:R-:W-:Y:S01]  /*5c60*/  FMUL.FTZ R232, R5, UR7 ;  /* 0x0000000705e87c20 */ /* 0x004fe20008410000 */
[----:B------:R-:W-:Y:S01]  /*5c70*/  FFMA.FTZ R5, -R147, R147, 1 ;  /* 0x3f80000093057423 */ /* 0x000fe20000010193 */
[----:B------:R-:W-:Y:S01]  /*5c80*/  FFMA.FTZ R0, -R145, R145, 1 ;  /* 0x3f80000091007423 */ /* 0x000fe20000010191 */
[----:B------:R-:W-:Y:S01]  /*5c90*/  FFMA.FTZ R31, R31, -UR5, R145 ;  /* 0x800000051f1f7c23 */ /* 0x000fe20008010091 */
[----:B------:R-:W-:Y:S01]  /*5ca0*/  FMUL.FTZ R147, R136, UR7 ;  /* 0x0000000788937c20 */ /* 0x000fe20008410000 */
[----:B------:R-:W-:Y:S01]  /*5cb0*/  FMUL.FTZ R243, R5, UR7 ;  /* 0x0000000705f37c20 */ /* 0x000fe20008410000 */
[----:B------:R-:W-:Y:S01]  /*5cc0*/  FMUL.FTZ R239, R0, UR7 ;  /* 0x0000000700ef7c20 */ /* 0x000fe20008410000 */
[----:B---3--:R-:W-:Y:S01]  /*5cd0*/  FFMA.FTZ R4, -R146, R146, 1 ;  /* 0x3f80000092047423 */ /* 0x008fe20000010192 */
[----:B------:R-:W-:Y:S01]  /*5ce0*/  FFMA.FTZ R35, R135, -UR5, R146 ;  /* 0x8000000587237c23 */ /* 0x000fe20008010092 */
[----:B------:R-:W-:Y:S01]  /*5cf0*/  FMUL.FTZ R146, R138, UR7 ;  /* 0x000000078a927c20 */ /* 0x000fe20008410000 */
[----:B------:R-:W-:Y:S01]  /*5d00*/  MOV R230, R233 ;  /* 0x000000e900e67202 */ /* 0x000fe20000000f00 */
[----:B------:R-:W-:Y:S01]  /*5d10*/  FMUL.FTZ R148, R4, UR7 ;  /* 0x0000000704947c20 */ /* 0x000fe20008410000 */
        /* <DEDUP_REMOVED lines=10> */
.L_x_732:
        /* <DEDUP_REMOVED lines=8> */
[C---:B------:R-:W-:Y:S02]  /*5e40*/  VIADD R137, R228.reuse, 0x10 ;  /* 0x00000010e4897836 */ /* 0x040fe40000000000 */
[----:B------:R-:W-:Y:S01]  /*5e50*/  IMAD.U32 R0, RZ, RZ, UR9 ;  /* 0x00000009ff007e24 */ /* 0x000fe2000f8e00ff */
[CC--:B------:R-:W-:Y:S01]  /*5e60*/  ISETP.GE.AND P2, PT, R228.reuse, R4.reuse, PT ;  /* 0x00000004e400720c */ /* 0x0c0fe20003f46270 */
[C---:B------:R-:W-:Y:S01]  /*5e70*/  VIADD R136, R228.reuse, 0x11 ;  /* 0x00000011e4887836 */ /* 0x040fe20000000000 */
[----:B------:R-:W-:Y:S01]  /*5e80*/  ISETP.GE.AND P1, PT, R141, R4, PT ;  /* 0x000000048d00720c */ /* 0x000fe20003f26270 */
[C---:B------:R-:W-:Y:S01]  /*5e90*/  VIADD R135, R228.reuse, 0x18 ;  /* 0x00000018e4877836 */ /* 0x040fe20000000000 */
[----:B------:R-:W-:Y:S01]  /*5ea0*/  VIADDMNMX R0, R5, R0, UR6, PT ;  /* 0x0000000605007e46 */ /* 0x000fe2000b800100 */
[C---:B------:R-:W-:Y:S01]  /*5eb0*/  VIADD R6, R228.reuse, 0x19 ;  /* 0x00000019e4067836 */ /* 0x040fe20000000000 */
[----:B------:R-:W-:Y:S02]  /*5ec0*/  ISETP.GE.AND P0, PT, R139, R4, PT ;  /* 0x000000048b00720c */ /* 0x000fe40003f06270 */
[----:B------:R-:W-:Y:S02]  /*5ed0*/  ISETP.GE.OR P2, PT, R228, R0, !P2 ;  /* 0x00000000e400720c */ /* 0x000fe40005746670 */
[-C--:B------:R-:W-:Y:S02]  /*5ee0*/  ISETP.GE.AND P6, PT, R138, R4.reuse, PT ;  /* 0x000000048a00720c */ /* 0x080fe40003fc6270 */
        /* <DEDUP_REMOVED lines=17> */
[----:B------:R-:W-:Y:S02]  /*6000*/  ISETP.GE.AND P1, PT, R228, R4, PT ;  /* 0x00000004e400720c */ /* 0x000fe40003f26270 */
[----:B------:R-:W-:Y:S02]  /*6010*/  VIMNMX R0, R0, UR6, PT ;  /* 0x0000000600007c48 */ /* 0x000fe4000bfe0100 */
[----:B------:R-:W-:Y:S02]  /*6020*/  FSEL R13, R13, -INF , !P0 ;  /* 0xff8000000d0d7808 */ /* 0x000fe40004000000 */
[----:B------:R-:W-:Y:S02]  /*6030*/  ISETP.GE.OR P1, PT, R228, R0, !P1 ;  /* 0x00000000e400720c */ /* 0x000fe40004f26670 */
        /* <DEDUP_REMOVED lines=51> */
[----:B------:R-:W-:Y:S01]  /*6370*/  VIADDMNMX R4, R4, UR12, RZ, !PT ;  /* 0x0000000c04047c46 */ /* 0x000fe2000f8001ff */
[----:B------:R-:W-:Y:S01]  /*6380*/  UMOV UR12, UR14 ;  /* 0x0000000e000c7c82 */ /* 0x000fe20008000000 */
[----:B------:R-:W-:Y:S02]  /*6390*/  FSEL R30, R30, -INF , !P6 ;  /* 0xff8000001e1e7808 */ /* 0x000fe40007000000 */
[----:B------:R-:W-:Y:S02]  /*63a0*/  IADD3 R0, R0, 0x28, R5 ;  /* 0x0000002800007810 */ /* 0x000fe40007ffe005 */
        /* <DEDUP_REMOVED lines=31> */
.L_x_733:
        /* <DEDUP_REMOVED lines=39> */
[----:B------:R-:W-:Y:S01]  /*6810*/  FSEL R5, R5, RZ, P0 ;  /* 0x000000ff05057208 */ /* 0x000fe20000000000 */
[----:B------:R-:W-:Y:S01]  /*6820*/  FFMA.FTZ R14, R14, UR13, -R6 ;  /* 0x0000000d0e0e7c23 */ /* 0x000fe20008010806 */
[----:B------:R-:W-:Y:S01]  /*6830*/  FSETP.NEU.FTZ.AND P0, PT, R0, -INF , PT ;  /* 0xff8000000000780b */ /* 0x000fe20003f1d000 */
[----:B------:R-:W-:Y:S01]  /*6840*/  MUFU.EX2 R145, R7 ;  /* 0x0000000700917308 */ /* 0x000fe20000000800 */
[----:B------:R-:W-:Y:S01]  /*6850*/  FMUL.FTZ R0, R135, 1.4426950216293334961 ;  /* 0x3fb8aa3b87007820 */ /* 0x000fe20000410000 */
[--C-:B------:R-:W-:Y:S01]  /*6860*/  FFMA.FTZ R34, R34, UR13, -R5.reuse ;  /* 0x0000000d22227c23 */ /* 0x100fe20008010805 */
[----:B------:R-:W-:Y:S01]  /*6870*/  FSEL R4, R4, RZ, P0 ;  /* 0x000000ff04047208 */ /* 0x000fe20000000000 */
[--C-:B------:R-:W-:Y:S01]  /*6880*/  FFMA.FTZ R33, R33, UR13, -R5.reuse ;  /* 0x0000000d21217c23 */ /* 0x100fe20008010805 */
[--C-:B------:R-:W-:Y:S01]  /*6890*/  FFMA.FTZ R32, R32, UR13, -R5.reuse ;  /* 0x0000000d20207c23 */ /* 0x100fe20008010805 */
[--C-:B------:R-:W-:Y:S01]  /*68a0*/  FFMA.FTZ R11, R11, UR13, -R5.reuse ;  /* 0x0000000d0b0b7c23 */ /* 0x100fe20008010805 */
[--C-:B------:R-:W-:Y:S01]  /*68b0*/  FFMA.FTZ R10, R10, UR13, -R5.reuse ;  /* 0x0000000d0a0a7c23 */ /* 0x100fe20008010805 */
[--C-:B------:R-:W-:Y:S01]  /*68c0*/  FFMA.FTZ R9, R9, UR13, -R5.reuse ;  /* 0x0000000d09097c23 */ /* 0x100fe20008010805 */
[--C-:B------:R-:W-:Y:S01]  /*68d0*/  FFMA.FTZ R8, R8, UR13, -R5.reuse ;  /* 0x0000000d08087c23 */ /* 0x100fe20008010805 */
        /* <DEDUP_REMOVED lines=8> */
[----:B-1----:R-:W-:Y:S01]  /*6960*/  MUFU.EX2 R2, R5 ;  /* 0x0000000500027308 */ /* 0x002fe20000000800 */
[----:B------:R-:W-:Y:S01]  /*6970*/  FFMA.FTZ R4, R24, UR13, -R4 ;  /* 0x0000000d18047c23 */ /* 0x000fe20008010804 */
[----:B------:R-:W-:Y:S01]  /*6980*/  FSETP.NEU.FTZ.AND P0, PT, R135, -INF , PT ;  /* 0xff8000008700780b */ /* 0x000fe20003f1d000 */
[--C-:B------:R-:W-:Y:S01]  /*6990*/  FFMA.FTZ R134, R134, UR13, -R6.reuse ;  /* 0x0000000d86867c23 */ /* 0x100fe20008010806 */
[--C-:B------:R-:W-:Y:S01]  /*69a0*/  FFMA.FTZ R133, R133, UR13, -R6.reuse ;  /* 0x0000000d85857c23 */ /* 0x100fe20008010806 */
[--C-:B------:R-:W-:Y:S01]  /*69b0*/  FFMA.FTZ R132, R132, UR13, -R6.reuse ;  /* 0x0000000d84847c23 */ /* 0x100fe20008010806 */
[--C-:B------:R-:W-:Y:S01]  /*69c0*/  FFMA.FTZ R13, R13, UR13, -R6.reuse ;  /* 0x0000000d0d0d7c23 */ /* 0x100fe20008010806 */
[--C-:B------:R-:W-:Y:S03]  /*69d0*/  FFMA.FTZ R12, R12, UR13, -R6.reuse ;  /* 0x0000000d0c0c7c23 */ /* 0x100fe60008010806 */
[----:B------:R-:W1:Y:S01]  /*69e0*/  MUFU.EX2 R144, R14 ;  /* 0x0000000e00907308 */ /* 0x000e620000000800 */
[----:B------:R-:W-:Y:S01]  /*69f0*/  FFMA.FTZ R6, R35, UR13, -R6 ;  /* 0x0000000d23067c23 */ /* 0x000fe20008010806 */
[----:B------:R-:W-:Y:S02]  /*6a00*/  FSEL R0, R0, RZ, P0 ;  /* 0x000000ff00007208 */ /* 0x000fe40000000000 */
[----:B------:R-:W-:Y:S03]  /*6a10*/  PLOP3.LUT P0, PT, PT, PT, UP0, 0x80, 0x0 ;  /* 0x000000000000781c */ /* 0x000fe60003f0f008 */
[--C-:B------:R-:W-:Y:S03]  /*6a20*/  FFMA.FTZ R23, R23, UR13, -R0.reuse ;  /* 0x0000000d17177c23 */ /* 0x100fe60008010800 */
[----:B------:R-:W-:Y:S01]  /*6a30*/  MUFU.EX2 R60, R10 ;  /* 0x0000000a003c7308 */ /* 0x000fe20000000800 */
        /* <DEDUP_REMOVED lines=8> */
[----:B-1----:R-:W-:Y:S05]  /*6ac0*/  F2FP.F16.F32.PACK_AB R5, R144, R145 ;  /* 0x000000919005723e */ /* 0x002fea00000000ff */
[----:B------:R1:W-:Y:S04]  /*6ad0*/  STS [R237+0x13000], R5 ;  /* 0x01300005ed007388 */ /* 0x0003e80000000800 */
[----:B------:R-:W2:Y:S10]  /*6ae0*/  MUFU.EX2 R141, R11 ;  /* 0x0000000b008d7308 */ /* 0x000eb40000000800 */
[----:B------:R-:W-:Y:S10]  /*6af0*/  MUFU.EX2 R53, R13 ;  /* 0x0000000d00357308 */ /* 0x000ff40000000800 */
[----:B------:R-:W3:Y:S01]  /*6b00*/  MUFU.EX2 R52, R12 ;  /* 0x0000000c00347308 */ /* 0x000ee20000000800 */
[----:B--2---:R-:W-:Y:S05]  /*6b10*/  F2FP.F16.F32.PACK_AB R4, R60, R141 ;  /* 0x0000008d3c04723e */ /* 0x004fea00000000ff */
[----:B------:R2:W-:Y:S04]  /*6b20*/  STS [R237+0x13400], R4 ;  /* 0x01340004ed007388 */ /* 0x0005e80000000800 */
[----:B------:R-:W-:Y:S10]  /*6b30*/  MUFU.EX2 R51, R9 ;  /* 0x0000000900337308 */ /* 0x000ff40000000800 */
[----:B------:R-:W4:Y:S01]  /*6b40*/  MUFU.EX2 R50, R8 ;  /* 0x0000000800327308 */ /* 0x000f220000000800 */
[----:B---3--:R-:W-:Y:S05]  /*6b50*/  F2FP.F16.F32.PACK_AB R7, R52, R53 ;  /* 0x000000353407723e */ /* 0x008fea00000000ff */
[----:B------:R3:W-:Y:S04]  /*6b60*/  STS [R236+0x13000], R7 ;  /* 0x01300007ec007388 */ /* 0x0007e80000000800 */
[----:B------:R4:W-:Y:S10]  /*6b70*/  MUFU.EX2 R36, R6 ;  /* 0x0000000600247308 */ /* 0x0009f40000000800 */
[----:B------:R-:W-:Y:S10]  /*6b80*/  MUFU.EX2 R59, R15 ;  /* 0x0000000f003b7308 */ /* 0x000ff40000000800 */
[----:B------:R-:W1:Y:S01]  /*6b90*/  MUFU.EX2 R58, R30 ;  /* 0x0000001e003a7308 */ /* 0x000e620000000800 */
[----:B----4-:R-:W-:Y:S05]  /*6ba0*/  F2FP.F16.F32.PACK_AB R6, R50, R51 ;  /* 0x000000333206723e */ /* 0x010fea00000000ff */
[----:B------:R4:W-:Y:S04]  /*6bb0*/  STS [R236+0x13400], R6 ;  /* 0x01340006ec007388 */ /* 0x0009e80000000800 */
[----:B------:R-:W-:Y:S10]  /*6bc0*/  MUFU.EX2 R252, R23 ;  /* 0x0000001700fc7308 */ /* 0x000ff40000000800 */
[----:B------:R-:W2:Y:S01]  /*6bd0*/  MUFU.EX2 R233, R22 ;  /* 0x0000001600e97308 */ /* 0x000ea20000000800 */
[----:B-1----:R-:W-:Y:S05]  /*6be0*/  F2FP.F16.F32.PACK_AB R5, R58, R59 ;  /* 0x0000003b3a05723e */ /* 0x002fea00000000ff */
[----:B------:R1:W-:Y:S04]  /*6bf0*/  STS [R237+0x14000], R5 ;  /* 0x01400005ed007388 */ /* 0x0003e80000000800 */
[----:B------:R-:W-:Y:S10]  /*6c00*/  MUFU.EX2 R57, R29 ;  /* 0x0000001d00397308 */ /* 0x000ff40000000800 */
[----:B------:R-:W3:Y:S01]  /*6c10*/  MUFU.EX2 R56, R28 ;  /* 0x0000001c00387308 */ /* 0x000ee20000000800 */
[----:B--2---:R-:W-:Y:S05]  /*6c20*/  F2FP.F16.F32.PACK_AB R4, R233, R252 ;  /* 0x000000fce904723e */ /* 0x004fea00000000ff */
[----:B------:R2:W-:Y:S04]  /*6c30*/  STS [R237+0x14400], R4 ;  /* 0x01440004ed007388 */ /* 0x0005e80000000800 */
[----:B------:R-:W-:Y:S10]  /*6c40*/  MUFU.EX2 R55, R21 ;  /* 0x0000001500377308 */ /* 0x000ff40000000800 */
[----:B------:R-:W4:Y:S01]  /*6c50*/  MUFU.EX2 R54, R20 ;  /* 0x0000001400367308 */ /* 0x000f220000000800 */
[----:B---3--:R-:W-:Y:S05]  /*6c60*/  F2FP.F16.F32.PACK_AB R7, R56, R57 ;  /* 0x000000393807723e */ /* 0x008fea00000000ff */
[----:B------:R-:W-:Y:S04]  /*6c70*/  STS [R236+0x14000], R7 ;  /* 0x01400007ec007388 */ /* 0x000fe80000000800 */
[----:B------:R-:W-:Y:S10]  /*6c80*/  MUFU.EX2 R49, R134 ;  /* 0x0000008600317308 */ /* 0x000ff40000000800 */
[----:B------:R-:W1:Y:S01]  /*6c90*/  MUFU.EX2 R48, R133 ;  /* 0x0000008500307308 */ /* 0x000e620000000800 */
[----:B----4-:R-:W-:Y:S05]  /*6ca0*/  F2FP.F16.F32.PACK_AB R6, R54, R55 ;  /* 0x000000373606723e */ /* 0x010fea00000000ff */
[----:B------:R-:W-:Y:S04]  /*6cb0*/  STS [R236+0x14400], R6 ;  /* 0x01440006ec007388 */ /* 0x000fe80000000800 */
[----:B------:R-:W-:Y:S10]  /*6cc0*/  MUFU.EX2 R47, R34 ;  /* 0x00000022002f7308 */ /* 0x000ff40000000800 */
[----:B------:R-:W2:Y:S01]  /*6cd0*/  MUFU.EX2 R46, R33 ;  /* 0x00000021002e7308 */ /* 0x000ea20000000800 */
[----:B-1----:R-:W-:Y:S05]  /*6ce0*/  F2FP.F16.F32.PACK_AB R5, R48, R49 ;  /* 0x000000313005723e */ /* 0x002fea00000000ff */
[----:B------:R1:W-:Y:S04]  /*6cf0*/  STS [R235+0x13000], R5 ;  /* 0x01300005eb007388 */ /* 0x0003e80000000800 */
[----:B------:R-:W3:Y:S10]  /*6d00*/  MUFU.EX2 R37, R132 ;  /* 0x0000008400257308 */ /* 0x000ef40000000800 */
[----:B------:R3:W-:Y:S01]  /*6d10*/  MUFU.EX2 R38, R0 ;  /* 0x0000000000267308 */ /* 0x0007e20000000800 */
[----:B--2---:R-:W-:Y:S05]  /*6d20*/  F2FP.F16.F32.PACK_AB R4, R46, R47 ;  /* 0x0000002f2e04723e */ /* 0x004fea00000000ff */
[----:B------:R2:W-:Y:S04]  /*6d30*/  STS [R235+0x13400], R4 ;  /* 0x01340004eb007388 */ /* 0x0005e80000000800 */
[----:B------:R-:W1:Y:S10]  /*6d40*/  MUFU.EX2 R3, R32 ;  /* 0x0000002000037308 */ /* 0x000e740000000800 */
[----:B------:R-:W-:Y:S01]  /*6d50*/  MUFU.EX2 R45, R27 ;  /* 0x0000001b002d7308 */ /* 0x000fe20000000800 */
[----:B---3--:R-:W-:Y:S05]  /*6d60*/  F2FP.F16.F32.PACK_AB R0, R36, R37 ;  /* 0x000000252400723e */ /* 0x008fea00000000ff */
[----:B------:R3:W-:Y:S04]  /*6d70*/  STS [R234+0x13000], R0 ;  /* 0x01300000ea007388 */ /* 0x0007e80000000800 */
[----:B------:R-:W4:Y:S01]  /*6d80*/  MUFU.EX2 R44, R26 ;  /* 0x0000001a002c7308 */ /* 0x000f220000000800 */
[----:B-1----:R-:W-:Y:S05]  /*6d90*/  F2FP.F16.F32.PACK_AB R5, R2, R3 ;  /* 0x000000030205723e */ /* 0x002fea00000000ff */
[----:B------:R-:W-:Y:S04]  /*6da0*/  STS [R234+0x13400], R5 ;  /* 0x01340005ea007388 */ /* 0x000fe80000000800 */
[----:B------:R-:W-:Y:S10]  /*6db0*/  MUFU.EX2 R43, R19 ;  /* 0x00000013002b7308 */ /* 0x000ff40000000800 */
[----:B------:R-:W1:Y:S01]  /*6dc0*/  MUFU.EX2 R42, R18 ;  /* 0x00000012002a7308 */ /* 0x000e620000000800 */
[----:B----4-:R-:W-:Y:S05]  /*6dd0*/  F2FP.F16.F32.PACK_AB R7, R44, R45 ;  /* 0x0000002d2c07723e */ /* 0x010fea00000000ff */
[----:B------:R-:W-:Y:S04]  /*6de0*/  STS [R235+0x14000], R7 ;  /* 0x01400007eb007388 */ /* 0x000fe80000000800 */
[----:B------:R-:W2:Y:S10]  /*6df0*/  MUFU.EX2 R41, R25 ;  /* 0x0000001900297308 */ /* 0x000eb40000000800 */
[----:B------:R-:W3:Y:S01]  /*6e00*/  MUFU.EX2 R39, R17 ;  /* 0x0000001100277308 */ /* 0x000ee20000000800 */
[----:B-1----:R-:W-:Y:S05]  /*6e10*/  F2FP.F16.F32.PACK_AB R6, R42, R43 ;  /* 0x0000002b2a06723e */ /* 0x002fea00000000ff */
[----:B------:R-:W-:Y:S01]  /*6e20*/  STS [R235+0x14400], R6 ;  /* 0x01440006eb007388 */ /* 0x000fe20000000800 */
[----:B--2---:R-:W-:Y:S05]  /*6e30*/  F2FP.F16.F32.PACK_AB R4, R40, R41 ;  /* 0x000000292804723e */ /* 0x004fea00000000ff */
[----:B------:R-:W-:Y:S01]  /*6e40*/  STS [R234+0x14000], R4 ;  /* 0x01400004ea007388 */ /* 0x000fe20000000800 */
[----:B---3--:R-:W-:Y:S05]  /*6e50*/  F2FP.F16.F32.PACK_AB R0, R38, R39 ;  /* 0x000000272600723e */ /* 0x008fea00000000ff */
[----:B------:R-:W-:Y:S04]  /*6e60*/  STS [R234+0x14400], R0 ;  /* 0x01440000ea007388 */ /* 0x000fe80000000800 */
[----:B------:R-:W1:Y:S04]  /*6e70*/  LDSM.16.M88.4 R32, [R219+UR4+0x6000] ;  /* 0x00600004db20783b */ /* 0x000e680008000200 */
[----:B------:R-:W2:Y:S04]  /*6e80*/  LDSM.16.M88.4 R28, [R219+UR4+0x6800] ;  /* 0x00680004db1c783b */ /* 0x000ea80008000200 */
[----:B------:R-:W3:Y:S04]  /*6e90*/  LDSM.16.M88.4 R132, [R220] ;  /* 0x00000000dc84783b */ /* 0x000ee80000000200 */
        /* <DEDUP_REMOVED lines=53> */
[----:B-----5:R-:W-:Y:S01]  /*71f0*/  FADD.FTZ R4, -R156, R4 ;  /* 0x000000049c047221 */ /* 0x020fe20000010100 */
[C---:B------:R-:W-:Y:S01]  /*7200*/  FADD.FTZ R6, -R143.reuse, R6 ;  /* 0x000000068f067221 */ /* 0x040fe20000010100 */
[----:B------:R-:W-:Y:S01]  /*7210*/  FADD.FTZ R7, -R143, R7 ;  /* 0x000000078f077221 */ /* 0x000fe20000010100 */
[-C--:B------:R-:W-:Y:S03]  /*7220*/  HMMA.16816.F32 R20, R132, R212.reuse, R20 ;  /* 0x000000d48414723c */ /* 0x080fe60000001814 */
[----:B------:R-:W-:Y:S01]  /*7230*/  FMUL.FTZ R0, R145, R4 ;  /* 0x0000000491007220 */ /* 0x000fe20000410000 */
[----:B------:R-:W-:Y:S01]  /*7240*/  FMUL.FTZ R4, R141, R6 ;  /* 0x000000068d047220 */ /* 0x000fe20000410000 */
[----:B------:R-:W-:Y:S01]  /*7250*/  FMUL.FTZ R141, R60, R7 ;  /* 0x000000073c8d7220 */ /* 0x000fe20000410000 */
[----:B------:R-:W-:Y:S01]  /*7260*/  FADD.FTZ R8, -R142, R8 ;  /* 0x000000088e087221 */ /* 0x000fe20000010100 */
[----:B------:R1:W5:Y:S01]  /*7270*/  LDL.LU R60, [R1+0xb8] ;  /* 0x0000b800013c7983 */ /* 0x0003620000300800 */
[----:B------:R-:W-:Y:S01]  /*7280*/  FADD.FTZ R5, -R156, R5 ;  /* 0x000000059c057221 */ /* 0x000fe20000010100 */
[C---:B------:R-:W-:Y:S04]  /*7290*/  HMMA.16816.F32 R24, R136.reuse, R212, R24 ;  /* 0x000000d48818723c */ /* 0x040fe80000001818 */
[----:B------:R-:W-:Y:S01]  /*72a0*/  FMUL.FTZ R7, R59, R8 ;  /* 0x000000083b077220 */ /* 0x000fe20000410000 */
[----:B------:R-:W-:Y:S01]  /*72b0*/  FADD.FTZ R9, -R142, R9 ;  /* 0x000000098e097221 */ /* 0x000fe20000010100 */
[----:B------:R1:W5:Y:S01]  /*72c0*/  LDL.LU R59, [R1+0xb4] ;  /* 0x0000b400013b7983 */ /* 0x0003620000300800 */
[----:B------:R-:W-:Y:S01]  /*72d0*/  FMUL.FTZ R5, R144, R5 ;  /* 0x0000000590057220 */ /* 0x000fe20000410000 */
[----:B------:R-:W-:Y:S01]  /*72e0*/  FADD.FTZ R12, -R142, R12 ;  /* 0x0000000c8e0c7221 */ /* 0x000fe20000010100 */
[-C--:B------:R-:W-:Y:S03]  /*72f0*/  HMMA.16816.F32 R28, R136, R214.reuse, R28 ;  /* 0x000000d6881c723c */ /* 0x080fe6000000181c */
[----:B------:R-:W-:Y:S01]  /*7300*/  FMUL.FTZ R6, R58, R9 ;  /* 0x000000093a067220 */ /* 0x000fe20000410000 */
[----:B------:R-:W-:Y:S01]  /*7310*/  FADD.FTZ R11, -R140, R11 ;  /* 0x0000000b8c0b7221 */ /* 0x000fe20000010100 */
[----:B------:R1:W5:Y:S01]  /*7320*/  LDL.LU R58, [R1+0xb0] ;  /* 0x0000b000013a7983 */ /* 0x0003620000300800 */
[----:B------:R-:W-:Y:S01]  /*7330*/  FMUL.FTZ R144, R154, R5 ;  /* 0x000000059a907220 */ /* 0x000fe20000410000 */
[----:B------:R-:W-:Y:S01]  /*7340*/  FMUL.FTZ R5, R57, R12 ;  /* 0x0000000c39057220 */ /* 0x000fe20000410000 */
[----:B------:R-:W-:Y:S01]  /*7350*/  FADD.FTZ R13, -R142, R13 ;  /* 0x0000000d8e0d7221 */ /* 0x000fe20000010100 */
[----:B------:R1:W5:Y:S01]  /*7360*/  LDL.LU R57, [R1+0xac] ;  /* 0x0000ac0001397983 */ /* 0x0003620000300800 */
[----:B------:R-:W-:Y:S04]  /*7370*/  HMMA.16816.F32 R32, R132, R214, R32 ;  /* 0x000000d68420723c */ /* 0x000fe80000001820 */
[----:B------:R-:W-:Y:S01]  /*7380*/  FMUL.FTZ R8, R233, R11 ;  /* 0x0000000be9087220 */ /* 0x000fe20000410000 */
[----:B------:R-:W-:Y:S01]  /*7390*/  FMUL.FTZ R11, R56, R13 ;  /* 0x0000000d380b7220 */ /* 0x000fe20000410000 */
[C---:B------:R-:W-:Y:S01]  /*73a0*/  FADD.FTZ R14, -R140.reuse, R14 ;  /* 0x0000000e8c0e7221 */ /* 0x040fe20000010100 */
[----:B------:R1:W5:Y:S01]  /*73b0*/  LDL.LU R56, [R1+0xa8] ;  /* 0x0000a80001387983 */ /* 0x0003620000300800 */
[----:B------:R-:W-:Y:S03]  /*73c0*/  FADD.FTZ R15, -R140, R15 ;  /* 0x0000000f8c0f7221 */ /* 0x000fe60000010100 */
[----:B------:R-:W-:Y:S01]  /*73d0*/  FMUL.FTZ R145, R55, R14 ;  /* 0x0000000e37917220 */ /* 0x000fe20000410000 */
[----:B------:R-:W-:Y:S01]  /*73e0*/  FMUL.FTZ R14, R54, R15 ;  /* 0x0000000f360e7220 */ /* 0x000fe20000410000 */
[----:B------:R1:W5:Y:S01]  /*73f0*/  LDL.LU R55, [R1+0xa4] ;  /* 0x0000a40001377983 */ /* 0x0003620000300800 */
[----:B------:R-:W-:Y:S01]  /*7400*/  FADD.FTZ R10, -R140, R10 ;  /* 0x0000000a8c0a7221 */ /* 0x000fe20000010100 */
[----:B------:R-:W-:Y:S01]  /*7410*/  FADD.FTZ R16, -R156, R16 ;  /* 0x000000109c107221 */ /* 0x000fe20000010100 */
[----:B------:R-:W-:Y:S01]  /*7420*/  FMUL.FTZ R8, R161, R8 ;  /* 0x00000008a1087220 */ /* 0x000fe20000410000 */
[----:B------:R1:W5:Y:S01]  /*7430*/  LDL.LU R54, [R1+0xa0] ;  /* 0x0000a00001367983 */ /* 0x0003620000300800 */
[----:B------:R-:W-:Y:S01]  /*7440*/  FMUL.FTZ R9, R252, R10 ;  /* 0x0000000afc097220 */ /* 0x000fe20000410000 */
[----:B------:R-:W-:Y:S01]  /*7450*/  FMUL.FTZ R10, R53, R16 ;  /* 0x00000010350a7220 */ /* 0x000fe20000410000 */
[----:B------:R-:W-:Y:S01]  /*7460*/  FADD.FTZ R17, -R156, R17 ;  /* 0x000000119c117221 */ /* 0x000fe20000010100 */
[----:B------:R1:W5:Y:S01]  /*7470*/  LDL.LU R53, [R1+0x9c] ;  /* 0x00009c0001357983 */ /* 0x0003620000300800 */
[----:B------:R-:W-:Y:S01]  /*7480*/  FMUL.FTZ R0, R155, R0 ;  /* 0x000000009b007220 */ /* 0x000fe20000410000 */
[----:B------:R-:W-:Y:S01]  /*7490*/  FADD.FTZ R18, -R143, R18 ;  /* 0x000000128f127221 */ /* 0x000fe20000010100 */
[----:B------:R-:W-:Y:S01]  /*74a0*/  FMUL.FTZ R13, R52, R17 ;  /* 0x00000011340d7220 */ /* 0x000fe20000410000 */
[----:B------:R-:W-:Y:S01]  /*74b0*/  FMUL.FTZ R9, R162, R9 ;  /* 0x00000009a2097220 */ /* 0x000fe20000410000 */
[----:B------:R1:W5:Y:S01]  /*74c0*/  LDL.LU R52, [R1+0x98] ;  /* 0x0000980001347983 */ /* 0x0003620000300800 */
[----:B------:R-:W-:Y:S01]  /*74d0*/  F2FP.F16.F32.PACK_AB R144, R144, R0 ;  /* 0x000000009090723e */ /* 0x000fe200000000ff */
[----:B------:R-:W-:Y:S01]  /*74e0*/  FMUL.FTZ R0, R51, R18 ;  /* 0x0000001233007220 */ /* 0x000fe20000410000 */
[----:B------:R-:W-:Y:S01]  /*74f0*/  FADD.FTZ R19, -R143, R19 ;  /* 0x000000138f137221 */ /* 0x000fe20000010100 */
[----:B------:R1:W5:Y:S01]  /*7500*/  LDL.LU R51, [R1+0x94] ;  /* 0x0000940001337983 */ /* 0x0003620000300800 */
[C---:B------:R-:W-:Y:S01]  /*7510*/  FADD.FTZ R20, -R156.reuse, R20 ;  /* 0x000000149c147221 */ /* 0x040fe20000010100 */
[----:B------:R-:W-:Y:S01]  /*7520*/  FADD.FTZ R21, -R156, R21 ;  /* 0x000000159c157221 */ /* 0x000fe20000010100 */
[----:B------:R-:W-:Y:S01]  /*7530*/  FMUL.FTZ R12, R50, R19 ;  /* 0x00000013320c7220 */ /* 0x000fe20000410000 */
[----:B------:R-:W-:Y:S01]  /*7540*/  FMUL.FTZ R5, R160, R5 ;  /* 0x00000005a0057220 */ /* 0x000fe20000410000 */
[----:B------:R1:W5:Y:S01]  /*7550*/  LDL.LU R50, [R1+0x90] ;  /* 0x0000900001327983 */ /* 0x0003620000300800 */
[----:B------:R-:W-:Y:S01]  /*7560*/  FMUL.FTZ R20, R49, R20 ;  /* 0x0000001431147220 */ /* 0x000fe20000410000 */
[----:B------:R-:W-:Y:S01]  /*7570*/  FMUL.FTZ R14, R163, R14 ;  /* 0x0000000ea30e7220 */ /* 0x000fe20000410000 */
[----:B------:R-:W-:Y:S01]  /*7580*/  F2FP.F16.F32.PACK_AB R16, R8, R9 ;  /* 0x000000090810723e */ /* 0x000fe200000000ff */
[----:B------:R1:W5:Y:S01]  /*7590*/  LDL.LU R49, [R1+0x8c] ;  /* 0x00008c0001317983 */ /* 0x0003620000300800 */
[----:B------:R-:W-:Y:S01]  /*75a0*/  FMUL.FTZ R8, R48, R21 ;  /* 0x0000001530087220 */ /* 0x000fe20000410000 */
[----:B------:R-:W-:Y:S01]  /*75b0*/  FADD.FTZ R22, -R143, R22 ;  /* 0x000000168f167221 */ /* 0x000fe20000010100 */
[----:B------:R-:W-:Y:S01]  /*75c0*/  FMUL.FTZ R7, R158, R7 ;  /* 0x000000079e077220 */ /* 0x000fe20000410000 */
[----:B------:R1:W5:Y:S01]  /*75d0*/  LDL.LU R48, [R1+0x88] ;  /* 0x0000880001307983 */ /* 0x0003620000300800 */
[----:B------:R-:W-:Y:S01]  /*75e0*/  FMUL.FTZ R6, R157, R6 ;  /* 0x000000069d067220 */ /* 0x000fe20000410000 */
[----:B------:R-:W-:Y:S01]  /*75f0*/  FMUL.FTZ R9, R47, R22 ;  /* 0x000000162f097220 */ /* 0x000fe20000410000 */
[----:B------:R-:W-:Y:S01]  /*7600*/  FADD.FTZ R23, -R143, R23 ;  /* 0x000000178f177221 */ /* 0x000fe20000010100 */
[----:B------:R1:W5:Y:S01]  /*7610*/  LDL.LU R47, [R1+0x84] ;  /* 0x00008400012f7983 */ /* 0x0003620000300800 */
[----:B------:R-:W-:Y:S01]  /*7620*/  FADD.FTZ R24, -R142, R24 ;  /* 0x000000188e187221 */ /* 0x000fe20000010100 */
[----:B------:R-:W-:Y:S01]  /*7630*/  F2FP.F16.F32.PACK_AB R17, R6, R7 ;  /* 0x000000070611723e */ /* 0x000fe200000000ff */
[----:B------:R-:W-:Y:S01]  /*7640*/  FMUL.FTZ R7, R46, R23 ;  /* 0x000000172e077220 */ /* 0x000fe20000410000 */
[----:B------:R-:W-:Y:S01]  /*7650*/  FADD.FTZ R25, -R142, R25 ;  /* 0x000000198e197221 */ /* 0x000fe20000010100 */
[----:B------:R1:W5:Y:S01]  /*7660*/  LDL.LU R46, [R1+0x80] ;  /* 0x00008000012e7983 */ /* 0x0003620000300800 */
[----:B------:R-:W-:Y:S01]  /*7670*/  FMUL.FTZ R24, R45, R24 ;  /* 0x000000182d187220 */ /* 0x000fe20000410000 */
[----:B------:R-:W-:Y:S01]  /*7680*/  FADD.FTZ R26, -R140, R26 ;  /* 0x0000001a8c1a7221 */ /* 0x000fe20000010100 */
[----:B------:R-:W-:Y:S01]  /*7690*/  FMUL.FTZ R25, R44, R25 ;  /* 0x000000192c197220 */ /* 0x000fe20000410000 */
[----:B------:R1:W5:Y:S01]  /*76a0*/  LDL.LU R45, [R1+0x7c] ;  /* 0x00007c00012d7983 */ /* 0x0003620000300800 */
[----:B------:R-:W-:Y:S01]  /*76b0*/  FADD.FTZ R27, -R140, R27 ;  /* 0x0000001b8c1b7221 */ /* 0x000fe20000010100 */
[----:B------:R-:W-:Y:S01]  /*76c0*/  FMUL.FTZ R22, R43, R26 ;  /* 0x0000001a2b167220 */ /* 0x000fe20000410000 */
[----:B------:R-:W-:Y:S01]  /*76d0*/  FADD.FTZ R28, -R142, R28 ;  /* 0x0000001c8e1c7221 */ /* 0x000fe20000010100 */
[----:B------:R1:W5:Y:S01]  /*76e0*/  LDL.LU R44, [R1+0x78] ;  /* 0x00007800012c7983 */ /* 0x0003620000300800 */
[----:B------:R-:W-:Y:S01]  /*76f0*/  FMUL.FTZ R21, R42, R27 ;  /* 0x0000001b2a157220 */ /* 0x000fe20000410000 */
[----:B------:R-:W-:Y:S01]  /*7700*/  FADD.FTZ R29, -R142, R29 ;  /* 0x0000001d8e1d7221 */ /* 0x000fe20000010100 */
[----:B------:R-:W-:Y:S01]  /*7710*/  FMUL.FTZ R28, R41, R28 ;  /* 0x0000001c291c7220 */ /* 0x000fe20000410000 */
[----:B------:R1:W5:Y:S01]  /*7720*/  LDL.LU R43, [R1+0x74] ;  /* 0x00007400012b7983 */ /* 0x0003620000300800 */
[----:B------:R-:W-:Y:S01]  /*7730*/  FMUL.FTZ R15, R159, R11 ;  /* 0x0000000b9f0f7220 */ /* 0x000fe20000410000 */
[----:B------:R-:W-:Y:S01]  /*7740*/  FMUL.FTZ R11, R40, R29 ;  /* 0x0000001d280b7220 */ /* 0x000fe20000410000 */
[C---:B------:R-:W-:Y:S01]  /*7750*/  FADD.FTZ R30, -R140.reuse, R30 ;  /* 0x0000001e8c1e7221 */ /* 0x040fe20000010100 */
[----:B------:R1:W5:Y:S01]  /*7760*/  LDL.LU R42, [R1+0x70] ;  /* 0x00007000012a7983 */ /* 0x0003620000300800 */
[----:B------:R-:W-:Y:S01]  /*7770*/  FADD.FTZ R31, -R140, R31 ;  /* 0x0000001f8c1f7221 */ /* 0x000fe20000010100 */
[----:B------:R-:W-:Y:S01]  /*7780*/  FMUL.FTZ R6, R151, R10 ;  /* 0x0000000a97067220 */ /* 0x000fe20000410000 */
[----:B------:R-:W-:Y:S01]  /*7790*/  FMUL.FTZ R18, R39, R30 ;  /* 0x0000001e27127220 */ /* 0x000fe20000410000 */
[----:B------:R1:W5:Y:S01]  /*77a0*/  LDL.LU R41, [R1+0x6c] ;  /* 0x00006c0001297983 */ /* 0x0003620000300800 */
[----:B------:R-:W-:Y:S01]  /*77b0*/  FMUL.FTZ R10, R38, R31 ;  /* 0x0000001f260a7220 */ /* 0x000fe20000410000 */
[C---:B------:R-:W-:Y:S01]  /*77c0*/  FADD.FTZ R32, -R156.reuse, R32 ;  /* 0x000000209c207221 */ /* 0x040fe20000010100 */
[----:B------:R-:W-:Y:S01]  /*77d0*/  FADD.FTZ R33, -R156, R33 ;  /* 0x000000219c217221 */ /* 0x000fe20000010100 */
[----:B------:R1:W5:Y:S01]  /*77e0*/  LDL.LU R40, [R1+0x68] ;  /* 0x0000680001287983 */ /* 0x0003620000300800 */
[C---:B------:R-:W-:Y:S01]  /*77f0*/  FADD.FTZ R34, -R143.reuse, R34 ;  /* 0x000000228f227221 */ /* 0x040fe20000010100 */
[----:B------:R-:W-:Y:S01]  /*7800*/  FADD.FTZ R35, -R143, R35 ;  /* 0x000000238f237221 */ /* 0x000fe20000010100 */
[----:B------:R-:W-:Y:S01]  /*7810*/  FMUL.FTZ R33, R36, R33 ;  /* 0x0000002124217220 */ /* 0x000fe20000410000 */
[----:B------:R1:W5:Y:S01]  /*7820*/  LDL.LU R39, [R1+0x64] ;  /* 0x0000640001277983 */ /* 0x0003620000300800 */
[----:B------:R-:W-:Y:S01]  /*7830*/  F2FP.F16.F32.PACK_AB R15, R15, R5 ;  /* 0x000000050f0f723e */ /* 0x000fe200000000ff */
[----:B------:R-:W-:Y:S01]  /*7840*/  FMUL.FTZ R19, R2, R35 ;  /* 0x0000002302137220 */ /* 0x000fe20000410000 */
[----:B------:R-:W-:Y:S01]  /*7850*/  FMUL.FTZ R5, R247, R9 ;  /* 0x00000009f7057220 */ /* 0x000fe20000410000 */
[----:B------:R1:W5:Y:S01]  /*7860*/  LDL.LU R38, [R1+0x60] ;  /* 0x0000600001267983 */ /* 0x0003620000300800 */
[----:B------:R-:W-:Y:S01]  /*7870*/  FMUL.FTZ R4, R153, R4 ;  /* 0x0000000499047220 */ /* 0x000fe20000410000 */
[----:B------:R-:W-:Y:S01]  /*7880*/  FMUL.FTZ R141, R152, R141 ;  /* 0x0000008d988d7220 */ /* 0x000fe20000410000 */
[----:B------:R-:W-:Y:S01]  /*7890*/  FMUL.FTZ R9, R37, R32 ;  /* 0x0000002025097220 */ /* 0x000fe20000410000 */
[----:B------:R-:W-:Y:S01]  /*78a0*/  FMUL.FTZ R13, R165, R13 ;  /* 0x0000000da50d7220 */ /* 0x000fe20000410000 */
[----:B------:R1:W5:Y:S01]  /*78b0*/  LDL.LU R37, [R1+0x5c] ;  /* 0x00005c0001257983 */ /* 0x0003620000300800 */
[----:B------:R-:W-:Y:S01]  /*78c0*/  FMUL.FTZ R0, R238, R0 ;  /* 0x00000000ee007220 */ /* 0x000fe20000410000 */
[----:B------:R-:W-:Y:S01]  /*78d0*/  F2FP.F16.F32.PACK_AB R141, R141, R4 ;  /* 0x000000048d8d723e */ /* 0x000fe200000000ff */
[----:B------:R-:W-:Y:S01]  /*78e0*/  FMUL.FTZ R4, R164, R145 ;  /* 0x00000091a4047220 */ /* 0x000fe20000410000 */
[----:B------:R1:W5:Y:S01]  /*78f0*/  LDL.64 R162, [R1+0x8] ;  /* 0x0000080001a27983 */ /* 0x0003620000100a00 */
[----:B------:R-:W-:Y:S01]  /*7900*/  F2FP.F16.F32.PACK_AB R13, R13, R6 ;  /* 0x000000060d0d723e */ /* 0x000fe200000000ff */
[----:B------:R-:W-:Y:S01]  /*7910*/  FMUL.FTZ R12, R166, R12 ;  /* 0x0000000ca60c7220 */ /* 0x000fe20000410000 */
[----:B------:R-:W-:Y:S01]  /*7920*/  FMUL.FTZ R8, R167, R8 ;  /* 0x00000008a7087220 */ /* 0x000fe20000410000 */
[----:B------:R1:W5:Y:S01]  /*7930*/  LDL.LU R36, [R1+0x58] ;  /* 0x0000580001247983 */ /* 0x0003620000300800 */
[----:B------:R-:W-:Y:S01]  /*7940*/  F2FP.F16.F32.PACK_AB R14, R14, R4 ;  /* 0x000000040e0e723e */ /* 0x000fe200000000ff */
[----:B------:R-:W-:Y:S01]  /*7950*/  FMUL.FTZ R4, R242, R20 ;  /* 0x00000014f2047220 */ /* 0x000fe20000410000 */
[----:B------:R-:W-:Y:S01]  /*7960*/  F2FP.F16.F32.PACK_AB R12, R12, R0 ;  /* 0x000000000c0c723e */ /* 0x000fe200000000ff */
[----:B------:R-:W-:Y:S01]  /*7970*/  FMUL.FTZ R20, R3, R34 ;  /* 0x0000002203147220 */ /* 0x000fe20000410000 */
[----:B------:R-:W-:Y:S01]  /*7980*/  FMUL.FTZ R0, R232, R24 ;  /* 0x00000018e8007220 */ /* 0x000fe20000410000 */
[----:B------:R1:W5:Y:S01]  /*7990*/  LDL.LU R3, [R1+0x54] ;  /* 0x0000540001037983 */ /* 0x0003620000300800 */
[----:B------:R-:W-:Y:S01]  /*79a0*/  F2FP.F16.F32.PACK_AB R8, R8, R4 ;  /* 0x000000040808723e */ /* 0x000fe200000000ff */
[----:B------:R-:W-:Y:S01]  /*79b0*/  FMUL.FTZ R6, R150, R25 ;  /* 0x0000001996067220 */ /* 0x000fe20000410000 */
[----:B------:R-:W-:Y:S01]  /*79c0*/  FMUL.FTZ R4, R149, R28 ;  /* 0x0000001c95047220 */ /* 0x000fe20000410000 */
[----:B------:R1:W5:Y:S01]  /*79d0*/  LDL R161, [R1+0x20] ;  /* 0x0000200001a17983 */ /* 0x0003620000100800 */
[----:B------:R-:W-:Y:S01]  /*79e0*/  FMUL.FTZ R11, R146, R11 ;  /* 0x0000000b920b7220 */ /* 0x000fe20000410000 */
[----:B------:R-:W-:Y:S01]  /*79f0*/  FMUL.FTZ R7, R246, R7 ;  /* 0x00000007f6077220 */ /* 0x000fe20000410000 */
[----:B------:R-:W-:Y:S01]  /*7a00*/  F2FP.F16.F32.PACK_AB R6, R6, R0 ;  /* 0x000000000606723e */ /* 0x000fe200000000ff */
[----:B------:R1:W5:Y:S01]  /*7a10*/  LDL R160, [R1+0x24] ;  /* 0x0000240001a07983 */ /* 0x0003620000100800 */
[----:B------:R-:W-:Y:S01]  /*7a20*/  FMUL.FTZ R9, R241, R9 ;  /* 0x00000009f1097220 */ /* 0x000fe20000410000 */
[----:B------:R-:W-:Y:S01]  /*7a30*/  F2FP.F16.F32.PACK_AB R11, R11, R4 ;  /* 0x000000040b0b723e */ /* 0x000fe200000000ff */
[----:B------:R-:W-:Y:S01]  /*7a40*/  FMUL.FTZ R0, R148, R33 ;  /* 0x0000002194007220 */ /* 0x000fe20000410000 */
[----:B------:R-:W-:Y:S01]  /*7a50*/  F2FP.F16.F32.PACK_AB R7, R7, R5 ;  /* 0x000000050707723e */ /* 0x000fe200000000ff */
[----:B------:R1:W5:Y:S01]  /*7a60*/  LDL.LU R2, [R1+0x50] ;  /* 0x0000500001027983 */ /* 0x0003620000300800 */
[----:B------:R-:W-:Y:S01]  /*7a70*/  FMUL.FTZ R22, R245, R22 ;  /* 0x00000016f5167220 */ /* 0x000fe20000410000 */
[----:B------:R-:W-:Y:S01]  /*7a80*/  FMUL.FTZ R21, R244, R21 ;  /* 0x00000015f4157220 */ /* 0x000fe20000410000 */
[----:B------:R-:W-:Y:S01]  /*7a90*/  F2FP.F16.F32.PACK_AB R4, R0, R9 ;  /* 0x000000090004723e */ /* 0x000fe200000000ff */
[----:B------:R-:W-:Y:S01]  /*7aa0*/  FMUL.FTZ R18, R240, R18 ;  /* 0x00000012f0127220 */ /* 0x000fe20000410000 */
[----:B------:R-:W-:Y:S01]  /*7ab0*/  FMUL.FTZ R10, R147, R10 ;  /* 0x0000000a930a7220 */ /* 0x000fe20000410000 */
[----:B------:R-:W-:Y:S01]  /*7ac0*/  FMUL.FTZ R20, R243, R20 ;  /* 0x00000014f3147220 */ /* 0x000fe20000410000 */
[----:B------:R-:W-:Y:S01]  /*7ad0*/  F2FP.F16.F32.PACK_AB R5, R21, R22 ;  /* 0x000000161505723e */ /* 0x000fe200000000ff */
[----:B------:R-:W-:Y:S02]  /*7ae0*/  FMUL.FTZ R19, R239, R19 ;  /* 0x00000013ef137220 */ /* 0x000fe40000410000 */
[----:B------:R-:W-:Y:S03]  /*7af0*/  F2FP.F16.F32.PACK_AB R10, R10, R18 ;  /* 0x000000120a0a723e */ /* 0x000fe600000000ff */
[----:B------:R-:W-:Y:S01]  /*7b00*/  F2FP.F16.F32.PACK_AB R0, R19, R20 ;  /* 0x000000141300723e */ /* 0x000fe200000000ff */
[----:B------:R-:W-:Y:S06]  /*7b10*/  @!P0 BRA `(.L_x_734) ;  /* 0x0000000000c88947 */ /* 0x000fec0003800000 */
[----:B------:R-:W2:Y:S01]  /*7b20*/  LDL.LU R24, [R1] ;  /* 0x0000000001187983 */ /* 0x000ea20000300800 */
[----:B------:R-:W3:Y:S01]  /*7b30*/  LDC R9, c[0x0][0x240] ;  /* 0x00009000ff097b82 */ /* 0x000ee20000000800 */
        /* <DEDUP_REMOVED lines=14> */
[----:B---3--:R-:W-:Y:S02]  /*7c20*/  IMAD.U32 R9, R9, -0x40, RZ ;  /* 0xffffffc009097824 */ /* 0x008fe400078e00ff */
[C---:B------:R-:W-:Y:S03]  /*7c30*/  @!P1 VIADD R22, R24.reuse, UR9 ;  /* 0x0000000918169c36 */ /* 0x040fe60008000000 */
[C---:B------:R-:W-:Y:S02]  /*7c40*/  LEA R250, P4, R9.reuse, R250, 0x1 ;  /* 0x000000fa09fa7211 */ /* 0x040fe400078808ff */
[----:B------:R-:W-:Y:S03]  /*7c50*/  SHF.R.S32.HI R18, RZ, 0x1f, R9 ;  /* 0x0000001fff127819 */ /* 0x000fe60000011409 */
[----:B------:R-:W-:Y:S01]  /*7c60*/  @!P2 IMAD.MOV.U32 R20, RZ, RZ, R250 ;  /* 0x000000ffff14a224 */ /* 0x000fe200078e00fa */
[----:B------:R-:W-:Y:S01]  /*7c70*/  LEA.HI.X R248, R9, R248, R18, 0x1, P4 ;  /* 0x000000f809f87211 */ /* 0x000fe200020f0c12 */
[----:B------:R-:W-:Y:S02]  /*7c80*/  VIADD R9, R24, UR9 ;  /* 0x0000000918097c36 */ /* 0x000fe40008000000 */
[----:B------:R-:W-:Y:S01]  /*7c90*/  @!P3 IMAD.MOV.U32 R18, RZ, RZ, R250 ;  /* 0x000000ffff12b224 */ /* 0x000fe200078e00fa */
[----:B------:R-:W-:Y:S01]  /*7ca0*/  @!P3 MOV R19, R248 ;  /* 0x000000f80013b202 */ /* 0x000fe20000000f00 */
[--C-:B------:R-:W-:Y:S01]  /*7cb0*/  @!P2 IMAD.MOV.U32 R21, RZ, RZ, R248.reuse ;  /* 0x000000ffff15a224 */ /* 0x100fe200078e00f8 */
[----:B------:R4:W-:Y:S04]  /*7cc0*/  STL [R1], R9 ;  /* 0x0000000901007387 */ /* 0x0009e80000100800 */
        /* <DEDUP_REMOVED lines=13> */
[----:B--2---:R-:W-:Y:S03]  /*7da0*/  @!P1 MOV R18, R250 ;  /* 0x000000fa00129202 */ /* 0x004fe60000000f00 */
        /* <DEDUP_REMOVED lines=9> */
.L_x_734:
        /* <DEDUP_REMOVED lines=19> */
[----:B----4-:R-:W2:Y:S04]  /*7f70*/  LDSM.16.MT88.4 R8, [R0+0x6000] ;  /* 0x006000000008783b */ /* 0x010ea80000004200 */
        /* <DEDUP_REMOVED lines=104> */
.L_x_735:
        /* <DEDUP_REMOVED lines=187> */
[-C--:B------:R-:W-:Y:S03]  /*91b0*/  LEA.HI.X.SX32 R13, R11, R29.reuse, 0x2, P4 ;  /* 0x0000001d0b0d7211 */ /* 0x080fe600020f16ff */
        /* <DEDUP_REMOVED lines=264> */
.L_x_737:
        /* <DEDUP_REMOVED lines=19> */
.L_x_738:
        /* <DEDUP_REMOVED lines=53> */
.L_x_740:
[----:B------:R-:W-:Y:S05]  /*a6c0*/  BSYNC B0 ;  /* 0x0000000000007941 */ /* 0x000fea0003800000 */
.L_x_739:
        /* <DEDUP_REMOVED lines=19> */
.L_x_742:
[----:B------:R-:W-:Y:S05]  /*a800*/  BSYNC B0 ;  /* 0x0000000000007941 */ /* 0x000fea0003800000 */
.L_x_741:
        /* <DEDUP_REMOVED lines=35> */
.L_x_744:
[----:B------:R-:W-:Y:S05]  /*aa40*/  BSYNC B0 ;  /* 0x0000000000007941 */ /* 0x000fea0003800000 */
.L_x_743:
        /* <DEDUP_REMOVED lines=18> */
.L_x_718:
[----:B------:R-:W-:Y:S05]  /*ab70*/  BSYNC B1 ;  /* 0x0000000000017941 */ /* 0x000fea0003800000 */
.L_x_704:
        /* <DEDUP_REMOVED lines=8> */
.L_x_745:
[----:B------:R-:W-:Y:S05]  /*ac00*/  EXIT ;  /* 0x000000000000794d */ /* 0x000fea0003800000 */
.L_x_747:
        /* <DEDUP_REMOVED lines=15> */
.L_x_1299:


//--------------------- .text._ZN5flash25flash_bwd_dot_do_o_kernelILb0E23Flash_bwd_kernel_traitsILi96ELi64ELi128ELi8ELi2ELi4ELi4ELb1ELb0EN7cutlass6half_tE19Flash_kernel_traitsILi96ELi64ELi128ELi8ES3_EEEEvNS_16Flash_bwd_paramsE --------------------------
	.section	.text._ZN5flash25flash_bwd_dot_do_o_kernelILb0E23Flash_bwd_kernel_traitsILi96ELi64ELi128ELi8ELi2ELi4ELi4ELb1ELb0EN7cutlass6half_tE19Flash_kernel_traitsILi96ELi64ELi128ELi8ES3_EEEEvNS_16Flash_bwd_paramsE,"ax",@progbits
	.align	128
        .global         _ZN5flash25flash_bwd_dot_do_o_kernelILb0E23Flash_bwd_kernel_traitsILi96ELi64ELi128ELi8ELi2ELi4ELi4ELb1ELb0EN7cutlass6half_tE19Flash_kernel_traitsILi96ELi64ELi128ELi8ES3_EEEEvNS_16Flash_bwd_paramsE
        .type           _ZN5flash25flash_bwd_dot_do_o_kernelILb0E23Flash_bwd_kernel_traitsILi96ELi64ELi128ELi8ELi2ELi4ELi4ELb1ELb0EN7cutlass6half_tE19Flash_kernel_traitsILi96ELi64ELi128ELi8ES3_EEEEvNS_16Flash_bwd_paramsE,@function
        .size           _ZN5flash25flash_bwd_dot_do_o_kernelILb0E23Flash_bwd_kernel_traitsILi96ELi64ELi128ELi8ELi2ELi4ELi4ELb1ELb0EN7cutlass6half_tE19Flash_kernel_traitsILi96ELi64ELi128ELi8ES3_EEEEvNS_16Flash_bwd_paramsE,(.L_x_1300 - _ZN5flash25flash_bwd_dot_do_o_kernelILb0E23Flash_bwd_kernel_traitsILi96ELi64ELi128ELi8ELi2ELi4ELi4ELb1ELb0EN7cutlass6half_tE19Flash_kernel_traitsILi96ELi64ELi128ELi8ES3_EEEEvNS_16Flash_bwd_paramsE)
        .other          _ZN5flash25flash_bwd_dot_do_o_kernelILb0E23Flash_bwd_kernel_traitsILi96ELi64ELi128ELi8ELi2ELi4ELi4ELb1ELb0EN7cutlass6half_tE19Flash_kernel_traitsILi96ELi64ELi128ELi8ES3_EEEEvNS_16Flash_bwd_paramsE,@"STO_CUDA_ENTRY STV_DEFAULT"
_ZN5flash25flash_bwd_dot_do_o_kernelILb0E23Flash_bwd_kernel_traitsILi96ELi64ELi128ELi8ELi2ELi4ELi4ELb1ELb0EN7cutlass6half_tE19Flash_kernel_traitsILi96ELi64ELi128ELi8ES3_EEEEvNS_16Flash_bwd_paramsE:
.text._ZN5flash25flash_bwd_dot_do_o_kernelILb0E23Flash_bwd_kernel_traitsILi96ELi64ELi128ELi8ELi2ELi4ELi4ELb1ELb0EN7cutlass6half_tE19Flash_kernel_traitsILi96ELi64ELi128ELi8ES3_EEEEvNS_16Flash_bwd_paramsE:
[----:B------:R-:W-:Y:S01]  /*0000*/  LDC R1, c[0x0][0x28] ;  /* 0x00000a00ff017b82 */ /* 0x000fe20000000800 */
[----:B------:R-:W0:Y:S07]  /*0010*/  S2R R9, SR_CTAID.Y ;  /* 0x0000000000097919 */ /* 0x000e2e0000002600 */
[----:B------:R-:W0:Y:S01]  /*0020*/  LDC.64 R2, c[0x0][0x2f0] ;  /* 0x0000bc00ff027b82 */ /* 0x000e220000000a00 */
[----:B------:R-:W-:Y:S01]  /*0030*/  ULDC.64 UR4, c[0x0][0x2f0] ;  /* 0x0000bc0000047ab9 */ /* 0x000fe20000000a00 */
[----:B------:R-:W-:Y:S01]  /*0040*/  MOV R11, 0xffffffff ;  /* 0xffffffff000b7802 */ /* 0x000fe20000000f00 */
[----:B------:R-:W-:Y:S01]  /*0050*/  ULDC.64 UR6, c[0x0][0x208] ;  /* 0x0000820000067ab9 */ /* 0x000fe20000000a00 */
[----:B------:R-:W-:-:S04]  /*0060*/  ISETP.NE.U32.AND P0, PT, RZ, UR4, PT ;  /* 0x00000004ff007c0c */ /* 0x000fc8000bf05070 */
[----:B------:R-:W-:Y:S01]  /*0070*/  ISETP.NE.AND.EX P0, PT, RZ, UR5, PT, P0 ;  /* 0x00000005ff007c0c */ /* 0x000fe2000bf05300 */
[----:B0-----:R-:W-:-:S12]  /*0080*/  IMAD.WIDE R2, R9, 0x4, R2 ;  /* 0x0000000409027825 */ /* 0x001fd800078e0202 */
[----:B------:R-:W2:Y:S04]  /*0090*/  @P0 LDG.E R11, desc[UR6][R2.64] ;  /* 0x00000006020b0981 */ /* 0x000ea8000c1e1900 */
[----:B------:R-:W2:Y:S01]  /*00a0*/  @P0 LDG.E R0, desc[UR6][R2.64+0x4] ;  /* 0x0000040602000981 */ /* 0x000ea2000c1e1900 */
[----:B------:R-:W0:Y:S02]  /*00b0*/  S2UR UR4, SR_CTAID.X ;  /* 0x00000000000479c3 */ /* 0x000e240000002500 */
[----:B0-----:R-:W-:Y:S01]  /*00c0*/  USHF.L.U32 UR4, UR4, 0x6, URZ ;  /* 0x0000000604047899 */ /* 0x001fe2000800063f */
[----:B--2---:R-:W-:-:S06]  /*00d0*/  @P0 IADD3 R8, R0, -R11, RZ ;  /* 0x8000000b00080210 */ /* 0x004fcc0007ffe0ff */
[----:B------:R-:W0:Y:S02]  /*00e0*/  @!P0 LDC R8, c[0x0][0x2c4] ;  /* 0x0000b100ff088b82 */ /* 0x000e240000000800 */
[----:B0-----:R-:W-:-:S13]  /*00f0*/  ISETP.GT.AND P0, PT, R8, UR4, PT ;  /* 0x0000000408007c0c */ /* 0x001fda000bf04270 */
[----:B------:R-:W-:Y:S05]  /*0100*/  @!P0 EXIT ;  /* 0x000000000000894d */ /* 0x000fea0003800000 */
[----:B------:R-:W-:Y:S01]  /*0110*/  ISETP.NE.AND P1, PT, R11, -0x1, PT ;  /* 0xffffffff0b00780c */ /* 0x000fe20003f25270 */
[----:B------:R-:W0:Y:S01]  /*0120*/  S2R R28, SR_TID.X ;  /* 0x00000000001c7919 */ /* 0x000e220000002100 */
[----:B------:R-:W-:Y:S01]  /*0130*/  ULDC.U8 UR8, c[0x0][0x3d8] ;  /* 0x0000f60000087ab9 */ /* 0x000fe20000000000 */
[----:B------:R-:W1:Y:S01]  /*0140*/  S2UR UR5, SR_CTAID.Z ;  /* 0x00000000000579c3 */ /* 0x000e620000002700 */
[----:B------:R-:W-:-:S09]  /*0150*/  ISETP.NE.AND P0, PT, RZ, UR8, PT ;  /* 0x00000008ff007c0c */ /* 0x000fd2000bf05270 */
[----:B------:R-:W2:Y:S01]  /*0160*/  @!P1 LDC.64 R14, c[0x0][0x418] ;  /* 0x00010600ff0e9b82 */ /* 0x000ea20000000a00 */
[--C-:B------:R-:W-:Y:S02]  /*0170*/  @!P1 SHF.R.S32.HI R3, RZ, 0x1f, R9.reuse ;  /* 0x0000001fff039819 */ /* 0x100fe40000011409 */
[----:B------:R-:W-:-:S05]  /*0180*/  @!P1 SHF.R.S32.HI R17, RZ, 0x1f, R9 ;  /* 0x0000001fff119819 */ /* 0x000fca0000011409 */
[----:B------:R-:W3:Y:S08]  /*0190*/  @P1 LDC.64 R4, c[0x0][0x420] ;  /* 0x00010800ff041b82 */ /* 0x000ef00000000a00 */
[----:B------:R-:W4:Y:S08]  /*01a0*/  @!P1 LDC.64 R6, c[0x0][0x290] ;  /* 0x0000a400ff069b82 */ /* 0x000f300000000a00 */
[----:B------:R-:W5:Y:S01]  /*01b0*/  @P1 LDC.64 R26, c[0x0][0x298] ;  /* 0x0000a600ff1a1b82 */ /* 0x000f620000000a00 */
[----:B--2---:R-:W-:-:S04]  /*01c0*/  @!P1 IMAD R0, R3, R14, RZ ;  /* 0x0000000e03009224 */ /* 0x004fc800078e02ff */
[----:B------:R-:W-:Y:S02]  /*01d0*/  @!P1 IMAD R15, R9, R15, R0 ;  /* 0x0000000f090f9224 */ /* 0x000fe400078e0200 */
[----:B---3--:R-:W-:-:S04]  /*01e0*/  @P1 IMAD.WIDE.U32 R12, R11, R4, RZ ;  /* 0x000000040b0c1225 */ /* 0x008fc800078e00ff */
[----:B------:R-:W-:Y:S02]  /*01f0*/  @P1 IMAD R0, R11, R5, R13 ;  /* 0x000000050b001224 */ /* 0x000fe400078e020d */
[----:B----4-:R-:W-:-:S04]  /*0200*/  @!P1 IMAD R2, R17, R6, RZ ;  /* 0x0000000611029224 */ /* 0x010fc800078e02ff */
[C---:B------:R-:W-:Y:S02]  /*0210*/  @!P1 IMAD R13, R9.reuse, R7, R2 ;  /* 0x00000007090d9224 */ /* 0x040fe400078e0202 */
[----:B------:R-:W-:-:S04]  /*0220*/  @!P1 IMAD.WIDE.U32 R2, R9, R14, RZ ;  /* 0x0000000e09029225 */ /* 0x000fc800078e00ff */
[----:B-----5:R-:W-:Y:S01]  /*0230*/  @P1 IMAD.WIDE.U32 R4, R11, R26, RZ ;  /* 0x0000001a0b041225 */ /* 0x020fe200078e00ff */
[----:B------:R-:W-:Y:S02]  /*0240*/  @!P1 IADD3 R0, R3, R15, RZ ;  /* 0x0000000f03009210 */ /* 0x000fe40007ffe0ff */
[----:B------:R-:W-:Y:S01]  /*0250*/  @!P1 MOV R12, R2 ;  /* 0x00000002000c9202 */ /* 0x000fe20000000f00 */
[----:B------:R-:W-:Y:S01]  /*0260*/  @!P1 IMAD.WIDE.U32 R6, R9, R6, RZ ;  /* 0x0000000609069225 */ /* 0x000fe200078e00ff */
[----:B------:R-:W-:-:S03]  /*0270*/  @P1 MOV R33, R4 ;  /* 0x0000000400211202 */ /* 0x000fc60000000f00 */
[----:B------:R-:W-:Y:S01]  /*0280*/  @P1 IMAD R27, R11, R27, R5 ;  /* 0x0000001b0b1b1224 */ /* 0x000fe200078e0205 */
[----:B------:R-:W-:Y:S02]  /*0290*/  @!P1 IADD3 R27, R7, R13, RZ ;  /* 0x0000000d071b9210 */ /* 0x000fe40007ffe0ff */
[----:B------:R-:W-:Y:S01]  /*02a0*/  @!P1 MOV R33, R6 ;  /* 0x0000000600219202 */ /* 0x000fe20000000f00 */
[----:B01----:R-:W-:Y:S06]  /*02b0*/  @!P0 BRA `(.L_x_748) ;  /* 0x0000000000208947 */ /* 0x003fec0003800000 */
[----:B------:R-:W0:Y:S08]  /*02c0*/  LDC R4, c[0x0][0x2d4] ;  /* 0x0000b500ff047b82 */ /* 0x000e300000000800 */
[----:B------:R-:W1:Y:S08]  /*02d0*/  LDC R39, c[0x0][0x2c0] ;  /* 0x0000b000ff277b82 */ /* 0x000e700000000800 */
[----:B------:R-:W1:Y:S01]  /*02e0*/  LDC R2, c[0x0][0x2e4] ;  /* 0x0000b900ff027b82 */ /* 0x000e620000000800 */
[----:B0-----:R-:W-:Y:S01]  /*02f0*/  @!P1 IMAD R11, R9, R4, RZ ;  /* 0x00000004090b9224 */ /* 0x001fe200078e02ff */
[----:B-1----:R-:W-:-:S04]  /*0300*/  LEA R39, R39, R2, 0x7 ;  /* 0x0000000227277211 */ /* 0x002fc800078e38ff */
[----:B------:R-:W-:-:S05]  /*0310*/  LEA R2, R9, R11, 0x7 ;  /* 0x0000000b09027211 */ /* 0x000fca00078e38ff */
[----:B------:R-:W-:Y:S01]  /*0320*/  IMAD R39, R39, UR5, R2 ;  /* 0x0000000527277c24 */ /* 0x000fe2000f8e0202 */
[----:B------:R-:W-:Y:S06]  /*0330*/  BRA `(.L_x_749) ;  /* 0x0000000000107947 */ /* 0x000fec0003800000 */
.L_x_748:
[----:B------:R-:W0:Y:S08]  /*0340*/  LDC R2, c[0x0][0x270] ;  /* 0x00009c00ff027b82 */ /* 0x000e300000000800 */
[----:B------:R-:W1:Y:S01]  /*0350*/  LDC R4, c[0x0][0x2d4] ;  /* 0x0000b500ff047b82 */ /* 0x000e620000000800 */
[----:B0-----:R-:W-:-:S04]  /*0360*/  IMAD R39, R9, R2, UR5 ;  /* 0x0000000509277e24 */ /* 0x001fc8000f8e0202 */
[----:B-1----:R-:W-:-:S07]  /*0370*/  IMAD R39, R39, R4, RZ ;  /* 0x0000000427277224 */ /* 0x002fce00078e02ff */
.L_x_749:
[----:B------:R-:W-:Y:S01]  /*0380*/  SHF.R.S32.HI R3, RZ, 0x1f, R28 ;  /* 0x0000001fff037819 */ /* 0x000fe2000001141c */
[----:B------:R-:W-:Y:S02]  /*0390*/  USHF.R.S32.HI UR8, URZ, 0x1f, UR4 ;  /* 0x0000001f3f087899 */ /* 0x000fe40008011404 */
[----:B------:R-:W-:Y:S01]  /*03a0*/  IADD3 R5, R8, -UR4, RZ ;  /* 0x8000000408057c10 */ /* 0x000fe2000fffe0ff */
[----:B------:R-:W-:Y:S01]  /*03b0*/  USHF.R.S32.HI UR9, URZ, 0x1f, UR5 ;  /* 0x0000001f3f097899 */ /* 0x000fe20008011405 */
[----:B------:R-:W-:Y:S01]  /*03c0*/  LEA.HI R3, R3, R28, RZ, 0x2 ;  /* 0x0000001c03037211 */ /* 0x000fe200078f10ff */
[----:B------:R-:W-:Y:S01]  /*03d0*/  BSSY B0, `(.L_x_750) ;  /* 0x000002c000007945 */ /* 0x000fe20003800000 */
[----:B------:R-:W-:Y:S01]  /*03e0*/  HFMA2.MMA R14, -RZ, RZ, 0, 0 ;  /* 0x00000000ff0e7435 */ /* 0x000fe200000001ff */
[----:B------:R-:W-:Y:S02]  /*03f0*/  CS2R R10, SRZ ;  /* 0x00000000000a7805 */ /* 0x000fe4000001ff00 */
[----:B------:R-:W-:-:S02]  /*0400*/  SHF.R.S32.HI R26, RZ, 0x2, R3 ;  /* 0x00000002ff1a7819 */ /* 0x000fc40000011403 */
[----:B------:R-:W-:Y:S02]  /*0410*/  CS2R R18, SRZ ;  /* 0x0000000000127805 */ /* 0x000fe4000001ff00 */
[----:B------:R-:W-:Y:S02]  /*0420*/  LOP3.LUT R3, R3, 0x1ffffffc, RZ, 0xc0, !PT ;  /* 0x1ffffffc03037812 */ /* 0x000fe400078ec0ff */
[----:B------:R-:W-:Y:S02]  /*0430*/  CS2R R16, SRZ ;  /* 0x0000000000107805 */ /* 0x000fe4000001ff00 */
[----:B------:R-:W-:Y:S02]  /*0440*/  ISETP.GE.AND P0, PT, R26, R5, PT ;  /* 0x000000051a00720c */ /* 0x000fe40003f06270 */
[----:B------:R-:W-:Y:S02]  /*0450*/  CS2R R22, SRZ ;  /* 0x0000000000167805 */ /* 0x000fe4000001ff00 */
[----:B------:R-:W-:-:S02]  /*0460*/  IADD3 R3, -R3, R28, RZ ;  /* 0x0000001c03037210 */ /* 0x000fc40007ffe1ff */
[----:B------:R-:W-:Y:S02]  /*0470*/  CS2R R20, SRZ ;  /* 0x0000000000147805 */ /* 0x000fe4000001ff00 */
[----:B------:R-:W-:Y:S02]  /*0480*/  CS2R R6, SRZ ;  /* 0x0000000000067805 */ /* 0x000fe4000001ff00 */
[----:B------:R-:W-:Y:S02]  /*0490*/  CS2R R4, SRZ ;  /* 0x0000000000047805 */ /* 0x000fe4000001ff00 */
[----:B------:R-:W-:Y:S02]  /*04a0*/  SHF.L.U32 R2, R3, 0x3, RZ ;  /* 0x0000000303027819 */ /* 0x000fe400000006ff */
[----:B------:R-:W-:Y:S02]  /*04b0*/  SHF.R.S32.HI R25, RZ, 0x1f, R26 ;  /* 0x0000001fff197819 */ /* 0x000fe4000001141a */
[----:B------:R-:W-:-:S02]  /*04c0*/  IADD3 R24, R2, 0x20, RZ ;  /* 0x0000002002187810 */ /* 0x000fc40007ffe0ff */
[----:B------:R-:W-:Y:S01]  /*04d0*/  SHF.R.S32.HI R3, RZ, 0x1f, R2 ;  /* 0x0000001fff037819 */ /* 0x000fe20000011402 */
[----:B------:R-:W-:Y:S06]  /*04e0*/  @P0 BRA `(.L_x_751) ;  /* 0x0000000000680947 */ /* 0x000fec0003800000 */
[----:B------:R-:W0:Y:S01]  /*04f0*/  LDC.64 R8, c[0x0][0x420] ;  /* 0x00010800ff087b82 */ /* 0x000e220000000a00 */
[----:B------:R-:W-:Y:S01]  /*0500*/  IADD3 R29, R2, 0x40, RZ ;  /* 0x00000040021d7810 */ /* 0x000fe20007ffe0ff */
[----:B------:R-:W-:Y:S01]  /*0510*/  ULDC UR10, c[0x0][0x2d0] ;  /* 0x0000b400000a7ab9 */ /* 0x000fe20000000800 */
[----:B------:R-:W-:Y:S01]  /*0520*/  ULDC.64 UR12, c[0x0][0x3e0] ;  /* 0x0000f800000c7ab9 */ /* 0x000fe20000000a00 */
[----:B------:R-:W-:Y:S02]  /*0530*/  ISETP.GE.AND P2, PT, R24, UR10, PT ;  /* 0x0000000a18007c0c */ /* 0x000fe4000bf46270 */
[----:B------:R-:W-:Y:S02]  /*0540*/  ISETP.GE.AND P3, PT, R29, UR10, PT ;  /* 0x0000000a1d007c0c */ /* 0x000fe4000bf66270 */
[----:B------:R-:W1:Y:S01]  /*0550*/  LDC.64 R30, c[0x0][0x428] ;  /* 0x00010a00ff1e7b82 */ /* 0x000e620000000a00 */
[----:B0-----:R-:W-:-:S04]  /*0560*/  IMAD.WIDE.U32 R34, R8, UR4, R2 ;  /* 0x0000000408227c25 */ /* 0x001fc8000f8e0002 */
[----:B------:R-:W-:Y:S01]  /*0570*/  IMAD R32, R8, UR8, RZ ;  /* 0x0000000808207c24 */ /* 0x000fe2000f8e02ff */
[----:B------:R-:W-:-:S03]  /*0580*/  IADD3 R12, P1, R12, R34, RZ ;  /* 0x000000220c0c7210 */ /* 0x000fc60007f3e0ff */
[----:B------:R-:W-:Y:S02]  /*0590*/  IMAD R13, R9, UR4, R32 ;  /* 0x00000004090d7c24 */ /* 0x000fe4000f8e0220 */
[----:B-1----:R-:W-:-:S03]  /*05a0*/  IMAD R32, R30, UR9, RZ ;  /* 0x000000091e207c24 */ /* 0x002fc6000f8e02ff */
[----:B------:R-:W-:Y:S01]  /*05b0*/  IADD3.X R13, R0, R35, R13, P1, !PT ;  /* 0x00000023000d7210 */ /* 0x000fe20000ffe40d */
[----:B------:R-:W-:Y:S01]  /*05c0*/  IMAD R31, R31, UR5, R32 ;  /* 0x000000051f1f7c24 */ /* 0x000fe2000f8e0220 */
[----:B------:R-:W-:Y:S01]  /*05d0*/  ISETP.GE.AND P1, PT, R2, UR10, PT ;  /* 0x0000000a02007c0c */ /* 0x000fe2000bf26270 */
[----:B------:R-:W-:Y:S02]  /*05e0*/  IMAD R0, R25, R8, RZ ;  /* 0x0000000819007224 */ /* 0x000fe400078e02ff */
[----:B------:R-:W-:-:S04]  /*05f0*/  IMAD.WIDE.U32 R12, R30, UR5, R12 ;  /* 0x000000051e0c7c25 */ /* 0x000fc8000f8e000c */
[----:B------:R-:W-:Y:S01]  /*0600*/  IMAD R15, R26, R9, R0 ;  /* 0x000000091a0f7224 */ /* 0x000fe200078e0200 */
[----:B------:R-:W-:-:S03]  /*0610*/  IADD3 R13, R13, R31, RZ ;  /* 0x0000001f0d0d7210 */ /* 0x000fc60007ffe0ff */
[----:B------:R-:W-:-:S05]  /*0620*/  IMAD.WIDE.U32 R8, R26, R8, R12 ;  /* 0x000000081a087225 */ /* 0x000fca00078e000c */
[----:B------:R-:W-:Y:S02]  /*0630*/  IADD3 R9, R9, R15, RZ ;  /* 0x0000000f09097210 */ /* 0x000fe40007ffe0ff */
[----:B------:R-:W-:-:S04]  /*0640*/  LEA R12, P4, R8, UR12, 0x1 ;  /* 0x0000000c080c7c11 */ /* 0x000fc8000f8808ff */
[----:B------:R-:W-:-:S05]  /*0650*/  LEA.HI.X R13, R8, UR13, R9, 0x1, P4 ;  /* 0x0000000d080d7c11 */ /* 0x000fca000a0f0c09 */
[----:B------:R0:W5:Y:S04]  /*0660*/  @!P1 LDG.E.128 R20, desc[UR6][R12.64] ;  /* 0x000000060c149981 */ /* 0x000168000c1e1d00 */
[----:B------:R0:W5:Y:S04]  /*0670*/  @!P2 LDG.E.128 R16, desc[UR6][R12.64+0x40] ;  /* 0x000040060c10a981 */ /* 0x000168000c1e1d00 */
[----:B------:R0:W5:Y:S02]  /*0680*/  @!P3 LDG.E.128 R4, desc[UR6][R12.64+0x80] ;  /* 0x000080060c04b981 */ /* 0x000164000c1e1d00 */
.L_x_751:
[----:B------:R-:W-:Y:S05]  /*0690*/  BSYNC B0 ;  /* 0x0000000000007941 */ /* 0x000fea0003800000 */
.L_x_750:
[----:B------:R-:W-:Y:S01]  /*06a0*/  BSSY B0, `(.L_x_752) ;  /* 0x000002c000007945 */ /* 0x000fe20003800000 */
[----:B------:R-:W-:Y:S01]  /*06b0*/  HFMA2.MMA R15, -RZ, RZ, 0, 0 ;  /* 0x00000000ff0f7435 */ /* 0x000fe200000001ff */
[----:B-----5:R-:W-:Y:S02]  /*06c0*/  MOV R0, R18 ;  /* 0x0000001200007202 */ /* 0x020fe40000000f00 */
[----:B------:R-:W-:Y:S02]  /*06d0*/  CS2R R8, SRZ ;  /* 0x0000000000087805 */ /* 0x000fe4000001ff00 */
[----:B------:R-:W-:Y:S02]  /*06e0*/  MOV R32, R19 ;  /* 0x0000001300207202 */ /* 0x000fe40000000f00 */
[----:B------:R-:W-:Y:S02]  /*06f0*/  CS2R R18, SRZ ;  /* 0x0000000000127805 */ /* 0x000fe4000001ff00 */
[----:B------:R-:W-:-:S02]  /*0700*/  MOV R29, R16 ;  /* 0x00000010001d7202 */ /* 0x000fc40000000f00 */
[----:B0-----:R-:W-:Y:S02]  /*0710*/  CS2R R12, SRZ ;  /* 0x00000000000c7805 */ /* 0x001fe4000001ff00 */
[----:B------:R-:W-:Y:S02]  /*0720*/  MOV R34, R17 ;  /* 0x0000001100227202 */ /* 0x000fe40000000f00 */
[----:B------:R-:W-:Y:S02]  /*0730*/  CS2R R16, SRZ ;  /* 0x0000000000107805 */ /* 0x000fe4000001ff00 */
[----:B------:R-:W-:Y:S02]  /*0740*/  MOV R35, R22 ;  /* 0x0000001600237202 */ /* 0x000fe40000000f00 */
[----:B------:R-:W-:Y:S02]  /*0750*/  MOV R37, R23 ;  /* 0x0000001700257202 */ /* 0x000fe40000000f00 */
[----:B------:R-:W-:-:S02]  /*0760*/  MOV R36, R20 ;  /* 0x0000001400247202 */ /* 0x000fc40000000f00 */
[----:B------:R-:W-:Y:S02]  /*0770*/  MOV R38, R21 ;  /* 0x0000001500267202 */ /* 0x000fe40000000f00 */
[----:B------:R-:W-:Y:S01]  /*0780*/  IADD3 R39, R39, UR4, RZ ;  /* 0x0000000427277c10 */ /* 0x000fe2000fffe0ff */
[----:B------:R-:W-:Y:S06]  /*0790*/  @P0 BRA `(.L_x_753) ;  /* 0x0000000000700947 */ /* 0x000fec0003800000 */
[----:B------:R-:W0:Y:S01]  /*07a0*/  LDC.64 R20, c[0x0][0x298] ;  /* 0x0000a600ff147b82 */ /* 0x000e220000000a00 */
[----:B------:R-:W-:Y:S01]  /*07b0*/  MOV R30, R2 ;  /* 0x00000002001e7202 */ /* 0x000fe20000000f00 */
[----:B------:R-:W-:Y:S01]  /*07c0*/  ULDC UR10, c[0x0][0x2d0] ;  /* 0x0000b400000a7ab9 */ /* 0x000fe20000000800 */
[----:B------:R-:W-:Y:S02]  /*07d0*/  MOV R31, R3 ;  /* 0x00000003001f7202 */ /* 0x000fe40000000f00 */
[----:B------:R-:W-:Y:S02]  /*07e0*/  ISETP.GE.AND P1, PT, R2, UR10, PT ;  /* 0x0000000a02007c0c */ /* 0x000fe4000bf26270 */
[----:B------:R-:W-:Y:S01]  /*07f0*/  ISETP.GE.AND P2, PT, R24, UR10, PT ;  /* 0x0000000a18007c0c */ /* 0x000fe2000bf46270 */
[----:B------:R-:W1:Y:S01]  /*0800*/  LDC.64 R22, c[0x0][0x2a0] ;  /* 0x0000a800ff167b82 */ /* 0x000e620000000a00 */
[----:B0-----:R-:W-:-:S04]  /*0810*/  IMAD.WIDE.U32 R30, R20, UR4, R30 ;  /* 0x00000004141e7c25 */ /* 0x001fc8000f8e001e */
[----:B------:R-:W-:Y:S01]  /*0820*/  IMAD R40, R20, UR8, RZ ;  /* 0x0000000814287c24 */ /* 0x000fe2000f8e02ff */
[----:B------:R-:W-:Y:S01]  /*0830*/  IADD3 R30, P0, R33, R30, RZ ;  /* 0x0000001e211e7210 */ /* 0x000fe20007f1e0ff */
[----:B------:R-:W-:Y:S02]  /*0840*/  IMAD R25, R25, R20, RZ ;  /* 0x0000001419197224 */ /* 0x000fe400078e02ff */
[----:B------:R-:W-:Y:S02]  /*0850*/  IMAD R40, R21, UR4, R40 ;  /* 0x0000000415287c24 */ /* 0x000fe4000f8e0228 */
[----:B------:R-:W-:-:S03]  /*0860*/  IMAD R3, R26, R21, R25 ;  /* 0x000000151a037224 */ /* 0x000fc600078e0219 */
[----:B------:R-:W-:Y:S01]  /*0870*/  IADD3.X R31, R27, R31, R40, P0, !PT ;  /* 0x0000001f1b1f7210 */ /* 0x000fe200007fe428 */
[----:B-1----:R-:W-:-:S04]  /*0880*/  IMAD R40, R22, UR9, RZ ;  /* 0x0000000916287c24 */ /* 0x002fc8000f8e02ff */
[----:B------:R-:W-:Y:S02]  /*0890*/  IMAD R23, R23, UR5, R40 ;  /* 0x0000000517177c24 */ /* 0x000fe4000f8e0228 */
[----:B------:R-:W-:Y:S01]  /*08a0*/  IMAD.WIDE.U32 R30, R22, UR5, R30 ;  /* 0x00000005161e7c25 */ /* 0x000fe2000f8e001e */
[----:B------:R-:W-:-:S04]  /*08b0*/  IADD3 R22, R2, 0x40, RZ ;  /* 0x0000004002167810 */ /* 0x000fc80007ffe0ff */
[----:B------:R-:W-:Y:S02]  /*08c0*/  IADD3 R31, R31, R23, RZ ;  /* 0x000000171f1f7210 */ /* 0x000fe40007ffe0ff */
[----:B------:R-:W-:Y:S01]  /*08d0*/  ISETP.GE.AND P3, PT, R22, UR10, PT ;  /* 0x0000000a16007c0c */ /* 0x000fe2000bf66270 */
[----:B------:R-:W-:Y:S01]  /*08e0*/  ULDC.64 UR10, c[0x0][0x280] ;  /* 0x0000a000000a7ab9 */ /* 0x000fe20000000a00 */
[----:B------:R-:W-:-:S05]  /*08f0*/  IMAD.WIDE.U32 R20, R26, R20, R30 ;  /* 0x000000141a147225 */ /* 0x000fca00078e001e */
[----:B------:R-:W-:Y:S02]  /*0900*/  IADD3 R3, R21, R3, RZ ;  /* 0x0000000315037210 */ /* 0x000fe40007ffe0ff */
[----:B------:R-:W-:-:S04]  /*0910*/  LEA R2, P0, R20, UR10, 0x1 ;  /* 0x0000000a14027c11 */ /* 0x000fc8000f8008ff */
[----:B------:R-:W-:-:S05]  /*0920*/  LEA.HI.X R3, R20, UR11, R3, 0x1, P0 ;  /* 0x0000000b14037c11 */ /* 0x000fca00080f0c03 */
[----:B------:R0:W5:Y:S04]  /*0930*/  @!P1 LDG.E.128 R16, desc[UR6][R2.64] ;  /* 0x0000000602109981 */ /* 0x000168000c1e1d00 */
[----:B------:R0:W5:Y:S04]  /*0940*/  @!P2 LDG.E.128 R8, desc[UR6][R2.64+0x40] ;  /* 0x000040060208a981 */ /* 0x000168000c1e1d00 */
[----:B------:R0:W5:Y:S02]  /*0950*/  @!P3 LDG.E.128 R12, desc[UR6][R2.64+0x80] ;  /* 0x00008006020cb981 */ /* 0x000164000c1e1d00 */
.L_x_753:
[----:B------:R-:W-:Y:S05]  /*0960*/  BSYNC B0 ;  /* 0x0000000000007941 */ /* 0x000fea0003800000 */
.L_x_752:
[----:B0-----:R-:W-:Y:S01]  /*0970*/  HADD2.F32 R2, -RZ, R36.H1_H1 ;  /* 0x30000024ff027230 */ /* 0x001fe20000004100 */
[----:B-----5:R-:W-:Y:S01]  /*0980*/  MOV R20, R17 ;  /* 0x0000001100147202 */ /* 0x020fe20000000f00 */
[----:B------:R-:W-:Y:S01]  /*0990*/  HADD2.F32 R21, -RZ, R16.H1_H1 ;  /* 0x30000010ff157230 */ /* 0x000fe20000004100 */
[----:B------:R-:W-:Y:S01]  /*09a0*/  LOP3.LUT P0, RZ, R28, 0x3, RZ, 0xc0, !PT ;  /* 0x000000031cff7812 */ /* 0x000fe2000780c0ff */
[----:B------:R-:W-:Y:S01]  /*09b0*/  HADD2.F32 R36, -RZ, R36.H0_H0 ;  /* 0x20000024ff247230 */ /* 0x000fe20000004100 */
[----:B------:R-:W-:Y:S01]  /*09c0*/  ULDC UR10, c[0x0][0x384] ;  /* 0x0000e100000a7ab9 */ /* 0x000fe20000000800 */
[----:B------:R-:W-:Y:S02]  /*09d0*/  HADD2.F32 R3, -RZ, R16.H0_H0 ;  /* 0x20000010ff037230 */ /* 0x000fe40000004100 */
[----:B------:R-:W-:Y:S01]  /*09e0*/  FMUL.FTZ R21, R2, R21 ;  /* 0x0000001502157220 */ /* 0x000fe20000410000 */
[----:B------:R-:W-:Y:S02]  /*09f0*/  HADD2.F32 R2, -RZ, R38.H0_H0 ;  /* 0x20000026ff027230 */ /* 0x000fe40000004100 */
[----:B------:R-:W-:-:S02]  /*0a00*/  HADD2.F32 R17, -RZ, R20.H0_H0 ;  /* 0x20000014ff117230 */ /* 0x000fc40000004100 */
[----:B------:R-:W-:Y:S01]  /*0a10*/  FFMA.FTZ R21, R36, R3, R21 ;  /* 0x0000000324157223 */ /* 0x000fe20000010015 */
[----:B------:R-:W-:Y:S02]  /*0a20*/  HADD2.F32 R38, -RZ, R38.H1_H1 ;  /* 0x30000026ff267230 */ /* 0x000fe40000004100 */
[----:B------:R-:W-:Y:S02]  /*0a30*/  HADD2.F32 R3, -RZ, R20.H1_H1 ;  /* 0x30000014ff037230 */ /* 0x000fe40000004100 */
[----:B------:R-:W-:Y:S01]  /*0a40*/  FFMA.FTZ R21, R2, R17, R21 ;  /* 0x0000001102157223 */ /* 0x000fe20000010015 */
[--C-:B------:R-:W-:Y:S02]  /*0a50*/  HADD2.F32 R2, -RZ, R35.reuse.H0_H0 ;  /* 0x20000023ff027230 */ /* 0x100fe40000004100 */
[----:B------:R-:W-:Y:S02]  /*0a60*/  HADD2.F32 R17, -RZ, R18.H0_H0 ;  /* 0x20000012ff117230 */ /* 0x000fe40000004100 */
[----:B------:R-:W-:Y:S01]  /*0a70*/  FFMA.FTZ R3, R38, R3, R21 ;  /* 0x0000000326037223 */ /* 0x000fe20000010015 */
[----:B------:R-:W-:-:S02]  /*0a80*/  HADD2.F32 R35, -RZ, R35.H1_H1 ;  /* 0x30000023ff237230 */ /* 0x000fc40000004100 */
[----:B------:R-:W-:Y:S02]  /*0a90*/  HADD2.F32 R16, -RZ, R18.H1_H1 ;  /* 0x30000012ff107230 */ /* 0x000fe40000004100 */
[----:B------:R-:W-:Y:S01]  /*0aa0*/  FFMA.FTZ R18, R2, R17, R3 ;  /* 0x0000001102127223 */ /* 0x000fe20000010003 */
[----:B------:R-:W-:Y:S01]  /*0ab0*/  HADD2.F32 R2, -RZ, R37.H0_H0 ;  /* 0x20000025ff027230 */ /* 0x000fe20000004100 */
[----:B------:R-:W-:Y:S01]  /*0ac0*/  MOV R17, R8 ;  /* 0x0000000800117202 */ /* 0x000fe20000000f00 */
[----:B------:R-:W-:Y:S02]  /*0ad0*/  HADD2.F32 R3, -RZ, R19.H0_H0 ;  /* 0x20000013ff037230 */ /* 0x000fe40000004100 */
[----:B------:R-:W-:Y:S01]  /*0ae0*/  FFMA.FTZ R35, R35, R16, R18 ;  /* 0x0000001023237223 */ /* 0x000fe20000010012 */
[----:B------:R-:W-:Y:S02]  /*0af0*/  HADD2.F32 R37, -RZ, R37.H1_H1 ;  /* 0x30000025ff257230 */ /* 0x000fe40000004100 */
[----:B------:R-:W-:-:S02]  /*0b00*/  HADD2.F32 R8, -RZ, R19.H1_H1 ;  /* 0x30000013ff087230 */ /* 0x000fc40000004100 */
[----:B------:R-:W-:Y:S01]  /*0b10*/  FFMA.FTZ R16, R2, R3, R35 ;  /* 0x0000000302107223 */ /* 0x000fe20000010023 */
[----:B------:R-:W-:Y:S02]  /*0b20*/  HADD2.F32 R2, -RZ, R29.H0_H0 ;  /* 0x2000001dff027230 */ /* 0x000fe40000004100 */
[----:B------:R-:W-:Y:S02]  /*0b30*/  HADD2.F32 R3, -RZ, R17.H0_H0 ;  /* 0x20000011ff037230 */ /* 0x000fe40000004100 */
[----:B------:R-:W-:Y:S01]  /*0b40*/  FFMA.FTZ R37, R37, R8, R16 ;  /* 0x0000000825257223 */ /* 0x000fe20000010010 */
[----:B------:R-:W-:Y:S02]  /*0b50*/  HADD2.F32 R29, -RZ, R29.H1_H1 ;  /* 0x3000001dff1d7230 */ /* 0x000fe40000004100 */
[----:B------:R-:W-:Y:S02]  /*0b60*/  HADD2.F32 R8, -RZ, R17.H1_H1 ;  /* 0x30000011ff087230 */ /* 0x000fe40000004100 */
[----:B------:R-:W-:Y:S01]  /*0b70*/  FFMA.FTZ R16, R2, R3, R37 ;  /* 0x0000000302107223 */ /* 0x000fe20000010025 */
[----:B------:R-:W-:-:S02]  /*0b80*/  HADD2.F32 R2, -RZ, R34.H0_H0 ;  /* 0x20000022ff027230 */ /* 0x000fc40000004100 */
[--C-:B------:R-:W-:Y:S02]  /*0b90*/  HADD2.F32 R3, -RZ, R9.reuse.H0_H0 ;  /* 0x20000009ff037230 */ /* 0x100fe40000004100 */
[----:B------:R-:W-:Y:S01]  /*0ba0*/  FFMA.FTZ R29, R29, R8, R16 ;  /* 0x000000081d1d7223 */ /* 0x000fe20000010010 */
[----:B------:R-:W-:Y:S02]  /*0bb0*/  HADD2.F32 R34, -RZ, R34.H1_H1 ;  /* 0x30000022ff227230 */ /* 0x000fe40000004100 */
[----:B------:R-:W-:Y:S02]  /*0bc0*/  HADD2.F32 R9, -RZ, R9.H1_H1 ;  /* 0x30000009ff097230 */ /* 0x000fe40000004100 */
[----:B------:R-:W-:Y:S01]  /*0bd0*/  FFMA.FTZ R29, R2, R3, R29 ;  /* 0x00000003021d7223 */ /* 0x000fe2000001001d */
        /* <DEDUP_REMOVED lines=12> */
[----:B------:R-:W-:Y:S02]  /*0ca0*/  HADD2.F32 R0, -RZ, R4.H0_H0 ;  /* 0x20000004ff007230 */ /* 0x000fe40000004100 */
        /* <DEDUP_REMOVED lines=12> */
[----:B------:R-:W-:Y:S02]  /*0d70*/  HADD2.F32 R3, -RZ, R14.H0_H0 ;  /* 0x2000000eff037230 */ /* 0x000fe40000004100 */
[----:B------:R-:W-:Y:S01]  /*0d80*/  FFMA.FTZ R9, R5, R2, R4 ;  /* 0x0000000205097223 */ /* 0x000fe20000010004 */
[----:B------:R-:W-:Y:S01]  /*0d90*/  HADD2.F32 R6, -RZ, R6.H1_H1 ;  /* 0x30000006ff067230 */ /* 0x000fe20000004100 */
[----:B------:R-:W-:Y:S01]  /*0da0*/  SHF.R.S32.HI R4, RZ, 0x1f, R39 ;  /* 0x0000001fff047819 */ /* 0x000fe20000011427 */
[----:B------:R-:W-:Y:S02]  /*0db0*/  HADD2.F32 R5, -RZ, R14.H1_H1 ;  /* 0x3000000eff057230 */ /* 0x000fe40000004100 */
[----:B------:R-:W-:Y:S01]  /*0dc0*/  FFMA.FTZ R9, R0, R3, R9 ;  /* 0x0000000300097223 */ /* 0x000fe20000010009 */
[----:B------:R-:W-:Y:S02]  /*0dd0*/  HADD2.F32 R0, -RZ, R7.H0_H0 ;  /* 0x20000007ff007230 */ /* 0x000fe40000004100 */
[----:B------:R-:W-:-:S02]  /*0de0*/  HADD2.F32 R3, -RZ, R15.H0_H0 ;  /* 0x2000000fff037230 */ /* 0x000fc40000004100 */
[----:B------:R-:W-:Y:S01]  /*0df0*/  FFMA.FTZ R5, R6, R5, R9 ;  /* 0x0000000506057223 */ /* 0x000fe20000010009 */
[----:B------:R-:W-:Y:S02]  /*0e00*/  HADD2.F32 R7, -RZ, R7.H1_H1 ;  /* 0x30000007ff077230 */ /* 0x000fe40000004100 */
[----:B------:R-:W-:Y:S02]  /*0e10*/  HADD2.F32 R2, -RZ, R15.H1_H1 ;  /* 0x3000000fff027230 */ /* 0x000fe40000004100 */
[----:B------:R-:W-:-:S04]  /*0e20*/  FFMA.FTZ R0, R0, R3, R5 ;  /* 0x0000000300007223 */ /* 0x000fc80000010005 */
[----:B------:R-:W-:-:S05]  /*0e30*/  FFMA.FTZ R0, R7, R2, R0 ;  /* 0x0000000207007223 */ /* 0x000fca0000010000 */
[----:B------:R-:W0:Y:S02]  /*0e40*/  SHFL.BFLY PT, R3, R0, 0x2, 0x1f ;  /* 0x0c401f0000037f89 */ /* 0x000e2400000e0000 */
[----:B0-----:R-:W-:-:S05]  /*0e50*/  FADD.FTZ R3, R0, R3 ;  /* 0x0000000300037221 */ /* 0x001fca0000010000 */
[----:B------:R-:W0:Y:S02]  /*0e60*/  SHFL.BFLY PT, R2, R3, 0x1, 0x1f ;  /* 0x0c201f0003027f89 */ /* 0x000e2400000e0000 */
[----:B0-----:R-:W-:-:S04]  /*0e70*/  FADD.FTZ R2, R3, R2 ;  /* 0x0000000203027221 */ /* 0x001fc80000010000 */
[----:B------:R-:W-:Y:S01]  /*0e80*/  FMUL.FTZ R5, R2, UR10 ;  /* 0x0000000a02057c20 */ /* 0x000fe20008410000 */
[----:B------:R-:W-:Y:S06]  /*0e90*/  @P0 EXIT ;  /* 0x000000000000094d */ /* 0x000fec0003800000 */
[----:B------:R-:W-:Y:S01]  /*0ea0*/  LEA.HI R28, P0, R28, R39, RZ, 0x1e ;  /* 0x000000271c1c7211 */ /* 0x000fe2000781f0ff */
[----:B------:R-:W-:-:S03]  /*0eb0*/  ULDC.64 UR4, c[0x0][0x478] ;  /* 0x00011e0000047ab9 */ /* 0x000fc60000000a00 */
[----:B------:R-:W-:Y:S02]  /*0ec0*/  IADD3.X R3, RZ, R4, RZ, P0, !PT ;  /* 0x00000004ff037210 */ /* 0x000fe400007fe4ff */
[----:B------:R-:W-:-:S04]  /*0ed0*/  LEA R2, P0, R28, UR4, 0x2 ;  /* 0x000000041c027c11 */ /* 0x000fc8000f8010ff */
[----:B------:R-:W-:-:S05]  /*0ee0*/  LEA.HI.X R3, R28, UR5, R3, 0x2, P0 ;  /* 0x000000051c037c11 */ /* 0x000fca00080f1403 */
[----:B------:R-:W-:Y:S01]  /*0ef0*/  STG.E desc[UR6][R2.64], R5 ;  /* 0x0000000502007986 */ /* 0x000fe2000c101906 */
[----:B------:R-:W-:Y:S05]  /*0f00*/  EXIT ;  /* 0x000000000000794d */ /* 0x000fea0003800000 */
.L_x_754:
        /* <DEDUP_REMOVED lines=15> */
.L_x_1300:


//--------------------- .text._ZN5flash25flash_bwd_dot_do_o_kernelILb1E23Flash_bwd_kernel_traitsILi96ELi64ELi128ELi8ELi2ELi4ELi4ELb1ELb0EN7cutlass6half_tE19Flash_kernel_traitsILi96ELi64ELi128ELi8ES3_EEEEvNS_16Flash_bwd_paramsE --------------------------
	.section	.text._ZN5flash25flash_bwd_dot_do_o_kernelILb1E23Flash_bwd_kernel_traitsILi96ELi64ELi128ELi8ELi2ELi4ELi4ELb1ELb0EN7cutlass6half_tE19Flash_kernel_traitsILi96ELi64ELi128ELi8ES3_EEEEvNS_16Flash_bwd_paramsE,"ax",@progbits
	.align	128
        .global         _ZN5flash25flash_bwd_dot_do_o_kernelILb1E23Flash_bwd_kernel_traitsILi96ELi64ELi128ELi8ELi2ELi4ELi4ELb1ELb0EN7cutlass6half_tE19Flash_kernel_traitsILi96ELi64ELi128ELi8ES3_EEEEvNS_16Flash_bwd_paramsE
        .type           _ZN5flash25flash_bwd_dot_do_o_kernelILb1E23Flash_bwd_kernel_traitsILi96ELi64ELi128ELi8ELi2ELi4ELi4ELb1ELb0EN7cutlass6half_tE19Flash_kernel_traitsILi96ELi64ELi128ELi8ES3_EEEEvNS_16Flash_bwd_paramsE,@function
        .size           _ZN5flash25flash_bwd_dot_do_o_kernelILb1E23Flash_bwd_kernel_traitsILi96ELi64ELi128ELi8ELi2ELi4ELi4ELb1ELb0EN7cutlass6half_tE19Flash_kernel_traitsILi96ELi64ELi128ELi8ES3_EEEEvNS_16Flash_bwd_paramsE,(.L_x_1301 - _ZN5flash25flash_bwd_dot_do_o_kernelILb1E23Flash_bwd_kernel_traitsILi96ELi64ELi128ELi8ELi2ELi4ELi4ELb1ELb0EN7cutlass6half_tE19Flash_kernel_traitsILi96ELi64ELi128ELi8ES3_EEEEvNS_16Flash_bwd_paramsE)
        .other          _ZN5flash25flash_bwd_dot_do_o_kernelILb1E23Flash_bwd_kernel_traitsILi96ELi64ELi128ELi8ELi2ELi4ELi4ELb1ELb0EN7cutlass6half_tE19Flash_kernel_traitsILi96ELi64ELi128ELi8ES3_EEEEvNS_16Flash_bwd_paramsE,@"STO_CUDA_ENTRY STV_DEFAULT"
_ZN5flash25flash_bwd_dot_do_o_kernelILb1E23Flash_bwd_kernel_traitsILi96ELi64ELi128ELi8ELi2ELi4ELi4ELb1ELb0EN7cutlass6half_tE19Flash_kernel_traitsILi96ELi64ELi128ELi8ES3_EEEEvNS_16Flash_bwd_paramsE:
.text._ZN5flash25flash_bwd_dot_do_o_kernelILb1E23Flash_bwd_kernel_traitsILi96ELi64ELi128ELi8ELi2ELi4ELi4ELb1ELb0EN7cutlass6half_tE19Flash_kernel_traitsILi96ELi64ELi128ELi8ES3_EEEEvNS_16Flash_bwd_paramsE:
[----:B------:R-:W-:Y:S01]  /*0000*/  LDC R1, c[0x0][0x28] ;  /* 0x00000a00ff017b82 */ /* 0x000fe20000000800 */
[----:B------:R-:W0:Y:S07]  /*0010*/  S2R R3, SR_CTAID.Y ;  /* 0x0000000000037919 */ /* 0x000e2e0000002600 */
[----:B------:R-:W0:Y:S01]  /*0020*/  LDC.64 R4, c[0x0][0x2f0] ;  /* 0x0000bc00ff047b82 */ /* 0x000e220000000a00 */
[----:B------:R-:W-:Y:S01]  /*0030*/  ULDC.64 UR4, c[0x0][0x2f0] ;  /* 0x0000bc0000047ab9 */ /* 0x000fe20000000a00 */
[----:B------:R-:W-:-:S02]  /*0040*/  MOV R0, 0xffffffff ;  /* 0xffffffff00007802 */ /* 0x000fc40000000f00 */
[----:B------:R-:W-:-:S04]  /*0050*/  ISETP.NE.U32.AND P0, PT, RZ, UR4, PT ;  /* 0x00000004ff007c0c */ /* 0x000fc8000bf05070 */
[----:B------:R-:W-:Y:S01]  /*0060*/  ISETP.NE.AND.EX P0, PT, RZ, UR5, PT, P0 ;  /* 0x00000005ff007c0c */ /* 0x000fe2000bf05300 */
[----:B------:R-:W-:Y:S01]  /*0070*/  ULDC.64 UR4, c[0x0][0x208] ;  /* 0x0000820000047ab9 */ /* 0x000fe20000000a00 */
[----:B0-----:R-:W-:-:S11]  /*0080*/  IMAD.WIDE R4, R3, 0x4, R4 ;  /* 0x0000000403047825 */ /* 0x001fd600078e0204 */
[----:B------:R-:W2:Y:S04]  /*0090*/  @P0 LDG.E R0, desc[UR4][R4.64] ;  /* 0x0000000404000981 */ /* 0x000ea8000c1e1900 */
[----:B------:R-:W2:Y:S01]  /*00a0*/  @P0 LDG.E R7, desc[UR4][R4.64+0x4] ;  /* 0x0000040404070981 */ /* 0x000ea2000c1e1900 */
[----:B------:R-:W0:Y:S02]  /*00b0*/  S2R R29, SR_CTAID.X ;  /* 0x00000000001d7919 */ /* 0x000e240000002500 */
[----:B0-----:R-:W-:Y:S02]  /*00c0*/  SHF.L.U32 R29, R29, 0x6, RZ ;  /* 0x000000061d1d7819 */ /* 0x001fe400000006ff */
[----:B--2---:R-:W-:-:S06]  /*00d0*/  @P0 IADD3 R14, R7, -R0, RZ ;  /* 0x80000000070e0210 */ /* 0x004fcc0007ffe0ff */
[----:B------:R-:W0:Y:S02]  /*00e0*/  @!P0 LDC R14, c[0x0][0x2c4] ;  /* 0x0000b100ff0e8b82 */ /* 0x000e240000000800 */
[----:B0-----:R-:W-:-:S13]  /*00f0*/  ISETP.GT.AND P1, PT, R14, R29, PT ;  /* 0x0000001d0e00720c */ /* 0x001fda0003f24270 */
[----:B------:R-:W-:Y:S05]  /*0100*/  @!P1 EXIT ;  /* 0x000000000000994d */ /* 0x000fea0003800000 */
[----:B------:R-:W-:Y:S01]  /*0110*/  ISETP.NE.AND P1, PT, R0, -0x1, PT ;  /* 0xffffffff0000780c */ /* 0x000fe20003f25270 */
[----:B------:R-:W0:Y:S01]  /*0120*/  LDC R42, c[0x0][0x2d4] ;  /* 0x0000b500ff2a7b82 */ /* 0x000e220000000800 */
[----:B------:R-:W-:Y:S01]  /*0130*/  IMAD.WIDE R4, R3, 0x80, RZ ;  /* 0x0000008003047825 */ /* 0x000fe200078e02ff */
[----:B------:R-:W1:Y:S01]  /*0140*/  S2R R12, SR_TID.X ;  /* 0x00000000000c7919 */ /* 0x000e620000002100 */
[----:B------:R-:W-:Y:S01]  /*0150*/  HFMA2.MMA R27, -RZ, RZ, 0, 0 ;  /* 0x00000000ff1b7435 */ /* 0x000fe200000001ff */
[----:B------:R-:W-:Y:S02]  /*0160*/  SHF.R.S32.HI R40, RZ, 0x1f, R29 ;  /* 0x0000001fff287819 */ /* 0x000fe4000001141d */
[----:B------:R-:W-:Y:S01]  /*0170*/  SEL R16, R4, RZ, P0 ;  /* 0x000000ff04107207 */ /* 0x000fe20000000000 */
[----:B------:R-:W2:Y:S01]  /*0180*/  S2R R6, SR_CTAID.Z ;  /* 0x0000000000067919 */ /* 0x000ea20000002700 */
[----:B------:R-:W3:Y:S01]  /*0190*/  LDC R13, c[0x0][0x270] ;  /* 0x00009c00ff0d7b82 */ /* 0x000ee20000000800 */
[----:B------:R-:W-:-:S03]  /*01a0*/  SEL R17, R5, RZ, P0 ;  /* 0x000000ff05117207 */ /* 0x000fc60000000000 */
[----:B------:R-:W-:-:S04]  /*01b0*/  @!P1 SHF.R.S32.HI R7, RZ, 0x1f, R3 ;  /* 0x0000001fff079819 */ /* 0x000fc80000011403 */
[----:B------:R-:W4:Y:S08]  /*01c0*/  @!P1 LDC.64 R20, c[0x0][0x418] ;  /* 0x00010600ff149b82 */ /* 0x000f300000000a00 */
[----:B------:R-:W5:Y:S01]  /*01d0*/  @P1 LDC.64 R24, c[0x0][0x420] ;  /* 0x00010800ff181b82 */ /* 0x000f620000000a00 */
[----:B0-----:R-:W-:-:S07]  /*01e0*/  IMAD.WIDE R4, R3, R42, RZ ;  /* 0x0000002a03047225 */ /* 0x001fce00078e02ff */
[----:B------:R-:W0:Y:S01]  /*01f0*/  @P1 LDC.64 R10, c[0x0][0x298] ;  /* 0x0000a600ff0a1b82 */ /* 0x000e220000000a00 */
[----:B---3--:R-:W-:-:S07]  /*0200*/  IMAD R5, R5, R13, RZ ;  /* 0x0000000d05057224 */ /* 0x008fce00078e02ff */
[----:B------:R-:W3:Y:S01]  /*0210*/  LDC R15, c[0x0][0x2dc] ;  /* 0x0000b700ff0f7b82 */ /* 0x000ee20000000800 */
[-C--:B----4-:R-:W-:Y:S01]  /*0220*/  @!P1 IMAD R2, R7, R20.reuse, RZ ;  /* 0x0000001407029224 */ /* 0x090fe200078e02ff */
[----:B------:R-:W-:Y:S01]  /*0230*/  SHF.R.S32.HI R7, RZ, 0x1f, R13 ;  /* 0x0000001fff077819 */ /* 0x000fe2000001140d */
[----:B------:R-:W-:-:S04]  /*0240*/  @!P1 IMAD.WIDE.U32 R8, R3, R20, RZ ;  /* 0x0000001403089225 */ /* 0x000fc800078e00ff */
[----:B------:R-:W-:Y:S02]  /*0250*/  @!P1 IMAD R21, R3, R21, R2 ;  /* 0x0000001503159224 */ /* 0x000fe400078e0202 */
[----:B-----5:R-:W-:-:S04]  /*0260*/  @P1 IMAD.WIDE.U32 R18, R0, R24, RZ ;  /* 0x0000001800121225 */ /* 0x020fc800078e00ff */
[----:B------:R-:W-:Y:S01]  /*0270*/  @P1 IMAD R25, R0, R25, R19 ;  /* 0x0000001900191224 */ /* 0x000fe200078e0213 */
[----:B------:R-:W-:Y:S01]  /*0280*/  @!P1 IADD3 R25, R9, R21, RZ ;  /* 0x0000001509199210 */ /* 0x000fe20007ffe0ff */
[C---:B------:R-:W-:Y:S01]  /*0290*/  IMAD R19, R4.reuse, R7, R5 ;  /* 0x0000000704137224 */ /* 0x040fe200078e0205 */
[----:B------:R-:W-:Y:S01]  /*02a0*/  IADD3 R21, P0, R29, R16, RZ ;  /* 0x000000101d157210 */ /* 0x000fe20007f1e0ff */
[----:B------:R-:W-:Y:S01]  /*02b0*/  IMAD.WIDE.U32 R4, R4, R13, RZ ;  /* 0x0000000d04047225 */ /* 0x000fe200078e00ff */
[----:B------:R-:W-:-:S03]  /*02c0*/  @P1 MOV R2, R18 ;  /* 0x0000001200021202 */ /* 0x000fc60000000f00 */
[C---:B0-----:R-:W-:Y:S01]  /*02d0*/  @P1 IMAD.WIDE.U32 R34, R0.reuse, R10, RZ ;  /* 0x0000000a00221225 */ /* 0x041fe200078e00ff */
[----:B------:R-:W-:Y:S02]  /*02e0*/  IADD3 R16, R5, R19, RZ ;  /* 0x0000001305107210 */ /* 0x000fe40007ffe0ff */
[----:B---3--:R-:W-:Y:S01]  /*02f0*/  SHF.R.S32.HI R23, RZ, 0x1f, R15 ;  /* 0x0000001fff177819 */ /* 0x008fe2000001140f */
[----:B------:R-:W-:Y:S01]  /*0300*/  @P1 IMAD R7, R0, R11, R35 ;  /* 0x0000000b00071224 */ /* 0x000fe200078e0223 */
[----:B------:R-:W-:Y:S01]  /*0310*/  @P1 MOV R19, R0 ;  /* 0x0000000000131202 */ /* 0x000fe20000000f00 */
[----:B------:R-:W-:-:S04]  /*0320*/  IMAD.WIDE R10, R13, R15, RZ ;  /* 0x0000000f0d0a7225 */ /* 0x000fc800078e02ff */
[----:B------:R-:W-:Y:S01]  /*0330*/  IMAD R20, R16, R15, RZ ;  /* 0x0000000f10147224 */ /* 0x000fe200078e02ff */
[----:B-12---:R-:W-:Y:S06]  /*0340*/  @P1 BRA `(.L_x_755) ;  /* 0x00000000001c1947 */ /* 0x006fec0003800000 */
[----:B------:R-:W0:Y:S01]  /*0350*/  LDC.64 R18, c[0x0][0x290] ;  /* 0x0000a400ff127b82 */ /* 0x000e220000000a00 */
[----:B------:R-:W-:-:S05]  /*0360*/  SHF.R.S32.HI R7, RZ, 0x1f, R3 ;  /* 0x0000001fff077819 */ /* 0x000fca0000011403 */
[-C--:B0-----:R-:W-:Y:S02]  /*0370*/  IMAD R16, R7, R18.reuse, RZ ;  /* 0x0000001207107224 */ /* 0x081fe400078e02ff */
[----:B------:R-:W-:-:S04]  /*0380*/  IMAD.WIDE.U32 R34, R3, R18, RZ ;  /* 0x0000001203227225 */ /* 0x000fc800078e00ff */
[----:B------:R-:W-:Y:S01]  /*0390*/  IMAD R7, R3, R19, R16 ;  /* 0x0000001303077224 */ /* 0x000fe200078e0210 */
[----:B------:R-:W-:-:S04]  /*03a0*/  MOV R19, 0xffffffff ;  /* 0xffffffff00137802 */ /* 0x000fc80000000f00 */
[----:B------:R-:W-:-:S07]  /*03b0*/  IADD3 R7, R35, R7, RZ ;  /* 0x0000000723077210 */ /* 0x000fce0007ffe0ff */
.L_x_755:
[----:B------:R-:W-:Y:S01]  /*03c0*/  ULDC.U8 UR6, c[0x0][0x3d8] ;  /* 0x0000f60000067ab9 */ /* 0x000fe20000000000 */
[----:B------:R-:W-:Y:S01]  /*03d0*/  IADD3.X R17, R40, R17, RZ, P0, !PT ;  /* 0x0000001128117210 */ /* 0x000fe200007fe4ff */
[----:B------:R-:W-:Y:S01]  /*03e0*/  IMAD R5, R11, R19, RZ ;  /* 0x000000130b057224 */ /* 0x000fe200078e02ff */
[----:B------:R-:W-:Y:S01]  /*03f0*/  ISETP.NE.AND P0, PT, RZ, UR6, PT ;  /* 0x00000006ff007c0c */ /* 0x000fe2000bf05270 */
[----:B------:R-:W-:Y:S01]  /*0400*/  IMAD R23, R23, R4, R20 ;  /* 0x0000000417177224 */ /* 0x000fe200078e0214 */
[----:B------:R-:W-:Y:S01]  /*0410*/  @!P1 MOV R2, R8 ;  /* 0x0000000800029202 */ /* 0x000fe20000000f00 */
[----:B------:R-:W-:Y:S01]  /*0420*/  IMAD R18, R17, R10, RZ ;  /* 0x0000000a11127224 */ /* 0x000fe200078e02ff */
[----:B------:R-:W-:Y:S01]  /*0430*/  SHF.R.S32.HI R28, RZ, 0x1f, R6 ;  /* 0x0000001fff1c7819 */ /* 0x000fe20000011406 */
[----:B------:R-:W-:Y:S02]  /*0440*/  IMAD R27, R10, R27, R5 ;  /* 0x0000001b0a1b7224 */ /* 0x000fe400078e0205 */
[----:B------:R-:W-:-:S04]  /*0450*/  IMAD.WIDE.U32 R8, R4, R15, RZ ;  /* 0x0000000f04087225 */ /* 0x000fc800078e00ff */
[----:B------:R-:W-:Y:S01]  /*0460*/  IMAD.WIDE.U32 R16, R10, R19, RZ ;  /* 0x000000130a107225 */ /* 0x000fe200078e00ff */
[----:B------:R-:W-:-:S03]  /*0470*/  IADD3 R9, R9, R23, RZ ;  /* 0x0000001709097210 */ /* 0x000fc60007ffe0ff */
[----:B------:R-:W-:Y:S01]  /*0480*/  IMAD R19, R6, R15, RZ ;  /* 0x0000000f06137224 */ /* 0x000fe200078e02ff */
[----:B------:R-:W-:Y:S01]  /*0490*/  SEL R16, R8, R16, !P1 ;  /* 0x0000001008107207 */ /* 0x000fe20004800000 */
[----:B------:R-:W-:Y:S01]  /*04a0*/  IMAD.WIDE.U32 R4, R21, R10, RZ ;  /* 0x0000000a15047225 */ /* 0x000fe200078e00ff */
[----:B------:R-:W-:Y:S02]  /*04b0*/  @P1 IADD3 R9, R17, R27, RZ ;  /* 0x0000001b11091210 */ /* 0x000fe40007ffe0ff */
[----:B------:R-:W-:Y:S01]  /*04c0*/  SHF.R.S32.HI R10, RZ, 0x1f, R19 ;  /* 0x0000001fff0a7819 */ /* 0x000fe20000011413 */
[----:B------:R-:W-:-:S05]  /*04d0*/  IMAD R11, R11, R21, R18 ;  /* 0x000000150b0b7224 */ /* 0x000fca00078e0212 */
[----:B------:R-:W-:Y:S01]  /*04e0*/  IADD3 R11, R5, R11, RZ ;  /* 0x0000000b050b7210 */ /* 0x000fe20007ffe0ff */
[----:B------:R-:W-:Y:S06]  /*04f0*/  @!P0 BRA `(.L_x_756) ;  /* 0x00000000001c8947 */ /* 0x000fec0003800000 */
[----:B------:R-:W0:Y:S01]  /*0500*/  LDC R8, c[0x0][0x2c0] ;  /* 0x0000b000ff087b82 */ /* 0x000e220000000800 */
[----:B------:R-:W-:-:S05]  /*0510*/  @!P1 IMAD R0, R3, R42, RZ ;  /* 0x0000002a03009224 */ /* 0x000fca00078e02ff */
[----:B------:R-:W-:Y:S02]  /*0520*/  LEA R0, R3, R0, 0x7 ;  /* 0x0000000003007211 */ /* 0x000fe400078e38ff */
[----:B------:R-:W0:Y:S02]  /*0530*/  LDC R17, c[0x0][0x2e4] ;  /* 0x0000b900ff117b82 */ /* 0x000e240000000800 */
[----:B0-----:R-:W-:-:S05]  /*0540*/  LEA R3, R8, R17, 0x7 ;  /* 0x0000001108037211 */ /* 0x001fca00078e38ff */
[----:B------:R-:W-:Y:S01]  /*0550*/  IMAD R42, R3, R6, R0 ;  /* 0x00000006032a7224 */ /* 0x000fe200078e0200 */
[----:B------:R-:W-:Y:S06]  /*0560*/  BRA `(.L_x_757) ;  /* 0x0000000000087947 */ /* 0x000fec0003800000 */
.L_x_756:
[----:B------:R-:W-:-:S04]  /*0570*/  IMAD R3, R3, R13, R6 ;  /* 0x0000000d03037224 */ /* 0x000fc800078e0206 */
[----:B------:R-:W-:-:S07]  /*0580*/  IMAD R42, R3, R42, RZ ;  /* 0x0000002a032a7224 */ /* 0x000fce00078e02ff */
.L_x_757:
[----:B------:R-:W-:Y:S01]  /*0590*/  SHF.R.S32.HI R3, RZ, 0x1f, R12 ;  /* 0x0000001fff037819 */ /* 0x000fe2000001140c */
[----:B------:R-:W-:Y:S01]  /*05a0*/  ULDC.64 UR6, c[0x0][0x400] ;  /* 0x0001000000067ab9 */ /* 0x000fe20000000a00 */
[----:B------:R-:W-:Y:S01]  /*05b0*/  IADD3 R4, P0, P1, R4, R16, R19 ;  /* 0x0000001004047210 */ /* 0x000fe2000791e013 */
[----:B------:R-:W-:Y:S01]  /*05c0*/  BSSY B0, `(.L_x_758) ;  /* 0x000003a000007945 */ /* 0x000fe20003800000 */
[----:B------:R-:W-:Y:S01]  /*05d0*/  LEA.HI R0, R3, R12, RZ, 0x3 ;  /* 0x0000000c03007211 */ /* 0x000fe200078f18ff */
[----:B------:R-:W-:Y:S01]  /*05e0*/  HFMA2.MMA R24, -RZ, RZ, 0, 0 ;  /* 0x00000000ff187435 */ /* 0x000fe200000001ff */
[----:B------:R-:W-:Y:S02]  /*05f0*/  IADD3.X R10, R11, R9, R10, P0, P1 ;  /* 0x000000090b0a7210 */ /* 0x000fe400007e240a */
[----:B------:R-:W-:Y:S02]  /*0600*/  CS2R R20, SRZ ;  /* 0x0000000000147805 */ /* 0x000fe4000001ff00 */
[----:B------:R-:W-:-:S02]  /*0610*/  LOP3.LUT R5, R0, 0x3ffffff8, RZ, 0xc0, !PT ;  /* 0x3ffffff800057812 */ /* 0x000fc400078ec0ff */
[----:B------:R-:W-:Y:S02]  /*0620*/  CS2R R16, SRZ ;  /* 0x0000000000107805 */ /* 0x000fe4000001ff00 */
[----:B------:R-:W-:Y:S01]  /*0630*/  SHF.R.S32.HI R8, RZ, 0x3, R0 ;  /* 0x00000003ff087819 */ /* 0x000fe20000011400 */
[----:B------:R-:W-:Y:S01]  /*0640*/  IMAD R0, R13, R15, RZ ;  /* 0x0000000f0d007224 */ /* 0x000fe200078e02ff */
[-C--:B------:R-:W-:Y:S02]  /*0650*/  IADD3 R5, -R5, R12.reuse, RZ ;  /* 0x0000000c05057210 */ /* 0x080fe40007ffe1ff */
[----:B------:R-:W-:Y:S02]  /*0660*/  CS2R R18, SRZ ;  /* 0x0000000000127805 */ /* 0x000fe4000001ff00 */
[----:B------:R-:W-:Y:S02]  /*0670*/  LEA.HI R3, R3, R12, RZ, 0x2 ;  /* 0x0000000c03037211 */ /* 0x000fe400078f10ff */
[----:B------:R-:W-:-:S02]  /*0680*/  SHF.L.U32 R5, R5, 0x2, RZ ;  /* 0x0000000205057819 */ /* 0x000fc400000006ff */
[----:B------:R-:W-:-:S03]  /*0690*/  IADD3 R14, -R29, R14, RZ ;  /* 0x0000000e1d0e7210 */ /* 0x000fc60007ffe1ff */
[----:B------:R-:W-:-:S05]  /*06a0*/  IMAD R5, R8, R0, R5 ;  /* 0x0000000008057224 */ /* 0x000fca00078e0205 */
[----:B------:R-:W-:-:S04]  /*06b0*/  IADD3 R4, P0, R5, R4, RZ ;  /* 0x0000000405047210 */ /* 0x000fc80007f1e0ff */
[----:B------:R-:W-:Y:S02]  /*06c0*/  LEA.HI.X.SX32 R9, R5, R10, 0x1, P0 ;  /* 0x0000000a05097211 */ /* 0x000fe400000f0eff */
[----:B------:R-:W-:Y:S02]  /*06d0*/  CS2R R10, SRZ ;  /* 0x00000000000a7805 */ /* 0x000fe4000001ff00 */
[----:B------:R-:W-:Y:S02]  /*06e0*/  LOP3.LUT R5, R3, 0x1ffffffc, RZ, 0xc0, !PT ;  /* 0x1ffffffc03057812 */ /* 0x000fe400078ec0ff */
[----:B------:R-:W-:Y:S02]  /*06f0*/  SHF.R.S32.HI R3, RZ, 0x2, R3 ;  /* 0x00000002ff037819 */ /* 0x000fe40000011403 */
[----:B------:R-:W-:Y:S02]  /*0700*/  IADD3 R5, -R5, R12, RZ ;  /* 0x0000000c05057210 */ /* 0x000fe40007ffe1ff */
[----:B------:R-:W-:-:S02]  /*0710*/  CS2R R12, SRZ ;  /* 0x00000000000c7805 */ /* 0x000fc4000001ff00 */
[----:B------:R-:W-:Y:S02]  /*0720*/  ISETP.GE.AND P0, PT, R3, R14, PT ;  /* 0x0000000e0300720c */ /* 0x000fe40003f06270 */
[----:B------:R-:W-:Y:S02]  /*0730*/  CS2R R14, SRZ ;  /* 0x00000000000e7805 */ /* 0x000fe4000001ff00 */
[C---:B------:R-:W-:Y:S02]  /*0740*/  LEA R30, P1, R4.reuse, UR6, 0x2 ;  /* 0x00000006041e7c11 */ /* 0x040fe4000f8210ff */
[----:B------:R-:W-:Y:S02]  /*0750*/  SHF.L.U32 R32, R5, 0x3, RZ ;  /* 0x0000000305207819 */ /* 0x000fe400000006ff */
[----:B------:R-:W-:Y:S02]  /*0760*/  LEA.HI.X R31, R4, UR7, R9, 0x2, P1 ;  /* 0x00000007041f7c11 */ /* 0x000fe400088f1409 */
[----:B------:R-:W-:-:S02]  /*0770*/  CS2R R8, SRZ ;  /* 0x0000000000087805 */ /* 0x000fc4000001ff00 */
[----:B------:R-:W-:Y:S02]  /*0780*/  SHF.R.S32.HI R4, RZ, 0x1f, R3 ;  /* 0x0000001fff047819 */ /* 0x000fe40000011403 */
[----:B------:R-:W-:Y:S02]  /*0790*/  IADD3 R5, R32, 0x20, RZ ;  /* 0x0000002020057810 */ /* 0x000fe40007ffe0ff */
[----:B------:R-:W-:Y:S01]  /*07a0*/  SHF.R.S32.HI R33, RZ, 0x1f, R32 ;  /* 0x0000001fff217819 */ /* 0x000fe20000011420 */
[----:B------:R-:W-:Y:S06]  /*07b0*/  @P0 BRA `(.L_x_759) ;  /* 0x0000000000680947 */ /* 0x000fec0003800000 */
[----:B------:R-:W-:Y:S01]  /*07c0*/  ULDC.64 UR8, c[0x0][0x420] ;  /* 0x0001080000087ab9 */ /* 0x000fe20000000a00 */
[----:B------:R-:W-:Y:S01]  /*07d0*/  ULDC.64 UR6, c[0x0][0x428] ;  /* 0x00010a0000067ab9 */ /* 0x000fe20000000a00 */
[----:B------:R-:W-:-:S04]  /*07e0*/  IMAD.WIDE.U32 R22, R29, UR8, R32 ;  /* 0x000000081d167c25 */ /* 0x000fc8000f8e0020 */
[----:B------:R-:W-:Y:S01]  /*07f0*/  IMAD R26, R40, UR8, RZ ;  /* 0x00000008281a7c24 */ /* 0x000fe2000f8e02ff */
[----:B------:R-:W-:Y:S01]  /*0800*/  IADD3 R22, P1, R2, R22, RZ ;  /* 0x0000001602167210 */ /* 0x000fe20007f3e0ff */
[----:B------:R-:W-:Y:S02]  /*0810*/  IMAD R27, R28, UR6, RZ ;  /* 0x000000061c1b7c24 */ /* 0x000fe4000f8e02ff */
[----:B------:R-:W-:Y:S02]  /*0820*/  IMAD R26, R29, UR9, R26 ;  /* 0x000000091d1a7c24 */ /* 0x000fe4000f8e021a */
[----:B------:R-:W-:Y:S02]  /*0830*/  IMAD R27, R6, UR7, R27 ;  /* 0x00000007061b7c24 */ /* 0x000fe4000f8e021b */
[----:B------:R-:W-:Y:S01]  /*0840*/  IMAD R2, R4, UR8, RZ ;  /* 0x0000000804027c24 */ /* 0x000fe2000f8e02ff */
[----:B------:R-:W-:Y:S02]  /*0850*/  IADD3.X R23, R25, R23, R26, P1, !PT ;  /* 0x0000001719177210 */ /* 0x000fe40000ffe41a */
[----:B------:R-:W-:Y:S01]  /*0860*/  IADD3 R26, R32, 0x40, RZ ;  /* 0x00000040201a7810 */ /* 0x000fe20007ffe0ff */
[----:B------:R-:W-:-:S02]  /*0870*/  IMAD R25, R3, UR9, R2 ;  /* 0x0000000903197c24 */ /* 0x000fc4000f8e0202 */
[----:B------:R-:W-:Y:S01]  /*0880*/  IMAD.WIDE.U32 R22, R6, UR6, R22 ;  /* 0x0000000606167c25 */ /* 0x000fe2000f8e0016 */
[----:B------:R-:W-:Y:S02]  /*0890*/  ULDC UR6, c[0x0][0x2d0] ;  /* 0x0000b40000067ab9 */ /* 0x000fe40000000800 */
[----:B------:R-:W-:Y:S02]  /*08a0*/  ISETP.GE.AND P3, PT, R26, UR6, PT ;  /* 0x000000061a007c0c */ /* 0x000fe4000bf66270 */
[----:B------:R-:W-:Y:S02]  /*08b0*/  IADD3 R23, R23, R27, RZ ;  /* 0x0000001b17177210 */ /* 0x000fe40007ffe0ff */
[----:B------:R-:W-:Y:S02]  /*08c0*/  ISETP.GE.AND P1, PT, R32, UR6, PT ;  /* 0x0000000620007c0c */ /* 0x000fe4000bf26270 */
[----:B------:R-:W-:Y:S01]  /*08d0*/  ISETP.GE.AND P2, PT, R5, UR6, PT ;  /* 0x0000000605007c0c */ /* 0x000fe2000bf46270 */
[----:B------:R-:W-:Y:S01]  /*08e0*/  IMAD.WIDE.U32 R22, R3, UR8, R22 ;  /* 0x0000000803167c25 */ /* 0x000fe2000f8e0016 */
[----:B------:R-:W-:-:S04]  /*08f0*/  ULDC.64 UR8, c[0x0][0x3e0] ;  /* 0x0000f80000087ab9 */ /* 0x000fc80000000a00 */
[----:B------:R-:W-:Y:S02]  /*0900*/  IADD3 R23, R23, R25, RZ ;  /* 0x0000001917177210 */ /* 0x000fe40007ffe0ff */
[----:B------:R-:W-:-:S04]  /*0910*/  LEA R26, P4, R22, UR8, 0x1 ;  /* 0x00000008161a7c11 */ /* 0x000fc8000f8808ff */
[----:B------:R-:W-:-:S05]  /*0920*/  LEA.HI.X R27, R22, UR9, R23, 0x1, P4 ;  /* 0x00000009161b7c11 */ /* 0x000fca000a0f0c17 */
[----:B------:R0:W5:Y:S04]  /*0930*/  @!P1 LDG.E.128 R8, desc[UR4][R26.64] ;  /* 0x000000041a089981 */ /* 0x000168000c1e1d00 */
[----:B------:R0:W5:Y:S04]  /*0940*/  @!P2 LDG.E.128 R12, desc[UR4][R26.64+0x40] ;  /* 0x000040041a0ca981 */ /* 0x000168000c1e1d00 */
[----:B------:R0:W5:Y:S02]  /*0950*/  @!P3 LDG.E.128 R16, desc[UR4][R26.64+0x80] ;  /* 0x000080041a10b981 */ /* 0x000164000c1e1d00 */
.L_x_759:
[----:B------:R-:W-:Y:S05]  /*0960*/  BSYNC B0 ;  /* 0x0000000000007941 */ /* 0x000fea0003800000 */
.L_x_758:
        /* <DEDUP_REMOVED lines=12> */
[----:B------:R-:W-:Y:S01]  /*0a30*/  IADD3 R41, R29, R42, RZ ;  /* 0x0000002a1d297210 */ /* 0x000fe20007ffe0ff */
[----:B------:R-:W-:Y:S06]  /*0a40*/  @P0 BRA `(.L_x_761) ;  /* 0x0000000000700947 */ /* 0x000fec0003800000 */
[----:B------:R-:W-:Y:S01]  /*0a50*/  MOV R12, R32 ;  /* 0x00000020000c7202 */ /* 0x000fe20000000f00 */
[----:B------:R-:W-:Y:S01]  /*0a60*/  ULDC.64 UR8, c[0x0][0x298] ;  /* 0x0000a60000087ab9 */ /* 0x000fe20000000a00 */
[----:B------:R-:W-:Y:S01]  /*0a70*/  MOV R13, R33 ;  /* 0x00000021000d7202 */ /* 0x000fe20000000f00 */
[----:B------:R-:W-:Y:S01]  /*0a80*/  IMAD R40, R40, UR8, RZ ;  /* 0x0000000828287c24 */ /* 0x000fe2000f8e02ff */
[----:B------:R-:W-:Y:S01]  /*0a90*/  ULDC.64 UR6, c[0x0][0x2a0] ;  /* 0x0000a80000067ab9 */ /* 0x000fe20000000a00 */
[----:B------:R-:W-:Y:S02]  /*0aa0*/  IMAD R4, R4, UR8, RZ ;  /* 0x0000000804047c24 */ /* 0x000fe4000f8e02ff */
[----:B------:R-:W-:-:S04]  /*0ab0*/  IMAD.WIDE.U32 R12, R29, UR8, R12 ;  /* 0x000000081d0c7c25 */ /* 0x000fc8000f8e000c */
[----:B------:R-:W-:Y:S01]  /*0ac0*/  IMAD R40, R29, UR9, R40 ;  /* 0x000000091d287c24 */ /* 0x000fe2000f8e0228 */
[----:B------:R-:W-:Y:S01]  /*0ad0*/  IADD3 R12, P0, R34, R12, RZ ;  /* 0x0000000c220c7210 */ /* 0x000fe20007f1e0ff */
[----:B------:R-:W-:-:S03]  /*0ae0*/  IMAD R29, R28, UR6, RZ ;  /* 0x000000061c1d7c24 */ /* 0x000fc6000f8e02ff */
[----:B------:R-:W-:Y:S01]  /*0af0*/  IADD3.X R13, R7, R13, R40, P0, !PT ;  /* 0x0000000d070d7210 */ /* 0x000fe200007fe428 */
[C---:B------:R-:W-:Y:S02]  /*0b00*/  IMAD R29, R6.reuse, UR7, R29 ;  /* 0x00000007061d7c24 */ /* 0x040fe4000f8e021d */
[----:B------:R-:W-:Y:S01]  /*0b10*/  IMAD.WIDE.U32 R6, R6, UR6, R12 ;  /* 0x0000000606067c25 */ /* 0x000fe2000f8e000c */
[C---:B------:R-:W-:Y:S01]  /*0b20*/  IADD3 R12, R32.reuse, 0x40, RZ ;  /* 0x00000040200c7810 */ /* 0x040fe20007ffe0ff */
[----:B------:R-:W-:Y:S02]  /*0b30*/  ULDC UR6, c[0x0][0x2d0] ;  /* 0x0000b40000067ab9 */ /* 0x000fe40000000800 */
[----:B------:R-:W-:Y:S01]  /*0b40*/  IMAD R13, R3, UR9, R4 ;  /* 0x00000009030d7c24 */ /* 0x000fe2000f8e0204 */
[----:B------:R-:W-:Y:S02]  /*0b50*/  IADD3 R7, R7, R29, RZ ;  /* 0x0000001d07077210 */ /* 0x000fe40007ffe0ff */
[----:B------:R-:W-:-:S02]  /*0b60*/  ISETP.GE.AND P1, PT, R32, UR6, PT ;  /* 0x0000000620007c0c */ /* 0x000fc4000bf26270 */
[----:B------:R-:W-:Y:S01]  /*0b70*/  ISETP.GE.AND P2, PT, R5, UR6, PT ;  /* 0x0000000605007c0c */ /* 0x000fe2000bf46270 */
[----:B------:R-:W-:Y:S01]  /*0b80*/  IMAD.WIDE.U32 R6, R3, UR8, R6 ;  /* 0x0000000803067c25 */ /* 0x000fe2000f8e0006 */
[----:B------:R-:W-:Y:S01]  /*0b90*/  ISETP.GE.AND P3, PT, R12, UR6, PT ;  /* 0x000000060c007c0c */ /* 0x000fe2000bf66270 */
[----:B------:R-:W-:-:S03]  /*0ba0*/  ULDC.64 UR6, c[0x0][0x280] ;  /* 0x0000a00000067ab9 */ /* 0x000fc60000000a00 */
[----:B------:R-:W-:Y:S02]  /*0bb0*/  IADD3 R3, R7, R13, RZ ;  /* 0x0000000d07037210 */ /* 0x000fe40007ffe0ff */
[----:B------:R-:W-:-:S04]  /*0bc0*/  LEA R4, P0, R6, UR6, 0x1 ;  /* 0x0000000606047c11 */ /* 0x000fc8000f8008ff */
[----:B------:R-:W-:-:S05]  /*0bd0*/  LEA.HI.X R5, R6, UR7, R3, 0x1, P0 ;  /* 0x0000000706057c11 */ /* 0x000fca00080f0c03 */
[----:B------:R0:W5:Y:S04]  /*0be0*/  @!P1 LDG.E.128 R20, desc[UR4][R4.64] ;  /* 0x0000000404149981 */ /* 0x000168000c1e1d00 */
[----:B------:R0:W5:Y:S04]  /*0bf0*/  @!P2 LDG.E.128 R8, desc[UR4][R4.64+0x40] ;  /* 0x000040040408a981 */ /* 0x000168000c1e1d00 */
[----:B------:R0:W5:Y:S02]  /*0c00*/  @!P3 LDG.E.128 R24, desc[UR4][R4.64+0x80] ;  /* 0x000080040418b981 */ /* 0x000164000c1e1d00 */
.L_x_761:
[----:B------:R-:W-:Y:S05]  /*0c10*/  BSYNC B0 ;  /* 0x0000000000007941 */ /* 0x000fea0003800000 */
.L_x_760:
[----:B------:R-:W-:Y:S01]  /*0c20*/  HADD2.F32 R3, -RZ, R2.H1_H1 ;  /* 0x30000002ff037230 */ /* 0x000fe20000004100 */
[----:B------:R-:W-:Y:S01]  /*0c30*/  ULDC UR6, c[0x0][0x384] ;  /* 0x0000e10000067ab9 */ /* 0x000fe20000000800 */
[----:B0----5:R-:W-:Y:S02]  /*0c40*/  HADD2.F32 R4, -RZ, R20.H1_H1 ;  /* 0x30000014ff047230 */ /* 0x021fe40000004100 */
[----:B------:R-:W-:Y:S02]  /*0c50*/  HADD2.F32 R2, -RZ, R2.H0_H0 ;  /* 0x20000002ff027230 */ /* 0x000fe40000004100 */
        /* <DEDUP_REMOVED lines=9> */
[--C-:B------:R-:W-:Y:S02]  /*0cf0*/  HADD2.F32 R3, -RZ, R22.reuse.H0_H0 ;  /* 0x20000016ff037230 */ /* 0x100fe40000004100 */
[----:B------:R-:W-:Y:S01]  /*0d00*/  FFMA.FTZ R5, R36, R5, R7 ;  /* 0x0000000524057223 */ /* 0x000fe20000010007 */
[----:B------:R-:W-:Y:S01]  /*0d10*/  HADD2.F32 R35, -RZ, R35.H1_H1 ;  /* 0x30000023ff237230 */ /* 0x000fe20000004100 */
[----:B------:R-:W-:Y:S01]  /*0d20*/  SHF.L.U32 R7, R0, 0x3, RZ ;  /* 0x0000000300077819 */ /* 0x000fe200000006ff */
[----:B------:R-:W-:-:S02]  /*0d30*/  HADD2.F32 R4, -RZ, R22.H1_H1 ;  /* 0x30000016ff047230 */ /* 0x000fc40000004100 */
[----:B------:R-:W-:Y:S01]  /*0d40*/  FFMA.FTZ R6, R2, R3, R5 ;  /* 0x0000000302067223 */ /* 0x000fe20000010005 */
[--C-:B------:R-:W-:Y:S02]  /*0d50*/  HADD2.F32 R2, -RZ, R38.reuse.H0_H0 ;  /* 0x20000026ff027230 */ /* 0x100fe40000004100 */
[--C-:B------:R-:W-:Y:S02]  /*0d60*/  HADD2.F32 R3, -RZ, R23.reuse.H0_H0 ;  /* 0x20000017ff037230 */ /* 0x100fe40000004100 */
        /* <DEDUP_REMOVED lines=10> */
[----:B------:R-:W-:Y:S01]  /*0e10*/  HADD2.F32 R2, -RZ, R39.H0_H0 ;  /* 0x20000027ff027230 */ /* 0x000fe20000004100 */
[----:B------:R-:W0:Y:S01]  /*0e20*/  S2R R8, SR_TID.X ;  /* 0x0000000000087919 */ /* 0x000e220000002100 */
[----:B------:R-:W-:-:S02]  /*0e30*/  HADD2.F32 R3, -RZ, R9.H0_H0 ;  /* 0x20000009ff037230 */ /* 0x000fc40000004100 */
[----:B------:R-:W-:Y:S01]  /*0e40*/  FFMA.FTZ R37, R37, R4, R6 ;  /* 0x0000000425257223 */ /* 0x000fe20000010006 */
[----:B------:R-:W-:Y:S02]  /*0e50*/  HADD2.F32 R39, -RZ, R39.H1_H1 ;  /* 0x30000027ff277230 */ /* 0x000fe40000004100 */
[----:B------:R-:W-:Y:S02]  /*0e60*/  HADD2.F32 R4, -RZ, R9.H1_H1 ;  /* 0x30000009ff047230 */ /* 0x000fe40000004100 */
[----:B------:R-:W-:Y:S01]  /*0e70*/  FFMA.FTZ R6, R2, R3, R37 ;  /* 0x0000000302067223 */ /* 0x000fe20000010025 */
[----:B------:R-:W-:Y:S02]  /*0e80*/  HADD2.F32 R2, -RZ, R14.H0_H0 ;  /* 0x2000000eff027230 */ /* 0x000fe40000004100 */
        /* <DEDUP_REMOVED lines=17> */
[----:B------:R-:W-:Y:S01]  /*0fa0*/  HADD2.F32 R2, -RZ, R17.H0_H0 ;  /* 0x20000011ff027230 */ /* 0x000fe20000004100 */
[----:B0-----:R-:W-:Y:S01]  /*0fb0*/  LOP3.LUT P0, RZ, R8, 0x3, RZ, 0xc0, !PT ;  /* 0x0000000308ff7812 */ /* 0x001fe2000780c0ff */
        /* <DEDUP_REMOVED lines=9> */
[----:B------:R-:W-:Y:S02]  /*1050*/  HADD2.F32 R5, -RZ, R27.H0_H0 ;  /* 0x2000001bff057230 */ /* 0x000fe40000004100 */
[----:B------:R-:W-:Y:S01]  /*1060*/  FFMA.FTZ R17, R2, R3, R17 ;  /* 0x0000000302117223 */ /* 0x000fe20000010011 */
[----:B------:R-:W-:Y:S01]  /*1070*/  HADD2.F32 R3, -RZ, R26.H1_H1 ;  /* 0x3000001aff037230 */ /* 0x000fe20000004100 */
[----:B------:R-:W0:Y:S01]  /*1080*/  @!P0 LDC.64 R10, c[0x0][0x478] ;  /* 0x00011e00ff0a8b82 */ /* 0x000e220000000a00 */
[--C-:B------:R-:W-:Y:S02]  /*1090*/  HADD2.F32 R2, -RZ, R19.reuse.H0_H0 ;  /* 0x20000013ff027230 */ /* 0x100fe40000004100 */
[----:B------:R-:W-:Y:S02]  /*10a0*/  HADD2.F32 R19, -RZ, R19.H1_H1 ;  /* 0x30000013ff137230 */ /* 0x000fe40000004100 */
[----:B------:R-:W-:Y:S01]  /*10b0*/  FFMA.FTZ R3, R18, R3, R17 ;  /* 0x0000000312037223 */ /* 0x000fe20000010011 */
[----:B------:R-:W-:-:S03]  /*10c0*/  HADD2.F32 R4, -RZ, R27.H1_H1 ;  /* 0x3000001bff047230 */ /* 0x000fc60000004100 */
[----:B------:R-:W-:Y:S01]  /*10d0*/  FFMA.FTZ R2, R2, R5, R3 ;  /* 0x0000000502027223 */ /* 0x000fe20000010003 */
[----:B------:R-:W-:-:S03]  /*10e0*/  @!P0 LEA.HI R5, P1, R8, R41, RZ, 0x1e ;  /* 0x0000002908058211 */ /* 0x000fc6000783f0ff */
[----:B------:R-:W-:Y:S01]  /*10f0*/  FFMA.FTZ R2, R19, R4, R2 ;  /* 0x0000000413027223 */ /* 0x000fe20000010002 */
[----:B------:R-:W-:-:S04]  /*1100*/  @!P0 LEA.HI.X.SX32 R8, R41, RZ, 0x1, P1 ;  /* 0x000000ff29088211 */ /* 0x000fc800008f0eff */
[----:B------:R-:W1:Y:S01]  /*1110*/  SHFL.BFLY PT, R3, R2, 0x2, 0x1f ;  /* 0x0c401f0002037f89 */ /* 0x000e6200000e0000 */
[----:B0-----:R-:W-:-:S04]  /*1120*/  @!P0 LEA R4, P1, R5, R10, 0x2 ;  /* 0x0000000a05048211 */ /* 0x001fc800078210ff */
[----:B------:R-:W-:Y:S01]  /*1130*/  @!P0 LEA.HI.X R5, R5, R11, R8, 0x2, P1 ;  /* 0x0000000b05058211 */ /* 0x000fe200008f1408 */
[----:B-1----:R-:W-:-:S05]  /*1140*/  FADD.FTZ R6, R2, R3 ;  /* 0x0000000302067221 */ /* 0x002fca0000010000 */
[----:B------:R-:W0:Y:S02]  /*1150*/  SHFL.BFLY PT, R3, R6, 0x1, 0x1f ;  /* 0x0c201f0006037f89 */ /* 0x000e2400000e0000 */
[----:B0-----:R-:W-:-:S04]  /*1160*/  FADD.FTZ R3, R6, R3 ;  /* 0x0000000306037221 */ /* 0x001fc80000010000 */
[----:B------:R-:W-:Y:S01]  /*1170*/  FMUL.FTZ R9, R3, UR6 ;  /* 0x0000000603097c20 */ /* 0x000fe20008410000 */
[----:B------:R-:W-:-:S04]  /*1180*/  IMAD.WIDE R2, R7, 0x10, R30 ;  /* 0x0000001007027825 */ /* 0x000fc800078e021e */
[----:B------:R-:W-:Y:S04]  /*1190*/  @!P0 STG.E desc[UR4][R4.64], R9 ;  /* 0x0000000904008986 */ /* 0x000fe8000c101904 */
[----:B------:R-:W-:Y:S04]  /*11a0*/  STG.E.128 desc[UR4][R30.64], RZ ;  /* 0x000000ff1e007986 */ /* 0x000fe8000c101d04 */
[----:B------:R-:W-:Y:S04]  /*11b0*/  STG.E.128 desc[UR4][R2.64], RZ ;  /* 0x000000ff02007986 */ /* 0x000fe8000c101d04 */
[----:B------:R-:W-:Y:S04]  /*11c0*/  STG.E.128 desc[UR4][R30.64+0x80], RZ ;  /* 0x000080ff1e007986 */ /* 0x000fe8000c101d04 */
[----:B------:R-:W-:Y:S04]  /*11d0*/  STG.E.128 desc[UR4][R2.64+0x80], RZ ;  /* 0x000080ff02007986 */ /* 0x000fe8000c101d04 */
[----:B------:R-:W-:Y:S04]  /*11e0*/  STG.E.128 desc[UR4][R30.64+0x100], RZ ;  /* 0x000100ff1e007986 */ /* 0x000fe8000c101d04 */
[----:B------:R-:W-:Y:S01]  /*11f0*/  STG.E.128 desc[UR4][R2.64+0x100], RZ ;  /* 0x000100ff02007986 */ /* 0x000fe2000c101d04 */
[----:B------:R-:W-:Y:S05]  /*1200*/  EXIT ;  /* 0x000000000000794d */ /* 0x000fea0003800000 */
.L_x_762:
        /* <DEDUP_REMOVED lines=15> */
.L_x_1301:


//--------------------- .text._ZN5flash27flash_bwd_convert_dq_kernelI23Flash_bwd_kernel_traitsILi96ELi64ELi128ELi8ELi2ELi4ELi4ELb0ELb0EN7cutlass6half_tE19Flash_kernel_traitsILi96ELi64ELi128ELi8ES3_EEEEvNS_16Flash_bwd_paramsEi --------------------------
	.section	.text._ZN5flash27flash_bwd_convert_dq_kernelI23Flash_bwd_kernel_traitsILi96ELi64ELi128ELi8ELi2ELi4ELi4ELb0ELb0EN7cutlass6half_tE19Flash_kernel_traitsILi96ELi64ELi128ELi8ES3_EEEEvNS_16Flash_bwd_paramsEi,"ax",@progbits
	.align	128
        .global         _ZN5flash27flash_bwd_convert_dq_kernelI23Flash_bwd_kernel_traitsILi96ELi64ELi128ELi8ELi2ELi4ELi4ELb0ELb0EN7cutlass6half_tE19Flash_kernel_traitsILi96ELi64ELi128ELi8ES3_EEEEvNS_16Flash_bwd_paramsEi
        .type           _ZN5flash27flash_bwd_convert_dq_kernelI23Flash_bwd_kernel_traitsILi96ELi64ELi128ELi8ELi2ELi4ELi4ELb0ELb0EN7cutlass6half_tE19Flash_kernel_traitsILi96ELi64ELi128ELi8ES3_EEEEvNS_16Flash_bwd_paramsEi,@function
        .size           _ZN5flash27flash_bwd_convert_dq_kernelI23Flash_bwd_kernel_traitsILi96ELi64ELi128ELi8ELi2ELi4ELi4ELb0ELb0EN7cutlass6half_tE19Flash_kernel_traitsILi96ELi64ELi128ELi8ES3_EEEEvNS_16Flash_bwd_paramsEi,(.L_x_1302 - _ZN5flash27flash_bwd_convert_dq_kernelI23Flash_bwd_kernel_traitsILi96ELi64ELi128ELi8ELi2ELi4ELi4ELb0ELb0EN7cutlass6half_tE19Flash_kernel_traitsILi96ELi64ELi128ELi8ES3_EEEEvNS_16Flash_bwd_paramsEi)
        .other          _ZN5flash27flash_bwd_convert_dq_kernelI23Flash_bwd_kernel_traitsILi96ELi64ELi128ELi8ELi2ELi4ELi4ELb0ELb0EN7cutlass6half_tE19Flash_kernel_traitsILi96ELi64ELi128ELi8ES3_EEEEvNS_16Flash_bwd_paramsEi,@"STO_CUDA_ENTRY STV_DEFAULT"
_ZN5flash27flash_bwd_convert_dq_kernelI23Flash_bwd_kernel_traitsILi96ELi64ELi128ELi8ELi2ELi4ELi4ELb0ELb0EN7cutlass6half_tE19Flash_kernel_traitsILi96ELi64ELi128ELi8ES3_EEEEvNS_16Flash_bwd_paramsEi:
.text._ZN5flash27flash_bwd_convert_dq_kernelI23Flash_bwd_kernel_traitsILi96ELi64ELi128ELi8ELi2ELi4ELi4ELb0ELb0EN7cutlass6half_tE19Flash_kernel_traitsILi96ELi64ELi128ELi8ES3_EEEEvNS_16Flash_bwd_paramsEi:
        /* <DEDUP_REMOVED lines=49> */
.L_x_763:
        /* <DEDUP_REMOVED lines=110> */
.L_x_765:
        /* <DEDUP_REMOVED lines=81> */
.L_x_764:
        /* <DEDUP_REMOVED lines=143> */
.L_x_766:
        /* <DEDUP_REMOVED lines=9> */
.L_x_1302:


//--------------------- .text._ZN5flash44flash_bwd_dq_dk_dv_loop_seqk_parallel_kernelI23Flash_bwd_kernel_traitsILi96ELi64ELi128ELi8ELi2ELi4ELi4ELb0ELb0EN7cutlass6half_tE19Flash_kernel_traitsILi96ELi64ELi128ELi8ES3_EELb1ELb0ELb0ELb0ELb0ELb1ELb0EEEvNS_16Flash_bwd_paramsE --------------------------
	.section	.text._ZN5flash44flash_bwd_dq_dk_dv_loop_seqk_parallel_kernelI23Flash_bwd_kernel_traitsILi96ELi64ELi128ELi8ELi2ELi4ELi4ELb0ELb0EN7cutlass6half_tE19Flash_kernel_traitsILi96ELi64ELi128ELi8ES3_EELb1ELb0ELb0ELb0ELb0ELb1ELb0EEEvNS_16Flash_bwd_paramsE,"ax",@progbits
	.align	128
        .global         _ZN5flash44flash_bwd_dq_dk_dv_loop_seqk_parallel_kernelI23Flash_bwd_kernel_traitsILi96ELi64ELi128ELi8ELi2ELi4ELi4ELb0ELb0EN7cutlass6half_tE19Flash_kernel_traitsILi96ELi64ELi128ELi8ES3_EELb1ELb0ELb0ELb0ELb0ELb1ELb0EEEvNS_16Flash_bwd_paramsE
        .type           _ZN5flash44flash_bwd_dq_dk_dv_loop_seqk_parallel_kernelI23Flash_bwd_kernel_traitsILi96ELi64ELi128ELi8ELi2ELi4ELi4ELb0ELb0EN7cutlass6half_tE19Flash_kernel_traitsILi96ELi64ELi128ELi8ES3_EELb1ELb0ELb0ELb0ELb0ELb1ELb0EEEvNS_16Flash_bwd_paramsE,@function
        .size           _ZN5flash44flash_bwd_dq_dk_dv_loop_seqk_parallel_kernelI23Flash_bwd_kernel_traitsILi96ELi64ELi128ELi8ELi2ELi4ELi4ELb0ELb0EN7cutlass6half_tE19Flash_kernel_traitsILi96ELi64ELi128ELi8ES3_EELb1ELb0ELb0ELb0ELb0ELb1ELb0EEEvNS_16Flash_bwd_paramsE,(.L_x_1303 - _ZN5flash44flash_bwd_dq_dk_dv_loop_seqk_parallel_kernelI23Flash_bwd_kernel_traitsILi96ELi64ELi128ELi8ELi2ELi4ELi4ELb0ELb0EN7cutlass6half_tE19Flash_kernel_traitsILi96ELi64ELi128ELi8ES3_EELb1ELb0ELb0ELb0ELb0ELb1ELb0EEEvNS_16Flash_bwd_paramsE)
        .other          _ZN5flash44flash_bwd_dq_dk_dv_loop_seqk_parallel_kernelI23Flash_bwd_kernel_traitsILi96ELi64ELi128ELi8ELi2ELi4ELi4ELb0ELb0EN7cutlass6half_tE19Flash_kernel_traitsILi96ELi64ELi128ELi8ES3_EELb1ELb0ELb0ELb0ELb0ELb1ELb0EEEvNS_16Flash_bwd_paramsE,@"STO_CUDA_ENTRY STV_DEFAULT"
_ZN5flash44flash_bwd_dq_dk_dv_loop_seqk_parallel_kernelI23Flash_bwd_kernel_traitsILi96ELi64ELi128ELi8ELi2ELi4ELi4ELb0ELb0EN7cutlass6half_tE19Flash_kernel_traitsILi96ELi64ELi128ELi8ES3_EELb1ELb0ELb0ELb0ELb0ELb1ELb0EEEvNS_16Flash_bwd_paramsE:
.text._ZN5flash44flash_bwd_dq_dk_dv_loop_seqk_parallel_kernelI23Flash_bwd_kernel_traitsILi96ELi64ELi128ELi8ELi2ELi4ELi4ELb0ELb0EN7cutlass6half_tE19Flash_kernel_traitsILi96ELi64ELi128ELi8ES3_EELb1ELb0ELb0ELb0ELb0ELb1ELb0EEEvNS_16Flash_bwd_paramsE:
[----:B------:R-:W-:Y:S01]  /*0000*/  LDC R1, c[0x0][0x28] ;  /* 0x00000a00ff017b82 */ /* 0x000fe20000000800 */
[----:B------:R-:W1:Y:S01]  /*0010*/  S2R R191, SR_CTAID.X ;  /* 0x0000000000bf7919 */ /* 0x000e620000002500 */
[----:B------:R-:W-:Y:S02]  /*0020*/  ULDC UR5, c[0x0][0x2c8] ;  /* 0x0000b20000057ab9 */ /* 0x000fe40000000800 */
[----:B------:R-:W-:-:S04]  /*0030*/  UIADD3 UR5, UR5, 0x7f, URZ ;  /* 0x0000007f05057890 */ /* 0x000fc8000fffe03f */
[----:B------:R-:W-:-:S04]  /*0040*/  USHF.R.S32.HI UR4, URZ, 0x1f, UR5 ;  /* 0x0000001f3f047899 */ /* 0x000fc80008011405 */
[----:B------:R-:W-:-:S04]  /*0050*/  ULEA.HI UR4, UR4, UR5, URZ, 0x7 ;  /* 0x0000000504047291 */ /* 0x000fc8000f8f383f */
[----:B------:R-:W-:-:S06]  /*0060*/  USHF.R.S32.HI UR7, URZ, 0x7, UR4 ;  /* 0x000000073f077899 */ /* 0x000fcc0008011404 */
[----:B-1----:R-:W-:-:S13]  /*0070*/  ISETP.GE.AND P0, PT, R191, UR7, PT ;  /* 0x00000007bf007c0c */ /* 0x002fda000bf06270 */
[----:B------:R-:W-:Y:S05]  /*0080*/  @P0 EXIT ;  /* 0x000000000000094d */ /* 0x000fea0003800000 */
[----:B------:R-:W1:Y:S01]  /*0090*/  S2R R10, SR_TID.X ;  /* 0x00000000000a7919 */ /* 0x000e620000002100 */
[----:B------:R-:W2:Y:S01]  /*00a0*/  S2UR UR6, SR_CgaCtaId ;  /* 0x00000000000679c3 */ /* 0x000ea20000008800 */
[----:B------:R-:W-:Y:S01]  /*00b0*/  UMOV UR4, 0x400 ;  /* 0x0000040000047882 */ /* 0x000fe20000000000 */
[----:B------:R-:W-:Y:S01]  /*00c0*/  IMAD.MOV.U32 R175, RZ, RZ, 0x20 ;  /* 0x00000020ffaf7424 */ /* 0x000fe200078e00ff */
[----:B------:R-:W3:Y:S01]  /*00d0*/  S2R R189, SR_CTAID.Y ;  /* 0x0000000000bd7919 */ /* 0x000ee20000002600 */
[----:B------:R-:W-:Y:S01]  /*00e0*/  IMAD.MOV.U32 R196, RZ, RZ, -0x10 ;  /* 0xfffffff0ffc47424 */ /* 0x000fe200078e00ff */
[----:B------:R-:W-:Y:S01]  /*00f0*/  ULDC.64 UR36, c[0x0][0x208] ;  /* 0x0000820000247ab9 */ /* 0x000fe20000000a00 */
[----:B------:R-:W4:Y:S01]  /*0100*/  S2R R188, SR_CTAID.Z ;  /* 0x0000000000bc7919 */ /* 0x000f220000002700 */
[----:B--2---:R-:W-:-:S04]  /*0110*/  ULEA UR6, UR6, UR4, 0x18 ;  /* 0x0000000406067291 */ /* 0x004fc8000f8ec03f */
[----:B------:R-:W-:Y:S02]  /*0120*/  UIADD3 UR4, UR6, 0x15000, URZ ;  /* 0x0001500006047890 */ /* 0x000fe4000fffe03f */
[----:B------:R-:W-:Y:S01]  /*0130*/  UIADD3 UR5, UR6, 0x9000, URZ ;  /* 0x0000900006057890 */ /* 0x000fe2000fffe03f */
[----:B-1----:R-:W-:-:S04]  /*0140*/  SHF.R.S32.HI R7, RZ, 0x1f, R10 ;  /* 0x0000001fff077819 */ /* 0x002fc8000001140a */
[CC--:B------:R-:W-:Y:S02]  /*0150*/  LEA.HI R5, R7.reuse, R10.reuse, RZ, 0x4 ;  /* 0x0000000a07057211 */ /* 0x0c0fe400078f20ff */
[CC--:B------:R-:W-:Y:S02]  /*0160*/  LEA.HI R15, R7.reuse, R10.reuse, RZ, 0x3 ;  /* 0x0000000a070f7211 */ /* 0x0c0fe400078f18ff */
[CC--:B------:R-:W-:Y:S02]  /*0170*/  LEA.HI R183, R7.reuse, R10.reuse, RZ, 0x5 ;  /* 0x0000000a07b77211 */ /* 0x0c0fe400078f28ff */
[----:B------:R-:W-:Y:S02]  /*0180*/  SHF.R.S32.HI R2, RZ, 0x4, R5 ;  /* 0x00000004ff027819 */ /* 0x000fe40000011405 */
[----:B------:R-:W-:Y:S02]  /*0190*/  LEA.HI R0, R7, R10, RZ, 0x2 ;  /* 0x0000000a07007211 */ /* 0x000fe400078f10ff */
[----:B------:R-:W-:-:S02]  /*01a0*/  LOP3.LUT R11, R5, 0xfffffff0, RZ, 0xc0, !PT ;  /* 0xfffffff0050b7812 */ /* 0x000fc400078ec0ff */
[----:B------:R-:W-:Y:S02]  /*01b0*/  LOP3.LUT R13, R15, 0xfffffff8, RZ, 0xc0, !PT ;  /* 0xfffffff80f0d7812 */ /* 0x000fe400078ec0ff */
[----:B------:R-:W-:Y:S01]  /*01c0*/  LOP3.LUT R3, R183, 0xffffffe0, RZ, 0xc0, !PT ;  /* 0xffffffe0b7037812 */ /* 0x000fe200078ec0ff */
[C---:B------:R-:W-:Y:S01]  /*01d0*/  IMAD.IADD R6, R10.reuse, 0x1, -R11 ;  /* 0x000000010a067824 */ /* 0x040fe200078e0a0b */
[----:B------:R-:W-:Y:S01]  /*01e0*/  LEA.HI R5, R5, R2, RZ, 0x1 ;  /* 0x0000000205057211 */ /* 0x000fe200078f08ff */
[C---:B------:R-:W-:Y:S01]  /*01f0*/  IMAD.IADD R174, R10.reuse, 0x1, -R13 ;  /* 0x000000010aae7824 */ /* 0x040fe200078e0a0d */
[----:B------:R-:W-:Y:S01]  /*0200*/  SHF.R.S32.HI R185, RZ, 0x2, R0 ;  /* 0x00000002ffb97819 */ /* 0x000fe20000011400 */
[----:B------:R-:W-:Y:S01]  /*0210*/  IMAD.IADD R3, R10, 0x1, -R3 ;  /* 0x000000010a037824 */ /* 0x000fe200078e0a03 */
[----:B------:R-:W-:Y:S02]  /*0220*/  LOP3.LUT R5, R5, 0xfffffffe, RZ, 0xc0, !PT ;  /* 0xfffffffe05057812 */ /* 0x000fe400078ec0ff */
[----:B------:R-:W-:-:S02]  /*0230*/  LOP3.LUT R9, R0, 0xfffffffc, RZ, 0xc0, !PT ;  /* 0xfffffffc00097812 */ /* 0x000fc400078ec0ff */
[----:B------:R-:W-:Y:S01]  /*0240*/  SHF.R.S32.HI R184, RZ, 0x5, R183 ;  /* 0x00000005ffb87819 */ /* 0x000fe200000114b7 */
[----:B------:R-:W-:Y:S01]  /*0250*/  IMAD.IADD R5, R2, 0x1, -R5 ;  /* 0x0000000102057824 */ /* 0x000fe200078e0a05 */
[----:B------:R-:W-:Y:S02]  /*0260*/  SHF.R.S32.HI R13, RZ, 0x1f, R183 ;  /* 0x0000001fff0d7819 */ /* 0x000fe400000114b7 */
[----:B------:R-:W-:Y:S01]  /*0270*/  LEA.HI R4, R0, R185, RZ, 0x1 ;  /* 0x000000b900047211 */ /* 0x000fe200078f08ff */
[----:B------:R-:W-:Y:S01]  /*0280*/  IMAD.SHL.U32 R180, R5, 0x8, RZ ;  /* 0x0000000805b47824 */ /* 0x000fe200078e00ff */
[CC--:B------:R-:W-:Y:S02]  /*0290*/  LEA.HI R182, R7.reuse, R10.reuse, RZ, 0x6 ;  /* 0x0000000a07b67211 */ /* 0x0c0fe400078f30ff */
[----:B------:R-:W-:Y:S01]  /*02a0*/  LEA.HI R7, R7, R10, RZ, 0x7 ;  /* 0x0000000a07077211 */ /* 0x000fe200078f38ff */
[----:B------:R-:W-:Y:S01]  /*02b0*/  IMAD.IADD R10, R10, 0x1, -R9 ;  /* 0x000000010a0a7824 */ /* 0x000fe200078e0a09 */
[----:B------:R-:W-:-:S02]  /*02c0*/  LEA.HI R183, R183, R184, RZ, 0x1 ;  /* 0x000000b8b7b77211 */ /* 0x000fc400078f08ff */
[----:B------:R-:W-:Y:S01]  /*02d0*/  LEA.HI R13, R13, R184, RZ, 0x2 ;  /* 0x000000b80d0d7211 */ /* 0x000fe200078f10ff */
[C---:B------:R-:W-:Y:S01]  /*02e0*/  IMAD.SHL.U32 R186, R10.reuse, 0x8, RZ ;  /* 0x000000080aba7824 */ /* 0x040fe200078e00ff */
[----:B------:R-:W-:Y:S01]  /*02f0*/  SHF.R.S32.HI R2, RZ, 0x1f, R3 ;  /* 0x0000001fff027819 */ /* 0x000fe20000011403 */
[----:B------:R-:W-:Y:S01]  /*0300*/  IMAD.SHL.U32 R10, R10, 0x2, RZ ;  /* 0x000000020a0a7824 */ /* 0x000fe200078e00ff */
[----:B------:R-:W-:Y:S02]  /*0310*/  LOP3.LUT R4, R4, 0x7fffffe, RZ, 0xc0, !PT ;  /* 0x07fffffe04047812 */ /* 0x000fe400078ec0ff */
[----:B------:R-:W-:Y:S02]  /*0320*/  SHF.R.S32.HI R9, RZ, 0x3, R15 ;  /* 0x00000003ff097819 */ /* 0x000fe4000001140f */
[----:B------:R-:W-:Y:S02]  /*0330*/  LOP3.LUT R183, R183, 0xfffffffe, RZ, 0xc0, !PT ;  /* 0xfffffffeb7b77812 */ /* 0x000fe400078ec0ff */
[----:B------:R-:W-:Y:S01]  /*0340*/  LOP3.LUT R13, R13, 0xfffffffc, RZ, 0xc0, !PT ;  /* 0xfffffffc0d0d7812 */ /* 0x000fe200078ec0ff */
[----:B------:R-:W-:Y:S01]  /*0350*/  IMAD.SHL.U32 R9, R9, 0x40, RZ ;  /* 0x0000004009097824 */ /* 0x000fe200078e00ff */
[----:B------:R-:W-:Y:S01]  /*0360*/  LEA.HI R2, R2, R3, RZ, 0x2 ;  /* 0x0000000302027211 */ /* 0x000fe200078f10ff */
[----:B------:R-:W-:Y:S01]  /*0370*/  IMAD.IADD R3, R185, 0x1, -R4 ;  /* 0x00000001b9037824 */ /* 0x000fe200078e0a04 */
[----:B------:R-:W-:Y:S01]  /*0380*/  LEA.HI R8, R174, R174, RZ, 0x1 ;  /* 0x000000aeae087211 */ /* 0x000fe200078f08ff */
[C---:B------:R-:W-:Y:S01]  /*0390*/  IMAD.IADD R183, R184.reuse, 0x1, -R183 ;  /* 0x00000001b8b77824 */ /* 0x040fe200078e0ab7 */
[----:B------:R-:W-:Y:S01]  /*03a0*/  SHF.R.S32.HI R182, RZ, 0x6, R182 ;  /* 0x00000006ffb67819 */ /* 0x000fe200000114b6 */
[C---:B------:R-:W-:Y:S01]  /*03b0*/  IMAD.IADD R13, R184.reuse, 0x1, -R13 ;  /* 0x00000001b80d7824 */ /* 0x040fe200078e0a0d */
[----:B------:R-:W-:Y:S01]  /*03c0*/  LOP3.LUT R9, R9, 0xc0, RZ, 0xc0, !PT ;  /* 0x000000c009097812 */ /* 0x000fe200078ec0ff */
[----:B------:R-:W-:Y:S01]  /*03d0*/  IMAD R184, R184, 0x8, R3 ;  /* 0x00000008b8b87824 */ /* 0x000fe200078e0203 */
[----:B------:R-:W-:Y:S01]  /*03e0*/  LOP3.LUT R3, R8, 0x7fffffe, RZ, 0xc0, !PT ;  /* 0x07fffffe08037812 */ /* 0x000fe200078ec0ff */
[----:B------:R-:W-:Y:S01]  /*03f0*/  IMAD R177, R182, 0x4, R5 ;  /* 0x00000004b6b17824 */ /* 0x000fe200078e0205 */
[----:B------:R-:W-:Y:S01]  /*0400*/  SHF.R.S32.HI R0, RZ, 0x1f, R0 ;  /* 0x0000001fff007819 */ /* 0x000fe20000011400 */
[----:B------:R-:W-:Y:S01]  /*0410*/  IMAD R194, R13, 0x200, R10 ;  /* 0x000002000dc27824 */ /* 0x000fe200078e020a */
[----:B------:R-:W-:Y:S01]  /*0420*/  SHF.R.U32.HI R11, RZ, 0x3, R9 ;  /* 0x00000003ff0b7819 */ /* 0x000fe20000011609 */
[C---:B------:R-:W-:Y:S01]  /*0430*/  IMAD.IADD R4, R174.reuse, 0x1, -R3 ;  /* 0x00000001ae047824 */ /* 0x040fe200078e0a03 */
[----:B------:R-:W-:Y:S01]  /*0440*/  LOP3.LUT R12, R9, 0x18, R186, 0xf8, !PT ;  /* 0x00000018090c7812 */ /* 0x000fe200078ef8ba */
[----:B------:R-:W-:Y:S01]  /*0450*/  IMAD.SHL.U32 R174, R174, 0x40, RZ ;  /* 0x00000040aeae7824 */ /* 0x000fe200078e00ff */
[----:B------:R-:W-:Y:S01]  /*0460*/  LEA.HI R0, R0, R185, RZ, 0x3 ;  /* 0x000000b900007211 */ /* 0x000fe200078f18ff */
[----:B------:R-:W-:Y:S01]  /*0470*/  IMAD R177, R177, 0x8, R4 ;  /* 0x00000008b1b17824 */ /* 0x000fe200078e0204 */
[----:B------:R-:W-:-:S02]  /*0480*/  LEA.HI R17, R6, R6, RZ, 0x1 ;  /* 0x0000000606117211 */ /* 0x000fc400078f08ff */
[----:B------:R-:W-:Y:S02]  /*0490*/  SHF.R.S32.HI R3, RZ, 0x1f, R6 ;  /* 0x0000001fff037819 */ /* 0x000fe40000011406 */
[----:B------:R-:W-:Y:S01]  /*04a0*/  LOP3.LUT R11, R12, R11, RZ, 0x3c, !PT ;  /* 0x0000000b0c0b7212 */ /* 0x000fe200078e3cff */
[----:B------:R-:W-:Y:S01]  /*04b0*/  IMAD.SHL.U32 R12, R182, 0x20, RZ ;  /* 0x00000020b60c7824 */ /* 0x000fe200078e00ff */
[----:B------:R-:W-:Y:S02]  /*04c0*/  LOP3.LUT R0, R0, 0xfffffff8, RZ, 0xc0, !PT ;  /* 0xfffffff800007812 */ /* 0x000fe400078ec0ff */
[----:B------:R-:W-:Y:S01]  /*04d0*/  SHF.R.S32.HI R9, RZ, 0x1, R17 ;  /* 0x00000001ff097819 */ /* 0x000fe20000011411 */
[----:B------:R-:W-:Y:S01]  /*04e0*/  IMAD.U32 R184, R184, 0x20, R11 ;  /* 0x00000020b8b87824 */ /* 0x000fe200078e000b */
[----:B------:R-:W-:Y:S01]  /*04f0*/  SHF.R.S32.HI R4, RZ, 0x1f, R17 ;  /* 0x0000001fff047819 */ /* 0x000fe20000011411 */
[----:B------:R-:W-:Y:S01]  /*0500*/  IMAD.IADD R11, R185, 0x1, -R0 ;  /* 0x00000001b90b7824 */ /* 0x000fe200078e0a00 */
[----:B------:R-:W-:-:S02]  /*0510*/  LEA.HI R178, R3, R6, RZ, 0x3 ;  /* 0x0000000603b27211 */ /* 0x000fc400078f18ff */
[----:B------:R-:W-:Y:S02]  /*0520*/  LEA.HI R4, R4, R9, RZ, 0x2 ;  /* 0x0000000904047211 */ /* 0x000fe400078f10ff */
[----:B------:R-:W-:Y:S02]  /*0530*/  LOP3.LUT R17, R17, 0x7fffffe, RZ, 0xc0, !PT ;  /* 0x07fffffe11117812 */ /* 0x000fe400078ec0ff */
[----:B------:R-:W-:Y:S02]  /*0540*/  LOP3.LUT R3, R178, 0xfffffff8, RZ, 0xc0, !PT ;  /* 0xfffffff8b2037812 */ /* 0x000fe400078ec0ff */
[----:B------:R-:W-:Y:S01]  /*0550*/  LOP3.LUT R4, R4, 0xfffffffc, RZ, 0xc0, !PT ;  /* 0xfffffffc04047812 */ /* 0x000fe200078ec0ff */
[C---:B------:R-:W-:Y:S01]  /*0560*/  IMAD.IADD R17, R6.reuse, 0x1, -R17 ;  /* 0x0000000106117824 */ /* 0x040fe200078e0a11 */
[----:B------:R-:W-:Y:S01]  /*0570*/  LOP3.LUT R0, R11, 0x1, RZ, 0xc0, !PT ;  /* 0x000000010b007812 */ /* 0x000fe200078ec0ff */
[----:B------:R-:W-:Y:S01]  /*0580*/  IMAD.IADD R3, R6, 0x1, -R3 ;  /* 0x0000000106037824 */ /* 0x000fe200078e0a03 */
[----:B------:R-:W-:Y:S01]  /*0590*/  SHF.R.S32.HI R8, RZ, 0x1, R8 ;  /* 0x00000001ff087819 */ /* 0x000fe20000011408 */
[----:B------:R-:W-:Y:S01]  /*05a0*/  IMAD.IADD R4, R9, 0x1, -R4 ;  /* 0x0000000109047824 */ /* 0x000fe200078e0a04 */
[----:B------:R-:W-:Y:S01]  /*05b0*/  LEA.HI R6, R11, R11, RZ, 0x1 ;  /* 0x0000000b0b067211 */ /* 0x000fe200078f08ff */
[----:B------:R-:W-:Y:S01]  /*05c0*/  IMAD.SHL.U32 R9, R13, 0x10, RZ ;  /* 0x000000100d097824 */ /* 0x000fe200078e00ff */
[----:B------:R-:W-:-:S02]  /*05d0*/  ISETP.NE.U32.AND P5, PT, R0, 0x1, PT ;  /* 0x000000010000780c */ /* 0x000fc40003fa5070 */
[C---:B------:R-:W-:Y:S01]  /*05e0*/  LOP3.LUT P6, RZ, R8.reuse, 0x2, RZ, 0xc0, !PT ;  /* 0x0000000208ff7812 */ /* 0x040fe200078cc0ff */
[----:B------:R-:W-:Y:S01]  /*05f0*/  IMAD.SHL.U32 R8, R8, 0x40, RZ ;  /* 0x0000004008087824 */ /* 0x000fe200078e00ff */
[----:B------:R-:W-:Y:S02]  /*0600*/  LOP3.LUT R174, R174, 0x1c0, RZ, 0xc0, !PT ;  /* 0x000001c0aeae7812 */ /* 0x000fe400078ec0ff */
[----:B------:R-:W-:Y:S02]  /*0610*/  LOP3.LUT R0, R6, 0x3fffffe, RZ, 0xc0, !PT ;  /* 0x03fffffe06007812 */ /* 0x000fe400078ec0ff */
[----:B------:R-:W-:Y:S02]  /*0620*/  SHF.R.S32.HI R178, RZ, 0x3, R178 ;  /* 0x00000003ffb27819 */ /* 0x000fe400000114b2 */
[----:B------:R-:W-:Y:S01]  /*0630*/  LOP3.LUT R14, R174, 0x30, R9, 0xf8, !PT ;  /* 0x00000030ae0e7812 */ /* 0x000fe200078ef809 */
[----:B------:R-:W-:Y:S01]  /*0640*/  IMAD.IADD R9, R11, 0x1, -R0 ;  /* 0x000000010b097824 */ /* 0x000fe200078e0a00 */
[----:B------:R-:W-:Y:S01]  /*0650*/  LOP3.LUT R8, R8, 0xc0, RZ, 0xc0, !PT ;  /* 0x000000c008087812 */ /* 0x000fe200078ec0ff */
[----:B------:R-:W-:Y:S01]  /*0660*/  IMAD R0, R178, 0x8, R17 ;  /* 0x00000008b2007824 */ /* 0x000fe200078e0211 */
[----:B------:R-:W-:Y:S01]  /*0670*/  SHF.R.S32.HI R7, RZ, 0x7, R7 ;  /* 0x00000007ff077819 */ /* 0x000fe20000011407 */
[----:B------:R-:W-:Y:S01]  /*0680*/  IMAD R178, R13, 0x2, R178 ;  /* 0x000000020db27824 */ /* 0x000fe200078e02b2 */
[--C-:B------:R-:W-:Y:S01]  /*0690*/  LOP3.LUT R13, R14, 0x8, R15.reuse, 0xf8, !PT ;  /* 0x000000080e0d7812 */ /* 0x100fe200078ef80f */
[----:B------:R-:W-:Y:S01]  /*06a0*/  IMAD R194, R9, 0x20, R194 ;  /* 0x0000002009c27824 */ /* 0x000fe200078e02c2 */
[----:B------:R-:W-:Y:S01]  /*06b0*/  LOP3.LUT R15, R8, 0x8, R15, 0xf8, !PT ;  /* 0x00000008080f7812 */ /* 0x000fe200078ef80f */
[C---:B------:R-:W-:Y:S01]  /*06c0*/  IMAD R10, R7.reuse, 0x1000, R10 ;  /* 0x00001000070a7824 */ /* 0x040fe200078e020a */
[----:B------:R-:W-:Y:S01]  /*06d0*/  SHF.R.U32.HI R8, RZ, 0x3, R8 ;  /* 0x00000003ff087819 */ /* 0x000fe20000011608 */
[----:B------:R-:W-:Y:S01]  /*06e0*/  IMAD.SHL.U32 R7, R7, 0x8, RZ ;  /* 0x0000000807077824 */ /* 0x000fe200078e00ff */
[C---:B------:R-:W-:Y:S01]  /*06f0*/  LOP3.LUT P4, RZ, R11.reuse, 0x2, RZ, 0xc0, !PT ;  /* 0x000000020bff7812 */ /* 0x040fe2000788c0ff */
[----:B------:R-:W-:Y:S01]  /*0700*/  IMAD.SHL.U32 R11, R11, 0x40, RZ ;  /* 0x000000400b0b7824 */ /* 0x000fe200078e00ff */
[----:B------:R-:W-:Y:S01]  /*0710*/  SHF.R.S32.HI R6, RZ, 0x1, R6 ;  /* 0x00000001ff067819 */ /* 0x000fe20000011406 */
[----:B------:R-:W-:Y:S01]  /*0720*/  IMAD.SHL.U32 R0, R0, 0x20, RZ ;  /* 0x0000002000007824 */ /* 0x000fe200078e00ff */
[----:B------:R-:W-:Y:S01]  /*0730*/  LOP3.LUT R8, R15, R8, RZ, 0x3c, !PT ;  /* 0x000000080f087212 */ /* 0x000fe200078e3cff */
[----:B------:R-:W-:Y:S01]  /*0740*/  IMAD R10, R183, 0x400, R10 ;  /* 0x00000400b70a7824 */ /* 0x000fe200078e020a */
[C---:B------:R-:W-:Y:S01]  /*0750*/  R2P PR, R3.reuse, 0x6 ;  /* 0x0000000603007804 */ /* 0x040fe20000000000 */
[C---:B------:R-:W-:Y:S01]  /*0760*/  IMAD.SHL.U32 R9, R6.reuse, 0x40, RZ ;  /* 0x0000004006097824 */ /* 0x040fe200078e00ff */
[----:B------:R-:W-:Y:S01]  /*0770*/  LOP3.LUT P3, RZ, R6, 0x2, RZ, 0xc0, !PT ;  /* 0x0000000206ff7812 */ /* 0x000fe2000786c0ff */
[----:B------:R-:W-:Y:S01]  /*0780*/  IMAD.SHL.U32 R6, R3, 0x40, RZ ;  /* 0x0000004003067824 */ /* 0x000fe200078e00ff */
[----:B------:R-:W-:Y:S01]  /*0790*/  SHF.R.U32.HI R174, RZ, 0x3, R174 ;  /* 0x00000003ffae7819 */ /* 0x000fe200000116ae */
[----:B------:R-:W-:Y:S01]  /*07a0*/  IMAD.U32 R177, R177, 0x20, R8 ;  /* 0x00000020b1b17824 */ /* 0x000fe200078e0008 */
[C---:B------:R-:W-:Y:S01]  /*07b0*/  LOP3.LUT P0, RZ, R4.reuse, 0x2, RZ, 0xc0, !PT ;  /* 0x0000000204ff7812 */ /* 0x040fe2000780c0ff */
[----:B------:R-:W-:Y:S01]  /*07c0*/  IMAD.SHL.U32 R8, R5, 0x10, RZ ;  /* 0x0000001005087824 */ /* 0x000fe200078e00ff */
[----:B------:R-:W-:Y:S01]  /*07d0*/  LOP3.LUT R11, R11, 0x1c0, RZ, 0xc0, !PT ;  /* 0x000001c00b0b7812 */ /* 0x000fe200078ec0ff */
[----:B------:R-:W-:Y:S01]  /*07e0*/  IMAD.SHL.U32 R4, R4, 0x40, RZ ;  /* 0x0000004004047824 */ /* 0x000fe200078e00ff */
[----:B------:R-:W-:Y:S01]  /*07f0*/  LOP3.LUT R7, R7, 0x8, RZ, 0xc0, !PT ;  /* 0x0000000807077812 */ /* 0x000fe200078ec0ff */
[----:B------:R-:W-:Y:S01]  /*0800*/  IMAD.SHL.U32 R177, R177, 0x2, RZ ;  /* 0x00000002b1b17824 */ /* 0x000fe200078e00ff */
[----:B------:R-:W-:-:S02]  /*0810*/  LOP3.LUT R9, R9, 0xc0, RZ, 0xc0, !PT ;  /* 0x000000c009097812 */ /* 0x000fc400078ec0ff */
[----:B------:R-:W-:Y:S02]  /*0820*/  LOP3.LUT R174, R13, R174, RZ, 0x3c, !PT ;  /* 0x000000ae0dae7212 */ /* 0x000fe400078e3cff */
[----:B------:R-:W-:Y:S02]  /*0830*/  LOP3.LUT R6, R6, 0x1c0, RZ, 0xc0, !PT ;  /* 0x000001c006067812 */ /* 0x000fe400078ec0ff */
[----:B------:R-:W-:Y:S01]  /*0840*/  LOP3.LUT R12, R11, 0x20, R12, 0xf8, !PT ;  /* 0x000000200b0c7812 */ /* 0x000fe200078ef80c */
[----:B------:R-:W-:Y:S01]  /*0850*/  IMAD R174, R5, 0x200, R174 ;  /* 0x0000020005ae7824 */ /* 0x000fe200078e02ae */
[----:B------:R-:W-:Y:S02]  /*0860*/  LOP3.LUT R179, R7, 0x10, R8, 0xf8, !PT ;  /* 0x0000001007b37812 */ /* 0x000fe400078ef808 */
[----:B------:R-:W-:Y:S02]  /*0870*/  LOP3.LUT R4, R4, 0xc0, RZ, 0xc0, !PT ;  /* 0x000000c004047812 */ /* 0x000fe400078ec0ff */
[----:B------:R-:W-:-:S02]  /*0880*/  SHF.R.U32.HI R11, RZ, 0x3, R11 ;  /* 0x00000003ff0b7819 */ /* 0x000fc4000001160b */
[----:B------:R-:W-:Y:S02]  /*0890*/  SHF.R.U32.HI R8, RZ, 0x3, R9 ;  /* 0x00000003ff087819 */ /* 0x000fe40000011609 */
[----:B------:R-:W-:Y:S02]  /*08a0*/  LOP3.LUT R180, R180, 0x8, RZ, 0xc0, !PT ;  /* 0x00000008b4b47812 */ /* 0x000fe400078ec0ff */
[----:B------:R-:W-:Y:S02]  /*08b0*/  SHF.R.U32.HI R3, RZ, 0x3, R6 ;  /* 0x00000003ff037819 */ /* 0x000fe40000011606 */
[----:B------:R-:W-:Y:S02]  /*08c0*/  SHF.R.U32.HI R5, RZ, 0x3, R4 ;  /* 0x00000003ff057819 */ /* 0x000fe40000011604 */
[----:B------:R-:W-:Y:S02]  /*08d0*/  LOP3.LUT R11, R12, R11, RZ, 0x3c, !PT ;  /* 0x0000000b0c0b7212 */ /* 0x000fe400078e3cff */
[----:B------:R-:W-:-:S02]  /*08e0*/  LOP3.LUT R7, R8, R9, R7, 0x1e, !PT ;  /* 0x0000000908077212 */ /* 0x000fc400078e1e07 */
[----:B------:R-:W-:Y:S01]  /*08f0*/  LOP3.LUT R9, R3, R6, R180, 0x1e, !PT ;  /* 0x0000000603097212 */ /* 0x000fe200078e1eb4 */
[----:B------:R-:W-:Y:S01]  /*0900*/  IMAD R3, R183, 0x200, R0 ;  /* 0x00000200b7037824 */ /* 0x000fe200078e0200 */
[----:B------:R-:W-:Y:S01]  /*0910*/  LOP3.LUT R180, R5, R4, R180, 0x1e, !PT ;  /* 0x0000000405b47212 */ /* 0x000fe200078e1eb4 */
[----:B------:R-:W-:Y:S01]  /*0920*/  IMAD.IADD R192, R11, 0x1, R10 ;  /* 0x000000010bc07824 */ /* 0x000fe200078e020a */
[----:B------:R-:W-:Y:S01]  /*0930*/  SEL R173, R175, 0xffffffe0, !P1 ;  /* 0xffffffe0afad7807 */ /* 0x000fe20004800000 */
[----:B------:R-:W-:Y:S01]  /*0940*/  IMAD.U32 R178, R178, 0x200, R9 ;  /* 0x00000200b2b27824 */ /* 0x000fe200078e0009 */
[----:B------:R-:W-:Y:S01]  /*0950*/  SEL R196, R196, 0x10, !P5 ;  /* 0x00000010c4c47807 */ /* 0x000fe20006800000 */
[----:B------:R-:W-:Y:S01]  /*0960*/  IMAD.IADD R180, R3, 0x1, R180 ;  /* 0x0000000103b47824 */ /* 0x000fe200078e02b4 */
[----:B------:R-:W-:Y:S01]  /*0970*/  LEA R192, R192, UR6, 0x1 ;  /* 0x00000006c0c07c11 */ /* 0x000fe2000f8e08ff */
[----:B------:R-:W-:Y:S01]  /*0980*/  IMAD.IADD R194, R7, 0x1, R194 ;  /* 0x0000000107c27824 */ /* 0x000fe200078e02c2 */
[----:B------:R-:W-:Y:S01]  /*0990*/  LEA R178, R178, UR4, 0x1 ;  /* 0x00000004b2b27c11 */ /* 0x000fe2000f8e08ff */
[----:B------:R-:W-:Y:S01]  /*09a0*/  IMAD.MOV.U32 R3, RZ, RZ, 0x40 ;  /* 0x00000040ff037424 */ /* 0x000fe200078e00ff */
[----:B------:R-:W-:Y:S01]  /*09b0*/  LOP3.LUT R179, R5, R179, R4, 0x1e, !PT ;  /* 0x000000b305b37212 */ /* 0x000fe200078e1e04 */
[----:B------:R-:W-:Y:S01]  /*09c0*/  VIADD R193, R192, 0x20 ;  /* 0x00000020c0c17836 */ /* 0x000fe20000000000 */
[----:B------:R-:W-:Y:S01]  /*09d0*/  LEA R194, R194, UR5, 0x1 ;  /* 0x00000005c2c27c11 */ /* 0x000fe2000f8e08ff */
[----:B------:R-:W-:Y:S01]  /*09e0*/  @P4 VIADD R193, R192, 0xffffffe0 ;  /* 0xffffffe0c0c14836 */ /* 0x000fe20000000000 */
[----:B------:R-:W-:Y:S01]  /*09f0*/  SEL R3, R3, 0xffffffc0, !P2 ;  /* 0xffffffc003037807 */ /* 0x000fe20005000000 */
[----:B------:R-:W-:Y:S01]  /*0a00*/  IMAD.IADD R173, R178, 0x1, R173 ;  /* 0x00000001b2ad7824 */ /* 0x000fe200078e02ad */
[----:B------:R-:W-:Y:S01]  /*0a10*/  SHF.R.S32.HI R2, RZ, 0x2, R2 ;  /* 0x00000002ff027819 */ /* 0x000fe20000011402 */
[----:B------:R-:W-:Y:S01]  /*0a20*/  IMAD.IADD R195, R192, 0x1, R196 ;  /* 0x00000001c0c37824 */ /* 0x000fe200078e02c4 */
[C---:B------:R-:W-:Y:S01]  /*0a30*/  SEL R176, R175.reuse, 0xffffffe0, !P6 ;  /* 0xffffffe0afb07807 */ /* 0x040fe20007000000 */
[----:B------:R-:W-:Y:S01]  /*0a40*/  VIADD R197, R194, 0x20 ;  /* 0x00000020c2c57836 */ /* 0x000fe20000000000 */
[----:B------:R-:W-:Y:S01]  /*0a50*/  SEL R175, R175, 0xffffffe0, !P0 ;  /* 0xffffffe0afaf7807 */ /* 0x000fe20004000000 */
[----:B------:R-:W-:Y:S01]  /*0a60*/  IMAD.IADD R172, R178, 0x1, R3 ;  /* 0x00000001b2ac7824 */ /* 0x000fe200078e0203 */
[----:B------:R-:W-:Y:S01]  /*0a70*/  LEA R174, R174, UR6, 0x1 ;  /* 0x00000006aeae7c11 */ /* 0x000fe2000f8e08ff */
[----:B------:R-:W-:Y:S01]  /*0a80*/  IMAD.IADD R179, R0, 0x1, R179 ;  /* 0x0000000100b37824 */ /* 0x000fe200078e02b3 */
[----:B------:R-:W-:Y:S01]  /*0a90*/  IADD3 R176, R176, UR5, R177 ;  /* 0x00000005b0b07c10 */ /* 0x000fe2000fffe0b1 */
[----:B------:R-:W-:Y:S01]  /*0aa0*/  IMAD R190, R183, 0x10, R2 ;  /* 0x00000010b7be7824 */ /* 0x000fe200078e0202 */
[----:B------:R-:W-:Y:S01]  /*0ab0*/  ULDC.64 UR4, c[0x0][0x300] ;  /* 0x0000c00000047ab9 */ /* 0x000fe20000000a00 */
[----:B------:R-:W-:-:S02]  /*0ac0*/  IMAD.IADD R196, R196, 0x1, R193 ;  /* 0x00000001c4c47824 */ /* 0x000fc400078e02c1 */
[----:B------:R-:W-:Y:S02]  /*0ad0*/  IMAD.IADD R3, R173, 0x1, R3 ;  /* 0x00000001ad037824 */ /* 0x000fe400078e0203 */
[----:B---34-:R-:W-:-:S07]  /*0ae0*/  @P3 VIADD R197, R194, 0xffffffe0 ;  /* 0xffffffe0c2c53836 */ /* 0x018fce0000000000 */
.L_x_795:
[----:B-1----:R-:W1:Y:S01]  /*0af0*/  LDC.64 R6, c[0x0][0x2f0] ;  /* 0x0000bc00ff067b82 */ /* 0x002e620000000a00 */
[C---:B--2---:R-:W-:Y:S01]  /*0b00*/  IMAD.SHL.U32 R9, R189.reuse, 0x4, RZ ;  /* 0x00000004bd097824 */ /* 0x044fe200078e00ff */
[----:B------:R-:W-:Y:S01]  /*0b10*/  SHF.R.S32.HI R23, RZ, 0x1f, R189 ;  /* 0x0000001fff177819 */ /* 0x000fe200000114bd */
[----:B------:R-:W-:Y:S01]  /*0b20*/  IMAD.MOV.U32 R0, RZ, RZ, -0x1 ;  /* 0xffffffffff007424 */ /* 0x000fe200078e00ff */
[----:B------:R-:W-:Y:S02]  /*0b30*/  ISETP.NE.U32.AND P4, PT, RZ, UR4, PT ;  /* 0x00000004ff007c0c */ /* 0x000fe4000bf85070 */
[----:B------:R-:W-:Y:S02]  /*0b40*/  SHF.L.U64.HI R2, R189, 0x2, R23 ;  /* 0x00000002bd027819 */ /* 0x000fe40000010217 */
[----:B---3--:R-:W2:Y:S01]  /*0b50*/  LDC.64 R4, c[0x0][0x308] ;  /* 0x0000c200ff047b82 */ /* 0x008ea20000000a00 */
[----:B------:R-:W-:Y:S02]  /*0b60*/  ISETP.NE.AND.EX P4, PT, RZ, UR5, PT, P4 ;  /* 0x00000005ff007c0c */ /* 0x000fe4000bf85340 */
[----:B-1----:R-:W-:-:S02]  /*0b70*/  ISETP.NE.U32.AND P0, PT, R6, RZ, PT ;  /* 0x000000ff0600720c */ /* 0x002fc40003f05070 */
[----:B------:R-:W-:Y:S02]  /*0b80*/  IADD3 R12, P1, R9, R6, RZ ;  /* 0x00000006090c7210 */ /* 0x000fe40007f3e0ff */
[----:B------:R-:W-:-:S03]  /*0b90*/  ISETP.NE.AND.EX P0, PT, R7, RZ, PT, P0 ;  /* 0x000000ff0700720c */ /* 0x000fc60003f05300 */
[----:B------:R-:W-:Y:S01]  /*0ba0*/  IMAD.X R13, R2, 0x1, R7, P1 ;  /* 0x00000001020d7824 */ /* 0x000fe200008e0607 */
[----:B--2---:R-:W-:Y:S01]  /*0bb0*/  ISETP.NE.U32.AND P3, PT, R4, RZ, PT ;  /* 0x000000ff0400720c */ /* 0x004fe20003f65070 */
[----:B------:R-:W-:Y:S02]  /*0bc0*/  IMAD.MOV.U32 R207, RZ, RZ, RZ ;  /* 0x000000ffffcf7224 */ /* 0x000fe400078e00ff */
[----:B------:R-:W-:Y:S01]  /*0bd0*/  @P4 IADD3 R10, P2, R9, UR4, RZ ;  /* 0x00000004090a4c10 */ /* 0x000fe2000ff5e0ff */
[----:B------:R-:W1:Y:S01]  /*0be0*/  LDC.U8 R8, c[0x0][0x3c2] ;  /* 0x0000f080ff087b82 */ /* 0x000e620000000000 */
[----:B------:R-:W-:-:S04]  /*0bf0*/  ISETP.NE.AND.EX P3, PT, R5, RZ, PT, P3 ;  /* 0x000000ff0500720c */ /* 0x000fc80003f65330 */
[----:B------:R-:W2:Y:S03]  /*0c00*/  @P0 LDG.E R0, desc[UR36][R12.64] ;  /* 0x000000240c000981 */ /* 0x000ea6000c1e1900 */
[----:B------:R-:W3:Y:S01]  /*0c10*/  LDC.64 R6, c[0x0][0x2f8] ;  /* 0x0000be00ff067b82 */ /* 0x000ee20000000a00 */
[----:B------:R-:W2:Y:S01]  /*0c20*/  @P0 LDG.E R21, desc[UR36][R12.64+0x4] ;  /* 0x000004240c150981 */ /* 0x000ea2000c1e1900 */
[----:B------:R-:W-:-:S04]  /*0c30*/  @P4 IADD3.X R11, R2, UR5, RZ, P2, !PT ;  /* 0x00000005020b4c10 */ /* 0x000fc800097fe4ff */
[----:B------:R-:W-:Y:S01]  /*0c40*/  @P3 IADD3 R210, P1, R9, R4, RZ ;  /* 0x0000000409d23210 */ /* 0x000fe20007f3e0ff */
[----:B------:R-:W4:Y:S04]  /*0c50*/  @P4 LDG.E R207, desc[UR36][R10.64] ;  /* 0x000000240acf4981 */ /* 0x000f28000c1e1900 */
[----:B------:R-:W-:Y:S02]  /*0c60*/  @P3 IMAD.X R211, R2, 0x1, R5, P1 ;  /* 0x0000000102d33824 */ /* 0x000fe400008e0605 */
[----:B------:R-:W3:Y:S03]  /*0c70*/  @!P3 LDC.64 R4, c[0x0][0x318] ;  /* 0x0000c600ff04bb82 */ /* 0x000ee60000000a00 */
[----:B------:R-:W4:Y:S01]  /*0c80*/  @P3 LDG.E R210, desc[UR36][R210.64] ;  /* 0x00000024d2d23981 */ /* 0x000f22000c1e1900 */
[----:B-1----:R-:W-:-:S02]  /*0c90*/  ISETP.NE.AND P4, PT, R8, RZ, PT ;  /* 0x000000ff0800720c */ /* 0x002fc40003f85270 */
[----:B---3--:R-:W-:-:S04]  /*0ca0*/  ISETP.EQ.U32.AND P2, PT, R6, RZ, PT ;  /* 0x000000ff0600720c */ /* 0x008fc80003f42070 */
[----:B------:R-:W-:Y:S02]  /*0cb0*/  ISETP.EQ.OR.EX P2, PT, R7, RZ, !P4, P2 ;  /* 0x000000ff0700720c */ /* 0x000fe40006742720 */
[----:B------:R-:W-:Y:S01]  /*0cc0*/  IADD3 R8, P1, R9, R6, RZ ;  /* 0x0000000609087210 */ /* 0x000fe20007f3e0ff */
[----:B------:R-:W-:-:S04]  /*0cd0*/  IMAD.MOV.U32 R212, RZ, RZ, -0x1 ;  /* 0xffffffffffd47424 */ /* 0x000fc800078e00ff */
[----:B------:R-:W-:Y:S02]  /*0ce0*/  IMAD.X R9, R2, 0x1, R7, P1 ;  /* 0x0000000102097824 */ /* 0x000fe400008e0607 */
[----:B------:R-:W1:Y:S01]  /*0cf0*/  @!P3 LDC R2, c[0x0][0x2cc] ;  /* 0x0000b300ff02bb82 */ /* 0x000e620000000800 */
[----:B------:R-:W-:-:S03]  /*0d00*/  @!P3 ISETP.NE.U32.AND P1, PT, R4, RZ, PT ;  /* 0x000000ff0400b20c */ /* 0x000fc60003f25070 */
[----:B-----5:R3:W5:Y:S01]  /*0d10*/  @!P2 LDG.E R212, desc[UR36][R8.64] ;  /* 0x0000002408d4a981 */ /* 0x020762000c1e1900 */
[----:B------:R-:W-:-:S03]  /*0d20*/  ISETP.NE.U32.AND P2, PT, R6, RZ, PT ;  /* 0x000000ff0600720c */ /* 0x000fc60003f45070 */
[----:B------:R-:W2:Y:S01]  /*0d30*/  LDC R4, c[0x0][0x2c8] ;  /* 0x0000b200ff047b82 */ /* 0x000ea20000000800 */
[----:B------:R-:W-:Y:S02]  /*0d40*/  ISETP.NE.AND.EX P2, PT, R7, RZ, PT, P2 ;  /* 0x000000ff0700720c */ /* 0x000fe40003f45320 */
[----:B------:R-:W-:-:S04]  /*0d50*/  @!P3 ISETP.NE.AND.EX P1, PT, R5, RZ, PT, P1 ;  /* 0x000000ff0500b20c */ /* 0x000fc80003f25310 */
[----:B-1----:R-:W-:Y:S01]  /*0d60*/  @!P3 SEL R2, R2, RZ, P1 ;  /* 0x000000ff0202b207 */ /* 0x002fe20000800000 */
[----:B--2---:R-:W-:-:S06]  /*0d70*/  @P0 IMAD.IADD R21, R21, 0x1, -R0 ;  /* 0x0000000115150824 */ /* 0x004fcc00078e0a00 */
[----:B------:R-:W1:Y:S01]  /*0d80*/  @!P0 LDC R21, c[0x0][0x2c4] ;  /* 0x0000b100ff158b82 */ /* 0x000e620000000800 */
[----:B----4-:R-:W-:Y:S01]  /*0d90*/  @P3 IMAD.IADD R210, R210, 0x1, -R207 ;  /* 0x00000001d2d23824 */ /* 0x010fe200078e0acf */
[----:B---3--:R-:W-:Y:S06]  /*0da0*/  @!P2 BRA `(.L_x_767) ;  /* 0x00000000000ca947 */ /* 0x008fec0003800000 */
[----:B------:R-:W2:Y:S02]  /*0db0*/  @P4 LDG.E R5, desc[UR36][R8.64+0x4] ;  /* 0x0000042408054981 */ /* 0x000ea4000c1e1900 */
[----:B--2--5:R-:W-:-:S06]  /*0dc0*/  @P4 IADD3 R4, R5, -R212, RZ ;  /* 0x800000d405044210 */ /* 0x024fcc0007ffe0ff */
[----:B------:R2:W5:Y:S02]  /*0dd0*/  @!P4 LDG.E R4, desc[UR36][R8.64] ;  /* 0x000000240804c981 */ /* 0x000564000c1e1900 */
.L_x_767:
[----:B------:R-:W-:Y:S01]  /*0de0*/  IMAD.SHL.U32 R19, R191, 0x80, RZ ;  /* 0x00000080bf137824 */ /* 0x000fe200078e00ff */
[----:B-----5:R-:W-:-:S04]  /*0df0*/  @!P3 IADD3 R210, R2, R4, -R207 ;  /* 0x0000000402d2b210 */ /* 0x020fc80007ffe8cf */
[----:B------:R-:W-:-:S13]  /*0e00*/  ISETP.GT.AND P1, PT, R210, R19, PT ;  /* 0x00000013d200720c */ /* 0x000fda0003f24270 */
[----:B------:R-:W-:Y:S05]  /*0e10*/  @!P1 BRA `(.L_x_768) ;  /* 0x0000007800bc9947 */ /* 0x000fea0003800000 */
[----:B------:R-:W2:Y:S01]  /*0e20*/  LDC R25, c[0x0][0x278] ;  /* 0x00009e00ff197b82 */ /* 0x000ea20000000800 */
[----:B-1----:R-:W-:Y:S01]  /*0e30*/  VIADD R7, R21, 0x3f ;  /* 0x0000003f15077836 */ /* 0x002fe20000000000 */
[----:B------:R-:W-:Y:S01]  /*0e40*/  IABS R11, R188 ;  /* 0x000000bc000b7213 */ /* 0x000fe20000000000 */
[----:B------:R-:W-:Y:S01]  /*0e50*/  IMAD.SHL.U32 R31, R189, 0x80, RZ ;  /* 0x00000080bd1f7824 */ /* 0x000fe200078e00ff */
[----:B------:R-:W-:Y:S01]  /*0e60*/  ISETP.NE.AND P2, PT, R212, -0x1, PT ;  /* 0xffffffffd400780c */ /* 0x000fe20003f45270 */
[----:B------:R-:W-:Y:S01]  /*0e70*/  ULDC UR23, c[0x0][0x2dc] ;  /* 0x0000b70000177ab9 */ /* 0x000fe20000000800 */
[----:B------:R-:W-:Y:S01]  /*0e80*/  SHF.R.S32.HI R2, RZ, 0x1f, R7 ;  /* 0x0000001fff027819 */ /* 0x000fe20000011407 */
[----:B------:R-:W-:Y:S01]  /*0e90*/  ULDC UR14, c[0x0][0x270] ;  /* 0x00009c00000e7ab9 */ /* 0x000fe20000000800 */
[----:B------:R-:W1:Y:S01]  /*0ea0*/  LDC.64 R4, c[0x0][0x228] ;  /* 0x00008a00ff047b82 */ /* 0x000e620000000a00 */
[----:B------:R-:W-:Y:S01]  /*0eb0*/  SEL R31, R31, RZ, P0 ;  /* 0x000000ff1f1f7207 */ /* 0x000fe20000000000 */
[----:B------:R-:W-:Y:S01]  /*0ec0*/  UIMAD.WIDE UR8, UR23, UR14, URZ ;  /* 0x0000000e170872a5 */ /* 0x000fe2000f8e023f */
[----:B------:R-:W-:Y:S01]  /*0ed0*/  LEA.HI R2, R2, R7, RZ, 0x6 ;  /* 0x0000000702027211 */ /* 0x000fe200078f30ff */
[----:B------:R-:W3:Y:S03]  /*0ee0*/  S2R R32, SR_CTAID.X ;  /* 0x0000000000207919 */ /* 0x000ee60000002500 */
[----:B------:R-:W-:Y:S01]  /*0ef0*/  LOP3.LUT R22, R2, 0xffffffc0, RZ, 0xc0, !PT ;  /* 0xffffffc002167812 */ /* 0x000fe200078ec0ff */
[----:B------:R-:W4:Y:S01]  /*0f00*/  LDC.64 R16, c[0x0][0x240] ;  /* 0x00009000ff107b82 */ /* 0x000f220000000a00 */
[C---:B------:R-:W-:Y:S01]  /*0f10*/  @P2 IADD3 R14, R207.reuse, R212, RZ ;  /* 0x000000d4cf0e2210 */ /* 0x040fe20007ffe0ff */
[----:B------:R-:W-:-:S02]  /*0f20*/  @P2 IMAD.IADD R42, R207, 0x1, R212 ;  /* 0x00000001cf2a2824 */ /* 0x000fc400078e02d4 */
[----:B------:R-:W-:Y:S01]  /*0f30*/  VIADD R22, R22, 0xffffffc0 ;  /* 0xffffffc016167836 */ /* 0x000fe20000000000 */
[----:B--2---:R-:W-:-:S03]  /*0f40*/  IABS R8, R25 ;  /* 0x0000001900087213 */ /* 0x004fc60000000000 */
[----:B------:R-:W2:Y:S01]  /*0f50*/  LDC R36, c[0x0][0x2d4] ;  /* 0x0000b500ff247b82 */ /* 0x000ea20000000800 */
[----:B------:R-:W-:Y:S01]  /*0f60*/  IADD3 R31, P1, R22, R31, RZ ;  /* 0x0000001f161f7210 */ /* 0x000fe20007f3e0ff */
[----:B------:R-:W5:Y:S01]  /*0f70*/  I2F.RP R6, R8 ;  /* 0x0000000800067306 */ /* 0x000f620000209400 */
[----:B------:R-:W-:-:S03]  /*0f80*/  SHF.R.S32.HI R20, RZ, 0x1f, R22 ;  /* 0x0000001fff147819 */ /* 0x000fc60000011416 */
[----:B------:R-:W-:Y:S01]  /*0f90*/  IMAD R37, R31, UR9, RZ ;  /* 0x000000091f257c24 */ /* 0x000fe2000f8e02ff */
[----:B------:R-:W-:Y:S01]  /*0fa0*/  ISETP.NE.AND P5, PT, R25, RZ, PT ;  /* 0x000000ff1900720c */ /* 0x000fe20003fa5270 */
[-C--:B-1----:R-:W-:Y:S01]  /*0fb0*/  IMAD R24, R23, R4.reuse, RZ ;  /* 0x0000000417187224 */ /* 0x082fe200078e02ff */
[----:B------:R-:W1:Y:S01]  /*0fc0*/  LDC R34, c[0x0][0x2c4] ;  /* 0x0000b100ff227b82 */ /* 0x000e620000000800 */
[----:B------:R-:W-:-:S04]  /*0fd0*/  IMAD.WIDE.U32 R26, R189, R4, RZ ;  /* 0x00000004bd1a7225 */ /* 0x000fc800078e00ff */
[C---:B------:R-:W-:Y:S01]  /*0fe0*/  IMAD R24, R189.reuse, R5, R24 ;  /* 0x00000005bd187224 */ /* 0x040fe200078e0218 */
[----:B------:R-:W-:Y:S01]  /*0ff0*/  SHF.L.U64.HI R5, R189, 0x7, R23 ;  /* 0x00000007bd057819 */ /* 0x000fe20000010217 */
[C---:B----4-:R-:W-:Y:S01]  /*1000*/  IMAD R10, R0.reuse, R17, RZ ;  /* 0x00000011000a7224 */ /* 0x050fe200078e02ff */
[----:B------:R-:W4:Y:S01]  /*1010*/  LDC.U8 R35, c[0x0][0x480] ;  /* 0x00012000ff237b82 */ /* 0x000f220000000000 */
[----:B-----5:R-:W5:Y:S01]  /*1020*/  MUFU.RCP R12, R6 ;  /* 0x00000006000c7308 */ /* 0x020f620000001000 */
[----:B------:R-:W-:Y:S01]  /*1030*/  SEL R5, R5, RZ, P0 ;  /* 0x000000ff05057207 */ /* 0x000fe20000000000 */
[----:B------:R-:W-:Y:S01]  /*1040*/  IMAD.IADD R24, R27, 0x1, R24 ;  /* 0x000000011b187824 */ /* 0x000fe200078e0218 */
[----:B------:R-:W-:Y:S02]  /*1050*/  ISETP.NE.AND P0, PT, R0, -0x1, PT ;  /* 0xffffffff0000780c */ /* 0x000fe40003f05270 */
[----:B--2---:R-:W-:Y:S01]  /*1060*/  SHF.R.S32.HI R28, RZ, 0x1f, R36 ;  /* 0x0000001fff1c7819 */ /* 0x004fe20000011424 */
[----:B------:R-:W-:-:S04]  /*1070*/  IMAD.WIDE.U32 R40, R189, R36, RZ ;  /* 0x00000024bd287225 */ /* 0x000fc800078e00ff */
[----:B------:R-:W-:Y:S02]  /*1080*/  IMAD R39, R28, R189, RZ ;  /* 0x000000bd1c277224 */ /* 0x000fe400078e02ff */
[----:B------:R-:W-:Y:S02]  /*1090*/  IMAD R38, R40, UR9, RZ ;  /* 0x0000000928267c24 */ /* 0x000fe4000f8e02ff */
[----:B------:R-:W-:Y:S02]  /*10a0*/  IMAD R39, R23, R36, R39 ;  /* 0x0000002417277224 */ /* 0x000fe400078e0227 */
[----:B-----5:R-:W-:Y:S02]  /*10b0*/  VIADD R12, R12, 0xffffffe ;  /* 0x0ffffffe0c0c7836 */ /* 0x020fe40000000000 */
[----:B------:R-:W-:Y:S02]  /*10c0*/  IMAD.IADD R39, R41, 0x1, R39 ;  /* 0x0000000129277824 */ /* 0x000fe400078e0227 */
[----:B------:R-:W2:Y:S02]  /*10d0*/  F2I.FTZ.U32.TRUNC.NTZ R13, R12 ;  /* 0x0000000c000d7305 */ /* 0x000ea4000021f000 */
[----:B--2---:R-:W-:-:S02]  /*10e0*/  IADD3 R9, RZ, -R13, RZ ;  /* 0x8000000dff097210 */ /* 0x004fc40007ffe0ff */
[----:B------:R-:W-:-:S03]  /*10f0*/  MOV R12, RZ ;  /* 0x000000ff000c7202 */ /* 0x000fc60000000f00 */
[----:B------:R-:W-:Y:S02]  /*1100*/  IMAD R18, R9, R8, RZ ;  /* 0x0000000809127224 */ /* 0x000fe400078e02ff */
[----:B------:R-:W2:Y:S02]  /*1110*/  LDC.U8 R9, c[0x0][0x3d8] ;  /* 0x0000f600ff097b82 */ /* 0x000ea40000000000 */
[----:B------:R-:W-:-:S04]  /*1120*/  IMAD.HI.U32 R18, R13, R18, R12 ;  /* 0x000000120d127227 */ /* 0x000fc800078e000c */
[----:B------:R-:W-:-:S04]  /*1130*/  IMAD.WIDE.U32 R12, R0, R16, RZ ;  /* 0x00000010000c7225 */ /* 0x000fc800078e00ff */
[----:B------:R-:W-:Y:S01]  /*1140*/  IMAD.HI.U32 R18, R18, R11, RZ ;  /* 0x0000000b12127227 */ /* 0x000fe200078e00ff */
[----:B------:R-:W-:Y:S02]  /*1150*/  SEL R26, R26, R12, !P0 ;  /* 0x0000000c1a1a7207 */ /* 0x000fe40004000000 */
[----:B------:R-:W-:Y:S01]  /*1160*/  LOP3.LUT R12, R188, R25, RZ, 0x3c, !PT ;  /* 0x00000019bc0c7212 */ /* 0x000fe200078e3cff */
[----:B------:R-:W-:Y:S01]  /*1170*/  @P0 IMAD.IADD R24, R13, 0x1, R10 ;  /* 0x000000010d180824 */ /* 0x000fe200078e020a */
[----:B------:R-:W-:Y:S02]  /*1180*/  IADD3 R6, -R18, RZ, RZ ;  /* 0x000000ff12067210 */ /* 0x000fe40007ffe1ff */
[----:B------:R-:W-:Y:S02]  /*1190*/  ISETP.GE.AND P3, PT, R12, RZ, PT ;  /* 0x000000ff0c00720c */ /* 0x000fe40003f66270 */
[----:B------:R-:W1:Y:S01]  /*11a0*/  @P0 LDC.64 R12, c[0x0][0x420] ;  /* 0x00010800ff0c0b82 */ /* 0x000e620000000a00 */
[----:B------:R-:W-:Y:S01]  /*11b0*/  IMAD R11, R8, R6, R11 ;  /* 0x00000006080b7224 */ /* 0x000fe200078e020b */
[----:B------:R-:W-:-:S02]  /*11c0*/  IADD3.X R6, R20, R5, RZ, P1, !PT ;  /* 0x0000000514067210 */ /* 0x000fc40000ffe4ff */
[----:B--2---:R-:W-:Y:S02]  /*11d0*/  ISETP.NE.AND P1, PT, R9, RZ, PT ;  /* 0x000000ff0900720c */ /* 0x004fe40003f25270 */
[----:B------:R-:W-:Y:S01]  /*11e0*/  ISETP.GT.U32.AND P4, PT, R8, R11, PT ;  /* 0x0000000b0800720c */ /* 0x000fe20003f84070 */
[----:B------:R-:W-:Y:S01]  /*11f0*/  IMAD R37, R6, UR8, R37 ;  /* 0x0000000806257c24 */ /* 0x000fe2000f8e0225 */
[----:B------:R-:W2:Y:S08]  /*1200*/  @P2 LDC.64 R4, c[0x0][0x250] ;  /* 0x00009400ff042b82 */ /* 0x000eb00000000a00 */
[----:B------:R-:W5:Y:S03]  /*1210*/  @P2 LDC.64 R6, c[0x0][0x248] ;  /* 0x00009200ff062b82 */ /* 0x000f660000000a00 */
[----:B------:R-:W-:-:S02]  /*1220*/  @!P4 IADD3 R11, R11, -R8, RZ ;  /* 0x800000080b0bc210 */ /* 0x000fc40007ffe0ff */
[----:B------:R-:W-:Y:S02]  /*1230*/  @!P4 IADD3 R18, R18, 0x1, RZ ;  /* 0x000000011212c810 */ /* 0x000fe40007ffe0ff */
[----:B------:R-:W-:Y:S01]  /*1240*/  ISETP.GE.U32.AND P6, PT, R11, R8, PT ;  /* 0x000000080b00720c */ /* 0x000fe20003fc6070 */
[----:B------:R-:W1:Y:S08]  /*1250*/  @P1 LDC R33, c[0x0][0x2e4] ;  /* 0x0000b900ff211b82 */ /* 0x000e700000000800 */
[----:B------:R-:W1:Y:S01]  /*1260*/  LDC.64 R8, c[0x0][0x488] ;  /* 0x00012200ff087b82 */ /* 0x000e620000000a00 */
[----:B--2---:R-:W-:-:S02]  /*1270*/  @P2 IMAD R29, R42, R5, RZ ;  /* 0x000000052a1d2224 */ /* 0x004fc400078e02ff */
[----:B------:R-:W-:-:S04]  /*1280*/  @P2 IMAD.WIDE.U32 R42, R42, R4, RZ ;  /* 0x000000042a2a2225 */ /* 0x000fc800078e00ff */
[----:B------:R-:W-:Y:S01]  /*1290*/  @P6 VIADD R18, R18, 0x1 ;  /* 0x0000000112126836 */ /* 0x000fe20000000000 */
[----:B------:R-:W2:Y:S01]  /*12a0*/  @!P0 LDC.64 R10, c[0x0][0x418] ;  /* 0x00010600ff0a8b82 */ /* 0x000ea20000000a00 */
[C---:B-----5:R-:W-:Y:S01]  /*12b0*/  @P2 IMAD R27, R14.reuse, R7, RZ ;  /* 0x000000070e1b2224 */ /* 0x060fe200078e02ff */
[----:B------:R-:W-:Y:S01]  /*12c0*/  @P2 IADD3 R29, R43, R29, RZ ;  /* 0x0000001d2b1d2210 */ /* 0x000fe20007ffe0ff */
[----:B------:R-:W-:Y:S01]  /*12d0*/  @P2 IMAD.WIDE.U32 R14, R14, R6, RZ ;  /* 0x000000060e0e2225 */ /* 0x000fe200078e00ff */
[----:B------:R-:W-:-:S03]  /*12e0*/  @!P3 IADD3 R18, -R18, RZ, RZ ;  /* 0x000000ff1212b210 */ /* 0x000fc60007ffe1ff */
[----:B------:R-:W-:Y:S01]  /*12f0*/  @P2 IMAD.MOV.U32 R30, RZ, RZ, R42 ;  /* 0x000000ffff1e2224 */ /* 0x000fe200078e002a */
[----:B------:R-:W-:Y:S01]  /*1300*/  @P2 IADD3 R27, R15, R27, RZ ;  /* 0x0000001b0f1b2210 */ /* 0x000fe20007ffe0ff */
[----:B------:R-:W-:Y:S01]  /*1310*/  @P2 IMAD.MOV.U32 R28, RZ, RZ, R14 ;  /* 0x000000ffff1c2224 */ /* 0x000fe200078e000e */
[----:B---34-:R-:W-:Y:S06]  /*1320*/  @P2 BRA `(.L_x_769) ;  /* 0x0000000000302947 */ /* 0x018fec0003800000 */
[----:B------:R-:W3:Y:S01]  /*1330*/  LDC.64 R6, c[0x0][0x248] ;  /* 0x00009200ff067b82 */ /* 0x000ee20000000a00 */
[----:B------:R-:W-:-:S07]  /*1340*/  SHF.R.S32.HI R27, RZ, 0x1f, R207 ;  /* 0x0000001fff1b7819 */ /* 0x000fce00000114cf */
[----:B------:R-:W4:Y:S01]  /*1350*/  LDC.64 R14, c[0x0][0x230] ;  /* 0x00008c00ff0e7b82 */ /* 0x000f220000000a00 */
[-C--:B---3--:R-:W-:Y:S02]  /*1360*/  IMAD R28, R27, R6.reuse, RZ ;  /* 0x000000061b1c7224 */ /* 0x088fe400078e02ff */
[----:B------:R-:W-:-:S04]  /*1370*/  IMAD.WIDE.U32 R42, R207, R6, RZ ;  /* 0x00000006cf2a7225 */ /* 0x000fc800078e00ff */
[----:B------:R-:W-:Y:S02]  /*1380*/  IMAD R27, R207, R7, R28 ;  /* 0x00000007cf1b7224 */ /* 0x000fe400078e021c */
[----:B----4-:R-:W-:-:S03]  /*1390*/  IMAD R28, R23, R14, RZ ;  /* 0x0000000e171c7224 */ /* 0x010fc600078e02ff */
[----:B------:R-:W-:Y:S01]  /*13a0*/  IADD3 R43, R43, R27, RZ ;  /* 0x0000001b2b2b7210 */ /* 0x000fe20007ffe0ff */
[C---:B------:R-:W-:Y:S02]  /*13b0*/  IMAD R15, R189.reuse, R15, R28 ;  /* 0x0000000fbd0f7224 */ /* 0x040fe400078e021c */
[----:B------:R-:W-:-:S05]  /*13c0*/  IMAD.WIDE.U32 R42, R189, R14, R42 ;  /* 0x0000000ebd2a7225 */ /* 0x000fca00078e002a */
[----:B------:R-:W-:Y:S02]  /*13d0*/  IADD3 R27, R43, R15, RZ ;  /* 0x0000000f2b1b7210 */ /* 0x000fe40007ffe0ff */
[----:B------:R-:W-:Y:S02]  /*13e0*/  MOV R28, R42 ;  /* 0x0000002a001c7202 */ /* 0x000fe40000000f00 */
.L_x_769:
[----:B------:R-:W-:Y:S05]  /*13f0*/  @P2 BRA `(.L_x_770) ;  /* 0x0000000000302947 */ /* 0x000fea0003800000 */
        /* <DEDUP_REMOVED lines=11> */
[----:B------:R-:W-:-:S07]  /*14b0*/  MOV R30, R42 ;  /* 0x0000002a001e7202 */ /* 0x000fce0000000f00 */
.L_x_770:
[----:B--2---:R-:W-:Y:S01]  /*14c0*/  @!P0 IMAD R14, R23, R10, RZ ;  /* 0x0000000a170e8224 */ /* 0x004fe200078e02ff */
[----:B------:R-:W-:Y:S01]  /*14d0*/  ISETP.NE.AND P6, PT, R35, RZ, PT ;  /* 0x000000ff2300720c */ /* 0x000fe20003fc5270 */
[----:B-1----:R-:W-:Y:S01]  /*14e0*/  @P1 IMAD R15, R189, R34, RZ ;  /* 0x00000022bd0f1224 */ /* 0x002fe200078e02ff */
[----:B------:R-:W-:Y:S01]  /*14f0*/  @!P5 LOP3.LUT R18, RZ, R25, RZ, 0x33, !PT ;  /* 0x00000019ff12d212 */ /* 0x000fe200078e33ff */
[----:B------:R-:W-:-:S03]  /*1500*/  @P0 IMAD.WIDE.U32 R42, R0, R12, RZ ;  /* 0x0000000c002a0225 */ /* 0x000fc600078e00ff */
[----:B------:R-:W-:Y:S01]  /*1510*/  @P1 SEL R15, R15, R0, !P0 ;  /* 0x000000000f0f1207 */ /* 0x000fe20004000000 */
[----:B------:R-:W-:Y:S02]  /*1520*/  IMAD R38, R39, UR8, R38 ;  /* 0x0000000827267c24 */ /* 0x000fe4000f8e0226 */
[----:B------:R-:W-:Y:S02]  /*1530*/  @!P0 IMAD R11, R189, R11, R14 ;  /* 0x0000000bbd0b8224 */ /* 0x000fe400078e020e */
[----:B------:R-:W-:-:S04]  /*1540*/  IMAD.WIDE.U32 R40, R40, UR8, RZ ;  /* 0x0000000828287c25 */ /* 0x000fc8000f8e00ff */
[----:B------:R-:W-:Y:S01]  /*1550*/  @!P0 IMAD.WIDE.U32 R46, R189, R10, RZ ;  /* 0x0000000abd2e8225 */ /* 0x000fe200078e00ff */
[----:B------:R-:W-:Y:S02]  /*1560*/  IADD3 R38, R41, R38, RZ ;  /* 0x0000002629267210 */ /* 0x000fe40007ffe0ff */
[----:B------:R-:W-:Y:S01]  /*1570*/  SHF.R.S32.HI R10, RZ, 0x1f, R188 ;  /* 0x0000001fff0a7819 */ /* 0x000fe200000114bc */
[----:B------:R-:W-:Y:S01]  /*1580*/  IMAD.WIDE.U32 R44, R0, UR8, RZ ;  /* 0x00000008002c7c25 */ /* 0x000fe2000f8e00ff */
[----:B------:R-:W-:-:S03]  /*1590*/  @!P0 MOV R42, R46 ;  /* 0x0000002e002a8202 */ /* 0x000fc60000000f00 */
[----:B------:R-:W-:Y:S01]  /*15a0*/  IMAD R12, R0, UR9, RZ ;  /* 0x00000009000c7c24 */ /* 0x000fe2000f8e02ff */
[----:B------:R-:W-:Y:S01]  /*15b0*/  SEL R40, R40, R44, !P0 ;  /* 0x0000002c28287207 */ /* 0x000fe20004000000 */
[----:B------:R-:W-:Y:S01]  /*15c0*/  @P0 IMAD R13, R0, R13, R43 ;  /* 0x0000000d000d0224 */ /* 0x000fe200078e022b */
[----:B------:R-:W-:Y:S01]  /*15d0*/  @!P0 IADD3 R13, R47, R11, RZ ;  /* 0x0000000b2f0d8210 */ /* 0x000fe20007ffe0ff */
[----:B------:R-:W-:Y:S01]  /*15e0*/  @!P1 IMAD R11, R189, UR14, R188 ;  /* 0x0000000ebd0b9c24 */ /* 0x000fe2000f8e02bc */
[----:B------:R-:W-:Y:S01]  /*15f0*/  @P0 IADD3 R38, R45, R12, RZ ;  /* 0x0000000c2d260210 */ /* 0x000fe20007ffe0ff */
[----:B------:R-:W-:Y:S01]  /*1600*/  IMAD.WIDE.U32 R44, R32, R8, RZ ;  /* 0x00000008202c7225 */ /* 0x000fe200078e00ff */
[----:B------:R-:W-:-:S03]  /*1610*/  SHF.R.S32.HI R8, RZ, 0x1f, R18 ;  /* 0x0000001fff087819 */ /* 0x000fc60000011412 */
[----:B------:R-:W-:Y:S01]  /*1620*/  @P1 IMAD R15, R188, R33, R15 ;  /* 0x00000021bc0f1224 */ /* 0x000fe200078e020f */
[----:B------:R-:W-:Y:S01]  /*1630*/  SEL R23, R44, RZ, P6 ;  /* 0x000000ff2c177207 */ /* 0x000fe20003000000 */
[----:B------:R-:W-:Y:S02]  /*1640*/  @!P1 IMAD R15, R11, R34, RZ ;  /* 0x000000220b0f9224 */ /* 0x000fe400078e02ff */
[----:B------:R-:W-:Y:S01]  /*1650*/  IMAD R11, R32, R9, R45 ;  /* 0x00000009200b7224 */ /* 0x000fe200078e022d */
[----:B------:R-:W-:Y:S01]  /*1660*/  SHF.R.S32.HI R9, RZ, 0x1f, R19 ;  /* 0x0000001fff097819 */ /* 0x000fe20000011413 */
[----:B------:R-:W-:Y:S02]  /*1670*/  IMAD R14, R188, UR23, RZ ;  /* 0x00000017bc0e7c24 */ /* 0x000fe4000f8e02ff */
[----:B------:R-:W-:Y:S01]  /*1680*/  IMAD.WIDE.U32 R34, R31, UR8, RZ ;  /* 0x000000081f227c25 */ /* 0x000fe2000f8e00ff */
[----:B------:R-:W-:Y:S02]  /*1690*/  SEL R11, R11, RZ, P6 ;  /* 0x000000ff0b0b7207 */ /* 0x000fe40003000000 */
[----:B------:R-:W-:-:S02]  /*16a0*/  SHF.R.S32.HI R12, RZ, 0x1f, R14 ;  /* 0x0000001fff0c7819 */ /* 0x000fc4000001140e */
[----:B------:R-:W-:Y:S01]  /*16b0*/  IADD3 R37, R35, R37, RZ ;  /* 0x0000002523257210 */ /* 0x000fe20007ffe0ff */
[----:B------:R-:W-:Y:S06]  /*16c0*/  @!P1 BRA `(.L_x_771) ;  /* 0x00000000001c9947 */ /* 0x000fec0003800000 */
[----:B------:R-:W1:Y:S01]  /*16d0*/  LDC R32, c[0x0][0x2c0] ;  /* 0x0000b000ff207b82 */ /* 0x000e620000000800 */
[----:B------:R-:W-:-:S05]  /*16e0*/  @!P0 IMAD R0, R189, R36, RZ ;  /* 0x00000024bd008224 */ /* 0x000fca00078e02ff */
[----:B------:R-:W-:Y:S02]  /*16f0*/  LEA R0, R189, R0, 0x7 ;  /* 0x00000000bd007211 */ /* 0x000fe400078e38ff */
[----:B------:R-:W1:Y:S02]  /*1700*/  LDC R25, c[0x0][0x2e4] ;  /* 0x0000b900ff197b82 */ /* 0x000e640000000800 */
[----:B-1----:R-:W-:-:S05]  /*1710*/  LEA R25, R32, R25, 0x7 ;  /* 0x0000001920197211 */ /* 0x002fca00078e38ff */
[----:B------:R-:W-:Y:S01]  /*1720*/  IMAD R25, R25, R188, R0 ;  /* 0x000000bc19197224 */ /* 0x000fe200078e0200 */
[----:B------:R-:W-:Y:S06]  /*1730*/  BRA `(.L_x_772) ;  /* 0x0000000000087947 */ /* 0x000fec0003800000 */
.L_x_771:
[----:B------:R-:W-:-:S04]  /*1740*/  IMAD R25, R189, UR14, R188 ;  /* 0x0000000ebd197c24 */ /* 0x000fc8000f8e02bc */
[----:B------:R-:W-:-:S07]  /*1750*/  IMAD R25, R25, R36, RZ ;  /* 0x0000002419197224 */ /* 0x000fce00078e02ff */
.L_x_772:
[----:B------:R-:W1:Y:S01]  /*1760*/  S2R R214, SR_TID.X ;  /* 0x0000000000d67919 */ /* 0x000e620000002100 */
[----:B------:R-:W-:Y:S01]  /*1770*/  UIMAD UR23, UR23, UR14, URZ ;  /* 0x0000000e171772a4 */ /* 0x000fe2000f8e023f */
[----:B------:R-:W-:Y:S01]  /*1780*/  IADD3 R42, P4, R186, R42, RZ ;  /* 0x0000002aba2a7210 */ /* 0x000fe20007f9e0ff */
[----:B------:R-:W-:Y:S01]  /*1790*/  ULDC.64 UR10, c[0x0][0x428] ;  /* 0x00010a00000a7ab9 */ /* 0x000fe20000000a00 */
[----:B------:R-:W-:Y:S01]  /*17a0*/  SHF.R.S32.HI R187, RZ, 0x1f, R186 ;  /* 0x0000001fffbb7819 */ /* 0x000fe200000114ba */
[----:B------:R-:W-:Y:S01]  /*17b0*/  USHF.L.U32 UR22, UR23, 0x6, URZ ;  /* 0x0000000617167899 */ /* 0x000fe2000800063f */
[----:B------:R-:W-:Y:S01]  /*17c0*/  IADD3 R31, P5, R185, R22, RZ ;  /* 0x00000016b91f7210 */ /* 0x000fe20007fbe0ff */
[----:B------:R-:W2:Y:S01]  /*17d0*/  LDC.64 R220, c[0x0][0x2b0] ;  /* 0x0000ac00ffdc7b82 */ /* 0x000ea20000000a00 */
[----:B------:R-:W-:Y:S01]  /*17e0*/  ULDC.64 UR12, c[0x0][0x210] ;  /* 0x00008400000c7ab9 */ /* 0x000fe20000000a00 */
[----:B------:R-:W-:Y:S01]  /*17f0*/  USHF.R.S32.HI UR8, URZ, 0x1f, UR22 ;  /* 0x0000001f3f087899 */ /* 0x000fe20008011416 */
[----:B------:R-:W-:Y:S01]  /*1800*/  IMAD.X R43, R187, 0x1, R13, P4 ;  /* 0x00000001bb2b7824 */ /* 0x000fe200020e060d */
[----:B------:R-:W-:Y:S01]  /*1810*/  IADD3 R14, P3, P2, R34, UR22, R14 ;  /* 0x00000016220e7c10 */ /* 0x000fe2000fa7e00e */
[C---:B------:R-:W-:Y:S01]  /*1820*/  IMAD.IADD R25, R22.reuse, 0x1, R25 ;  /* 0x0000000116197824 */ /* 0x040fe200078e0219 */
[----:B------:R-:W-:Y:S01]  /*1830*/  IADD3 R15, R22, R15, RZ ;  /* 0x0000000f160f7210 */ /* 0x000fe20007ffe0ff */
[----:B------:R-:W-:Y:S01]  /*1840*/  BSSY B1, `(.L_x_768) ;  /* 0x000070c000017945 */ /* 0x000fe20003800000 */
[----:B------:R-:W-:Y:S01]  /*1850*/  IADD3.X R12, R37, UR8, R12, P3, P2 ;  /* 0x00000008250c7c10 */ /* 0x000fe20009fe440c */
[----:B------:R-:W-:Y:S01]  /*1860*/  ULDC.64 UR8, c[0x0][0x420] ;  /* 0x0001080000087ab9 */ /* 0x000fe20000000a00 */
[----:B------:R-:W-:Y:S01]  /*1870*/  IADD3 R40, P1, P0, R23, R14, R40 ;  /* 0x0000000e17287210 */ /* 0x000fe2000783e028 */
[----:B------:R-:W-:Y:S01]  /*1880*/  IMAD R35, R20, UR8, RZ ;  /* 0x0000000814237c24 */ /* 0x000fe2000f8e02ff */
[----:B------:R-:W-:Y:S01]  /*1890*/  SHF.R.S32.HI R23, RZ, 0x1f, R185 ;  /* 0x0000001fff177819 */ /* 0x000fe200000114b9 */
[----:B------:R-:W-:Y:S01]  /*18a0*/  IMAD.WIDE.U32 R42, R22, UR8, R42 ;  /* 0x00000008162a7c25 */ /* 0x000fe2000f8e002a */
[----:B------:R-:W3:Y:S01]  /*18b0*/  LDC.64 R198, c[0x0][0x478] ;  /* 0x00011e00ffc67b82 */ /* 0x000ee20000000a00 */
[----:B------:R-:W-:-:S02]  /*18c0*/  IADD3.X R11, R11, R12, R38, P1, P0 ;  /* 0x0000000c0b0b7210 */ /* 0x000fc40000fe0426 */
[----:B------:R-:W-:Y:S01]  /*18d0*/  IMAD R14, R22, UR9, R35 ;  /* 0x00000009160e7c24 */ /* 0x000fe2000f8e0223 */
[----:B------:R-:W-:Y:S01]  /*18e0*/  ISETP.GE.AND P3, PT, R21, 0x1, PT ;  /* 0x000000011500780c */ /* 0x000fe20003f66270 */
[----:B------:R-:W-:Y:S01]  /*18f0*/  IMAD.X R33, R23, 0x1, R20, P5 ;  /* 0x0000000117217824 */ /* 0x000fe200028e0614 */
[----:B------:R-:W-:Y:S01]  /*1900*/  LEA.HI.SX32 R208, R2, 0xffffffff, 0x1a ;  /* 0xffffffff02d07811 */ /* 0x000fe200078fd2ff */
[----:B------:R-:W-:Y:S02]  /*1910*/  IMAD.IADD R43, R43, 0x1, R14 ;  /* 0x000000012b2b7824 */ /* 0x000fe400078e020e */
[-C--:B------:R-:W-:Y:S01]  /*1920*/  IMAD R20, R33, R16.reuse, RZ ;  /* 0x0000001021147224 */ /* 0x080fe200078e02ff */
[----:B-1----:R-:W-:Y:S01]  /*1930*/  SHF.R.S32.HI R13, RZ, 0x1f, R214 ;  /* 0x0000001fff0d7819 */ /* 0x002fe200000114d6 */
[----:B------:R-:W-:-:S03]  /*1940*/  IMAD.WIDE.U32 R34, R31, R16, R186 ;  /* 0x000000101f227225 */ /* 0x000fc600078e00ba */
[----:B------:R-:W-:Y:S01]  /*1950*/  LEA.HI R0, R13, R214, RZ, 0x5 ;  /* 0x000000d60d007211 */ /* 0x000fe200078f28ff */
[----:B------:R-:W-:Y:S01]  /*1960*/  IMAD.WIDE.U32 R42, R188, UR10, R42 ;  /* 0x0000000abc2a7c25 */ /* 0x000fe2000f8e002a */
[----:B------:R-:W-:Y:S02]  /*1970*/  IADD3 R12, P1, R26, R34, RZ ;  /* 0x000000221a0c7210 */ /* 0x000fe40007f3e0ff */
[----:B------:R-:W-:Y:S01]  /*1980*/  LOP3.LUT R13, R0, 0xffffffe0, RZ, 0xc0, !PT ;  /* 0xffffffe0000d7812 */ /* 0x000fe200078ec0ff */
[----:B------:R-:W-:Y:S01]  /*1990*/  IMAD R17, R31, R17, R20 ;  /* 0x000000111f117224 */ /* 0x000fe200078e0214 */
[----:B------:R-:W-:Y:S01]  /*19a0*/  SHF.R.S32.HI R33, RZ, 0x5, R0 ;  /* 0x00000005ff217819 */ /* 0x000fe20000011400 */
[----:B------:R-:W-:Y:S02]  /*19b0*/  IMAD R0, R23, UR8, RZ ;  /* 0x0000000817007c24 */ /* 0x000fe4000f8e02ff */
[----:B------:R-:W-:Y:S02]  /*19c0*/  IMAD.IADD R214, R214, 0x1, -R13 ;  /* 0x00000001d6d67824 */ /* 0x000fe400078e0a0d */
[----:B------:R-:W-:-:S02]  /*19d0*/  IMAD R13, R10, UR10, RZ ;  /* 0x0000000a0a0d7c24 */ /* 0x000fc4000f8e02ff */
[----:B------:R-:W-:Y:S02]  /*19e0*/  IMAD R33, R33, UR23, R214 ;  /* 0x0000001721217c24 */ /* 0x000fe4000f8e02d6 */
[----:B------:R-:W-:Y:S01]  /*19f0*/  IMAD R13, R188, UR11, R13 ;  /* 0x0000000bbc0d7c24 */ /* 0x000fe2000f8e020d */
[----:B------:R-:W-:Y:S01]  /*1a00*/  ULDC.64 UR10, c[0x0][0x258] ;  /* 0x00009600000a7ab9 */ /* 0x000fe20000000a00 */
[----:B------:R-:W-:Y:S01]  /*1a10*/  IMAD R0, R185, UR9, R0 ;  /* 0x00000009b9007c24 */ /* 0x000fe2000f8e0200 */
[----:B------:R-:W-:Y:S01]  /*1a20*/  IADD3 R40, P0, R33, R40, RZ ;  /* 0x0000002821287210 */ /* 0x000fe20007f1e0ff */
[----:B--2---:R-:W-:Y:S01]  /*1a30*/  IMAD.WIDE R220, R15, 0x4, R220 ;  /* 0x000000040fdc7825 */ /* 0x004fe200078e02dc */
[----:B------:R-:W-:Y:S02]  /*1a40*/  IADD3 R43, R43, R13, RZ ;  /* 0x0000000d2b2b7210 */ /* 0x000fe40007ffe0ff */
[----:B------:R-:W-:Y:S01]  /*1a50*/  IADD3.X R13, R24, R35, R17, P1, !PT ;  /* 0x00000023180d7210 */ /* 0x000fe20000ffe411 */
[----:B------:R-:W-:Y:S01]  /*1a60*/  IMAD R17, R10, UR10, RZ ;  /* 0x0000000a0a117c24 */ /* 0x000fe2000f8e02ff */
[----:B------:R-:W-:Y:S01]  /*1a70*/  LEA.HI.X.SX32 R11, R33, R11, 0x1, P0 ;  /* 0x0000000b210b7211 */ /* 0x000fe200000f0eff */
[----:B------:R-:W-:Y:S01]  /*1a80*/  IMAD.WIDE.U32 R42, R185, UR8, R42 ;  /* 0x00000008b92a7c25 */ /* 0x000fe2000f8e002a */
[----:B------:R-:W-:-:S02]  /*1a90*/  ULDC.64 UR8, c[0x0][0x400] ;  /* 0x0001000000087ab9 */ /* 0x000fc40000000a00 */
[----:B------:R-:W-:Y:S01]  /*1aa0*/  LEA R222, P0, R40, UR8, 0x2 ;  /* 0x0000000828de7c11 */ /* 0x000fe2000f8010ff */
[C---:B------:R-:W-:Y:S01]  /*1ab0*/  IMAD R10, R188.reuse, UR11, R17 ;  /* 0x0000000bbc0a7c24 */ /* 0x040fe2000f8e0211 */
[----:B------:R-:W-:Y:S01]  /*1ac0*/  IADD3 R0, R43, R0, RZ ;  /* 0x000000002b007210 */ /* 0x000fe20007ffe0ff */
[----:B------:R-:W-:Y:S01]  /*1ad0*/  IMAD.WIDE.U32 R12, R188, UR10, R12 ;  /* 0x0000000abc0c7c25 */ /* 0x000fe2000f8e000c */
[----:B------:R-:W-:Y:S01]  /*1ae0*/  ULDC.64 UR10, c[0x0][0x3e0] ;  /* 0x0000f800000a7ab9 */ /* 0x000fe20000000a00 */
[----:B------:R-:W-:Y:S02]  /*1af0*/  LEA.HI.X R209, R40, UR9, R11, 0x2, P0 ;  /* 0x0000000928d17c11 */ /* 0x000fe400080f140b */
[----:B------:R-:W-:Y:S01]  /*1b00*/  IMAD.IADD R10, R13, 0x1, R10 ;  /* 0x000000010d0a7824 */ /* 0x000fe200078e020a */
[----:B------:R-:W-:Y:S01]  /*1b10*/  LEA R218, P2, R12, UR12, 0x1 ;  /* 0x0000000c0cda7c11 */ /* 0x000fe2000f8408ff */
[----:B---3--:R-:W-:Y:S01]  /*1b20*/  IMAD.WIDE R198, R25, 0x4, R198 ;  /* 0x0000000419c67825 */ /* 0x008fe200078e02c6 */
[----:B------:R-:W-:-:S02]  /*1b30*/  LEA R216, P1, R42, UR10, 0x1 ;  /* 0x0000000a2ad87c11 */ /* 0x000fc4000f8208ff */
[----:B------:R-:W-:Y:S02]  /*1b40*/  LEA.HI.X R219, R12, UR13, R10, 0x1, P2 ;  /* 0x0000000d0cdb7c11 */ /* 0x000fe400090f0c0a */
[----:B------:R-:W-:Y:S01]  /*1b50*/  LEA.HI.X R217, R42, UR11, R0, 0x1, P1 ;  /* 0x0000000b2ad97c11 */ /* 0x000fe200088f0c00 */
[----:B------:R-:W-:Y:S08]  /*1b60*/  @!P3 BRA `(.L_x_773) ;  /* 0x00000064006cb947 */ /* 0x000ff00003800000 */
[----:B------:R-:W-:Y:S01]  /*1b70*/  IMAD R10, R191, -0x80, R210 ;  /* 0xffffff80bf0a7824 */ /* 0x000fe200078e02d2 */
[----:B------:R-:W-:Y:S01]  /*1b80*/  ULDC.64 UR8, c[0x0][0x268] ;  /* 0x00009a0000087ab9 */ /* 0x000fe20000000a00 */
[----:B------:R-:W-:Y:S01]  /*1b90*/  VIADD R2, R185, 0x40 ;  /* 0x00000040b9027836 */ /* 0x000fe20000000000 */
[----:B------:R-:W-:Y:S01]  /*1ba0*/  ULDC.64 UR10, c[0x0][0x260] ;  /* 0x00009800000a7ab9 */ /* 0x000fe20000000a00 */
[----:B------:R-:W-:Y:S01]  /*1bb0*/  IMAD.WIDE.U32 R14, R19, R4, R186 ;  /* 0x00000004130e7225 */ /* 0x000fe200078e00ba */
[----:B------:R-:W-:-:S03]  /*1bc0*/  ISETP.GE.AND P2, PT, R185, R10, PT ;  /* 0x0000000ab900720c */ /* 0x000fc60003f46270 */
[C---:B------:R-:W-:Y:S01]  /*1bd0*/  IMAD R12, R9.reuse, R4, RZ ;  /* 0x00000004090c7224 */ /* 0x040fe200078e02ff */
[----:B------:R-:W-:Y:S01]  /*1be0*/  ISETP.GE.AND P1, PT, R2, R10, PT ;  /* 0x0000000a0200720c */ /* 0x000fe20003f26270 */
[----:B------:R-:W-:Y:S01]  /*1bf0*/  IMAD R0, R9, R6, RZ ;  /* 0x0000000609007224 */ /* 0x000fe200078e02ff */
[----:B------:R-:W-:Y:S01]  /*1c00*/  IADD3 R24, P0, R30, R14, RZ ;  /* 0x0000000e1e187210 */ /* 0x000fe20007f1e0ff */
[C---:B------:R-:W-:Y:S02]  /*1c10*/  IMAD R12, R19.reuse, R5, R12 ;  /* 0x00000005130c7224 */ /* 0x040fe400078e020c */
[----:B------:R-:W-:-:S04]  /*1c20*/  IMAD.WIDE.U32 R16, R19, R6, R186 ;  /* 0x0000000613107225 */ /* 0x000fc800078e00ba */
[C---:B------:R-:W-:Y:S01]  /*1c30*/  IMAD R21, R208.reuse, -0x40, R21 ;  /* 0xffffffc0d0157824 */ /* 0x040fe200078e0215 */
[----:B------:R-:W-:Y:S01]  /*1c40*/  IADD3.X R25, R29, R15, R12, P0, !PT ;  /* 0x0000000f1d197210 */ /* 0x000fe200007fe40c */
[----:B------:R-:W-:Y:S01]  /*1c50*/  IMAD R0, R19, R7, R0 ;  /* 0x0000000713007224 */ /* 0x000fe200078e0200 */
[----:B------:R-:W-:Y:S01]  /*1c60*/  LEA.HI R15, R208, R208, RZ, 0x1 ;  /* 0x000000d0d00f7211 */ /* 0x000fe200078f08ff */
[----:B------:R-:W-:Y:S01]  /*1c70*/  IMAD R13, R8, UR8, RZ ;  /* 0x00000008080d7c24 */ /* 0x000fe2000f8e02ff */
[----:B------:R-:W-:Y:S01]  /*1c80*/  IADD3 R26, P3, R28, R16, RZ ;  /* 0x000000101c1a7210 */ /* 0x000fe20007f7e0ff */
[----:B------:R-:W-:Y:S01]  /*1c90*/  IMAD R9, R8, UR10, RZ ;  /* 0x0000000a08097c24 */ /* 0x000fe2000f8e02ff */
[----:B------:R-:W-:Y:S01]  /*1ca0*/  LOP3.LUT R15, R15, 0xfffffffe, RZ, 0xc0, !PT ;  /* 0xfffffffe0f0f7812 */ /* 0x000fe200078ec0ff */
[C---:B------:R-:W-:Y:S01]  /*1cb0*/  IMAD R13, R18.reuse, UR9, R13 ;  /* 0x00000009120d7c24 */ /* 0x040fe2000f8e020d */
[----:B------:R-:W-:Y:S01]  /*1cc0*/  IADD3.X R27, R27, R17, R0, P3, !PT ;  /* 0x000000111b1b7210 */ /* 0x000fe20001ffe400 */
[----:B------:R-:W-:Y:S01]  /*1cd0*/  IMAD.WIDE.U32 R24, R18, UR8, R24 ;  /* 0x0000000812187c25 */ /* 0x000fe2000f8e0018 */
[C---:B------:R-:W-:Y:S01]  /*1ce0*/  @!P1 IADD3 R14, P3, R185.reuse, 0x40, RZ ;  /* 0x00000040b90e9810 */ /* 0x040fe20007f7e0ff */
[----:B------:R-:W1:Y:S01]  /*1cf0*/  @!P2 LDC.64 R10, c[0x0][0x218] ;  /* 0x00008600ff0aab82 */ /* 0x000e620000000a00 */
[----:B------:R-:W-:Y:S01]  /*1d00*/  @!P1 IADD3 R12, P0, R185, 0x40, RZ ;  /* 0x00000040b90c9810 */ /* 0x000fe20007f1e0ff */
[----:B------:R-:W-:-:S06]  /*1d10*/  IMAD.IADD R16, R208, 0x1, -R15 ;  /* 0x00000001d0107824 */ /* 0x000fcc00078e0a0f */
[----:B------:R-:W-:Y:S01]  /*1d20*/  @P6 BAR.SYNC.DEFER_BLOCKING 0x0 ;  /* 0x0000000000006b1d */ /* 0x000fe20000010000 */
[--C-:B------:R-:W-:Y:S01]  /*1d30*/  @!P1 IMAD.X R15, RZ, RZ, R23.reuse, P3 ;  /* 0x000000ffff0f9224 */ /* 0x100fe200018e0617 */
[----:B------:R-:W-:Y:S01]  /*1d40*/  ISETP.GE.AND P3, PT, R185, R21, PT ;  /* 0x00000015b900720c */ /* 0x000fe20003f66270 */
[----:B------:R-:W-:Y:S01]  /*1d50*/  @!P1 IMAD.X R17, RZ, RZ, R23, P0 ;  /* 0x000000ffff119224 */ /* 0x000fe200000e0617 */
[----:B------:R-:W-:Y:S01]  /*1d60*/  ISETP.NE.AND P0, PT, R16, 0x1, PT ;  /* 0x000000011000780c */ /* 0x000fe20003f05270 */
[C---:B------:R-:W-:Y:S01]  /*1d70*/  IMAD R0, R18.reuse, UR11, R9 ;  /* 0x0000000b12007c24 */ /* 0x040fe2000f8e0209 */
[----:B------:R-:W-:Y:S01]  /*1d80*/  USHF.L.U32 UR28, UR23, 0x4, URZ ;  /* 0x00000004171c7899 */ /* 0x000fe2000800063f */
[----:B------:R-:W-:Y:S01]  /*1d90*/  IMAD.WIDE.U32 R26, R18, UR10, R26 ;  /* 0x0000000a121a7c25 */ /* 0x000fe2000f8e001a */
[----:B------:R-:W2:Y:S01]  /*1da0*/  @!P1 LDC.64 R8, c[0x0][0x218] ;  /* 0x00008600ff089b82 */ /* 0x000ea20000000a00 */
[----:B------:R-:W-:Y:S02]  /*1db0*/  USHF.L.U32 UR29, UR23, 0x3, URZ ;  /* 0x00000003171d7899 */ /* 0x000fe4000800063f */
[----:B------:R-:W-:-:S02]  /*1dc0*/  @!P2 IMAD R2, R23, R6, RZ ;  /* 0x000000061702a224 */ /* 0x000fc400078e02ff */
[----:B------:R-:W-:Y:S02]  /*1dd0*/  IMAD.MOV.U32 R204, RZ, RZ, 0x7f800000 ;  /* 0x7f800000ffcc7424 */ /* 0x000fe400078e00ff */
[----:B------:R-:W-:Y:S02]  /*1de0*/  IMAD.MOV.U32 R205, RZ, RZ, 0x7f800000 ;  /* 0x7f800000ffcd7424 */ /* 0x000fe400078e00ff */
[----:B------:R-:W-:Y:S02]  /*1df0*/  IMAD.MOV.U32 R201, RZ, RZ, 0x7f800000 ;  /* 0x7f800000ffc97424 */ /* 0x000fe400078e00ff */
[----:B------:R-:W-:Y:S01]  /*1e00*/  IMAD.MOV.U32 R203, RZ, RZ, 0x7f800000 ;  /* 0x7f800000ffcb7424 */ /* 0x000fe200078e00ff */
[----:B------:R-:W-:Y:S01]  /*1e10*/  SHF.R.S32.HI R200, RZ, 0x1f, R214 ;  /* 0x0000001fffc87819 */ /* 0x000fe200000114d6 */
[----:B------:R-:W-:Y:S02]  /*1e20*/  @!P2 IMAD R16, R23, R4, RZ ;  /* 0x000000041710a224 */ /* 0x000fe400078e02ff */
[----:B------:R-:W-:Y:S01]  /*1e30*/  IMAD.SHL.U32 R202, R182, 0x20, RZ ;  /* 0x00000020b6ca7824 */ /* 0x000fe200078e00ff */
[----:B------:R-:W-:Y:S01]  /*1e40*/  CS2R R126, SRZ ;  /* 0x00000000007e7805 */ /* 0x000fe2000001ff00 */
[----:B------:R-:W-:Y:S01]  /*1e50*/  IMAD.IADD R25, R25, 0x1, R13 ;  /* 0x0000000119197824 */ /* 0x000fe200078e020d */
[----:B------:R-:W-:Y:S01]  /*1e60*/  LEA R13, R184, UR6, 0x1 ;  /* 0x00000006b80d7c11 */ /* 0x000fe2000f8e08ff */
[----:B------:R-:W-:Y:S01]  /*1e70*/  @!P1 IMAD R18, R15, R6, RZ ;  /* 0x000000060f129224 */ /* 0x000fe200078e02ff */
[----:B------:R-:W-:Y:S01]  /*1e80*/  CS2R R124, SRZ ;  /* 0x00000000007c7805 */ /* 0x000fe2000001ff00 */
[----:B------:R-:W-:Y:S01]  /*1e90*/  @!P2 IMAD R15, R185, R7, R2 ;  /* 0x00000007b90fa224 */ /* 0x000fe200078e0202 */
[----:B------:R-:W-:Y:S01]  /*1ea0*/  CS2R R130, SRZ ;  /* 0x0000000000827805 */ /* 0x000fe2000001ff00 */
[----:B------:R-:W-:Y:S01]  /*1eb0*/  IMAD.IADD R27, R27, 0x1, R0 ;  /* 0x000000011b1b7824 */ /* 0x000fe200078e0200 */
[----:B------:R-:W-:Y:S01]  /*1ec0*/  @P3 STS [R13+0x6000], RZ ;  /* 0x006000ff0d003388 */ /* 0x000fe20000000800 */
[-C--:B------:R-:W-:Y:S01]  /*1ed0*/  @!P1 IMAD R2, R17, R4.reuse, RZ ;  /* 0x0000000411029224 */ /* 0x080fe200078e02ff */
[----:B------:R-:W-:Y:S01]  /*1ee0*/  CS2R R128, SRZ ;  /* 0x0000000000807805 */ /* 0x000fe2000001ff00 */
[-C--:B------:R-:W-:Y:S01]  /*1ef0*/  @!P2 IMAD R0, R185, R5.reuse, R16 ;  /* 0x00000005b900a224 */ /* 0x080fe200078e0210 */
[----:B------:R-:W-:Y:S01]  /*1f00*/  @P3 STS [R13+0x6004], RZ ;  /* 0x006004ff0d003388 */ /* 0x000fe20000000800 */
[----:B------:R-:W-:Y:S01]  /*1f10*/  @!P1 IMAD.MOV.U32 R16, RZ, RZ, R24 ;  /* 0x000000ffff109224 */ /* 0x000fe200078e0018 */
[----:B------:R-:W-:Y:S01]  /*1f20*/  CS2R R122, SRZ ;  /* 0x00000000007a7805 */ /* 0x000fe2000001ff00 */
[----:B------:R-:W-:Y:S01]  /*1f30*/  @!P1 IMAD.MOV.U32 R17, RZ, RZ, R25 ;  /* 0x000000ffff119224 */ /* 0x000fe200078e0019 */
[----:B------:R-:W-:Y:S01]  /*1f40*/  @P3 STS.64 [R13+0x6008], RZ ;  /* 0x006008ff0d003388 */ /* 0x000fe20000000a00 */
[C---:B------:R-:W-:Y:S01]  /*1f50*/  @!P1 IMAD R2, R12.reuse, R5, R2 ;  /* 0x000000050c029224 */ /* 0x040fe200078e0202 */
[----:B------:R-:W-:Y:S01]  /*1f60*/  CS2R R120, SRZ ;  /* 0x0000000000787805 */ /* 0x000fe2000001ff00 */
[----:B------:R-:W-:Y:S01]  /*1f70*/  @!P1 IMAD.WIDE.U32 R16, R12, R4, R16 ;  /* 0x000000040c109225 */ /* 0x000fe200078e0010 */
[----:B------:R-:W-:Y:S01]  /*1f80*/  @P3 STS.128 [R13+0x7000], RZ ;  /* 0x007000ff0d003388 */ /* 0x000fe20000000c00 */
[----:B------:R-:W-:-:S02]  /*1f90*/  CS2R R118, SRZ ;  /* 0x0000000000767805 */ /* 0x000fc4000001ff00 */
[----:B------:R-:W-:Y:S01]  /*1fa0*/  CS2R R116, SRZ ;  /* 0x0000000000747805 */ /* 0x000fe2000001ff00 */
[C---:B------:R-:W-:Y:S01]  /*1fb0*/  @!P2 IMAD.WIDE.U32 R24, R185.reuse, R4, R24 ;  /* 0x00000004b918a225 */ /* 0x040fe200078e0018 */
[----:B------:R-:W-:Y:S01]  /*1fc0*/  @P3 STS.128 [R13+0x8000], RZ ;  /* 0x008000ff0d003388 */ /* 0x000fe20000000c00 */
[----:B------:R-:W3:Y:S01]  /*1fd0*/  @!P1 LDC.64 R4, c[0x0][0x220] ;  /* 0x00008800ff049b82 */ /* 0x000ee20000000a00 */
[----:B------:R-:W-:Y:S01]  /*1fe0*/  CS2R R110, SRZ ;  /* 0x00000000006e7805 */ /* 0x000fe2000001ff00 */
[--C-:B------:R-:W-:Y:S01]  /*1ff0*/  @!P1 IMAD.MOV.U32 R22, RZ, RZ, R26.reuse ;  /* 0x000000ffff169224 */ /* 0x100fe200078e001a */
[----:B------:R-:W-:Y:S01]  /*2000*/  @!PT LDS RZ, [RZ] ;  /* 0x00000000fffff984 */ /* 0x000fe20000000800 */
[----:B------:R-:W-:Y:S01]  /*2010*/  @!PT LDS RZ, [RZ] ;  /* 0x00000000fffff984 */ /* 0x000fe20000000800 */
[----:B------:R-:W-:Y:S01]  /*2020*/  @!PT LDS RZ, [RZ] ;  /* 0x00000000fffff984 */ /* 0x000fe20000000800 */
[----:B------:R-:W-:Y:S01]  /*2030*/  @!P3 LDGSTS.E.BYPASS.LTC128B.128 [R13+0x6000], desc[UR36][R216.64] ;  /* 0x06000000d80dbfae */ /* 0x000fe2000b901d64 */
[--C-:B------:R-:W-:Y:S01]  /*2040*/  @!P1 IMAD.MOV.U32 R23, RZ, RZ, R27.reuse ;  /* 0x000000ffff179224 */ /* 0x100fe200078e001b */
[----:B------:R-:W-:Y:S01]  /*2050*/  CS2R R108, SRZ ;  /* 0x00000000006c7805 */ /* 0x000fe2000001ff00 */
[----:B------:R-:W-:Y:S01]  /*2060*/  @!P2 IMAD.WIDE.U32 R26, R185, R6, R26 ;  /* 0x00000006b91aa225 */ /* 0x000fe200078e001a */
[----:B------:R-:W-:Y:S01]  /*2070*/  @!P3 LDGSTS.E.BYPASS.LTC128B.128 [R13+0x7000], desc[UR36][R216.64+0x40] ;  /* 0x07000040d80dbfae */ /* 0x000fe2000b901d64 */
[----:B------:R-:W-:-:S02]  /*2080*/  CS2R R114, SRZ ;  /* 0x0000000000727805 */ /* 0x000fc4000001ff00 */
[----:B------:R-:W-:Y:S01]  /*2090*/  CS2R R112, SRZ ;  /* 0x0000000000707805 */ /* 0x000fe2000001ff00 */
[----:B------:R-:W-:Y:S01]  /*20a0*/  @!P1 IMAD R7, R14, R7, R18 ;  /* 0x000000070e079224 */ /* 0x000fe200078e0212 */
[----:B-1----:R-:W-:Y:S01]  /*20b0*/  @!P2 LEA R10, P5, R26, R10, 0x1 ;  /* 0x0000000a1a0aa211 */ /* 0x002fe200078a08ff */
[----:B------:R-:W-:Y:S01]  /*20c0*/  @!P1 IMAD.WIDE.U32 R22, R14, R6, R22 ;  /* 0x000000060e169225 */ /* 0x000fe200078e0016 */
[----:B------:R-:W-:Y:S01]  /*20d0*/  @!P3 LDGSTS.E.BYPASS.LTC128B.128 [R13+0x8000], desc[UR36][R216.64+0x80] ;  /* 0x08000080d80dbfae */ /* 0x000fe2000b901d64 */
[----:B------:R-:W-:Y:S02]  /*20e0*/  CS2R R106, SRZ ;  /* 0x00000000006a7805 */ /* 0x000fe4000001ff00 */
[----:B------:R-:W-:Y:S01]  /*20f0*/  CS2R R104, SRZ ;  /* 0x0000000000687805 */ /* 0x000fe2000001ff00 */
[----:B------:R-:W-:Y:S01]  /*2100*/  @!P2 IMAD.IADD R6, R27, 0x1, R15 ;  /* 0x000000011b06a824 */ /* 0x000fe200078e020f */
[----:B--2---:R-:W-:Y:S01]  /*2110*/  @!P1 LEA R8, P4, R22, R8, 0x1 ;  /* 0x0000000816089211 */ /* 0x004fe200078808ff */
[----:B------:R-:W-:Y:S01]  /*2120*/  @!P1 IMAD.IADD R14, R23, 0x1, R7 ;  /* 0x00000001170e9824 */ /* 0x000fe200078e0207 */
[----:B------:R-:W-:Y:S01]  /*2130*/  CS2R R102, SRZ ;  /* 0x0000000000667805 */ /* 0x000fe2000001ff00 */
[----:B------:R-:W-:Y:S01]  /*2140*/  VIADD R15, R184, 0x1800 ;  /* 0x00001800b80f7836 */ /* 0x000fe20000000000 */
[----:B------:R-:W-:Y:S01]  /*2150*/  @!P2 LEA.HI.X R11, R26, R11, R6, 0x1, P5 ;  /* 0x0000000b1a0ba211 */ /* 0x000fe200028f0c06 */
[----:B------:R-:W-:Y:S01]  /*2160*/  @!P1 IMAD.IADD R2, R17, 0x1, R2 ;  /* 0x0000000111029824 */ /* 0x000fe200078e0202 */
[----:B------:R-:W-:Y:S01]  /*2170*/  @!P1 LEA.HI.X R9, R22, R9, R14, 0x1, P4 ;  /* 0x0000000916099211 */ /* 0x000fe200020f0c0e */
[----:B------:R-:W1:Y:S01]  /*2180*/  @!P2 LDC.64 R6, c[0x0][0x220] ;  /* 0x00008800ff06ab82 */ /* 0x000e620000000a00 */
[----:B------:R-:W-:Y:S01]  /*2190*/  SEL R15, R15, R184, !P0 ;  /* 0x000000b80f0f7207 */ /* 0x000fe20004000000 */
[----:B------:R-:W-:Y:S01]  /*21a0*/  @!P2 IMAD.IADD R0, R25, 0x1, R0 ;  /* 0x000000011900a824 */ /* 0x000fe200078e0200 */
[----:B---3--:R-:W-:-:S02]  /*21b0*/  @!P1 LEA R14, P4, R16, R4, 0x1 ;  /* 0x00000004100e9211 */ /* 0x008fc400078808ff */
[----:B------:R-:W-:Y:S02]  /*21c0*/  CS2R R100, SRZ ;  /* 0x0000000000647805 */ /* 0x000fe4000001ff00 */
[----:B------:R-:W-:Y:S02]  /*21d0*/  LEA R206, R15, UR6, 0x1 ;  /* 0x000000060fce7c11 */ /* 0x000fe4000f8e08ff */
[----:B------:R-:W-:Y:S02]  /*21e0*/  CS2R R94, SRZ ;  /* 0x00000000005e7805 */ /* 0x000fe4000001ff00 */
[----:B------:R-:W-:Y:S02]  /*21f0*/  @!P1 LEA.HI.X R15, R16, R5, R2, 0x1, P4 ;  /* 0x00000005100f9211 */ /* 0x000fe400020f0c02 */
[----:B------:R-:W-:Y:S01]  /*2200*/  CS2R R92, SRZ ;  /* 0x00000000005c7805 */ /* 0x000fe2000001ff00 */
[----:B------:R-:W2:Y:S01]  /*2210*/  LDC.64 R16, c[0x0][0x3b8] ;  /* 0x0000ee00ff107b82 */ /* 0x000ea20000000a00 */
[----:B------:R-:W-:Y:S01]  /*2220*/  @P3 STS [R206], RZ ;  /* 0x000000ffce003388 */ /* 0x000fe20000000800 */
[----:B------:R-:W-:-:S02]  /*2230*/  CS2R R98, SRZ ;  /* 0x0000000000627805 */ /* 0x000fc4000001ff00 */
[----:B------:R-:W-:Y:S02]  /*2240*/  CS2R R96, SRZ ;  /* 0x0000000000607805 */ /* 0x000fe4000001ff00 */
[----:B------:R-:W-:Y:S01]  /*2250*/  CS2R R90, SRZ ;  /* 0x00000000005a7805 */ /* 0x000fe2000001ff00 */
[----:B------:R-:W-:Y:S01]  /*2260*/  @P3 STS [R206+0x4], RZ ;  /* 0x000004ffce003388 */ /* 0x000fe20000000800 */
[----:B------:R-:W-:Y:S02]  /*2270*/  CS2R R88, SRZ ;  /* 0x0000000000587805 */ /* 0x000fe4000001ff00 */
[----:B------:R-:W-:Y:S02]  /*2280*/  CS2R R86, SRZ ;  /* 0x0000000000567805 */ /* 0x000fe4000001ff00 */
[----:B------:R-:W-:Y:S01]  /*2290*/  CS2R R84, SRZ ;  /* 0x0000000000547805 */ /* 0x000fe2000001ff00 */
[----:B------:R-:W-:Y:S01]  /*22a0*/  @P3 STS [R206+0x8], RZ ;  /* 0x000008ffce003388 */ /* 0x000fe20000000800 */
[----:B------:R-:W-:-:S02]  /*22b0*/  CS2R R78, SRZ ;  /* 0x00000000004e7805 */ /* 0x000fc4000001ff00 */
[----:B------:R-:W-:Y:S02]  /*22c0*/  CS2R R76, SRZ ;  /* 0x00000000004c7805 */ /* 0x000fe4000001ff00 */
[----:B------:R-:W-:Y:S01]  /*22d0*/  CS2R R82, SRZ ;  /* 0x0000000000527805 */ /* 0x000fe2000001ff00 */
[----:B------:R-:W-:Y:S01]  /*22e0*/  @P3 STS [R206+0xc], RZ ;  /* 0x00000cffce003388 */ /* 0x000fe20000000800 */
[----:B------:R-:W-:Y:S02]  /*22f0*/  CS2R R80, SRZ ;  /* 0x0000000000507805 */ /* 0x000fe4000001ff00 */
[----:B-1----:R-:W-:Y:S02]  /*2300*/  @!P2 LEA R6, P5, R24, R6, 0x1 ;  /* 0x000000061806a211 */ /* 0x002fe400078a08ff */
[----:B------:R-:W-:Y:S01]  /*2310*/  CS2R R74, SRZ ;  /* 0x00000000004a7805 */ /* 0x000fe2000001ff00 */
[----:B------:R-:W-:Y:S01]  /*2320*/  @P3 STS [R206+0x1000], RZ ;  /* 0x001000ffce003388 */ /* 0x000fe20000000800 */
[----:B------:R-:W-:-:S02]  /*2330*/  CS2R R72, SRZ ;  /* 0x0000000000487805 */ /* 0x000fc4000001ff00 */
[----:B------:R-:W-:Y:S01]  /*2340*/  @!P2 LEA.HI.X R7, R24, R7, R0, 0x1, P5 ;  /* 0x000000071807a211 */ /* 0x000fe200028f0c00 */
[----:B------:R-:W-:Y:S01]  /*2350*/  VIADD R0, R190, 0x28 ;  /* 0x00000028be007836 */ /* 0x000fe20000000000 */
        /* <DEDUP_REMOVED lines=25> */
[----:B------:R-:W-:Y:S02]  /*24f0*/  UIMAD UR27, UR23, 0x18, URZ ;  /* 0x00000018171b78a4 */ /* 0x000fe4000f8e023f */
[----:B------:R-:W-:Y:S01]  /*2500*/  USHF.L.U32 UR26, UR23, 0x5, URZ ;  /* 0x00000005171a7899 */ /* 0x000fe2000800063f */
[----:B------:R-:W-:Y:S01]  /*2510*/  @!PT LDS RZ, [RZ] ;  /* 0x00000000fffff984 */ /* 0x000fe20000000800 */
[----:B------:R-:W-:Y:S01]  /*2520*/  @!PT LDS RZ, [RZ] ;  /* 0x00000000fffff984 */ /* 0x000fe20000000800 */
[----:B------:R-:W-:Y:S01]  /*2530*/  @!PT LDS RZ, [RZ] ;  /* 0x00000000fffff984 */ /* 0x000fe20000000800 */
[----:B------:R-:W-:Y:S01]  /*2540*/  @!P3 LDGSTS.E.BYPASS.LTC128B.128 [R206], desc[UR36][R218.64] ;  /* 0x00000000dacebfae */ /* 0x000fe2000b901d64 */
[----:B------:R-:W-:Y:S02]  /*2550*/  UIMAD UR25, UR23, 0x28, URZ ;  /* 0x00000028171978a4 */ /* 0x000fe4000f8e023f */
[----:B------:R-:W-:Y:S01]  /*2560*/  UIMAD UR24, UR23, 0x30, URZ ;  /* 0x00000030171878a4 */ /* 0x000fe2000f8e023f */
[----:B------:R-:W-:Y:S01]  /*2570*/  @!P3 LDGSTS.E.BYPASS.LTC128B.128 [R206+0x1000], desc[UR36][R218.64+0x40] ;  /* 0x01000040dacebfae */ /* 0x000fe2000b901d64 */
[----:B------:R-:W-:Y:S01]  /*2580*/  UIADD3 UR22, -UR22, URZ, URZ ;  /* 0x0000003f16167290 */ /* 0x000fe2000fffe13f */
[----:B------:R-:W-:-:S02]  /*2590*/  ULDC.U8 UR21, c[0x0][0x388] ;  /* 0x0000e20000157ab9 */ /* 0x000fc40000000000 */
[----:B------:R-:W-:Y:S01]  /*25a0*/  @!P3 LDGSTS.E.BYPASS.LTC128B.128 [R206+0x2000], desc[UR36][R218.64+0x80] ;  /* 0x02000080dacebfae */ /* 0x000fe2000b901d64 */
[----:B------:R-:W-:-:S03]  /*25b0*/  ULDC UR20, c[0x0][0x2ec] ;  /* 0x0000bb0000147ab9 */ /* 0x000fc60000000800 */
        /* <DEDUP_REMOVED lines=40> */
[----:B------:R-:W-:Y:S01]  /*2840*/  ISETP.GE.AND P1, PT, R0, R21, PT ;  /* 0x000000150000720c */ /* 0x000fe20003f26270 */
[----:B-1----:R-:W-:-:S02]  /*2850*/  VIADD R6, R190, 0x8 ;  /* 0x00000008be067836 */ /* 0x002fc40000000000 */
[----:B------:R-:W0:Y:S04]  /*2860*/  LDGDEPBAR ;  /* 0x00000000000079af */ /* 0x000e280000000000 */
[----:B--2---:R-:W2:Y:S04]  /*2870*/  LDG.E.64 R4, desc[UR36][R16.64] ;  /* 0x0000002410047981 */ /* 0x004ea8000c1e1b00 */
[----:B------:R-:W4:Y:S01]  /*2880*/  LDG.E.64 R8, desc[UR36][R16.64+0x8] ;  /* 0x0000082410087981 */ /* 0x000f22000c1e1b00 */
[----:B------:R-:W-:-:S05]  /*2890*/  VIADD R19, R19, 0x80 ;  /* 0x0000008013137836 */ /* 0x000fca0000000000 */
[----:B------:R-:W-:Y:S01]  /*28a0*/  ISETP.GE.AND P5, PT, R19, R210, PT ;  /* 0x000000d21300720c */ /* 0x000fe20003fa6270 */
[----:B---3--:R-:W-:-:S12]  /*28b0*/  @!P1 IMAD.WIDE R12, R0, 0x4, R220 ;  /* 0x00000004000c9825 */ /* 0x008fd800078e02dc */
[----:B------:R-:W1:Y:S01]  /*28c0*/  @P5 S2R R0, SR_TID.X ;  /* 0x0000000000005919 */ /* 0x000e620000002100 */
[C---:B------:R-:W-:Y:S01]  /*28d0*/  VIADD R2, R190.reuse, 0x20 ;  /* 0x00000020be027836 */ /* 0x040fe20000000000 */
[-C--:B------:R-:W-:Y:S02]  /*28e0*/  ISETP.GE.AND P4, PT, R190, R21.reuse, PT ;  /* 0x00000015be00720c */ /* 0x080fe40003f86270 */
[-C--:B------:R-:W-:Y:S01]  /*28f0*/  ISETP.GE.AND P3, PT, R6, R21.reuse, PT ;  /* 0x000000150600720c */ /* 0x080fe20003f66270 */
[----:B------:R-:W-:Y:S01]  /*2900*/  UIADD3 UR19, UR28, 0x20, URZ ;  /* 0x000000201c137890 */ /* 0x000fe2000fffe03f */
[----:B------:R-:W-:Y:S01]  /*2910*/  ISETP.GE.AND P2, PT, R2, R21, PT ;  /* 0x000000150200720c */ /* 0x000fe20003f46270 */
[----:B------:R-:W-:Y:S01]  /*2920*/  UIADD3 UR13, UR28, 0x40, URZ ;  /* 0x000000401c0d7890 */ /* 0x000fe2000fffe03f */
[----:B------:R-:W-:Y:S01]  /*2930*/  IMAD.WIDE R10, R190, 0x4, R220 ;  /* 0x00000004be0a7825 */ /* 0x000fe200078e02dc */
[----:B------:R-:W-:Y:S01]  /*2940*/  UIADD3 UR18, UR29, UR19, URZ ;  /* 0x000000131d127290 */ /* 0x000fe2000fffe03f */
[----:B------:R-:W5:Y:S01]  /*2950*/  @!P1 LDG.E R203, desc[UR36][R12.64] ;  /* 0x000000240ccb9981 */ /* 0x000f62000c1e1900 */
[----:B------:R-:W-:Y:S01]  /*2960*/  UIADD3 UR12, UR29, UR13, URZ ;  /* 0x0000000d1d0c7290 */ /* 0x000fe2000fffe03f */
[----:B------:R-:W-:Y:S01]  /*2970*/  IMAD R7, R189, UR14, R188 ;  /* 0x0000000ebd077c24 */ /* 0x000fe2000f8e02bc */
[----:B------:R-:W-:-:S02]  /*2980*/  UIADD3 UR17, UR29, UR18, URZ ;  /* 0x000000121d117290 */ /* 0x000fc4000fffe03f */
[----:B------:R-:W5:Y:S01]  /*2990*/  @!P4 LDG.E R204, desc[UR36][R10.64] ;  /* 0x000000240accc981 */ /* 0x000f62000c1e1900 */
[----:B------:R-:W-:Y:S01]  /*29a0*/  IMAD.SHL.U32 R7, R7, 0x20, RZ ;  /* 0x0000002007077824 */ /* 0x000fe200078e00ff */
[----:B------:R-:W-:Y:S02]  /*29b0*/  UIADD3 UR11, UR29, UR12, URZ ;  /* 0x0000000c1d0b7290 */ /* 0x000fe4000fffe03f */
[----:B------:R-:W5:Y:S04]  /*29c0*/  @!P3 LDG.E R205, desc[UR36][R10.64+0x20] ;  /* 0x000020240acdb981 */ /* 0x000f68000c1e1900 */
[----:B------:R1:W5:Y:S01]  /*29d0*/  @!P2 LDG.E R201, desc[UR36][R10.64+0x80] ;  /* 0x000080240ac9a981 */ /* 0x000362000c1e1900 */
[----:B------:R-:W-:Y:S02]  /*29e0*/  UIADD3 UR16, UR29, UR17, URZ ;  /* 0x000000111d107290 */ /* 0x000fe4000fffe03f */
[----:B------:R-:W-:-:S02]  /*29f0*/  UIADD3 UR10, UR29, UR11, URZ ;  /* 0x0000000b1d0a7290 */ /* 0x000fc4000fffe03f */
[----:B------:R-:W-:Y:S02]  /*2a00*/  UIADD3 UR15, UR29, UR16, URZ ;  /* 0x000000101d0f7290 */ /* 0x000fe4000fffe03f */
[----:B------:R-:W-:Y:S02]  /*2a10*/  UIADD3 UR9, UR29, UR10, URZ ;  /* 0x0000000a1d097290 */ /* 0x000fe4000fffe03f */
[----:B------:R-:W-:Y:S02]  /*2a20*/  UIMAD UR23, UR23, 0x38, URZ ;  /* 0x00000038171778a4 */ /* 0x000fe4000f8e023f */
[----:B------:R-:W-:Y:S01]  /*2a30*/  UIADD3 UR14, UR29, UR15, URZ ;  /* 0x0000000f1d0e7290 */ /* 0x000fe2000fffe03f */
[----:B-1----:R-:W-:Y:S02]  /*2a40*/  @P5 IMAD.SHL.U32 R11, R0, 0x2, RZ ;  /* 0x00000002000b5824 */ /* 0x002fe400078e00ff */
[----:B------:R-:W-:-:S05]  /*2a50*/  VIADD R0, R179, 0x1800 ;  /* 0x00001800b3007836 */ /* 0x000fca0000000000 */
[----:B------:R-:W-:Y:S02]  /*2a60*/  SEL R0, R0, R179, !P0 ;  /* 0x000000b300007207 */ /* 0x000fe40004000000 */
[----:B------:R-:W-:Y:S02]  /*2a70*/  @P5 LOP3.LUT R202, R202, 0x6, R11, 0xf8, !PT ;  /* 0x00000006caca5812 */ /* 0x000fe400078ef80b */
[----:B------:R-:W-:Y:S01]  /*2a80*/  LEA R0, R0, UR6, 0x1 ;  /* 0x0000000600007c11 */ /* 0x000fe2000f8e08ff */
[----:B------:R-:W-:Y:S01]  /*2a90*/  UIADD3 UR8, UR29, UR9, URZ ;  /* 0x000000091d087290 */ /* 0x000fe2000fffe03f */
[----:B--2---:R-:W-:Y:S01]  /*2aa0*/  R2UR UR33, R5 ;  /* 0x00000000052172ca */ /* 0x004fe200000e0000 */
[----:B------:R-:W-:Y:S01]  /*2ab0*/  VIADD R5, R180, 0x1800 ;  /* 0x00001800b4057836 */ /* 0x000fe20000000000 */
[----:B------:R-:W-:Y:S02]  /*2ac0*/  R2UR UR34, R4 ;  /* 0x00000000042272ca */ /* 0x000fe400000e0000 */
[----:B----4-:R-:W-:-:S02]  /*2ad0*/  IADD3 R214, P2, P1, R7, R8, R214 ;  /* 0x0000000807d67210 */ /* 0x010fc4000795e0d6 */
[----:B------:R-:W-:Y:S02]  /*2ae0*/  SHF.R.S32.HI R7, RZ, 0x1f, R7 ;  /* 0x0000001fff077819 */ /* 0x000fe40000011407 */
[----:B------:R-:W-:Y:S01]  /*2af0*/  SEL R2, R5, R180, !P0 ;  /* 0x000000b405027207 */ /* 0x000fe20004000000 */
[----:B------:R-:W-:Y:S01]  /*2b00*/  IMAD.WIDE.U32 R214, R214, -0x2daee0ad, RZ ;  /* 0xd2511f53d6d67825 */ /* 0x000fe200078e00ff */
[----:B------:R-:W-:Y:S02]  /*2b10*/  IADD3.X R200, R7, R9, R200, P2, P1 ;  /* 0x0000000907c87210 */ /* 0x000fe400017e24c8 */
[----:B------:R-:W-:-:S07]  /*2b20*/  LEA R2, R2, UR6, 0x1 ;  /* 0x0000000602027c11 */ /* 0x000fce000f8e08ff */
.L_x_776:
[----:B------:R-:W0:Y:S01]  /*2b30*/  LDGDEPBAR ;  /* 0x00000000000079af */ /* 0x000e220000000000 */
[----:B------:R-:W-:Y:S01]  /*2b40*/  IMAD.IADD R181, R175, 0x1, R2 ;  /* 0x00000001afb57824 */ /* 0x000fe200078e0202 */
[----:B------:R-:W-:Y:S01]  /*2b50*/  LEA R226, P0, R190, R198, 0x2 ;  /* 0x000000c6bee27211 */ /* 0x000fe200078010ff */
[----:B------:R-:W-:Y:S02]  /*2b60*/  @P5 IMAD R211, R191, 0x80, R202 ;  /* 0x00000080bfd35824 */ /* 0x000fe400078e02ca */
[----:B-----5:R-:W-:Y:S01]  /*2b70*/  FMUL.FTZ R252, R205, 1.4426950216293334961 ;  /* 0x3fb8aa3bcdfc7820 */ /* 0x020fe20000410000 */
[----:B------:R-:W-:Y:S01]  /*2b80*/  FMUL.FTZ R250, R204, 1.4426950216293334961 ;  /* 0x3fb8aa3bccfa7820 */ /* 0x000fe20000410000 */
[----:B------:R-:W-:Y:S01]  /*2b90*/  LEA.HI.X.SX32 R227, R190, R199, 0x2, P0 ;  /* 0x000000c7bee37211 */ /* 0x000fe200000f16ff */
[----:B------:R-:W-:Y:S01]  /*2ba0*/  @P5 VIADD R213, R211, 0x1 ;  /* 0x00000001d3d55836 */ /* 0x000fe20000000000 */
[----:B------:R-:W-:Y:S01]  /*2bb0*/  FSETP.NEU.FTZ.AND P0, PT, R205, -INF , PT ;  /* 0xff800000cd00780b */ /* 0x000fe20003f1d000 */
[----:B------:R-:W-:Y:S01]  /*2bc0*/  @P5 VIADD R223, R211, 0x8 ;  /* 0x00000008d3df5836 */ /* 0x000fe20000000000 */
[----:B------:R-:W-:Y:S01]  /*2bd0*/  FSETP.NEU.FTZ.AND P4, PT, R204, -INF , PT ;  /* 0xff800000cc00780b */ /* 0x000fe20003f9d000 */
[----:B------:R-:W-:Y:S01]  /*2be0*/  FMUL.FTZ R224, R201, 1.4426950216293334961 ;  /* 0x3fb8aa3bc9e07820 */ /* 0x000fe20000410000 */
[-C--:B------:R-:W-:Y:S01]  /*2bf0*/  @P5 ISETP.GE.AND P1, PT, R213, R210.reuse, PT ;  /* 0x000000d2d500520c */ /* 0x080fe20003f26270 */
[----:B------:R-:W-:Y:S01]  /*2c00*/  @P5 VIADD R213, R211, 0x9 ;  /* 0x00000009d3d55836 */ /* 0x000fe20000000000 */
[----:B------:R-:W-:Y:S01]  /*2c10*/  FSEL R252, R252, RZ, P0 ;  /* 0x000000fffcfc7208 */ /* 0x000fe20000000000 */
[----:B------:R-:W-:Y:S01]  /*2c20*/  UIADD3 UR31, UR33, -0x4498517b, URZ ;  /* 0xbb67ae85211f7890 */ /* 0x000fe2000fffe03f */
[----:B------:R-:W-:Y:S01]  /*2c30*/  FSETP.NEU.FTZ.AND P0, PT, R203, -INF , PT ;  /* 0xff800000cb00780b */ /* 0x000fe20003f1d000 */
[----:B------:R-:W-:Y:S01]  /*2c40*/  UIADD3 UR32, UR34, -0x61c88647, URZ ;  /* 0x9e3779b922207890 */ /* 0x000fe2000fffe03f */
[-C--:B------:R-:W-:Y:S01]  /*2c50*/  @P5 ISETP.GE.AND P2, PT, R213, R210.reuse, PT ;  /* 0x000000d2d500520c */ /* 0x080fe20003f46270 */
[----:B------:R-:W-:Y:S01]  /*2c60*/  FMUL.FTZ R213, R203, 1.4426950216293334961 ;  /* 0x3fb8aa3bcbd57820 */ /* 0x000fe20000410000 */
[----:B------:R-:W-:Y:S01]  /*2c70*/  FSEL R250, R250, RZ, P4 ;  /* 0x000000fffafa7208 */ /* 0x000fe20002000000 */
[----:B------:R-:W-:Y:S01]  /*2c80*/  UIADD3 UR30, UR34, 0x3c6ef372, URZ ;  /* 0x3c6ef372221e7890 */ /* 0x000fe2000fffe03f */
[-C--:B------:R-:W-:Y:S01]  /*2c90*/  @P5 ISETP.GE.AND P3, PT, R223, R210.reuse, PT ;  /* 0x000000d2df00520c */ /* 0x080fe20003f66270 */
[----:B------:R-:W-:Y:S01]  /*2ca0*/  @P5 VIADD R223, R211, 0x10 ;  /* 0x00000010d3df5836 */ /* 0x000fe20000000000 */
[----:B------:R-:W-:Y:S04]  /*2cb0*/  DEPBAR.LE SB0, 0x0 ;  /* 0x000080000000791a */ /* 0x000fe80000000000 */
[----:B------:R-:W-:Y:S01]  /*2cc0*/  BAR.SYNC.DEFER_BLOCKING 0x0 ;  /* 0x0000000000007b1d */ /* 0x000fe20000010000 */
[----:B------:R-:W-:Y:S02]  /*2cd0*/  FSETP.NEU.FTZ.AND P4, PT, R201, -INF , PT ;  /* 0xff800000c900780b */ /* 0x000fe40003f9d000 */
[-C--:B------:R-:W-:Y:S01]  /*2ce0*/  @P5 ISETP.GE.AND P6, PT, R223, R210.reuse, PT ;  /* 0x000000d2df00520c */ /* 0x080fe20003fc6270 */
[----:B------:R-:W-:Y:S01]  /*2cf0*/  @P5 VIADD R223, R211, 0x11 ;  /* 0x00000011d3df5836 */ /* 0x000fe20000000000 */
[----:B------:R-:W-:Y:S02]  /*2d00*/  LOP3.LUT R228, R200, UR34, RZ, 0x3c, !PT ;  /* 0x00000022c8e47c12 */ /* 0x000fe4000f8e3cff */
[----:B------:R-:W-:Y:S01]  /*2d10*/  LOP3.LUT R240, R214, UR31, RZ, 0x3c, !PT ;  /* 0x0000001fd6f07c12 */ /* 0x000fe2000f8e3cff */
[----:B------:R-:W-:Y:S01]  /*2d20*/  UIADD3 UR31, UR33, 0x32370b8f, URZ ;  /* 0x32370b8f211f7890 */ /* 0x000fe2000fffe03f */
[----:B------:R-:W-:Y:S08]  /*2d30*/  LDSM.16.M88.4 R132, [R2] ;  /* 0x000000000284783b */ /* 0x000ff00000000200 */
[----:B------:R-:W1:Y:S08]  /*2d40*/  LDSM.16.M88.4 R136, [R177+UR6+0x9000] ;  /* 0x00900006b188783b */ /* 0x000e700008000200 */
[----:B------:R-:W2:Y:S08]  /*2d50*/  LDSM.16.M88.4 R140, [R2+0x800] ;  /* 0x00080000028c783b */ /* 0x000eb00000000200 */
[----:B------:R-:W3:Y:S08]  /*2d60*/  LDSM.16.M88.4 R144, [R177+UR6+0x9400] ;  /* 0x00940006b190783b */ /* 0x000ef00008000200 */
[----:B------:R-:W-:Y:S08]  /*2d70*/  LDSM.16.M88.4 R148, [R181] ;  /* 0x00000000b594783b */ /* 0x000ff00000000200 */
[----:B------:R-:W4:Y:S01]  /*2d80*/  LDSM.16.M88.4 R152, [R176] ;  /* 0x00000000b098783b */ /* 0x000f220000000200 */
[-C--:B-1----:R-:W-:Y:S07]  /*2d90*/  HMMA.16816.F32 R4, R132, R136.reuse, RZ ;  /* 0x000000888404723c */ /* 0x082fee00000018ff */
[----:B------:R-:W1:Y:S01]  /*2da0*/  LDSM.16.M88.4 R156, [R181+0x800] ;  /* 0x00080000b59c783b */ /* 0x000e620000000200 */
[C---:B--2---:R-:W-:Y:S07]  /*2db0*/  HMMA.16816.F32 R8, R140.reuse, R136, RZ ;  /* 0x000000888c08723c */ /* 0x044fee00000018ff */
[----:B------:R-:W2:Y:S01]  /*2dc0*/  LDSM.16.M88.4 R160, [R176+0x400] ;  /* 0x00040000b0a0783b */ /* 0x000ea20000000200 */
[-C--:B------:R-:W-:Y:S07]  /*2dd0*/  HMMA.16816.F32 R12, R140, R138.reuse, RZ ;  /* 0x0000008a8c0c723c */ /* 0x080fee00000018ff */
[----:B------:R-:W-:Y:S01]  /*2de0*/  LDSM.16.M88.4 R164, [R177+UR6+0xb000] ;  /* 0x00b00006b1a4783b */ /* 0x000fe20008000200 */
[C---:B------:R-:W-:Y:S07]  /*2df0*/  HMMA.16816.F32 R16, R132.reuse, R138, RZ ;  /* 0x0000008a8410723c */ /* 0x040fee00000018ff */
[----:B------:R-:W2:Y:S01]  /*2e00*/  LDSM.16.M88.4 R136, [R2+0x1000] ;  /* 0x001000000288783b */ /* 0x000ea20000000200 */
[-C--:B---3--:R-:W-:Y:S06]  /*2e10*/  HMMA.16816.F32 R20, R132, R144.reuse, RZ ;  /* 0x000000908414723c */ /* 0x088fec00000018ff */
[C---:B------:R-:W-:Y:S01]  /*2e20*/  HMMA.16816.F32 R24, R140.reuse, R144, RZ ;  /* 0x000000908c18723c */ /* 0x040fe200000018ff */
[----:B------:R-:W3:Y:S05]  /*2e30*/  LDSM.16.M88.4 R168, [R2+0x1800] ;  /* 0x0018000002a8783b */ /* 0x000eea0000000200 */
[-C--:B------:R-:W-:Y:S03]  /*2e40*/  HMMA.16816.F32 R28, R140, R146.reuse, RZ ;  /* 0x000000928c1c723c */ /* 0x080fe600000018ff */
[----:B------:R-:W-:Y:S03]  /*2e50*/  LDSM.16.M88.4 R140, [R181+0x1000] ;  /* 0x00100000b58c783b */ /* 0x000fe60000000200 */
[----:B------:R-:W-:Y:S05]  /*2e60*/  HMMA.16816.F32 R32, R132, R146, RZ ;  /* 0x000000928420723c */ /* 0x000fea00000018ff */
[----:B------:R-:W3:Y:S01]  /*2e70*/  LDSM.16.M88.4 R132, [R177+UR6+0xb400] ;  /* 0x00b40006b184783b */ /* 0x000ee20008000200 */
[-C--:B----4-:R-:W-:Y:S06]  /*2e80*/  HMMA.16816.F32 R4, R148, R152.reuse, R4 ;  /* 0x000000989404723c */ /* 0x090fec0000001804 */
[C---:B-1----:R-:W-:Y:S01]  /*2e90*/  HMMA.16816.F32 R8, R156.reuse, R152, R8 ;  /* 0x000000989c08723c */ /* 0x042fe20000001808 */
[----:B------:R-:W1:Y:S05]  /*2ea0*/  LDSM.16.M88.4 R144, [R176+0x2000] ;  /* 0x00200000b090783b */ /* 0x000e6a0000000200 */
[-C--:B------:R-:W-:Y:S06]  /*2eb0*/  HMMA.16816.F32 R12, R156, R154.reuse, R12 ;  /* 0x0000009a9c0c723c */ /* 0x080fec000000180c */
[C---:B------:R-:W-:Y:S01]  /*2ec0*/  HMMA.16816.F32 R16, R148.reuse, R154, R16 ;  /* 0x0000009a9410723c */ /* 0x040fe20000001810 */
[----:B------:R-:W4:Y:S05]  /*2ed0*/  LDSM.16.M88.4 R152, [R181+0x1800] ;  /* 0x00180000b598783b */ /* 0x000f2a0000000200 */
[-C--:B--2---:R-:W-:Y:S06]  /*2ee0*/  HMMA.16816.F32 R20, R148, R160.reuse, R20 ;  /* 0x000000a09414723c */ /* 0x084fec0000001814 */
[C---:B------:R-:W-:Y:S06]  /*2ef0*/  HMMA.16816.F32 R24, R156.reuse, R160, R24 ;  /* 0x000000a09c18723c */ /* 0x040fec0000001818 */
[-C--:B------:R-:W-:Y:S01]  /*2f00*/  HMMA.16816.F32 R28, R156, R162.reuse, R28 ;  /* 0x000000a29c1c723c */ /* 0x080fe2000000181c */
[----:B------:R-:W-:Y:S05]  /*2f10*/  LDSM.16.M88.4 R156, [R2+0x2000] ;  /* 0x00200000029c783b */ /* 0x000fea0000000200 */
[----:B------:R-:W-:Y:S03]  /*2f20*/  HMMA.16816.F32 R32, R148, R162, R32 ;  /* 0x000000a29420723c */ /* 0x000fe60000001820 */
[----:B------:R-:W2:Y:S03]  /*2f30*/  LDSM.16.M88.4 R148, [R176+0x2400] ;  /* 0x00240000b094783b */ /* 0x000ea60000000200 */
[-C--:B------:R-:W-:Y:S05]  /*2f40*/  HMMA.16816.F32 R4, R136, R164.reuse, R4 ;  /* 0x000000a48804723c */ /* 0x080fea0000001804 */
[----:B------:R-:W2:Y:S01]  /*2f50*/  LDSM.16.M88.4 R160, [R177+UR6+0xd000] ;  /* 0x00d00006b1a0783b */ /* 0x000ea20008000200 */
[C---:B---3--:R-:W-:Y:S06]  /*2f60*/  HMMA.16816.F32 R8, R168.reuse, R164, R8 ;  /* 0x000000a4a808723c */ /* 0x048fec0000001808 */
[-C--:B------:R-:W-:Y:S06]  /*2f70*/  HMMA.16816.F32 R12, R168, R166.reuse, R12 ;  /* 0x000000a6a80c723c */ /* 0x080fec000000180c */
[C---:B------:R-:W-:Y:S01]  /*2f80*/  HMMA.16816.F32 R16, R136.reuse, R166, R16 ;  /* 0x000000a68810723c */ /* 0x040fe20000001810 */
[----:B------:R-:W-:Y:S05]  /*2f90*/  LDSM.16.M88.4 R164, [R176+0x4000] ;  /* 0x00400000b0a4783b */ /* 0x000fea0000000200 */
[-C--:B------:R-:W-:Y:S06]  /*2fa0*/  HMMA.16816.F32 R20, R136, R132.reuse, R20 ;  /* 0x000000848814723c */ /* 0x080fec0000001814 */
[C---:B------:R-:W-:Y:S06]  /*2fb0*/  HMMA.16816.F32 R24, R168.reuse, R132, R24 ;  /* 0x00000084a818723c */ /* 0x040fec0000001818 */
[-C--:B------:R-:W-:Y:S06]  /*2fc0*/  HMMA.16816.F32 R28, R168, R134.reuse, R28 ;  /* 0x00000086a81c723c */ /* 0x080fec000000181c */
[----:B------:R-:W-:Y:S01]  /*2fd0*/  HMMA.16816.F32 R32, R136, R134, R32 ;  /* 0x000000868820723c */ /* 0x000fe20000001820 */
[----:B------:R-:W3:Y:S05]  /*2fe0*/  LDSM.16.M88.4 R132, [R2+0x2800] ;  /* 0x002800000284783b */ /* 0x000eea0000000200 */
[-C--:B-1----:R-:W-:Y:S03]  /*2ff0*/  HMMA.16816.F32 R4, R140, R144.reuse, R4 ;  /* 0x000000908c04723c */ /* 0x082fe60000001804 */
[----:B------:R-:W1:Y:S03]  /*3000*/  LDSM.16.M88.4 R136, [R177+UR6+0xd400] ;  /* 0x00d40006b188783b */ /* 0x000e660008000200 */
[C---:B----4-:R-:W-:Y:S06]  /*3010*/  HMMA.16816.F32 R8, R152.reuse, R144, R8 ;  /* 0x000000909808723c */ /* 0x050fec0000001808 */
[-C--:B------:R-:W-:Y:S06]  /*3020*/  HMMA.16816.F32 R12, R152, R146.reuse, R12 ;  /* 0x00000092980c723c */ /* 0x080fec000000180c */
[C---:B------:R-:W-:Y:S01]  /*3030*/  HMMA.16816.F32 R16, R140.reuse, R146, R16 ;  /* 0x000000928c10723c */ /* 0x040fe20000001810 */
[----:B------:R-:W4:Y:S05]  /*3040*/  LDSM.16.M88.4 R144, [R181+0x2000] ;  /* 0x00200000b590783b */ /* 0x000f2a0000000200 */
[-C--:B--2---:R-:W-:Y:S06]  /*3050*/  HMMA.16816.F32 R20, R140, R148.reuse, R20 ;  /* 0x000000948c14723c */ /* 0x084fec0000001814 */
[C---:B------:R-:W-:Y:S06]  /*3060*/  HMMA.16816.F32 R24, R152.reuse, R148, R24 ;  /* 0x000000949818723c */ /* 0x040fec0000001818 */
[-C--:B------:R-:W-:Y:S01]  /*3070*/  HMMA.16816.F32 R28, R152, R150.reuse, R28 ;  /* 0x00000096981c723c */ /* 0x080fe2000000181c */
[----:B------:R-:W2:Y:S05]  /*3080*/  LDSM.16.M88.4 R152, [R181+0x2800] ;  /* 0x00280000b598783b */ /* 0x000eaa0000000200 */
[----:B------:R-:W-:Y:S06]  /*3090*/  HMMA.16816.F32 R32, R140, R150, R32 ;  /* 0x000000968c20723c */ /* 0x000fec0000001820 */
[-C--:B------:R-:W-:Y:S06]  /*30a0*/  HMMA.16816.F32 R4, R156, R160.reuse, R4 ;  /* 0x000000a09c04723c */ /* 0x080fec0000001804 */
[C---:B---3--:R-:W-:Y:S06]  /*30b0*/  HMMA.16816.F32 R8, R132.reuse, R160, R8 ;  /* 0x000000a08408723c */ /* 0x048fec0000001808 */
[-C--:B------:R-:W-:Y:S06]  /*30c0*/  HMMA.16816.F32 R12, R132, R162.reuse, R12 ;  /* 0x000000a2840c723c */ /* 0x080fec000000180c */
[C---:B------:R-:W-:Y:S06]  /*30d0*/  HMMA.16816.F32 R16, R156.reuse, R162, R16 ;  /* 0x000000a29c10723c */ /* 0x040fec0000001810 */
[-C--:B-1----:R-:W-:Y:S06]  /*30e0*/  HMMA.16816.F32 R20, R156, R136.reuse, R20 ;  /* 0x000000889c14723c */ /* 0x082fec0000001814 */
[C---:B------:R-:W-:Y:S06]  /*30f0*/  HMMA.16816.F32 R24, R132.reuse, R136, R24 ;  /* 0x000000888418723c */ /* 0x040fec0000001818 */
[-C--:B------:R-:W-:Y:S01]  /*3100*/  HMMA.16816.F32 R28, R132, R138.reuse, R28 ;  /* 0x0000008a841c723c */ /* 0x080fe2000000181c */
[----:B------:R-:W1:Y:S05]  /*3110*/  LDSM.16.M88.4 R132, [R176+0x4400] ;  /* 0x00440000b084783b */ /* 0x000e6a0000000200 */
[----:B------:R-:W-:Y:S06]  /*3120*/  HMMA.16816.F32 R32, R156, R138, R32 ;  /* 0x0000008a9c20723c */ /* 0x000fec0000001820 */
[-C--:B----4-:R-:W-:Y:S05]  /*3130*/  HMMA.16816.F32 R4, R144, R164.reuse, R4 ;  /* 0x000000a49004723c */ /* 0x090fea0000001804 */
[----:B------:R-:W-:Y:S01]  /*3140*/  FSEL R157, R213, RZ, P0 ;  /* 0x000000ffd59d7208 */ /* 0x000fe20000000000 */
[C---:B--2---:R-:W-:Y:S04]  /*3150*/  HMMA.16816.F32 R8, R152.reuse, R164, R8 ;  /* 0x000000a49808723c */ /* 0x044fe80000001808 */
[CC--:B------:R-:W-:Y:S01]  /*3160*/  @P5 ISETP.GE.AND P0, PT, R211.reuse, R210.reuse, PT ;  /* 0x000000d2d300520c */ /* 0x0c0fe20003f06270 */
[----:B------:R-:W-:Y:S01]  /*3170*/  @P5 VIADD R213, R211, 0x18 ;  /* 0x00000018d3d55836 */ /* 0x000fe20000000000 */
[----:B------:R-:W-:Y:S01]  /*3180*/  FSEL R158, R224, RZ, P4 ;  /* 0x000000ffe09e7208 */ /* 0x000fe20002000000 */
[----:B------:R-:W-:Y:S01]  /*3190*/  IMAD R224, R208, 0x4, R183 ;  /* 0x00000004d0e07824 */ /* 0x000fe200078e02b7 */
[-C--:B------:R-:W-:Y:S01]  /*31a0*/  @P5 ISETP.GE.AND P4, PT, R223, R210.reuse, PT ;  /* 0x000000d2df00520c */ /* 0x080fe20003f86270 */
[-C--:B------:R-:W-:Y:S03]  /*31b0*/  HMMA.16816.F32 R12, R152, R166.reuse, R12 ;  /* 0x000000a6980c723c */ /* 0x080fe6000000180c */
[----:B------:R-:W-:Y:S02]  /*31c0*/  @P5 VIADD R211, R211, 0x19 ;  /* 0x00000019d3d35836 */ /* 0x000fe40000000000 */
[----:B------:R-:W-:Y:S01]  /*31d0*/  IMAD R223, R191, 0x4, R182 ;  /* 0x00000004bfdf7824 */ /* 0x000fe200078e02b6 */
[C---:B------:R-:W-:Y:S05]  /*31e0*/  HMMA.16816.F32 R16, R144.reuse, R166, R16 ;  /* 0x000000a69010723c */ /* 0x040fea0000001810 */
[----:B------:R-:W-:Y:S02]  /*31f0*/  @P5 FSEL R4, R4, -INF , !P0 ;  /* 0xff80000004045808 */ /* 0x000fe40004000000 */
[----:B------:R-:W-:Y:S01]  /*3200*/  LOP3.LUT R223, R215, UR33, R223, 0x96, !PT ;  /* 0x00000021d7df7c12 */ /* 0x000fe2000f8e96df */
[-C--:B-1----:R-:W-:Y:S03]  /*3210*/  HMMA.16816.F32 R20, R144, R132.reuse, R20 ;  /* 0x000000849014723c */ /* 0x082fe60000001814 */
[----:B------:R-:W-:Y:S01]  /*3220*/  @P5 FSEL R6, R6, -INF , !P0 ;  /* 0xff80000006065808 */ /* 0x000fe20004000000 */
[----:B------:R-:W-:Y:S01]  /*3230*/  IMAD.WIDE.U32 R236, R223, -0x326172a9, RZ ;  /* 0xcd9e8d57dfec7825 */ /* 0x000fe200078e00ff */
[----:B------:R-:W-:Y:S01]  /*3240*/  @P5 FSEL R10, R10, -INF , !P0 ;  /* 0xff8000000a0a5808 */ /* 0x000fe20004000000 */
[----:B------:R-:W2:Y:S01]  /*3250*/  LDG.E R223, desc[UR36][R226.64+0x20] ;  /* 0x00002024e2df7981 */ /* 0x000ea2000c1e1900 */
[----:B------:R-:W-:Y:S01]  /*3260*/  @P5 FSEL R8, R8, -INF , !P0 ;  /* 0xff80000008085808 */ /* 0x000fe20004000000 */
[C---:B------:R-:W-:Y:S04]  /*3270*/  HMMA.16816.F32 R24, R152.reuse, R132, R24 ;  /* 0x000000849818723c */ /* 0x040fe80000001818 */
[----:B------:R-:W-:Y:S01]  /*3280*/  @P5 ISETP.GE.AND P0, PT, R213, R210, PT ;  /* 0x000000d2d500520c */ /* 0x000fe20003f06270 */
[----:B------:R-:W-:Y:S01]  /*3290*/  VIADD R213, R224, 0x2 ;  /* 0x00000002e0d57836 */ /* 0x000fe20000000000 */
[----:B------:R-:W-:Y:S01]  /*32a0*/  LOP3.LUT R236, R236, UR30, RZ, 0x3c, !PT ;  /* 0x0000001eecec7c12 */ /* 0x000fe2000f8e3cff */
[----:B------:R-:W-:Y:S01]  /*32b0*/  UIADD3 UR30, UR33, 0x76cf5d0a, URZ ;  /* 0x76cf5d0a211e7890 */ /* 0x000fe2000fffe03f */
[----:B------:R-:W-:Y:S01]  /*32c0*/  @P5 FSEL R5, R5, -INF , !P1 ;  /* 0xff80000005055808 */ /* 0x000fe20004800000 */
[-C--:B------:R-:W-:Y:S03]  /*32d0*/  HMMA.16816.F32 R28, R152, R134.reuse, R28 ;  /* 0x00000086981c723c */ /* 0x080fe6000000181c */
[----:B------:R-:W-:Y:S01]  /*32e0*/  @P5 FSEL R12, R12, -INF , !P3 ;  /* 0xff8000000c0c5808 */ /* 0x000fe20005800000 */
[----:B------:R-:W-:Y:S01]  /*32f0*/  IMAD.WIDE.U32 R224, R224, -0x326172a9, RZ ;  /* 0xcd9e8d57e0e07825 */ /* 0x000fe200078e00ff */
[----:B------:R-:W-:Y:S01]  /*3300*/  @P5 FSEL R7, R7, -INF , !P1 ;  /* 0xff80000007075808 */ /* 0x000fe20004800000 */
[----:B------:R-:W-:Y:S05]  /*3310*/  HMMA.16816.F32 R32, R144, R134, R32 ;  /* 0x000000869020723c */ /* 0x000fea0000001820 */
[-C--:B------:R-:W-:Y:S01]  /*3320*/  LOP3.LUT R230, R225, R228.reuse, RZ, 0x3c, !PT ;  /* 0x000000e4e1e67212 */ /* 0x080fe200078e3cff */
[----:B------:R-:W-:Y:S01]  /*3330*/  IMAD.WIDE.U32 R234, R213, -0x326172a9, RZ ;  /* 0xcd9e8d57d5ea7825 */ /* 0x000fe200078e00ff */
[----:B------:R-:W-:Y:S01]  /*3340*/  LOP3.LUT R238, R237, UR32, R224, 0x96, !PT ;  /* 0x00000020edee7c12 */ /* 0x000fe2000f8e96e0 */
[----:B------:R-:W5:Y:S03]  /*3350*/  LDG.E R213, desc[UR36][R226.64+0x80] ;  /* 0x00008024e2d57981 */ /* 0x000f66000c1e1900 */
[----:B------:R-:W-:Y:S01]  /*3360*/  LOP3.LUT R228, R235, R228, RZ, 0x3c, !PT ;  /* 0x000000e4ebe47212 */ /* 0x000fe200078e3cff */
[----:B------:R-:W-:Y:S01]  /*3370*/  IMAD.WIDE.U32 R230, R230, -0x2daee0ad, RZ ;  /* 0xd2511f53e6e67825 */ /* 0x000fe200078e00ff */
[----:B------:R-:W-:Y:S01]  /*3380*/  @P5 FSEL R9, R9, -INF , !P1 ;  /* 0xff80000009095808 */ /* 0x000fe20004800000 */
[----:B------:R-:W3:Y:S01]  /*3390*/  LDG.E R224, desc[UR36][R226.64] ;  /* 0x00000024e2e07981 */ /* 0x000ee2000c1e1900 */
[----:B------:R-:W-:Y:S01]  /*33a0*/  LOP3.LUT R234, R237, UR32, R234, 0x96, !PT ;  /* 0x00000020edea7c12 */ /* 0x000fe2000f8e96ea */
[----:B------:R-:W-:Y:S01]  /*33b0*/  IMAD.WIDE.U32 R228, R228, -0x2daee0ad, RZ ;  /* 0xd2511f53e4e47825 */ /* 0x000fe200078e00ff */
[----:B------:R-:W-:Y:S01]  /*33c0*/  @P5 FSEL R11, R11, -INF , !P1 ;  /* 0xff8000000b0b5808 */ /* 0x000fe20004800000 */
[----:B------:R-:W-:Y:S01]  /*33d0*/  UIADD3 UR32, UR33, -0x56f99767, URZ ;  /* 0xa906689921207890 */ /* 0x000fe2000fffe03f */
[----:B------:R-:W-:Y:S01]  /*33e0*/  LOP3.LUT R225, R240, R231, RZ, 0x3c, !PT ;  /* 0x000000e7f0e17212 */ /* 0x000fe200078e3cff */
[----:B------:R-:W-:Y:S01]  /*33f0*/  IMAD.WIDE.U32 R234, R234, -0x2daee0ad, RZ ;  /* 0xd2511f53eaea7825 */ /* 0x000fe200078e00ff */
[----:B------:R-:W-:Y:S02]  /*3400*/  @P5 ISETP.GE.AND P1, PT, R211, R210, PT ;  /* 0x000000d2d300520c */ /* 0x000fe40003f26270 */
[----:B------:R-:W-:Y:S01]  /*3410*/  LOP3.LUT R240, R240, R229, RZ, 0x3c, !PT ;  /* 0x000000e5f0f07212 */ /* 0x000fe200078e3cff */
[----:B------:R-:W-:Y:S01]  /*3420*/  IMAD.WIDE.U32 R248, R225, -0x326172a9, RZ ;  /* 0xcd9e8d57e1f87825 */ /* 0x000fe200078e00ff */
[----:B------:R-:W-:Y:S01]  /*3430*/  LOP3.LUT R228, R235, UR30, R228, 0x96, !PT ;  /* 0x0000001eebe47c12 */ /* 0x000fe2000f8e96e4 */
[----:B------:R1:W5:Y:S01]  /*3440*/  LDG.E R211, desc[UR36][R226.64+0xa0] ;  /* 0x0000a024e2d37981 */ /* 0x000362000c1e1900 */
[----:B------:R-:W-:Y:S01]  /*3450*/  @P5 FSEL R14, R14, -INF , !P3 ;  /* 0xff8000000e0e5808 */ /* 0x000fe20005800000 */
[----:B------:R-:W-:Y:S01]  /*3460*/  IMAD.WIDE.U32 R240, R240, -0x326172a9, RZ ;  /* 0xcd9e8d57f0f07825 */ /* 0x000fe200078e00ff */
[----:B------:R-:W-:Y:S02]  /*3470*/  LOP3.LUT R232, R236, R249, RZ, 0x3c, !PT ;  /* 0x000000f9ece87212 */ /* 0x000fe400078e3cff */
[----:B------:R-:W-:Y:S01]  /*3480*/  @P5 FSEL R16, R16, -INF , !P3 ;  /* 0xff80000010105808 */ /* 0x000fe20005800000 */
[----:B------:R-:W-:Y:S01]  /*3490*/  IMAD.WIDE.U32 R238, R238, -0x2daee0ad, RZ ;  /* 0xd2511f53eeee7825 */ /* 0x000fe200078e00ff */
[----:B------:R-:W-:Y:S02]  /*34a0*/  LOP3.LUT R236, R236, R241, RZ, 0x3c, !PT ;  /* 0x000000f1ecec7212 */ /* 0x000fe400078e3cff */
[----:B------:R-:W-:Y:S01]  /*34b0*/  @P5 FSEL R18, R18, -INF , !P3 ;  /* 0xff80000012125808 */ /* 0x000fe20005800000 */
[----:B------:R-:W-:Y:S01]  /*34c0*/  FFMA.FTZ R225, R4, UR20, -R250 ;  /* 0x0000001404e17c23 */ /* 0x000fe200080108fa */
[----:B------:R-:W-:Y:S01]  /*34d0*/  LOP3.LUT R230, R239, UR30, R230, 0x96, !PT ;  /* 0x0000001eefe67c12 */ /* 0x000fe2000f8e96e6 */
[----:B------:R-:W-:Y:S01]  /*34e0*/  IMAD.WIDE.U32 R232, R232, -0x2daee0ad, RZ ;  /* 0xd2511f53e8e87825 */ /* 0x000fe200078e00ff */
[----:B------:R-:W-:Y:S01]  /*34f0*/  @P5 FSEL R13, R13, -INF , !P2 ;  /* 0xff8000000d0d5808 */ /* 0x000fe20005000000 */
[----:B------:R-:W-:Y:S01]  /*3500*/  UIADD3 UR30, UR34, -0x255992d5, URZ ;  /* 0xdaa66d2b221e7890 */ /* 0x000fe2000fffe03f */
[----:B------:R-:W-:Y:S01]  /*3510*/  @P5 FSEL R15, R15, -INF , !P2 ;  /* 0xff8000000f0f5808 */ /* 0x000fe20005000000 */
[----:B------:R-:W-:Y:S01]  /*3520*/  IMAD.WIDE.U32 R230, R230, -0x326172a9, RZ ;  /* 0xcd9e8d57e6e67825 */ /* 0x000fe200078e00ff */
[----:B------:R-:W-:Y:S01]  /*3530*/  LOP3.LUT R238, R233, UR31, R238, 0x96, !PT ;  /* 0x0000001fe9ee7c12 */ /* 0x000fe2000f8e96ee */
[----:B------:R-:W4:Y:S01]  /*3540*/  MUFU.EX2 R225, R225 ;  /* 0x000000e100e17308 */ /* 0x000f220000000800 */
[----:B------:R-:W-:Y:S01]  /*3550*/  @P5 FSEL R17, R17, -INF , !P2 ;  /* 0xff80000011115808 */ /* 0x000fe20005000000 */
[----:B------:R-:W-:Y:S01]  /*3560*/  IMAD.WIDE.U32 R236, R236, -0x2daee0ad, RZ ;  /* 0xd2511f53ecec7825 */ /* 0x000fe200078e00ff */
[----:B------:R-:W-:Y:S02]  /*3570*/  LOP3.LUT R248, R231, UR30, R248, 0x96, !PT ;  /* 0x0000001ee7f87c12 */ /* 0x000fe4000f8e96f8 */
[----:B------:R-:W-:Y:S01]  /*3580*/  @P5 FSEL R19, R19, -INF , !P2 ;  /* 0xff80000013135808 */ /* 0x000fe20005000000 */
[----:B------:R-:W-:Y:S01]  /*3590*/  IMAD.WIDE.U32 R228, R228, -0x326172a9, RZ ;  /* 0xcd9e8d57e4e47825 */ /* 0x000fe200078e00ff */
[----:B------:R-:W-:Y:S01]  /*35a0*/  LOP3.LUT R234, R237, UR31, R234, 0x96, !PT ;  /* 0x0000001fedea7c12 */ /* 0x000fe2000f8e96ea */
[----:B------:R-:W-:Y:S01]  /*35b0*/  UIADD3 UR31, UR34, 0x78dde6e4, URZ ;  /* 0x78dde6e4221f7890 */ /* 0x000fe2000fffe03f */
[----:B------:R-:W-:Y:S01]  /*35c0*/  @P5 FSEL R20, R20, -INF , !P6 ;  /* 0xff80000014145808 */ /* 0x000fe20007000000 */
[----:B------:R-:W-:Y:S01]  /*35d0*/  IMAD.WIDE.U32 R238, R238, -0x326172a9, RZ ;  /* 0xcd9e8d57eeee7825 */ /* 0x000fe200078e00ff */
[----:B------:R-:W-:Y:S01]  /*35e0*/  LOP3.LUT R240, R229, UR30, R240, 0x96, !PT ;  /* 0x0000001ee5f07c12 */ /* 0x000fe2000f8e96f0 */
[----:B------:R-:W-:Y:S01]  /*35f0*/  UIADD3 UR30, UR33, -0x126145ec, URZ ;  /* 0xed9eba14211e7890 */ /* 0x000fe2000fffe03f */
[----:B------:R-:W-:Y:S01]  /*3600*/  @P5 FSEL R22, R22, -INF , !P6 ;  /* 0xff80000016165808 */ /* 0x000fe20007000000 */
[----:B------:R-:W-:Y:S01]  /*3610*/  IMAD.WIDE.U32 R248, R248, -0x2daee0ad, RZ ;  /* 0xd2511f53f8f87825 */ /* 0x000fe200078e00ff */
[----:B------:R-:W-:Y:S02]  /*3620*/  LOP3.LUT R230, R239, UR31, R230, 0x96, !PT ;  /* 0x0000001fefe67c12 */ /* 0x000fe4000f8e96e6 */
        /* <DEDUP_REMOVED lines=9> */
[----:B------:R-:W-:Y:S02]  /*36c0*/  LOP3.LUT R248, R231, UR32, R248, 0x96, !PT ;  /* 0x00000020e7f87c12 */ /* 0x000fe4000f8e96f8 */
[----:B------:R-:W-:Y:S01]  /*36d0*/  @P5 FSEL R23, R23, -INF , !P4 ;  /* 0xff80000017175808 */ /* 0x000fe20006000000 */
[----:B------:R-:W-:Y:S01]  /*36e0*/  IMAD.WIDE.U32 R232, R232, -0x326172a9, RZ ;  /* 0xcd9e8d57e8e87825 */ /* 0x000fe200078e00ff */
[----:B------:R-:W-:Y:S01]  /*36f0*/  LOP3.LUT R229, R235, UR31, R228, 0x96, !PT ;  /* 0x0000001febe57c12 */ /* 0x000fe2000f8e96e4 */
[----:B------:R-:W-:Y:S01]  /*3700*/  UIADD3 UR31, UR34, -0x4ab325aa, URZ ;  /* 0xb54cda56221f7890 */ /* 0x000fe2000fffe03f */
[----:B------:R-:W-:Y:S01]  /*3710*/  @P5 FSEL R25, R25, -INF , !P4 ;  /* 0xff80000019195808 */ /* 0x000fe20006000000 */
[----:B------:R-:W-:Y:S01]  /*3720*/  IMAD.WIDE.U32 R236, R236, -0x326172a9, RZ ;  /* 0xcd9e8d57ecec7825 */ /* 0x000fe200078e00ff */
[----:B------:R-:W-:Y:S03]  /*3730*/  LOP3.LUT R238, R233, UR30, R238, 0x96, !PT ;  /* 0x0000001ee9ee7c12 */ /* 0x000fe6000f8e96ee */
[----:B------:R-:W-:Y:S01]  /*3740*/  FFMA.FTZ R235, R9, UR20, -R158 ;  /* 0x0000001409eb7c23 */ /* 0x000fe2000801089e */
[----:B------:R-:W-:Y:S01]  /*3750*/  IMAD.WIDE.U32 R248, R248, -0x326172a9, RZ ;  /* 0xcd9e8d57f8f87825 */ /* 0x000fe200078e00ff */
[----:B------:R-:W-:Y:S01]  /*3760*/  LOP3.LUT R242, R237, UR30, R234, 0x96, !PT ;  /* 0x0000001eedf27c12 */ /* 0x000fe2000f8e96ea */
[----:B------:R-:W-:Y:S02]  /*3770*/  UIADD3 UR30, UR33, 0x646e171e, URZ ;  /* 0x646e171e211e7890 */ /* 0x000fe4000fffe03f */
[----:B-1----:R-:W-:Y:S01]  /*3780*/  FFMA.FTZ R226, R5, UR20, -R250 ;  /* 0x0000001405e27c23 */ /* 0x002fe200080108fa */
[----:B------:R-:W-:Y:S01]  /*3790*/  IMAD.WIDE.U32 R238, R238, -0x2daee0ad, RZ ;  /* 0xd2511f53eeee7825 */ /* 0x000fe200078e00ff */
[----:B------:R-:W-:Y:S03]  /*37a0*/  LOP3.LUT R234, R249, UR31, R232, 0x96, !PT ;  /* 0x0000001ff9ea7c12 */ /* 0x000fe6000f8e96e8 */
[----:B------:R-:W-:Y:S01]  /*37b0*/  FFMA.FTZ R231, R8, UR20, -R158 ;  /* 0x0000001408e77c23 */ /* 0x000fe2000801089e */
[----:B------:R-:W-:Y:S01]  /*37c0*/  IMAD.WIDE.U32 R244, R229, -0x2daee0ad, RZ ;  /* 0xd2511f53e5f47825 */ /* 0x000fe200078e00ff */
[----:B------:R-:W-:Y:S01]  /*37d0*/  LOP3.LUT R247, R239, UR30, R230, 0x96, !PT ;  /* 0x0000001eeff77c12 */ /* 0x000fe2000f8e96e6 */
[----:B------:R-:W1:Y:S01]  /*37e0*/  MUFU.EX2 R226, R226 ;  /* 0x000000e200e27308 */ /* 0x000e620000000800 */
[C---:B------:R-:W-:Y:S01]  /*37f0*/  LOP3.LUT R232, R234.reuse, 0xffff, RZ, 0xc0, !PT ;  /* 0x0000ffffeae87812 */ /* 0x040fe200078ec0ff */
[--C-:B------:R-:W-:Y:S01]  /*3800*/  FFMA.FTZ R237, R11, UR20, -R157.reuse ;  /* 0x000000140bed7c23 */ /* 0x100fe2000801089d */
[----:B------:R-:W-:Y:S01]  /*3810*/  LOP3.LUT R233, R234, 0xff, RZ, 0xc0, !PT ;  /* 0x000000ffeae97812 */ /* 0x000fe200078ec0ff */
[----:B------:R-:W-:Y:S01]  /*3820*/  FFMA.FTZ R227, R6, UR20, -R252 ;  /* 0x0000001406e37c23 */ /* 0x000fe200080108fc */
[----:B------:R-:W-:Y:S01]  /*3830*/  SHF.R.U32.HI R232, RZ, 0x8, R232 ;  /* 0x00000008ffe87819 */ /* 0x000fe200000116e8 */
[----:B------:R-:W-:Y:S01]  /*3840*/  FFMA.FTZ R228, R7, UR20, -R252 ;  /* 0x0000001407e47c23 */ /* 0x000fe200080108fc */
[----:B------:R-:W-:Y:S03]  /*3850*/  ISETP.LE.U32.AND P3, PT, R233, UR21, PT ;  /* 0x00000015e9007c0c */ /* 0x000fe6000bf63070 */
[----:B------:R1:W-:Y:S01]  /*3860*/  MUFU.EX2 R230, R235 ;  /* 0x000000eb00e67308 */ /* 0x0003e20000000800 */
[----:B------:R-:W-:Y:S01]  /*3870*/  LOP3.LUT R233, R232, 0xffff, RZ, 0xc0, !PT ;  /* 0x0000ffffe8e97812 */ /* 0x000fe200078ec0ff */
[----:B------:R-:W-:Y:S01]  /*3880*/  IMAD.WIDE.U32 R242, R242, -0x2daee0ad, RZ ;  /* 0xd2511f53f2f27825 */ /* 0x000fe200078e00ff */
[----:B------:R-:W-:Y:S02]  /*3890*/  LOP3.LUT R240, R245, UR32, R240, 0x96, !PT ;  /* 0x00000020f5f07c12 */ /* 0x000fe4000f8e96f0 */
[----:B------:R-:W-:Y:S01]  /*38a0*/  ISETP.LE.U32.AND P2, PT, R233, UR21, PT ;  /* 0x00000015e9007c0c */ /* 0x000fe2000bf43070 */
[----:B------:R-:W-:Y:S01]  /*38b0*/  FFMA.FTZ R159, R18, UR20, -R252 ;  /* 0x00000014129f7c23 */ /* 0x000fe200080108fc */
[----:B------:R-:W-:Y:S01]  /*38c0*/  LOP3.LUT R251, R238, 0xffff, RZ, 0xc0, !PT ;  /* 0x0000ffffeefb7812 */ /* 0x000fe200078ec0ff */
[----:B------:R-:W-:Y:S02]  /*38d0*/  IMAD.WIDE.U32 R240, R240, -0x326172a9, RZ ;  /* 0xcd9e8d57f0f07825 */ /* 0x000fe400078e00ff */
[----:B------:R1:W-:Y:S01]  /*38e0*/  MUFU.EX2 R229, R231 ;  /* 0x000000e700e57308 */ /* 0x0003e20000000800 */
[----:B------:R-:W-:Y:S01]  /*38f0*/  LOP3.LUT R245, R238, 0xff, RZ, 0xc0, !PT ;  /* 0x000000ffeef57812 */ /* 0x000fe200078ec0ff */
[----:B----4-:R-:W-:Y:S01]  /*3900*/  @!P3 FADD.FTZ R225, -R225, -RZ ;  /* 0x800000ffe1e1b221 */ /* 0x010fe20000010100 */
[----:B------:R-:W-:Y:S01]  /*3910*/  LOP3.LUT R239, R241, UR31, R236, 0x96, !PT ;  /* 0x0000001ff1ef7c12 */ /* 0x000fe2000f8e96ec */
[----:B------:R-:W-:Y:S01]  /*3920*/  FFMA.FTZ R233, R12, UR20, -R158 ;  /* 0x000000140ce97c23 */ /* 0x000fe2000801089e */
[----:B------:R-:W-:Y:S01]  /*3930*/  SHF.R.U32.HI R236, RZ, 0x18, R234 ;  /* 0x00000018ffec7819 */ /* 0x000fe200000116ea */
[----:B------:R-:W-:Y:S04]  /*3940*/  FFMA.FTZ R22, R22, UR20, -R252 ;  /* 0x0000001416167c23 */ /* 0x000fe800080108fc */
[----:B------:R4:W-:Y:S01]  /*3950*/  MUFU.EX2 R232, R237 ;  /* 0x000000ed00e87308 */ /* 0x0009e20000000800 */
[----:B-1----:R-:W-:Y:S01]  /*3960*/  SHF.R.U32.HI R235, RZ, 0x10, R234 ;  /* 0x00000010ffeb7819 */ /* 0x002fe200000116ea */
[----:B------:R-:W-:Y:S01]  /*3970*/  @!P2 FADD.FTZ R226, -R226, -RZ ;  /* 0x800000ffe2e2a221 */ /* 0x000fe20000010100 */
[----:B------:R-:W-:Y:S01]  /*3980*/  ISETP.LE.U32.AND P2, PT, R236, UR21, PT ;  /* 0x00000015ec007c0c */ /* 0x000fe2000bf43070 */
[----:B------:R-:W-:Y:S01]  /*3990*/  FFMA.FTZ R21, R21, UR20, -R250 ;  /* 0x0000001415157c23 */ /* 0x000fe200080108fa */
[----:B------:R-:W-:Y:S01]  /*39a0*/  LOP3.LUT R235, R235, 0xff, RZ, 0xc0, !PT ;  /* 0x000000ffebeb7812 */ /* 0x000fe200078ec0ff */
[--C-:B------:R-:W-:Y:S01]  /*39b0*/  FFMA.FTZ R26, R26, UR20, -R157.reuse ;  /* 0x000000141a1a7c23 */ /* 0x100fe2000801089d */
[--C-:B------:R-:W-:Y:S03]  /*39c0*/  SHF.R.U32.HI R246, RZ, 0x18, R238.reuse ;  /* 0x00000018fff67819 */ /* 0x100fe600000116ee */
[----:B------:R-:W1:Y:S01]  /*39d0*/  MUFU.EX2 R227, R227 ;  /* 0x000000e300e37308 */ /* 0x000e620000000800 */
[----:B------:R-:W-:Y:S01]  /*39e0*/  ISETP.LE.U32.AND P3, PT, R235, UR21, PT ;  /* 0x00000015eb007c0c */ /* 0x000fe2000bf63070 */
[--C-:B------:R-:W-:Y:S01]  /*39f0*/  FFMA.FTZ R231, R10, UR20, -R157.reuse ;  /* 0x000000140ae77c23 */ /* 0x100fe2000801089d */
[----:B------:R-:W-:Y:S01]  /*3a00*/  SHF.R.U32.HI R11, RZ, 0x10, R238 ;  /* 0x00000010ff0b7819 */ /* 0x000fe200000116ee */
[--C-:B------:R-:W-:Y:S01]  /*3a10*/  FFMA.FTZ R235, R15, UR20, -R157.reuse ;  /* 0x000000140feb7c23 */ /* 0x100fe2000801089d */
[----:B------:R-:W-:Y:S01]  /*3a20*/  LOP3.LUT R238, R239, 0xffff, RZ, 0xc0, !PT ;  /* 0x0000ffffefee7812 */ /* 0x000fe200078ec0ff */
[----:B------:R-:W-:Y:S01]  /*3a30*/  FFMA.FTZ R25, R25, UR20, -R158 ;  /* 0x0000001419197c23 */ /* 0x000fe2000801089e */
[----:B------:R-:W-:Y:S03]  /*3a40*/  LOP3.LUT R9, R243, UR30, R244, 0x96, !PT ;  /* 0x0000001ef3097c12 */ /* 0x000fe6000f8e96f4 */
[----:B------:R-:W1:Y:S01]  /*3a50*/  MUFU.EX2 R228, R228 ;  /* 0x000000e400e47308 */ /* 0x000e620000000800 */
[----:B------:R-:W-:Y:S01]  /*3a60*/  SHF.R.U32.HI R238, RZ, 0x8, R238 ;  /* 0x00000008ffee7819 */ /* 0x000fe200000116ee */
[----:B----4-:R-:W-:Y:S01]  /*3a70*/  FFMA.FTZ R237, R13, UR20, -R158 ;  /* 0x000000140ded7c23 */ /* 0x010fe2000801089e */
[----:B------:R-:W-:Y:S01]  /*3a80*/  FFMA.FTZ R244, R14, UR20, -R157 ;  /* 0x000000140ef47c23 */ /* 0x000fe2000801089d */
[--C-:B------:R-:W-:Y:S02]  /*3a90*/  SHF.R.U32.HI R14, RZ, 0x18, R242.reuse ;  /* 0x00000018ff0e7819 */ /* 0x100fe400000116f2 */
[C---:B------:R-:W-:Y:S02]  /*3aa0*/  LOP3.LUT R15, R242.reuse, 0xff, RZ, 0xc0, !PT ;  /* 0x000000fff20f7812 */ /* 0x040fe400078ec0ff */
[----:B------:R-:W-:Y:S01]  /*3ab0*/  SHF.R.U32.HI R13, RZ, 0x10, R242 ;  /* 0x00000010ff0d7819 */ /* 0x000fe200000116f2 */
[----:B-1----:R-:W-:Y:S01]  /*3ac0*/  @!P3 FADD.FTZ R227, -R227, -RZ ;  /* 0x800000ffe3e3b221 */ /* 0x002fe20000010100 */
[----:B------:R-:W-:Y:S01]  /*3ad0*/  LOP3.LUT R10, R242, 0xffff, RZ, 0xc0, !PT ;  /* 0x0000fffff20a7812 */ /* 0x000fe200078ec0ff */
[----:B------:R-:W1:Y:S01]  /*3ae0*/  MUFU.EX2 R231, R231 ;  /* 0x000000e700e77308 */ /* 0x000e620000000800 */
[----:B------:R-:W-:Y:S02]  /*3af0*/  LOP3.LUT R242, R239, 0xff, RZ, 0xc0, !PT ;  /* 0x000000ffeff27812 */ /* 0x000fe400078ec0ff */
[----:B------:R-:W-:Y:S02]  /*3b00*/  LOP3.LUT R238, R238, 0xffff, RZ, 0xc0, !PT ;  /* 0x0000ffffeeee7812 */ /* 0x000fe400078ec0ff */
[----:B------:R-:W-:Y:S01]  /*3b10*/  ISETP.LE.U32.AND P3, PT, R242, UR21, PT ;  /* 0x00000015f2007c0c */ /* 0x000fe2000bf63070 */
[----:B------:R-:W-:Y:S01]  /*3b20*/  @!P2 FADD.FTZ R228, -R228, -RZ ;  /* 0x800000ffe4e4a221 */ /* 0x000fe20000010100 */
[----:B------:R-:W-:Y:S03]  /*3b30*/  ISETP.LE.U32.AND P2, PT, R238, UR21, PT ;  /* 0x00000015ee007c0c */ /* 0x000fe6000bf43070 */
[----:B------:R4:W-:Y:S01]  /*3b40*/  MUFU.EX2 R234, R237 ;  /* 0x000000ed00ea7308 */ /* 0x0009e20000000800 */
[----:B------:R-:W-:Y:S01]  /*3b50*/  LOP3.LUT R242, R248, 0xffff, RZ, 0xc0, !PT ;  /* 0x0000fffff8f27812 */ /* 0x000fe200078ec0ff */
[----:B------:R-:W-:Y:S01]  /*3b60*/  FFMA.FTZ R238, R17, UR20, -R250 ;  /* 0x0000001411ee7c23 */ /* 0x000fe200080108fa */
[--C-:B------:R-:W-:Y:S02]  /*3b70*/  SHF.R.U32.HI R249, RZ, 0x10, R239.reuse ;  /* 0x00000010fff97819 */ /* 0x100fe400000116ef */
[----:B------:R-:W-:Y:S02]  /*3b80*/  SHF.R.U32.HI R239, RZ, 0x18, R239 ;  /* 0x00000018ffef7819 */ /* 0x000fe400000116ef */
[----:B------:R-:W-:Y:S03]  /*3b90*/  LOP3.LUT R249, R249, 0xff, RZ, 0xc0, !PT ;  /* 0x000000fff9f97812 */ /* 0x000fe600078ec0ff */
[----:B------:R-:W-:Y:S01]  /*3ba0*/  MUFU.EX2 R236, R244 ;  /* 0x000000f400ec7308 */ /* 0x000fe20000000800 */
[----:B------:R-:W-:Y:S01]  /*3bb0*/  LOP3.LUT R18, R240, 0xffff, RZ, 0xc0, !PT ;  /* 0x0000fffff0127812 */ /* 0x000fe200078ec0ff */
[----:B------:R-:W-:Y:S01]  /*3bc0*/  @!P3 FADD.FTZ R229, -R229, -RZ ;  /* 0x800000ffe5e5b221 */ /* 0x000fe20000010100 */
[----:B------:R-:W-:Y:S01]  /*3bd0*/  ISETP.LE.U32.AND P3, PT, R249, UR21, PT ;  /* 0x00000015f9007c0c */ /* 0x000fe2000bf63070 */
[----:B------:R-:W-:Y:S01]  /*3be0*/  @!P2 FADD.FTZ R230, -R230, -RZ ;  /* 0x800000ffe6e6a221 */ /* 0x000fe20000010100 */
[----:B------:R-:W-:Y:S02]  /*3bf0*/  ISETP.LE.U32.AND P2, PT, R239, UR21, PT ;  /* 0x00000015ef007c0c */ /* 0x000fe4000bf43070 */
[----:B------:R-:W-:Y:S03]  /*3c00*/  SHF.R.U32.HI R18, RZ, 0x8, R18 ;  /* 0x00000008ff127819 */ /* 0x000fe60000011612 */
[----:B------:R-:W1:Y:S01]  /*3c10*/  MUFU.EX2 R233, R233 ;  /* 0x000000e900e97308 */ /* 0x000e620000000800 */
[----:B------:R-:W-:Y:S01]  /*3c20*/  LOP3.LUT R17, R240, 0xff, RZ, 0xc0, !PT ;  /* 0x000000fff0117812 */ /* 0x000fe200078ec0ff */
[----:B----4-:R-:W-:Y:S01]  /*3c30*/  FFMA.FTZ R237, R16, UR20, -R250 ;  /* 0x0000001410ed7c23 */ /* 0x010fe200080108fa */
[----:B------:R-:W-:Y:S02]  /*3c40*/  LOP3.LUT R18, R18, 0xffff, RZ, 0xc0, !PT ;  /* 0x0000ffff12127812 */ /* 0x000fe400078ec0ff */
[--C-:B------:R-:W-:Y:S02]  /*3c50*/  SHF.R.U32.HI R241, RZ, 0x10, R240.reuse ;  /* 0x00000010fff17819 */ /* 0x100fe400000116f0 */
[----:B------:R-:W-:Y:S01]  /*3c60*/  SHF.R.U32.HI R249, RZ, 0x18, R240 ;  /* 0x00000018fff97819 */ /* 0x000fe200000116f0 */
[----:B-1----:R-:W-:Y:S01]  /*3c70*/  @!P3 FADD.FTZ R231, -R231, -RZ ;  /* 0x800000ffe7e7b221 */ /* 0x002fe20000010100 */
[----:B------:R-:W-:Y:S01]  /*3c80*/  ISETP.LE.U32.AND P3, PT, R17, UR21, PT ;  /* 0x0000001511007c0c */ /* 0x000fe2000bf63070 */
[----:B------:R-:W-:Y:S01]  /*3c90*/  @!P2 FADD.FTZ R232, -R232, -RZ ;  /* 0x800000ffe8e8a221 */ /* 0x000fe20000010100 */
[----:B------:R-:W-:Y:S01]  /*3ca0*/  ISETP.LE.U32.AND P2, PT, R18, UR21, PT ;  /* 0x0000001512007c0c */ /* 0x000fe2000bf43070 */
[----:B------:R-:W1:Y:S01]  /*3cb0*/  MUFU.EX2 R237, R237 ;  /* 0x000000ed00ed7308 */ /* 0x000e620000000800 */
[----:B------:R-:W-:Y:S01]  /*3cc0*/  LOP3.LUT R18, R241, 0xff, RZ, 0xc0, !PT ;  /* 0x000000fff1127812 */ /* 0x000fe200078ec0ff */
[----:B------:R-:W-:Y:S01]  /*3cd0*/  FFMA.FTZ R240, R19, UR20, -R252 ;  /* 0x0000001413f07c23 */ /* 0x000fe200080108fc */
[----:B------:R-:W-:Y:S01]  /*3ce0*/  LOP3.LUT R243, R248, 0xff, RZ, 0xc0, !PT ;  /* 0x000000fff8f37812 */ /* 0x000fe200078ec0ff */
[----:B------:R-:W-:Y:S01]  /*3cf0*/  FFMA.FTZ R17, R20, UR20, -R250 ;  /* 0x0000001414117c23 */ /* 0x000fe200080108fa */
[----:B------:R-:W-:Y:S02]  /*3d00*/  ISETP.LE.U32.AND P6, PT, R18, UR21, PT ;  /* 0x0000001512007c0c */ /* 0x000fe4000bfc3070 */
[----:B------:R-:W-:Y:S03]  /*3d10*/  SHF.R.U32.HI R18, RZ, 0x8, R242 ;  /* 0x00000008ff127819 */ /* 0x000fe600000116f2 */
[----:B------:R-:W4:Y:S01]  /*3d20*/  MUFU.EX2 R238, R238 ;  /* 0x000000ee00ee7308 */ /* 0x000f220000000800 */
[----:B------:R-:W-:Y:S01]  /*3d30*/  @P5 FSEL R27, R27, -INF , !P4 ;  /* 0xff8000001b1b5808 */ /* 0x000fe20006000000 */
[----:B------:R-:W-:Y:S01]  /*3d40*/  @!P3 FADD.FTZ R233, -R233, -RZ ;  /* 0x800000ffe9e9b221 */ /* 0x000fe20000010100 */
[----:B------:R-:W-:Y:S01]  /*3d50*/  ISETP.LE.U32.AND P4, PT, R249, UR21, PT ;  /* 0x00000015f9007c0c */ /* 0x000fe2000bf83070 */
[----:B------:R-:W-:Y:S01]  /*3d60*/  @!P2 FADD.FTZ R234, -R234, -RZ ;  /* 0x800000ffeaeaa221 */ /* 0x000fe20000010100 */
[----:B------:R-:W-:Y:S01]  /*3d70*/  SHF.R.U32.HI R244, RZ, 0x10, R248 ;  /* 0x00000010fff47819 */ /* 0x000fe200000116f8 */
[----:B------:R-:W-:Y:S01]  /*3d80*/  FFMA.FTZ R27, R27, UR20, -R157 ;  /* 0x000000141b1b7c23 */ /* 0x000fe2000801089d */
[----:B------:R-:W-:Y:S03]  /*3d90*/  LOP3.LUT R249, R18, 0xffff, RZ, 0xc0, !PT ;  /* 0x0000ffff12f97812 */ /* 0x000fe600078ec0ff */
[----:B------:R-:W4:Y:S01]  /*3da0*/  MUFU.EX2 R239, R159 ;  /* 0x0000009f00ef7308 */ /* 0x000f220000000800 */
[----:B------:R-:W-:Y:S01]  /*3db0*/  ISETP.LE.U32.AND P3, PT, R243, UR21, PT ;  /* 0x00000015f3007c0c */ /* 0x000fe2000bf63070 */
[----:B------:R-:W-:Y:S01]  /*3dc0*/  @!P6 FADD.FTZ R236, -R236, -RZ ;  /* 0x800000ffecece221 */ /* 0x000fe20000010100 */
[----:B------:R-:W-:Y:S02]  /*3dd0*/  LOP3.LUT R244, R244, 0xff, RZ, 0xc0, !PT ;  /* 0x000000fff4f47812 */ /* 0x000fe400078ec0ff */
[----:B------:R-:W-:Y:S01]  /*3de0*/  ISETP.LE.U32.AND P2, PT, R249, UR21, PT ;  /* 0x00000015f9007c0c */ /* 0x000fe2000bf43070 */
[----:B------:R-:W-:Y:S01]  /*3df0*/  FFMA.FTZ R249, R23, UR20, -R252 ;  /* 0x0000001417f97c23 */ /* 0x000fe200080108fc */
[----:B------:R-:W-:Y:S03]  /*3e00*/  ISETP.LE.U32.AND P6, PT, R244, UR21, PT ;  /* 0x00000015f4007c0c */ /* 0x000fe6000bfc3070 */
[----:B------:R-:W4:Y:S01]  /*3e10*/  MUFU.EX2 R240, R240 ;  /* 0x000000f000f07308 */ /* 0x000f220000000800 */
[----:B------:R-:W-:Y:S02]  /*3e20*/  SHF.R.U32.HI R248, RZ, 0x18, R248 ;  /* 0x00000018fff87819 */ /* 0x000fe400000116f8 */
[----:B------:R-:W-:Y:S02]  /*3e30*/  @P5 FSEL R32, R32, -INF , !P0 ;  /* 0xff80000020205808 */ /* 0x000fe40004000000 */
[----:B------:R-:W-:Y:S01]  /*3e40*/  @P5 FSEL R29, R29, -INF , !P1 ;  /* 0xff8000001d1d5808 */ /* 0x000fe20004800000 */
[----:B-1----:R-:W-:Y:S01]  /*3e50*/  @!P3 FADD.FTZ R237, -R237, -RZ ;  /* 0x800000ffededb221 */ /* 0x002fe20000010100 */
[----:B------:R-:W-:Y:S03]  /*3e60*/  ISETP.LE.U32.AND P3, PT, R248, UR21, PT ;  /* 0x00000015f8007c0c */ /* 0x000fe6000bf63070 */
[----:B------:R1:W-:Y:S01]  /*3e70*/  MUFU.EX2 R244, R249 ;  /* 0x000000f900f47308 */ /* 0x0003e20000000800 */
[----:B------:R-:W-:Y:S01]  /*3e80*/  SHF.R.U32.HI R248, RZ, 0x10, R247 ;  /* 0x00000010fff87819 */ /* 0x000fe200000116f7 */
[----:B----4-:R-:W-:Y:S01]  /*3e90*/  @!P2 FADD.FTZ R238, -R238, -RZ ;  /* 0x800000ffeeeea221 */ /* 0x010fe20000010100 */
[----:B------:R-:W-:Y:S01]  /*3ea0*/  ISETP.LE.U32.AND P2, PT, R246, UR21, PT ;  /* 0x00000015f6007c0c */ /* 0x000fe2000bf43070 */
[----:B------:R-:W-:Y:S01]  /*3eb0*/  @!P6 FADD.FTZ R239, -R239, -RZ ;  /* 0x800000ffefefe221 */ /* 0x000fe20000010100 */
[----:B------:R-:W-:Y:S01]  /*3ec0*/  LOP3.LUT R246, R247, 0xff, RZ, 0xc0, !PT ;  /* 0x000000fff7f67812 */ /* 0x000fe200078ec0ff */
[--C-:B------:R-:W-:Y:S01]  /*3ed0*/  FFMA.FTZ R18, R32, UR20, -R250.reuse ;  /* 0x0000001420127c23 */ /* 0x100fe200080108fa */
[----:B------:R-:W-:Y:S03]  /*3ee0*/  LOP3.LUT R248, R248, 0xff, RZ, 0xc0, !PT ;  /* 0x000000fff8f87812 */ /* 0x000fe600078ec0ff */
[----:B------:R-:W4:Y:S01]  /*3ef0*/  MUFU.EX2 R235, R235 ;  /* 0x000000eb00eb7308 */ /* 0x000f220000000800 */
[----:B------:R-:W-:Y:S02]  /*3f00*/  ISETP.LE.U32.AND P6, PT, R246, UR21, PT ;  /* 0x00000015f6007c0c */ /* 0x000fe4000bfc3070 */
[----:B------:R-:W-:Y:S01]  /*3f10*/  @P5 FSEL R31, R31, -INF , !P1 ;  /* 0xff8000001f1f5808 */ /* 0x000fe20004800000 */
[----:B------:R-:W-:Y:S01]  /*3f20*/  @!P3 FADD.FTZ R240, -R240, -RZ ;  /* 0x800000fff0f0b221 */ /* 0x000fe20000010100 */
[----:B------:R-:W-:Y:S02]  /*3f30*/  ISETP.LE.U32.AND P3, PT, R248, UR21, PT ;  /* 0x00000015f8007c0c */ /* 0x000fe4000bf63070 */
[----:B------:R-:W-:Y:S03]  /*3f40*/  @P5 FSEL R33, R33, -INF , !P1 ;  /* 0xff80000021215808 */ /* 0x000fe60004800000 */
[----:B------:R2:W2:Y:S01]  /*3f50*/  MUFU.EX2 R241, R17 ;  /* 0x0000001100f17308 */ /* 0x0004a20000000800 */
[----:B-1----:R-:W-:Y:S02]  /*3f60*/  LOP3.LUT R249, R247, 0xffff, RZ, 0xc0, !PT ;  /* 0x0000fffff7f97812 */ /* 0x002fe400078ec0ff */
[----:B------:R-:W-:Y:S01]  /*3f70*/  @P5 FSEL R35, R35, -INF , !P1 ;  /* 0xff80000023235808 */ /* 0x000fe20004800000 */
[----:B------:R-:W-:Y:S01]  /*3f80*/  FFMA.FTZ R250, R33, UR20, -R250 ;  /* 0x0000001421fa7c23 */ /* 0x000fe200080108fa */
[----:B------:R-:W-:Y:S02]  /*3f90*/  SHF.R.U32.HI R249, RZ, 0x8, R249 ;  /* 0x00000008fff97819 */ /* 0x000fe400000116f9 */
[----:B------:R-:W-:Y:S03]  /*3fa0*/  @P5 FSEL R28, R28, -INF , !P0 ;  /* 0xff8000001c1c5808 */ /* 0x000fe60004000000 */
[----:B------:R-:W1:Y:S01]  /*3fb0*/  MUFU.EX2 R243, R22 ;  /* 0x0000001600f37308 */ /* 0x000e620000000800 */
[----:B----4-:R-:W-:Y:S01]  /*3fc0*/  @!P4 FADD.FTZ R235, -R235, -RZ ;  /* 0x800000ffebebc221 */ /* 0x010fe20000010100 */
[----:B------:R-:W-:Y:S01]  /*3fd0*/  ISETP.LE.U32.AND P4, PT, R245, UR21, PT ;  /* 0x00000015f5007c0c */ /* 0x000fe2000bf83070 */
[--C-:B------:R-:W-:Y:S01]  /*3fe0*/  FFMA.FTZ R245, R24, UR20, -R158.reuse ;  /* 0x0000001418f57c23 */ /* 0x100fe2000801089e */
[----:B------:R-:W-:Y:S01]  /*3ff0*/  LOP3.LUT R249, R249, 0xffff, RZ, 0xc0, !PT ;  /* 0x0000fffff9f97812 */ /* 0x000fe200078ec0ff */
[--C-:B------:R-:W-:Y:S01]  /*4000*/  FFMA.FTZ R165, R28, UR20, -R158.reuse ;  /* 0x000000141ca57c23 */ /* 0x100fe2000801089e */
[----:B------:R-:W-:Y:S01]  /*4010*/  @P5 FSEL R30, R30, -INF , !P0 ;  /* 0xff8000001e1e5808 */ /* 0x000fe20004000000 */
[----:B------:R-:W-:Y:S03]  /*4020*/  FFMA.FTZ R158, R29, UR20, -R158 ;  /* 0x000000141d9e7c23 */ /* 0x000fe6000801089e */
[----:B------:R-:W4:Y:S01]  /*4030*/  MUFU.EX2 R242, R21 ;  /* 0x0000001500f27308 */ /* 0x000f220000000800 */
[----:B--2---:R-:W-:Y:S01]  /*4040*/  SHF.R.U32.HI R17, RZ, 0x18, R247 ;  /* 0x00000018ff117819 */ /* 0x004fe200000116f7 */
[----:B------:R-:W-:Y:S01]  /*4050*/  @!P6 FADD.FTZ R241, -R241, -RZ ;  /* 0x800000fff1f1e221 */ /* 0x000fe20000010100 */
[----:B------:R-:W-:Y:S01]  /*4060*/  @P5 FSEL R34, R34, -INF , !P0 ;  /* 0xff80000022225808 */ /* 0x000fe20004000000 */
[--C-:B------:R-:W-:Y:S01]  /*4070*/  FFMA.FTZ R167, R30, UR20, -R157.reuse ;  /* 0x000000141ea77c23 */ /* 0x100fe2000801089d */
[----:B------:R-:W-:Y:S01]  /*4080*/  ISETP.LE.U32.AND P1, PT, R17, UR21, PT ;  /* 0x0000001511007c0c */ /* 0x000fe2000bf23070 */
[----:B------:R-:W-:Y:S01]  /*4090*/  FFMA.FTZ R157, R31, UR20, -R157 ;  /* 0x000000141f9d7c23 */ /* 0x000fe2000801089d */
[----:B------:R-:W-:Y:S03]  /*40a0*/  LOP3.LUT R19, R9, 0xff, RZ, 0xc0, !PT ;  /* 0x000000ff09137812 */ /* 0x000fe600078ec0ff */
[----:B------:R-:W2:Y:S01]  /*40b0*/  MUFU.EX2 R245, R245 ;  /* 0x000000f500f57308 */ /* 0x000ea20000000800 */
[----:B------:R-:W-:Y:S01]  /*40c0*/  ISETP.LE.U32.AND P0, PT, R249, UR21, PT ;  /* 0x00000015f9007c0c */ /* 0x000fe2000bf03070 */
[----:B-1----:R-:W-:Y:S01]  /*40d0*/  @!P3 FADD.FTZ R243, -R243, -RZ ;  /* 0x800000fff3f3b221 */ /* 0x002fe20000010100 */
[----:B------:R-:W-:Y:S01]  /*40e0*/  LOP3.LUT R249, R9, 0xffff, RZ, 0xc0, !PT ;  /* 0x0000ffff09f97812 */ /* 0x000fe200078ec0ff */
[--C-:B------:R-:W-:Y:S01]  /*40f0*/  FFMA.FTZ R34, R34, UR20, -R252.reuse ;  /* 0x0000001422227c23 */ /* 0x100fe200080108fc */
[----:B------:R-:W-:Y:S01]  /*4100*/  SHF.R.U32.HI R251, RZ, 0x8, R251 ;  /* 0x00000008fffb7819 */ /* 0x000fe200000116fb */
[----:B------:R-:W-:Y:S01]  /*4110*/  FFMA.FTZ R252, R35, UR20, -R252 ;  /* 0x0000001423fc7c23 */ /* 0x000fe200080108fc */
[----:B------:R-:W-:Y:S03]  /*4120*/  ISETP.LE.U32.AND P6, PT, R19, UR21, PT ;  /* 0x0000001513007c0c */ /* 0x000fe6000bfc3070 */
[----:B------:R1:W-:Y:S01]  /*4130*/  MUFU.EX2 R248, R26 ;  /* 0x0000001a00f87308 */ /* 0x0003e20000000800 */
[----:B------:R-:W-:Y:S01]  /*4140*/  SHF.R.U32.HI R17, RZ, 0x8, R249 ;  /* 0x00000008ff117819 */ /* 0x000fe200000116f9 */
[----:B------:R-:W-:Y:S01]  /*4150*/  @!P1 FADD.FTZ R244, -R244, -RZ ;  /* 0x800000fff4f49221 */ /* 0x000fe20000010100 */
[----:B------:R-:W-:Y:S02]  /*4160*/  ISETP.LE.U32.AND P3, PT, R15, UR21, PT ;  /* 0x000000150f007c0c */ /* 0x000fe4000bf63070 */
[----:B------:R-:W-:Y:S01]  /*4170*/  LOP3.LUT R15, R251, 0xffff, RZ, 0xc0, !PT ;  /* 0x0000fffffb0f7812 */ /* 0x000fe200078ec0ff */
[----:B----4-:R-:W-:Y:S01]  /*4180*/  @!P0 FADD.FTZ R242, -R242, -RZ ;  /* 0x800000fff2f28221 */ /* 0x010fe20000010100 */
[----:B------:R-:W-:Y:S03]  /*4190*/  LOP3.LUT R17, R17, 0xffff, RZ, 0xc0, !PT ;  /* 0x0000ffff11117812 */ /* 0x000fe600078ec0ff */
[----:B------:R-:W4:Y:S01]  /*41a0*/  MUFU.EX2 R249, R18 ;  /* 0x0000001200f97308 */ /* 0x000f220000000800 */
[----:B------:R-:W-:Y:S02]  /*41b0*/  ISETP.LE.U32.AND P1, PT, R15, UR21, PT ;  /* 0x000000150f007c0c */ /* 0x000fe4000bf23070 */
[----:B------:R-:W-:Y:S01]  /*41c0*/  LOP3.LUT R11, R11, 0xff, RZ, 0xc0, !PT ;  /* 0x000000ff0b0b7812 */ /* 0x000fe200078ec0ff */
[----:B--2---:R-:W-:Y:S01]  /*41d0*/  @!P6 FADD.FTZ R245, -R245, -RZ ;  /* 0x800000fff5f5e221 */ /* 0x004fe20000010100 */
[----:B------:R-:W-:Y:S02]  /*41e0*/  ISETP.LE.U32.AND P0, PT, R17, UR21, PT ;  /* 0x0000001511007c0c */ /* 0x000fe4000bf03070 */
[----:B------:R-:W-:Y:S03]  /*41f0*/  F2FP.RELU.F16.F32.PACK_AB R17, R226, R225 ;  /* 0x000000e1e211723e */ /* 0x000fe600000008ff */
[----:B------:R-:W2:Y:S01]  /*4200*/  MUFU.EX2 R250, R250 ;  /* 0x000000fa00fa7308 */ /* 0x000ea20000000800 */
[----:B------:R-:W-:Y:S02]  /*4210*/  F2FP.RELU.F16.F32.PACK_AB R15, R228, R227 ;  /* 0x000000e3e40f723e */ /* 0x000fe400000008ff */
[----:B------:R-:W-:Y:S01]  /*4220*/  ISETP.LE.U32.AND P6, PT, R11, UR21, PT ;  /* 0x000000150b007c0c */ /* 0x000fe2000bfc3070 */
[----:B------:R-:W-:Y:S01]  /*4230*/  STS [R192+0x19000], R17 ;  /* 0x01900011c0007388 */ /* 0x000fe20000000800 */
[--C-:B------:R-:W-:Y:S02]  /*4240*/  SHF.R.U32.HI R11, RZ, 0x18, R9.reuse ;  /* 0x00000018ff0b7819 */ /* 0x100fe40000011609 */
[----:B------:R-:W-:Y:S03]  /*4250*/  LOP3.LUT R13, R13, 0xff, RZ, 0xc0, !PT ;  /* 0x000000ff0d0d7812 */ /* 0x000fe600078ec0ff */
[----:B------:R-:W3:Y:S01]  /*4260*/  MUFU.EX2 R251, R34 ;  /* 0x0000002200fb7308 */ /* 0x000ee20000000800 */
[----:B------:R-:W-:Y:S01]  /*4270*/  F2FP.RELU.F16.F32.PACK_AB R30, R238, R237 ;  /* 0x000000edee1e723e */ /* 0x000fe200000008ff */
[----:B------:R-:W-:Y:S01]  /*4280*/  STS [R192+0x19400], R15 ;  /* 0x0194000fc0007388 */ /* 0x000fe20000000800 */
[----:B-1----:R-:W-:Y:S01]  /*4290*/  F2FP.RELU.F16.F32.PACK_AB R26, R240, R239 ;  /* 0x000000eff01a723e */ /* 0x002fe200000008ff */
[----:B----4-:R-:W-:Y:S01]  /*42a0*/  @!P4 FADD.FTZ R249, -R249, -RZ ;  /* 0x800000fff9f9c221 */ /* 0x010fe20000010100 */
[----:B------:R-:W-:Y:S01]  /*42b0*/  SHF.R.U32.HI R9, RZ, 0x10, R9 ;  /* 0x00000010ff097819 */ /* 0x000fe20000011609 */
[----:B------:R-:W-:Y:S01]  /*42c0*/  STS [R195+0x19000], R30 ;  /* 0x0190001ec3007388 */ /* 0x000fe20000000800 */
[----:B------:R-:W-:Y:S03]  /*42d0*/  ISETP.LE.U32.AND P4, PT, R11, UR21, PT ;  /* 0x000000150b007c0c */ /* 0x000fe6000bf83070 */
[----:B------:R-:W1:Y:S01]  /*42e0*/  MUFU.EX2 R246, R25 ;  /* 0x0000001900f67308 */ /* 0x000e620000000800 */
[----:B--2---:R-:W-:Y:S01]  /*42f0*/  @!P1 FADD.FTZ R250, -R250, -RZ ;  /* 0x800000fffafa9221 */ /* 0x004fe20000010100 */
[----:B------:R-:W-:Y:S01]  /*4300*/  ISETP.LE.U32.AND P1, PT, R13, UR21, PT ;  /* 0x000000150d007c0c */ /* 0x000fe2000bf23070 */
[----:B------:R-:W-:Y:S01]  /*4310*/  STS [R195+0x19400], R26 ;  /* 0x0194001ac3007388 */ /* 0x000fe20000000800 */
[----:B------:R-:W-:Y:S02]  /*4320*/  F2FP.RELU.F16.F32.PACK_AB R13, R230, R229 ;  /* 0x000000e5e60d723e */ /* 0x000fe400000008ff */
[----:B------:R-:W-:Y:S04]  /*4330*/  F2FP.RELU.F16.F32.PACK_AB R11, R232, R231 ;  /* 0x000000e7e80b723e */ /* 0x000fe800000008ff */
[----:B------:R-:W2:Y:S01]  /*4340*/  MUFU.EX2 R252, R252 ;  /* 0x000000fc00fc7308 */ /* 0x000ea20000000800 */
[----:B------:R-:W-:Y:S01]  /*4350*/  LOP3.LUT R9, R9, 0xff, RZ, 0xc0, !PT ;  /* 0x000000ff09097812 */ /* 0x000fe200078ec0ff */
[----:B------:R4:W-:Y:S01]  /*4360*/  STS [R192+0x1a000], R13 ;  /* 0x01a0000dc0007388 */ /* 0x0009e20000000800 */
[----:B------:R-:W-:Y:S01]  /*4370*/  SHF.R.U32.HI R10, RZ, 0x8, R10 ;  /* 0x00000008ff0a7819 */ /* 0x000fe2000001160a */
[----:B---3--:R-:W-:Y:S01]  /*4380*/  @!P6 FADD.FTZ R251, -R251, -RZ ;  /* 0x800000fffbfbe221 */ /* 0x008fe20000010100 */
[----:B------:R-:W-:Y:S01]  /*4390*/  F2FP.RELU.F16.F32.PACK_AB R22, R234, R233 ;  /* 0x000000e9ea16723e */ /* 0x000fe200000008ff */
[----:B------:R-:W-:Y:S01]  /*43a0*/  STS [R192+0x1a400], R11 ;  /* 0x01a4000bc0007388 */ /* 0x000fe20000000800 */
[----:B------:R-:W-:Y:S03]  /*43b0*/  F2FP.RELU.F16.F32.PACK_AB R18, R235, R236 ;  /* 0x000000eceb12723e */ /* 0x000fe600000008ff */
[----:B------:R-:W3:Y:S01]  /*43c0*/  MUFU.EX2 R247, R27 ;  /* 0x0000001b00f77308 */ /* 0x000ee20000000800 */
[----:B-1----:R-:W-:Y:S01]  /*43d0*/  @!P0 FADD.FTZ R246, -R246, -RZ ;  /* 0x800000fff6f68221 */ /* 0x002fe20000010100 */
[----:B------:R-:W-:Y:S01]  /*43e0*/  ISETP.LE.U32.AND P6, PT, R9, UR21, PT ;  /* 0x0000001509007c0c */ /* 0x000fe2000bfc3070 */
[----:B------:R-:W-:Y:S01]  /*43f0*/  STS [R195+0x1a000], R22 ;  /* 0x01a00016c3007388 */ /* 0x000fe20000000800 */
[----:B------:R-:W-:Y:S02]  /*4400*/  ISETP.LE.U32.AND P0, PT, R14, UR21, PT ;  /* 0x000000150e007c0c */ /* 0x000fe4000bf03070 */
[----:B------:R-:W-:Y:S01]  /*4410*/  LOP3.LUT R9, R10, 0xffff, RZ, 0xc0, !PT ;  /* 0x0000ffff0a097812 */ /* 0x000fe200078ec0ff */
[----:B------:R-:W-:Y:S01]  /*4420*/  STS [R195+0x1a400], R18 ;  /* 0x01a40012c3007388 */ /* 0x000fe20000000800 */
[----:B------:R-:W-:Y:S01]  /*4430*/  F2FP.RELU.F16.F32.PACK_AB R14, R242, R241 ;  /* 0x000000f1f20e723e */ /* 0x000fe200000008ff */
[----:B--2---:R-:W-:Y:S01]  /*4440*/  @!P2 FADD.FTZ R252, -R252, -RZ ;  /* 0x800000fffcfca221 */ /* 0x004fe20000010100 */
[----:B------:R-:W-:Y:S01]  /*4450*/  F2FP.RELU.F16.F32.PACK_AB R10, R244, R243 ;  /* 0x000000f3f40a723e */ /* 0x000fe200000008ff */
[----:B------:R-:W1:Y:S01]  /*4460*/  MUFU.EX2 R170, R158 ;  /* 0x0000009e00aa7308 */ /* 0x000e620000000800 */
[----:B------:R-:W-:Y:S01]  /*4470*/  ISETP.LE.U32.AND P2, PT, R9, UR21, PT ;  /* 0x0000001509007c0c */ /* 0x000fe2000bf43070 */
[----:B------:R2:W-:Y:S01]  /*4480*/  STS [R193+0x19000], R14 ;  /* 0x0190000ec1007388 */ /* 0x0005e20000000800 */
[----:B------:R-:W-:Y:S01]  /*4490*/  F2FP.RELU.F16.F32.PACK_AB R9, R250, R249 ;  /* 0x000000f9fa09723e */ /* 0x000fe200000008ff */
[----:B------:R-:W-:Y:S01]  /*44a0*/  @!P6 FADD.FTZ R248, -R248, -RZ ;  /* 0x800000fff8f8e221 */ /* 0x000fe20000010100 */
[----:B------:R-:W-:Y:S01]  /*44b0*/  LEA R166, R180, UR6, 0x1 ;  /* 0x00000006b4a67c11 */ /* 0x000fe2000f8e08ff */
[----:B------:R2:W-:Y:S01]  /*44c0*/  STS [R193+0x19400], R10 ;  /* 0x0194000ac1007388 */ /* 0x0005e20000000800 */
[----:B---3--:R-:W-:Y:S03]  /*44d0*/  @!P4 FADD.FTZ R247, -R247, -RZ ;  /* 0x800000fff7f7c221 */ /* 0x008fe60000010100 */
[----:B------:R-:W3:Y:S01]  /*44e0*/  MUFU.EX2 R169, R157 ;  /* 0x0000009d00a97308 */ /* 0x000ee20000000800 */
[----:B----4-:R-:W-:Y:S01]  /*44f0*/  F2FP.RELU.F16.F32.PACK_AB R13, R252, R251 ;  /* 0x000000fbfc0d723e */ /* 0x010fe200000008ff */
[----:B------:R4:W-:Y:S01]  /*4500*/  STS [R196+0x19000], R9 ;  /* 0x01900009c4007388 */ /* 0x0009e20000000800 */
[----:B------:R-:W-:Y:S01]  /*4510*/  IMAD.IADD R164, R166, 0x1, R175 ;  /* 0x00000001a6a47824 */ /* 0x000fe200078e02af */
[----:B------:R-:W-:Y:S02]  /*4520*/  FSETP.GE.FTZ.AND P6, PT, R226, RZ, PT ;  /* 0x000000ffe200720b */ /* 0x000fe40003fd6000 */
[----:B------:R-:W-:Y:S01]  /*4530*/  STS [R196+0x19400], R13 ;  /* 0x0194000dc4007388 */ /* 0x000fe20000000800 */
[----:B------:R-:W-:Y:S03]  /*4540*/  FSETP.GE.FTZ.AND P4, PT, R237, RZ, PT ;  /* 0x000000ffed00720b */ /* 0x000fe60003f96000 */
[----:B------:R-:W4:Y:S01]  /*4550*/  MUFU.EX2 R165, R165 ;  /* 0x000000a500a57308 */ /* 0x000f220000000800 */
[----:B-1----:R-:W-:Y:S01]  /*4560*/  @!P2 FADD.FTZ R170, -R170, -RZ ;  /* 0x800000ffaaaaa221 */ /* 0x002fe20000010100 */
[----:B------:R-:W-:Y:S08]  /*4570*/  FSETP.GE.FTZ.AND P2, PT, R241, RZ, PT ;  /* 0x000000fff100720b */ /* 0x000ff00003f56000 */
[----:B------:R-:W1:Y:S01]  /*4580*/  MUFU.EX2 R167, R167 ;  /* 0x000000a700a77308 */ /* 0x000e620000000800 */
[----:B---3--:R-:W-:Y:S01]  /*4590*/  @!P0 FADD.FTZ R169, -R169, -RZ ;  /* 0x800000ffa9a98221 */ /* 0x008fe20000010100 */
[----:B------:R-:W-:Y:S02]  /*45a0*/  FSETP.GE.FTZ.AND P0, PT, R225, RZ, PT ;  /* 0x000000ffe100720b */ /* 0x000fe40003f16000 */
[----:B--2---:R-:W-:Y:S02]  /*45b0*/  F2FP.RELU.F16.F32.PACK_AB R14, R246, R245 ;  /* 0x000000f5f60e723e */ /* 0x004fe400000008ff */
[----:B------:R-:W-:Y:S01]  /*45c0*/  F2FP.RELU.F16.F32.PACK_AB R10, R247, R248 ;  /* 0x000000f8f70a723e */ /* 0x000fe200000008ff */
[----:B----4-:R-:W-:Y:S02]  /*45d0*/  @!P3 FADD.FTZ R165, -R165, -RZ ;  /* 0x800000ffa5a5b221 */ /* 0x010fe40000010100 */
[----:B------:R-:W-:Y:S01]  /*45e0*/  STS [R193+0x1a000], R14 ;  /* 0x01a0000ec1007388 */ /* 0x000fe20000000800 */
[----:B------:R-:W-:Y:S02]  /*45f0*/  FSETP.GE.FTZ.AND P3, PT, R238, RZ, PT ;  /* 0x000000ffee00720b */ /* 0x000fe40003f76000 */
[----:B------:R-:W-:Y:S01]  /*4600*/  F2FP.RELU.F16.F32.PACK_AB R11, R170, R165 ;  /* 0x000000a5aa0b723e */ /* 0x000fe200000008ff */
[----:B------:R-:W-:Y:S01]  /*4610*/  STS [R193+0x1a400], R10 ;  /* 0x01a4000ac1007388 */ /* 0x000fe20000000800 */
[----:B-1----:R-:W-:Y:S01]  /*4620*/  @!P1 FADD.FTZ R167, -R167, -RZ ;  /* 0x800000ffa7a79221 */ /* 0x002fe20000010100 */
[----:B------:R-:W-:Y:S02]  /*4630*/  FSETP.GE.FTZ.AND P1, PT, R242, RZ, PT ;  /* 0x000000fff200720b */ /* 0x000fe40003f36000 */
[----:B------:R-:W-:Y:S02]  /*4640*/  STS [R196+0x1a000], R11 ;  /* 0x01a0000bc4007388 */ /* 0x000fe40000000800 */
[----:B------:R-:W-:Y:S05]  /*4650*/  F2FP.RELU.F16.F32.PACK_AB R9, R169, R167 ;  /* 0x000000a7a909723e */ /* 0x000fea00000008ff */
[----:B------:R-:W-:Y:S04]  /*4660*/  STS [R196+0x1a400], R9 ;  /* 0x01a40009c4007388 */ /* 0x000fe80000000800 */
[----:B------:R-:W-:Y:S08]  /*4670*/  LDSM.16.M88.4 R132, [R166+0x6000] ;  /* 0x00600000a684783b */ /* 0x000ff00000000200 */
[----:B------:R-:W1:Y:S08]  /*4680*/  LDSM.16.M88.4 R136, [R177+UR6+0xf000] ;  /* 0x00f00006b188783b */ /* 0x000e700008000200 */
[----:B------:R-:W2:Y:S08]  /*4690*/  LDSM.16.M88.4 R140, [R166+0x6800] ;  /* 0x00680000a68c783b */ /* 0x000eb00000000200 */
[----:B------:R-:W3:Y:S08]  /*46a0*/  LDSM.16.M88.4 R144, [R177+UR6+0xf400] ;  /* 0x00f40006b190783b */ /* 0x000ef00008000200 */
[----:B------:R-:W-:Y:S08]  /*46b0*/  LDSM.16.M88.4 R148, [R164+0x6000] ;  /* 0x00600000a494783b */ /* 0x000ff00000000200 */
[----:B------:R-:W4:Y:S01]  /*46c0*/  LDSM.16.M88.4 R152, [R176+0x6000] ;  /* 0x00600000b098783b */ /* 0x000f220000000200 */
[-C--:B-1----:R-:W-:Y:S07]  /*46d0*/  HMMA.16816.F32 R4, R132, R136.reuse, RZ ;  /* 0x000000888404723c */ /* 0x082fee00000018ff */
[----:B------:R-:W1:Y:S01]  /*46e0*/  LDSM.16.M88.4 R156, [R164+0x6800] ;  /* 0x00680000a49c783b */ /* 0x000e620000000200 */
[C---:B--2---:R-:W-:Y:S07]  /*46f0*/  HMMA.16816.F32 R8, R140.reuse, R136, RZ ;  /* 0x000000888c08723c */ /* 0x044fee00000018ff */
[----:B------:R-:W2:Y:S01]  /*4700*/  LDSM.16.M88.4 R160, [R176+0x6400] ;  /* 0x00640000b0a0783b */ /* 0x000ea20000000200 */
[-C--:B------:R-:W-:Y:S06]  /*4710*/  HMMA.16816.F32 R12, R140, R138.reuse, RZ ;  /* 0x0000008a8c0c723c */ /* 0x080fec00000018ff */
[C---:B------:R-:W-:Y:S01]  /*4720*/  HMMA.16816.F32 R16, R132.reuse, R138, RZ ;  /* 0x0000008a8410723c */ /* 0x040fe200000018ff */
[----:B------:R-:W-:Y:S05]  /*4730*/  LDSM.16.M88.4 R136, [R177+UR6+0x11000] ;  /* 0x01100006b188783b */ /* 0x000fea0008000200 */
[-C--:B---3--:R-:W-:Y:S06]  /*4740*/  HMMA.16816.F32 R20, R132, R144.reuse, RZ ;  /* 0x000000908414723c */ /* 0x088fec00000018ff */
[C---:B------:R-:W-:Y:S06]  /*4750*/  HMMA.16816.F32 R24, R140.reuse, R144, RZ ;  /* 0x000000908c18723c */ /* 0x040fec00000018ff */
[-C--:B------:R-:W-:Y:S01]  /*4760*/  HMMA.16816.F32 R28, R140, R146.reuse, RZ ;  /* 0x000000928c1c723c */ /* 0x080fe200000018ff */
[----:B------:R-:W-:Y:S05]  /*4770*/  LDSM.16.M88.4 R140, [R166+0x7800] ;  /* 0x00780000a68c783b */ /* 0x000fea0000000200 */
[----:B------:R-:W-:Y:S03]  /*4780*/  HMMA.16816.F32 R32, R132, R146, RZ ;  /* 0x000000928420723c */ /* 0x000fe600000018ff */
[----:B------:R-:W3:Y:S03]  /*4790*/  LDSM.16.M88.4 R132, [R166+0x7000] ;  /* 0x00700000a684783b */ /* 0x000ee60000000200 */
[-C--:B----4-:R-:W-:Y:S05]  /*47a0*/  HMMA.16816.F32 R4, R148, R152.reuse, R4 ;  /* 0x000000989404723c */ /* 0x090fea0000001804 */
[----:B------:R-:W4:Y:S01]  /*47b0*/  LDSM.16.M88.4 R144, [R177+UR6+0x11400] ;  /* 0x01140006b190783b */ /* 0x000f220008000200 */
[C---:B-1----:R-:W-:Y:S06]  /*47c0*/  HMMA.16816.F32 R8, R156.reuse, R152, R8 ;  /* 0x000000989c08723c */ /* 0x042fec0000001808 */
[-C--:B------:R-:W-:Y:S06]  /*47d0*/  HMMA.16816.F32 R12, R156, R154.reuse, R12 ;  /* 0x0000009a9c0c723c */ /* 0x080fec000000180c */
[C---:B------:R-:W-:Y:S01]  /*47e0*/  HMMA.16816.F32 R16, R148.reuse, R154, R16 ;  /* 0x0000009a9410723c */ /* 0x040fe20000001810 */
[----:B------:R-:W-:Y:S05]  /*47f0*/  LDSM.16.M88.4 R152, [R176+0x8000] ;  /* 0x00800000b098783b */ /* 0x000fea0000000200 */
[-C--:B--2---:R-:W-:Y:S06]  /*4800*/  HMMA.16816.F32 R20, R148, R160.reuse, R20 ;  /* 0x000000a09414723c */ /* 0x084fec0000001814 */
[C---:B------:R-:W-:Y:S06]  /*4810*/  HMMA.16816.F32 R24, R156.reuse, R160, R24 ;  /* 0x000000a09c18723c */ /* 0x040fec0000001818 */
[-C--:B------:R-:W-:Y:S01]  /*4820*/  HMMA.16816.F32 R28, R156, R162.reuse, R28 ;  /* 0x000000a29c1c723c */ /* 0x080fe2000000181c */
[----:B------:R-:W-:Y:S05]  /*4830*/  LDSM.16.M88.4 R156, [R164+0x7800] ;  /* 0x00780000a49c783b */ /* 0x000fea0000000200 */
[----:B------:R-:W-:Y:S03]  /*4840*/  HMMA.16816.F32 R32, R148, R162, R32 ;  /* 0x000000a29420723c */ /* 0x000fe60000001820 */
[----:B------:R-:W1:Y:S03]  /*4850*/  LDSM.16.M88.4 R148, [R164+0x7000] ;  /* 0x00700000a494783b */ /* 0x000e660000000200 */
[-C--:B---3--:R-:W-:Y:S05]  /*4860*/  HMMA.16816.F32 R4, R132, R136.reuse, R4 ;  /* 0x000000888404723c */ /* 0x088fea0000001804 */
[----:B------:R-:W2:Y:S01]  /*4870*/  LDSM.16.M88.4 R160, [R176+0x8400] ;  /* 0x00840000b0a0783b */ /* 0x000ea20000000200 */
[C---:B------:R-:W-:Y:S06]  /*4880*/  HMMA.16816.F32 R8, R140.reuse, R136, R8 ;  /* 0x000000888c08723c */ /* 0x040fec0000001808 */
[-C--:B------:R-:W-:Y:S06]  /*4890*/  HMMA.16816.F32 R12, R140, R138.reuse, R12 ;  /* 0x0000008a8c0c723c */ /* 0x080fec000000180c */
[C---:B------:R-:W-:Y:S01]  /*48a0*/  HMMA.16816.F32 R16, R132.reuse, R138, R16 ;  /* 0x0000008a8410723c */ /* 0x040fe20000001810 */
[----:B------:R-:W-:Y:S05]  /*48b0*/  LDSM.16.M88.4 R136, [R166+0x8000] ;  /* 0x00800000a688783b */ /* 0x000fea0000000200 */
[-C--:B----4-:R-:W-:Y:S06]  /*48c0*/  HMMA.16816.F32 R20, R132, R144.reuse, R20 ;  /* 0x000000908414723c */ /* 0x090fec0000001814 */
[C---:B------:R-:W-:Y:S06]  /*48d0*/  HMMA.16816.F32 R24, R140.reuse, R144, R24 ;  /* 0x000000908c18723c */ /* 0x040fec0000001818 */
[-C--:B------:R-:W-:Y:S01]  /*48e0*/  HMMA.16816.F32 R28, R140, R146.reuse, R28 ;  /* 0x000000928c1c723c */ /* 0x080fe2000000181c */
[----:B------:R-:W3:Y:S05]  /*48f0*/  LDSM.16.M88.4 R140, [R177+UR6+0x13000] ;  /* 0x01300006b18c783b */ /* 0x000eea0008000200 */
[----:B------:R-:W-:Y:S03]  /*4900*/  HMMA.16816.F32 R32, R132, R146, R32 ;  /* 0x000000928420723c */ /* 0x000fe60000001820 */
[----:B------:R-:W4:Y:S03]  /*4910*/  LDSM.16.M88.4 R132, [R166+0x8800] ;  /* 0x00880000a684783b */ /* 0x000f260000000200 */
[-C--:B-1----:R-:W-:Y:S05]  /*4920*/  HMMA.16816.F32 R4, R148, R152.reuse, R4 ;  /* 0x000000989404723c */ /* 0x082fea0000001804 */
[----:B------:R-:W1:Y:S01]  /*4930*/  LDSM.16.M88.4 R144, [R177+UR6+0x13400] ;  /* 0x01340006b190783b */ /* 0x000e620008000200 */
[C---:B------:R-:W-:Y:S06]  /*4940*/  HMMA.16816.F32 R8, R156.reuse, R152, R8 ;  /* 0x000000989c08723c */ /* 0x040fec0000001808 */
[-C--:B------:R-:W-:Y:S06]  /*4950*/  HMMA.16816.F32 R12, R156, R154.reuse, R12 ;  /* 0x0000009a9c0c723c */ /* 0x080fec000000180c */
[C---:B------:R-:W-:Y:S01]  /*4960*/  HMMA.16816.F32 R16, R148.reuse, R154, R16 ;  /* 0x0000009a9410723c */ /* 0x040fe20000001810 */
[----:B------:R-:W-:Y:S05]  /*4970*/  LDSM.16.M88.4 R152, [R164+0x8000] ;  /* 0x00800000a498783b */ /* 0x000fea0000000200 */
[-C--:B--2---:R-:W-:Y:S06]  /*4980*/  HMMA.16816.F32 R20, R148, R160.reuse, R20 ;  /* 0x000000a09414723c */ /* 0x084fec0000001814 */
[C---:B------:R-:W-:Y:S06]  /*4990*/  HMMA.16816.F32 R24, R156.reuse, R160, R24 ;  /* 0x000000a09c18723c */ /* 0x040fec0000001818 */
[-C--:B------:R-:W-:Y:S01]  /*49a0*/  HMMA.16816.F32 R28, R156, R162.reuse, R28 ;  /* 0x000000a29c1c723c */ /* 0x080fe2000000181c */
[----:B------:R-:W2:Y:S05]  /*49b0*/  LDSM.16.M88.4 R156, [R176+0xa000] ;  /* 0x00a00000b09c783b */ /* 0x000eaa0000000200 */
[----:B------:R-:W-:Y:S03]  /*49c0*/  HMMA.16816.F32 R32, R148, R162, R32 ;  /* 0x000000a29420723c */ /* 0x000fe60000001820 */
[----:B------:R-:W2:Y:S03]  /*49d0*/  LDSM.16.M88.4 R148, [R164+0x8800] ;  /* 0x00880000a494783b */ /* 0x000ea60000000200 */
[-C--:B---3--:R-:W-:Y:S05]  /*49e0*/  HMMA.16816.F32 R4, R136, R140.reuse, R4 ;  /* 0x0000008c8804723c */ /* 0x088fea0000001804 */
[----:B------:R-:W3:Y:S01]  /*49f0*/  LDSM.16.M88.4 R160, [R176+0xa400] ;  /* 0x00a40000b0a0783b */ /* 0x000ee20000000200 */
[C---:B----4-:R-:W-:Y:S06]  /*4a00*/  HMMA.16816.F32 R8, R132.reuse, R140, R8 ;  /* 0x0000008c8408723c */ /* 0x050fec0000001808 */
        /* <DEDUP_REMOVED lines=10> */
[-C--:B---3--:R-:W-:Y:S05]  /*4ab0*/  HMMA.16816.F32 R20, R152, R160.reuse, R20 ;  /* 0x000000a09814723c */ /* 0x088fea0000001814 */
[----:B------:R-:W-:Y:S01]  /*4ac0*/  FADD.FTZ R157, -R224, R4 ;  /* 0x00000004e09d7221 */ /* 0x000fe20000010100 */
[C---:B------:R-:W-:Y:S05]  /*4ad0*/  HMMA.16816.F32 R24, R148.reuse, R160, R24 ;  /* 0x000000a09418723c */ /* 0x040fea0000001818 */
[----:B------:R-:W-:Y:S01]  /*4ae0*/  FSEL R158, R157, R224, P0 ;  /* 0x000000e09d9e7208 */ /* 0x000fe20000000000 */
[-C--:B------:R-:W-:Y:S03]  /*4af0*/  HMMA.16816.F32 R28, R148, R162.reuse, R28 ;  /* 0x000000a2941c723c */ /* 0x080fe6000000181c */
[----:B------:R-:W-:Y:S02]  /*4b00*/  FSETP.GE.FTZ.AND P0, PT, R250, RZ, PT ;  /* 0x000000fffa00720b */ /* 0x000fe40003f16000 */
[----:B------:R-:W-:Y:S01]  /*4b10*/  FMUL.FTZ R225, R225, R158 ;  /* 0x0000009ee1e17220 */ /* 0x000fe20000410000 */
[----:B------:R-:W-:Y:S05]  /*4b20*/  HMMA.16816.F32 R32, R152, R162, R32 ;  /* 0x000000a29820723c */ /* 0x000fea0000001820 */
[C---:B------:R-:W-:Y:S01]  /*4b30*/  FADD.FTZ R17, -R224.reuse, R17 ;  /* 0x00000011e0117221 */ /* 0x040fe20000010100 */
[C---:B------:R-:W-:Y:S01]  /*4b40*/  FADD.FTZ R157, -R224.reuse, R16 ;  /* 0x00000010e09d7221 */ /* 0x040fe20000010100 */
[C---:B------:R-:W-:Y:S01]  /*4b50*/  FADD.FTZ R155, -R224.reuse, R5 ;  /* 0x00000005e09b7221 */ /* 0x040fe20000010100 */
[C---:B------:R-:W-:Y:S03]  /*4b60*/  FADD.FTZ R159, -R224.reuse, R20 ;  /* 0x00000014e09f7221 */ /* 0x040fe60000010100 */
[-C--:B------:R-:W-:Y:S01]  /*4b70*/  FSEL R17, R17, R224.reuse, P3 ;  /* 0x000000e011117208 */ /* 0x080fe20001800000 */
[----:B------:R-:W-:Y:S01]  /*4b80*/  FADD.FTZ R21, -R224, R21 ;  /* 0x00000015e0157221 */ /* 0x000fe20000010100 */
[-C--:B------:R-:W-:Y:S02]  /*4b90*/  FSEL R155, R155, R224.reuse, P6 ;  /* 0x000000e09b9b7208 */ /* 0x080fe40003000000 */
[-C--:B------:R-:W-:Y:S01]  /*4ba0*/  FSEL R154, R157, R224.reuse, P4 ;  /* 0x000000e09d9a7208 */ /* 0x080fe20002000000 */
[----:B------:R-:W-:Y:S01]  /*4bb0*/  FMUL.FTZ R238, R238, R17 ;  /* 0x00000011eeee7220 */ /* 0x000fe20000410000 */
[-C--:B------:R-:W-:Y:S01]  /*4bc0*/  FSEL R158, R159, R224.reuse, P2 ;  /* 0x000000e09f9e7208 */ /* 0x080fe20001000000 */
[----:B------:R-:W-:Y:S01]  /*4bd0*/  FMUL.FTZ R226, R226, R155 ;  /* 0x0000009be2e27220 */ /* 0x000fe20000410000 */
[----:B------:R-:W-:Y:S01]  /*4be0*/  FSEL R21, R21, R224, P1 ;  /* 0x000000e015157208 */ /* 0x000fe20000800000 */
[----:B------:R-:W-:Y:S01]  /*4bf0*/  FMUL.FTZ R237, R237, R154 ;  /* 0x0000009aeded7220 */ /* 0x000fe20000410000 */
[----:B------:R-:W-:Y:S01]  /*4c00*/  ISETP.GE.AND P6, PT, R208, 0x1, PT ;  /* 0x00000001d000780c */ /* 0x000fe20003fc6270 */
[----:B------:R-:W-:Y:S01]  /*4c10*/  FMUL.FTZ R241, R241, R158 ;  /* 0x0000009ef1f17220 */ /* 0x000fe20000410000 */
[----:B------:R-:W-:Y:S01]  /*4c20*/  FSETP.GE.FTZ.AND P1, PT, R249, RZ, PT ;  /* 0x000000fff900720b */ /* 0x000fe20003f36000 */
[----:B------:R-:W-:Y:S01]  /*4c30*/  FADD.FTZ R17, -R224, R32 ;  /* 0x00000020e0117221 */ /* 0x000fe20000010100 */
[----:B------:R-:W-:Y:S01]  /*4c40*/  F2FP.F16.F32.PACK_AB R225, R226, R225 ;  /* 0x000000e1e2e1723e */ /* 0x000fe200000000ff */
[----:B------:R-:W-:Y:S01]  /*4c50*/  FMUL.FTZ R242, R242, R21 ;  /* 0x00000015f2f27220 */ /* 0x000fe20000410000 */
[----:B------:R-:W-:Y:S01]  /*4c60*/  F2FP.F16.F32.PACK_AB R238, R238, R237 ;  /* 0x000000edeeee723e */ /* 0x000fe200000000ff */
[----:B------:R-:W-:Y:S01]  /*4c70*/  FADD.FTZ R237, -R223, R6 ;  /* 0x00000006dfed7221 */ /* 0x000fe20000010100 */
[----:B------:R-:W-:Y:S01]  /*4c80*/  FSEL R226, R17, R224, P1 ;  /* 0x000000e011e27208 */ /* 0x000fe20000800000 */
[----:B------:R-:W-:Y:S01]  /*4c90*/  @P0 FADD.FTZ R224, -R224, R33 ;  /* 0x00000021e0e00221 */ /* 0x000fe20000010100 */
[----:B------:R-:W-:Y:S01]  /*4ca0*/  F2FP.F16.F32.PACK_AB R242, R242, R241 ;  /* 0x000000f1f2f2723e */ /* 0x000fe200000000ff */
[----:B------:R-:W-:Y:S01]  /*4cb0*/  FADD.FTZ R241, -R223, R7 ;  /* 0x00000007dff17221 */ /* 0x000fe20000010100 */
[----:B------:R-:W-:Y:S01]  /*4cc0*/  FSETP.GE.FTZ.AND P1, PT, R227, RZ, PT ;  /* 0x000000ffe300720b */ /* 0x000fe20003f36000 */
[----:B------:R-:W-:Y:S01]  /*4cd0*/  FMUL.FTZ R226, R249, R226 ;  /* 0x000000e2f9e27220 */ /* 0x000fe20000410000 */
[----:B------:R-:W-:Y:S01]  /*4ce0*/  FSETP.GE.FTZ.AND P0, PT, R228, RZ, PT ;  /* 0x000000ffe400720b */ /* 0x000fe20003f16000 */
[----:B------:R-:W-:Y:S01]  /*4cf0*/  FMUL.FTZ R249, R250, R224 ;  /* 0x000000e0faf97220 */ /* 0x000fe20000410000 */
[-C--:B------:R-:W-:Y:S02]  /*4d00*/  FSEL R224, R237, R223.reuse, P1 ;  /* 0x000000dfede07208 */ /* 0x080fe40000800000 */
[----:B------:R-:W-:Y:S01]  /*4d10*/  FSEL R241, R241, R223, P0 ;  /* 0x000000dff1f17208 */ /* 0x000fe20000000000 */
[----:B------:R-:W-:Y:S08]  /*4d20*/  @!P6 BRA `(.L_x_774) ;  /* 0x000000000044e947 */ /* 0x000ff00003800000 */
[----:B------:R-:W1:Y:S01]  /*4d30*/  LDC R5, c[0x0][0x240] ;  /* 0x00009000ff057b82 */ /* 0x000e620000000800 */
[----:B------:R-:W-:Y:S01]  /*4d40*/  LOP3.LUT R6, R208, 0x1, RZ, 0xc0, !PT ;  /* 0x00000001d0067812 */ /* 0x000fe200078ec0ff */
[----:B------:R-:W-:Y:S03]  /*4d50*/  IMAD.MOV.U32 R4, RZ, RZ, -0x3000 ;  /* 0xffffd000ff047424 */ /* 0x000fe600078e00ff */
[----:B------:R-:W-:Y:S04]  /*4d60*/  ISETP.NE.U32.AND P1, PT, R6, 0x1, PT ;  /* 0x000000010600780c */ /* 0x000fe80003f25070 */
[----:B------:R-:W-:Y:S05]  /*4d70*/  SEL R7, R4, 0x3000, !P1 ;  /* 0x0000300004077807 */ /* 0x000fea0004800000 */
[--C-:B------:R-:W-:Y:S02]  /*4d80*/  IMAD.IADD R206, R206, 0x1, R7.reuse ;  /* 0x00000001cece7824 */ /* 0x100fe400078e0207 */
[----:B------:R-:W-:Y:S02]  /*4d90*/  IMAD.IADD R2, R2, 0x1, R7 ;  /* 0x0000000102027824 */ /* 0x000fe400078e0207 */
[----:B-1----:R-:W-:Y:S05]  /*4da0*/  IMAD.U32 R5, R5, -0x40, RZ ;  /* 0xffffffc005057824 */ /* 0x002fea00078e00ff */
[C---:B------:R-:W-:Y:S04]  /*4db0*/  LEA R218, P0, R5.reuse, R218, 0x1 ;  /* 0x000000da05da7211 */ /* 0x040fe800078008ff */
[----:B------:R-:W-:Y:S05]  /*4dc0*/  LEA.HI.X.SX32 R219, R5, R219, 0x1, P0 ;  /* 0x000000db05db7211 */ /* 0x000fea00000f0eff */
[----:B------:R-:W-:Y:S01]  /*4dd0*/  @!PT LDS RZ, [RZ] ;  /* 0x00000000fffff984 */ /* 0x000fe20000000800 */
[----:B------:R-:W-:Y:S01]  /*4de0*/  @!PT LDS RZ, [RZ] ;  /* 0x00000000fffff984 */ /* 0x000fe20000000800 */
[----:B------:R-:W-:Y:S01]  /*4df0*/  @!PT LDS RZ, [RZ] ;  /* 0x00000000fffff984 */ /* 0x000fe20000000800 */
[----:B------:R1:W-:Y:S04]  /*4e00*/  LDGSTS.E.BYPASS.LTC128B.128 [R206], desc[UR36][R218.64] ;  /* 0x00000000dace7fae */ /* 0x0003e8000b901d64 */
[----:B------:R1:W-:Y:S04]  /*4e10*/  LDGSTS.E.BYPASS.LTC128B.128 [R206+0x1000], desc[UR36][R218.64+0x40] ;  /* 0x01000040dace7fae */ /* 0x0003e8000b901d64 */
[----:B------:R1:W-:Y:S04]  /*4e20*/  LDGSTS.E.BYPASS.LTC128B.128 [R206+0x2000], desc[UR36][R218.64+0x80] ;  /* 0x02000080dace7fae */ /* 0x0003e8000b901d64 */
[----:B------:R-:W0:Y:S02]  /*4e30*/  LDGDEPBAR ;  /* 0x00000000000079af */ /* 0x000e240000000000 */
.L_x_774:
[----:B------:R-:W-:Y:S01]  /*4e40*/  FADD.FTZ R18, -R223, R18 ;  /* 0x00000012df127221 */ /* 0x000fe20000010100 */
[----:B------:R-:W-:Y:S01]  /*4e50*/  FSETP.GE.FTZ.AND P0, PT, R239, RZ, PT ;  /* 0x000000ffef00720b */ /* 0x000fe20003f16000 */
[C---:B------:R-:W-:Y:S01]  /*4e60*/  FADD.FTZ R6, -R223.reuse, R23 ;  /* 0x00000017df067221 */ /* 0x040fe20000010100 */
[C---:B------:R-:W-:Y:S01]  /*4e70*/  FADD.FTZ R4, -R223.reuse, R19 ;  /* 0x00000013df047221 */ /* 0x040fe20000010100 */
[----:B------:R-:W-:Y:S01]  /*4e80*/  FSETP.GE.FTZ.AND P1, PT, R244, RZ, PT ;  /* 0x000000fff400720b */ /* 0x000fe20003f36000 */
[C---:B------:R-:W-:Y:S01]  /*4e90*/  FADD.FTZ R22, -R223.reuse, R22 ;  /* 0x00000016df167221 */ /* 0x040fe20000010100 */
[-C--:B------:R-:W-:Y:S01]  /*4ea0*/  FSEL R18, R18, R223.reuse, P0 ;  /* 0x000000df12127208 */ /* 0x080fe20000000000 */
[----:B------:R-:W-:Y:S01]  /*4eb0*/  FADD.FTZ R34, -R223, R34 ;  /* 0x00000022df227221 */ /* 0x000fe20000010100 */
[----:B------:R-:W-:Y:S01]  /*4ec0*/  FSETP.GE.FTZ.AND P0, PT, R252, RZ, PT ;  /* 0x000000fffc00720b */ /* 0x000fe20003f16000 */
[----:B-----5:R-:W-:Y:S01]  /*4ed0*/  FADD.FTZ R12, -R213, R12 ;  /* 0x0000000cd50c7221 */ /* 0x020fe20000010100 */
[----:B------:R-:W-:Y:S01]  /*4ee0*/  FSETP.GE.FTZ.AND P3, PT, R240, RZ, PT ;  /* 0x000000fff000720b */ /* 0x000fe20003f76000 */
[----:B------:R-:W-:Y:S01]  /*4ef0*/  FMUL.FTZ R18, R239, R18 ;  /* 0x00000012ef127220 */ /* 0x000fe20000410000 */
[-C--:B------:R-:W-:Y:S01]  /*4f00*/  FSEL R7, R6, R223.reuse, P1 ;  /* 0x000000df06077208 */ /* 0x080fe20000800000 */
[C---:B------:R-:W-:Y:S01]  /*4f10*/  FADD.FTZ R8, -R213.reuse, R8 ;  /* 0x00000008d5087221 */ /* 0x040fe20000010100 */
[----:B------:R-:W-:Y:S01]  /*4f20*/  FSEL R5, R4, R223, P3 ;  /* 0x000000df04057208 */ /* 0x000fe20001800000 */
        /* <DEDUP_REMOVED lines=8> */
[----:B------:R-:W-:Y:S01]  /*4fb0*/  @P0 FADD.FTZ R223, -R223, R35 ;  /* 0x00000023dfdf0221 */ /* 0x000fe20000010100 */
[----:B------:R-:W-:Y:S01]  /*4fc0*/  FSETP.GE.FTZ.AND P0, PT, R233, RZ, PT ;  /* 0x000000ffe900720b */ /* 0x000fe20003f16000 */
[----:B------:R-:W-:Y:S01]  /*4fd0*/  FMUL.FTZ R22, R243, R22 ;  /* 0x00000016f3167220 */ /* 0x000fe20000410000 */
[----:B------:R-:W-:Y:S01]  /*4fe0*/  FSETP.GE.FTZ.AND P1, PT, R230, RZ, PT ;  /* 0x000000ffe600720b */ /* 0x000fe20003f36000 */
[----:B------:R-:W-:Y:S01]  /*4ff0*/  FADD.FTZ R28, -R213, R28 ;  /* 0x0000001cd51c7221 */ /* 0x000fe20000010100 */
[----:B------:R-:W-:Y:S01]  /*5000*/  F2FP.F16.F32.PACK_AB R18, R5, R18 ;  /* 0x000000120512723e */ /* 0x000fe200000000ff */
[----:B------:R-:W-:Y:S01]  /*5010*/  FADD.FTZ R10, -R211, R10 ;  /* 0x0000000ad30a7221 */ /* 0x000fe20000010100 */
[-C--:B------:R-:W-:Y:S01]  /*5020*/  FSEL R12, R12, R213.reuse, P0 ;  /* 0x000000d50c0c7208 */ /* 0x080fe20000000000 */
[----:B------:R-:W-:Y:S01]  /*5030*/  FMUL.FTZ R224, R227, R224 ;  /* 0x000000e0e3e07220 */ /* 0x000fe20000410000 */
[----:B------:R-:W-:Y:S01]  /*5040*/  FSEL R5, R4, R213, P1 ;  /* 0x000000d504057208 */ /* 0x000fe20000800000 */
[----:B------:R-:W-:Y:S01]  /*5050*/  FADD.FTZ R4, -R213, R13 ;  /* 0x0000000dd5047221 */ /* 0x000fe20000010100 */
[----:B------:R-:W-:Y:S01]  /*5060*/  FSETP.GE.FTZ.AND P0, PT, R170, RZ, PT ;  /* 0x000000ffaa00720b */ /* 0x000fe20003f16000 */
[----:B------:R-:W-:Y:S01]  /*5070*/  FMUL.FTZ R12, R233, R12 ;  /* 0x0000000ce90c7220 */ /* 0x000fe20000410000 */
[----:B------:R-:W-:Y:S01]  /*5080*/  FSETP.GE.FTZ.AND P1, PT, R234, RZ, PT ;  /* 0x000000ffea00720b */ /* 0x000fe20003f36000 */
[----:B------:R-:W-:Y:S01]  /*5090*/  FMUL.FTZ R241, R228, R241 ;  /* 0x000000f1e4f17220 */ /* 0x000fe20000410000 */
[----:B------:R-:W-:Y:S01]  /*50a0*/  FSETP.GE.FTZ.AND P2, PT, R229, RZ, PT ;  /* 0x000000ffe500720b */ /* 0x000fe20003f56000 */
[----:B------:R-:W-:Y:S01]  /*50b0*/  FADD.FTZ R14, -R211, R14 ;  /* 0x0000000ed30e7221 */ /* 0x000fe20000010100 */
[----:B------:R-:W-:Y:S01]  /*50c0*/  F2FP.F16.F32.PACK_AB R22, R7, R22 ;  /* 0x000000160716723e */ /* 0x000fe200000000ff */
[----:B------:R-:W-:Y:S01]  /*50d0*/  FMUL.FTZ R5, R230, R5 ;  /* 0x00000005e6057220 */ /* 0x000fe20000410000 */
[-C--:B------:R-:W-:Y:S01]  /*50e0*/  FSEL R7, R4, R213.reuse, P1 ;  /* 0x000000d504077208 */ /* 0x080fe20000800000 */
[----:B------:R-:W-:Y:S01]  /*50f0*/  FADD.FTZ R4, -R213, R25 ;  /* 0x00000019d5047221 */ /* 0x000fe20000010100 */
[----:B------:R-:W-:Y:S01]  /*5100*/  FSEL R8, R8, R213, P2 ;  /* 0x000000d508087208 */ /* 0x000fe20001000000 */
[----:B------:R-:W-:Y:S01]  /*5110*/  STS [R192+0x15000], R225 ;  /* 0x015000e1c0007388 */ /* 0x000fe20000000800 */
[----:B------:R-:W-:Y:S01]  /*5120*/  FSETP.GE.FTZ.AND P3, PT, R245, RZ, PT ;  /* 0x000000fff500720b */ /* 0x000fe20003f76000 */
[----:B------:R-:W-:Y:S01]  /*5130*/  FMUL.FTZ R7, R234, R7 ;  /* 0x00000007ea077220 */ /* 0x000fe20000410000 */
[----:B------:R-:W-:Y:S01]  /*5140*/  FSETP.GE.FTZ.AND P2, PT, R246, RZ, PT ;  /* 0x000000fff600720b */ /* 0x000fe20003f56000 */
[----:B------:R-:W-:Y:S01]  /*5150*/  FMUL.FTZ R8, R229, R8 ;  /* 0x00000008e5087220 */ /* 0x000fe20000410000 */
[----:B------:R-:W-:Y:S01]  /*5160*/  FSETP.GE.FTZ.AND P1, PT, R165, RZ, PT ;  /* 0x000000ffa500720b */ /* 0x000fe20003f36000 */
[C---:B------:R-:W-:Y:S01]  /*5170*/  FADD.FTZ R26, -R211.reuse, R26 ;  /* 0x0000001ad31a7221 */ /* 0x040fe20000010100 */
[-C--:B------:R-:W-:Y:S01]  /*5180*/  FSEL R24, R24, R213.reuse, P3 ;  /* 0x000000d518187208 */ /* 0x080fe20001800000 */
[C---:B------:R-:W-:Y:S01]  /*5190*/  FADD.FTZ R6, -R211.reuse, R27 ;  /* 0x0000001bd3067221 */ /* 0x040fe20000010100 */
[-C--:B------:R-:W-:Y:S01]  /*51a0*/  FSEL R9, R4, R213.reuse, P2 ;  /* 0x000000d504097208 */ /* 0x080fe20001000000 */
[----:B------:R-:W-:Y:S01]  /*51b0*/  FADD.FTZ R4, -R211, R11 ;  /* 0x0000000bd3047221 */ /* 0x000fe20000010100 */
[----:B------:R-:W-:Y:S01]  /*51c0*/  FSEL R28, R28, R213, P1 ;  /* 0x000000d51c1c7208 */ /* 0x000fe20000800000 */
[----:B------:R-:W-:Y:S01]  /*51d0*/  @P0 FADD.FTZ R213, -R213, R29 ;  /* 0x0000001dd5d50221 */ /* 0x000fe20000010100 */
[----:B------:R-:W-:Y:S01]  /*51e0*/  FSETP.GE.FTZ.AND P0, PT, R232, RZ, PT ;  /* 0x000000ffe800720b */ /* 0x000fe20003f16000 */
[----:B------:R-:W-:Y:S01]  /*51f0*/  FMUL.FTZ R24, R245, R24 ;  /* 0x00000018f5187220 */ /* 0x000fe20000410000 */
[----:B------:R-:W-:Y:S01]  /*5200*/  FSETP.GE.FTZ.AND P1, PT, R231, RZ, PT ;  /* 0x000000ffe700720b */ /* 0x000fe20003f36000 */
[----:B------:R-:W-:Y:S01]  /*5210*/  FMUL.FTZ R9, R246, R9 ;  /* 0x00000009f6097220 */ /* 0x000fe20000410000 */
[----:B------:R-:W-:Y:S01]  /*5220*/  F2FP.F16.F32.PACK_AB R12, R7, R12 ;  /* 0x0000000c070c723e */ /* 0x000fe200000000ff */
[C---:B------:R-:W-:Y:S01]  /*5230*/  FADD.FTZ R30, -R211.reuse, R30 ;  /* 0x0000001ed31e7221 */ /* 0x040fe20000010100 */
[-C--:B------:R-:W-:Y:S01]  /*5240*/  FSEL R7, R4, R211.reuse, P0 ;  /* 0x000000d304077208 */ /* 0x080fe20000000000 */
[----:B------:R-:W-:Y:S01]  /*5250*/  FADD.FTZ R4, -R211, R15 ;  /* 0x0000000fd3047221 */ /* 0x000fe20000010100 */
[----:B------:R-:W-:Y:S01]  /*5260*/  FSEL R10, R10, R211, P1 ;  /* 0x000000d30a0a7208 */ /* 0x000fe20000800000 */
[----:B------:R-:W-:Y:S01]  /*5270*/  FMUL.FTZ R34, R251, R34 ;  /* 0x00000022fb227220 */ /* 0x000fe20000410000 */
[----:B------:R-:W-:Y:S01]  /*5280*/  FSETP.GE.FTZ.AND P1, PT, R236, RZ, PT ;  /* 0x000000ffec00720b */ /* 0x000fe20003f36000 */
[----:B------:R-:W-:Y:S01]  /*5290*/  FMUL.FTZ R7, R232, R7 ;  /* 0x00000007e8077220 */ /* 0x000fe20000410000 */
[----:B------:R-:W-:Y:S01]  /*52a0*/  FSETP.GE.FTZ.AND P4, PT, R235, RZ, PT ;  /* 0x000000ffeb00720b */ /* 0x000fe20003f96000 */
[----:B------:R-:W-:Y:S01]  /*52b0*/  FMUL.FTZ R10, R231, R10 ;  /* 0x0000000ae70a7220 */ /* 0x000fe20000410000 */
[----:B------:R-:W-:Y:S01]  /*52c0*/  F2FP.F16.F32.PACK_AB R241, R241, R224 ;  /* 0x000000e0f1f1723e */ /* 0x000fe200000000ff */
[----:B------:R-:W-:Y:S01]  /*52d0*/  FMUL.FTZ R223, R252, R223 ;  /* 0x000000dffcdf7220 */ /* 0x000fe20000410000 */
[----:B------:R-:W-:Y:S01]  /*52e0*/  F2FP.F16.F32.PACK_AB R24, R9, R24 ;  /* 0x000000180918723e */ /* 0x000fe200000000ff */
[----:B------:R-:W-:Y:S01]  /*52f0*/  FMUL.FTZ R28, R165, R28 ;  /* 0x0000001ca51c7220 */ /* 0x000fe20000410000 */
[-C--:B------:R-:W-:Y:S01]  /*5300*/  FSEL R9, R14, R211.reuse, P1 ;  /* 0x000000d30e097208 */ /* 0x080fe20000800000 */
[----:B------:R-:W-:Y:S01]  /*5310*/  STS [R192+0x15400], R241 ;  /* 0x015400f1c0007388 */ /* 0x000fe20000000800 */
[----:B------:R-:W-:Y:S01]  /*5320*/  FSEL R4, R4, R211, P4 ;  /* 0x000000d304047208 */ /* 0x000fe20002000000 */
[----:B------:R-:W-:Y:S01]  /*5330*/  FMUL.FTZ R213, R170, R213 ;  /* 0x000000d5aad57220 */ /* 0x000fe20000410000 */
[----:B------:R-:W-:Y:S01]  /*5340*/  FSETP.GE.FTZ.AND P0, PT, R169, RZ, PT ;  /* 0x000000ffa900720b */ /* 0x000fe20003f16000 */
[----:B------:R-:W-:Y:S01]  /*5350*/  FMUL.FTZ R9, R236, R9 ;  /* 0x00000009ec097220 */ /* 0x000fe20000410000 */
[----:B------:R-:W-:Y:S01]  /*5360*/  F2FP.F16.F32.PACK_AB R5, R5, R8 ;  /* 0x000000080505723e */ /* 0x000fe200000000ff */
[----:B------:R-:W-:Y:S01]  /*5370*/  FMUL.FTZ R4, R235, R4 ;  /* 0x00000004eb047220 */ /* 0x000fe20000410000 */
[----:B------:R-:W-:Y:S01]  /*5380*/  F2FP.F16.F32.PACK_AB R7, R7, R10 ;  /* 0x0000000a0707723e */ /* 0x000fe200000000ff */
[----:B------:R-:W-:Y:S01]  /*5390*/  STS [R195+0x15000], R238 ;  /* 0x015000eec3007388 */ /* 0x000fe20000000800 */
[----:B------:R-:W-:Y:S02]  /*53a0*/  FSETP.GE.FTZ.AND P3, PT, R248, RZ, PT ;  /* 0x000000fff800720b */ /* 0x000fe40003f76000 */
[----:B------:R-:W-:Y:S02]  /*53b0*/  FSETP.GE.FTZ.AND P2, PT, R247, RZ, PT ;  /* 0x000000fff700720b */ /* 0x000fe40003f56000 */
[----:B------:R-:W-:Y:S01]  /*53c0*/  STS [R195+0x15400], R18 ;  /* 0x01540012c3007388 */ /* 0x000fe20000000800 */
[----:B------:R-:W-:Y:S02]  /*53d0*/  F2FP.F16.F32.PACK_AB R4, R4, R9 ;  /* 0x000000090404723e */ /* 0x000fe400000000ff */
[-C--:B------:R-:W-:Y:S02]  /*53e0*/  FSEL R11, R26, R211.reuse, P3 ;  /* 0x000000d31a0b7208 */ /* 0x080fe40001800000 */
[----:B------:R-:W-:Y:S01]  /*53f0*/  STS [R192+0x16000], R5 ;  /* 0x01600005c0007388 */ /* 0x000fe20000000800 */
[----:B------:R-:W-:Y:S02]  /*5400*/  FSEL R6, R6, R211, P2 ;  /* 0x000000d306067208 */ /* 0x000fe40001000000 */
[----:B------:R-:W-:Y:S02]  /*5410*/  FSETP.GE.FTZ.AND P1, PT, R167, RZ, PT ;  /* 0x000000ffa700720b */ /* 0x000fe40003f36000 */
[----:B------:R-:W-:Y:S01]  /*5420*/  STS [R192+0x16400], R7 ;  /* 0x01640007c0007388 */ /* 0x000fe20000000800 */
[----:B------:R-:W-:Y:S01]  /*5430*/  FMUL.FTZ R11, R248, R11 ;  /* 0x0000000bf80b7220 */ /* 0x000fe20000410000 */
[----:B------:R-:W-:Y:S01]  /*5440*/  FMUL.FTZ R6, R247, R6 ;  /* 0x00000006f7067220 */ /* 0x000fe20000410000 */
[----:B------:R-:W-:Y:S02]  /*5450*/  FSEL R30, R30, R211, P1 ;  /* 0x000000d31e1e7208 */ /* 0x000fe40000800000 */
[----:B------:R-:W-:Y:S01]  /*5460*/  STS [R195+0x16000], R12 ;  /* 0x0160000cc3007388 */ /* 0x000fe20000000800 */
[----:B------:R-:W-:Y:S01]  /*5470*/  @P0 FADD.FTZ R211, -R211, R31 ;  /* 0x0000001fd3d30221 */ /* 0x000fe20000010100 */
[----:B------:R-:W-:Y:S03]  /*5480*/  F2FP.F16.F32.PACK_AB R223, R223, R34 ;  /* 0x00000022dfdf723e */ /* 0x000fe600000000ff */
[----:B------:R-:W-:Y:S01]  /*5490*/  STS [R195+0x16400], R4 ;  /* 0x01640004c3007388 */ /* 0x000fe20000000800 */
[----:B------:R-:W-:Y:S01]  /*54a0*/  F2FP.F16.F32.PACK_AB R249, R249, R226 ;  /* 0x000000e2f9f9723e */ /* 0x000fe200000000ff */
[----:B------:R-:W-:Y:S01]  /*54b0*/  FMUL.FTZ R30, R167, R30 ;  /* 0x0000001ea71e7220 */ /* 0x000fe20000410000 */
[----:B------:R-:W-:Y:S02]  /*54c0*/  F2FP.F16.F32.PACK_AB R213, R213, R28 ;  /* 0x0000001cd5d5723e */ /* 0x000fe400000000ff */
[----:B------:R-:W-:Y:S01]  /*54d0*/  STS [R193+0x15000], R242 ;  /* 0x015000f2c1007388 */ /* 0x000fe20000000800 */
[----:B------:R-:W-:Y:S01]  /*54e0*/  FMUL.FTZ R169, R169, R211 ;  /* 0x000000d3a9a97220 */ /* 0x000fe20000410000 */
[----:B------:R-:W-:Y:S03]  /*54f0*/  F2FP.F16.F32.PACK_AB R28, R6, R11 ;  /* 0x0000000b061c723e */ /* 0x000fe600000000ff */
[----:B------:R-:W-:Y:S01]  /*5500*/  STS [R193+0x15400], R22 ;  /* 0x01540016c1007388 */ /* 0x000fe20000000800 */
[----:B------:R-:W-:Y:S02]  /*5510*/  LEA R160, R179, UR6, 0x1 ;  /* 0x00000006b3a07c11 */ /* 0x000fe4000f8e08ff */
[----:B------:R-:W-:Y:S02]  /*5520*/  F2FP.F16.F32.PACK_AB R169, R169, R30 ;  /* 0x0000001ea9a9723e */ /* 0x000fe400000000ff */
[----:B------:R-:W-:Y:S01]  /*5530*/  STS [R196+0x15000], R249 ;  /* 0x015000f9c4007388 */ /* 0x000fe20000000800 */
[----:B------:R-:W-:Y:S04]  /*5540*/  LEA R161, R184, UR6, 0x1 ;  /* 0x00000006b8a17c11 */ /* 0x000fe8000f8e08ff */
[----:B------:R2:W-:Y:S05]  /*5550*/  STS [R196+0x15400], R223 ;  /* 0x015400dfc4007388 */ /* 0x0005ea0000000800 */
[----:B------:R-:W-:Y:S05]  /*5560*/  STS [R193+0x16000], R24 ;  /* 0x01600018c1007388 */ /* 0x000fea0000000800 */
[----:B------:R-:W-:Y:S05]  /*5570*/  STS [R193+0x16400], R28 ;  /* 0x0164001cc1007388 */ /* 0x000fea0000000800 */
[----:B------:R-:W-:Y:S05]  /*5580*/  STS [R196+0x16000], R213 ;  /* 0x016000d5c4007388 */ /* 0x000fea0000000800 */
[----:B------:R-:W-:Y:S01]  /*5590*/  STS [R196+0x16400], R169 ;  /* 0x016400a9c4007388 */ /* 0x000fe20000000800 */
[----:B------:R-:W-:Y:S01]  /*55a0*/  BAR.SYNC.DEFER_BLOCKING 0x0 ;  /* 0x0000000000007b1d */ /* 0x000fe20000010000 */
[----:B--2---:R-:W-:Y:S05]  /*55b0*/  IMAD.MOV.U32 R223, RZ, RZ, R209 ;  /* 0x000000ffffdf7224 */ /* 0x004fea00078e00d1 */
        /* <DEDUP_REMOVED lines=72> */
[----:B------:R-:W1:Y:S02]  /*5a40*/  LDC R5, c[0x0][0x420] ;  /* 0x00010800ff057b82 */ /* 0x000e640000000800 */
[----:B-1----:R-:W-:Y:S05]  /*5a50*/  IMAD.U32 R5, R5, -0x40, RZ ;  /* 0xffffffc005057824 */ /* 0x002fea00078e00ff */
[C---:B------:R-:W-:Y:S04]  /*5a60*/  LEA R216, P0, R5.reuse, R216, 0x1 ;  /* 0x000000d805d87211 */ /* 0x040fe800078008ff */
[----:B------:R-:W-:Y:S05]  /*5a70*/  LEA.HI.X.SX32 R217, R5, R217, 0x1, P0 ;  /* 0x000000d905d97211 */ /* 0x000fea00000f0eff */
[----:B------:R-:W-:Y:S01]  /*5a80*/  @!PT LDS RZ, [RZ] ;  /* 0x00000000fffff984 */ /* 0x000fe20000000800 */
[----:B------:R-:W-:Y:S01]  /*5a90*/  @!PT LDS RZ, [RZ] ;  /* 0x00000000fffff984 */ /* 0x000fe20000000800 */
[----:B------:R-:W-:Y:S01]  /*5aa0*/  @!PT LDS RZ, [RZ] ;  /* 0x00000000fffff984 */ /* 0x000fe20000000800 */
[----:B------:R1:W-:Y:S04]  /*5ab0*/  LDGSTS.E.BYPASS.LTC128B.128 [R161+0x6000], desc[UR36][R216.64] ;  /* 0x06000000d8a17fae */ /* 0x0003e8000b901d64 */
[----:B------:R1:W-:Y:S04]  /*5ac0*/  LDGSTS.E.BYPASS.LTC128B.128 [R161+0x7000], desc[UR36][R216.64+0x40] ;  /* 0x07000040d8a17fae */ /* 0x0003e8000b901d64 */
[----:B------:R1:W-:Y:S04]  /*5ad0*/  LDGSTS.E.BYPASS.LTC128B.128 [R161+0x8000], desc[UR36][R216.64+0x80] ;  /* 0x08000080d8a17fae */ /* 0x0003e8000b901d64 */
[----:B------:R-:W0:Y:S02]  /*5ae0*/  LDGDEPBAR ;  /* 0x00000000000079af */ /* 0x000e240000000000 */
.L_x_775:
[----:B------:R-:W-:Y:S01]  /*5af0*/  LDSM.16.M88.4 R28, [R178] ;  /* 0x00000000b21c783b */ /* 0x000fe20000000200 */
[----:B------:R-:W-:Y:S03]  /*5b00*/  IMAD.U32 R209, RZ, RZ, UR22 ;  /* 0x00000016ffd17e24 */ /* 0x000fe6000f8e00ff */
[----:B------:R-:W2:Y:S04]  /*5b10*/  LDSM.16.MT88.4 R8, [R160+0x9000] ;  /* 0x00900000a008783b */ /* 0x000ea80000004200 */
[----:B------:R-:W3:Y:S04]  /*5b20*/  LDSM.16.MT88.4 R16, [R160+0xb000] ;  /* 0x00b00000a010783b */ /* 0x000ee80000004200 */
[----:B------:R-:W4:Y:S04]  /*5b30*/  LDSM.16.MT88.4 R24, [R160+0xd000] ;  /* 0x00d00000a018783b */ /* 0x000f280000004200 */
[----:B------:R-:W-:Y:S04]  /*5b40*/  LDSM.16.M88.4 R32, [R173] ;  /* 0x00000000ad20783b */ /* 0x000fe80000000200 */
[----:B------:R-:W1:Y:S04]  /*5b50*/  LDSM.16.MT88.4 R132, [R160+0x9400] ;  /* 0x00940000a084783b */ /* 0x000e680000004200 */
[----:B------:R-:W1:Y:S04]  /*5b60*/  LDSM.16.MT88.4 R136, [R160+0xb400] ;  /* 0x00b40000a088783b */ /* 0x000e680000004200 */
[----:B------:R-:W1:Y:S04]  /*5b70*/  LDSM.16.MT88.4 R140, [R160+0xd400] ;  /* 0x00d40000a08c783b */ /* 0x000e680000004200 */
[----:B------:R-:W-:Y:S04]  /*5b80*/  LDSM.16.M88.4 R144, [R172] ;  /* 0x00000000ac90783b */ /* 0x000fe80000000200 */
[----:B------:R-:W1:Y:S04]  /*5b90*/  LDSM.16.MT88.4 R148, [R160+0x9800] ;  /* 0x00980000a094783b */ /* 0x000e680000004200 */
[----:B------:R-:W1:Y:S01]  /*5ba0*/  LDSM.16.MT88.4 R152, [R160+0xb800] ;  /* 0x00b80000a098783b */ /* 0x000e620000004200 */
[C---:B--2---:R-:W-:Y:S03]  /*5bb0*/  HMMA.16816.F32 R4, R28.reuse, R8, RZ ;  /* 0x000000081c04723c */ /* 0x044fe600000018ff */
[----:B------:R-:W-:Y:S03]  /*5bc0*/  LDSM.16.MT88.4 R156, [R160+0x9c00] ;  /* 0x009c0000a09c783b */ /* 0x000fe60000004200 */
[C---:B------:R-:W-:Y:S06]  /*5bd0*/  HMMA.16816.F32 R8, R28.reuse, R10, RZ ;  /* 0x0000000a1c08723c */ /* 0x040fec00000018ff */
[C---:B---3--:R-:W-:Y:S06]  /*5be0*/  HMMA.16816.F32 R12, R28.reuse, R16, RZ ;  /* 0x000000101c0c723c */ /* 0x048fec00000018ff */
[C---:B------:R-:W-:Y:S06]  /*5bf0*/  HMMA.16816.F32 R16, R28.reuse, R18, RZ ;  /* 0x000000121c10723c */ /* 0x040fec00000018ff */
[C---:B----4-:R-:W-:Y:S06]  /*5c00*/  HMMA.16816.F32 R20, R28.reuse, R24, RZ ;  /* 0x000000181c14723c */ /* 0x050fec00000018ff */
[----:B------:R-:W-:Y:S01]  /*5c10*/  HMMA.16816.F32 R24, R28, R26, RZ ;  /* 0x0000001a1c18723c */ /* 0x000fe200000018ff */
[----:B------:R-:W2:Y:S05]  /*5c20*/  LDSM.16.MT88.4 R28, [R160+0xd800] ;  /* 0x00d80000a01c783b */ /* 0x000eaa0000004200 */
[C---:B-1----:R-:W-:Y:S06]  /*5c30*/  HMMA.16816.F32 R4, R32.reuse, R132, R4 ;  /* 0x000000842004723c */ /* 0x042fec0000001804 */
[C---:B------:R-:W-:Y:S01]  /*5c40*/  HMMA.16816.F32 R8, R32.reuse, R134, R8 ;  /* 0x000000862008723c */ /* 0x040fe20000001808 */
[----:B------:R-:W1:Y:S05]  /*5c50*/  LDSM.16.M88.4 R132, [R3] ;  /* 0x000000000384783b */ /* 0x000e6a0000000200 */
        /* <DEDUP_REMOVED lines=13> */
[C---:B--2---:R-:W-:Y:S06]  /*5d30*/  HMMA.16816.F32 R20, R144.reuse, R28, R20 ;  /* 0x0000001c9014723c */ /* 0x044fec0000001814 */
[----:B------:R-:W-:Y:S01]  /*5d40*/  HMMA.16816.F32 R24, R144, R30, R24 ;  /* 0x0000001e9018723c */ /* 0x000fe20000001818 */
[----:B------:R-:W2:Y:S04]  /*5d50*/  LDSM.16.MT88.4 R28, [R160+0xe000] ;  /* 0x00e00000a01c783b */ /* 0x000ea80000004200 */
[----:B------:R-:W-:Y:S01]  /*5d60*/  LDSM.16.M88.4 R144, [R173+0x2000] ;  /* 0x00200000ad90783b */ /* 0x000fe20000000200 */
[C---:B-1----:R-:W-:Y:S06]  /*5d70*/  HMMA.16816.F32 R4, R132.reuse, R156, R4 ;  /* 0x0000009c8404723c */ /* 0x042fec0000001804 */
[C---:B------:R-:W-:Y:S01]  /*5d80*/  HMMA.16816.F32 R8, R132.reuse, R158, R8 ;  /* 0x0000009e8408723c */ /* 0x040fe20000001808 */
[----:B------:R-:W1:Y:S05]  /*5d90*/  LDSM.16.MT88.4 R156, [R160+0xa400] ;  /* 0x00a40000a09c783b */ /* 0x000e6a0000004200 */
        /* <DEDUP_REMOVED lines=25> */
[----:B------:R-:W4:Y:S05]  /*5f30*/  LDSM.16.MT88.4 R32, [R160+0xec00] ;  /* 0x00ec0000a020783b */ /* 0x000f2a0000004200 */
[C---:B------:R-:W-:Y:S06]  /*5f40*/  HMMA.16816.F32 R4, R132.reuse, R148, R4 ;  /* 0x000000948404723c */ /* 0x040fec0000001804 */
[C---:B------:R-:W-:Y:S06]  /*5f50*/  HMMA.16816.F32 R8, R132.reuse, R150, R8 ;  /* 0x000000968408723c */ /* 0x040fec0000001808 */
[C---:B------:R-:W-:Y:S06]  /*5f60*/  HMMA.16816.F32 R12, R132.reuse, R152, R12 ;  /* 0x00000098840c723c */ /* 0x040fec000000180c */
[C---:B------:R-:W-:Y:S06]  /*5f70*/  HMMA.16816.F32 R16, R132.reuse, R154, R16 ;  /* 0x0000009a8410723c */ /* 0x040fec0000001810 */
[C---:B--2---:R-:W-:Y:S06]  /*5f80*/  HMMA.16816.F32 R20, R132.reuse, R28, R20 ;  /* 0x0000001c8414723c */ /* 0x044fec0000001814 */
[----:B------:R-:W-:Y:S01]  /*5f90*/  HMMA.16816.F32 R24, R132, R30, R24 ;  /* 0x0000001e8418723c */ /* 0x000fe20000001818 */
[----:B------:R-:W-:Y:S05]  /*5fa0*/  LDSM.16.MT88.4 R28, [R0+0x2000] ;  /* 0x00200000001c783b */ /* 0x000fea0000004200 */
[C---:B-1----:R-:W-:Y:S01]  /*5fb0*/  HMMA.16816.F32 R4, R140.reuse, R156, R4 ;  /* 0x0000009c8c04723c */ /* 0x042fe20000001804 */
[----:B------:R-:W-:Y:S04]  /*5fc0*/  IMAD.U32 R133, RZ, RZ, UR22 ;  /* 0x00000016ff857e24 */ /* 0x000fe8000f8e00ff */
[----:B------:R-:W-:Y:S01]  /*5fd0*/  IMAD.U32 R135, RZ, RZ, UR29 ;  /* 0x0000001dff877e24 */ /* 0x000fe2000f8e00ff */
[C---:B------:R-:W-:Y:S05]  /*5fe0*/  HMMA.16816.F32 R8, R140.reuse, R158, R8 ;  /* 0x0000009e8c08723c */ /* 0x040fea0000001808 */
[----:B------:R-:W-:Y:S01]  /*5ff0*/  LEA R222, P0, R133, R222, 0x2 ;  /* 0x000000de85de7211 */ /* 0x000fe200078010ff */
[C---:B---3--:R-:W-:Y:S05]  /*6000*/  HMMA.16816.F32 R12, R140.reuse, R136, R12 ;  /* 0x000000888c0c723c */ /* 0x048fea000000180c */
[----:B------:R-:W-:Y:S01]  /*6010*/  @P6 VIADD R133, R190, 0xffffffc0 ;  /* 0xffffffc0be856836 */ /* 0x000fe20000000000 */
[C---:B------:R-:W-:Y:S05]  /*6020*/  HMMA.16816.F32 R16, R140.reuse, R138, R16 ;  /* 0x0000008a8c10723c */ /* 0x040fea0000001810 */
[----:B------:R-:W-:Y:S01]  /*6030*/  LEA.HI.X.SX32 R209, R209, R223, 0x2, P0 ;  /* 0x000000dfd1d17211 */ /* 0x000fe200000f16ff */
[C---:B----4-:R-:W-:Y:S01]  /*6040*/  HMMA.16816.F32 R20, R140.reuse, R32, R20 ;  /* 0x000000208c14723c */ /* 0x050fe20000001814 */
[----:B------:R-:W-:Y:S04]  /*6050*/  IMAD.U32 R139, RZ, RZ, UR27 ;  /* 0x0000001bff8b7e24 */ /* 0x000fe8000f8e00ff */
[----:B------:R-:W-:Y:S01]  /*6060*/  @P6 IMAD.WIDE R136, R133, 0x4, R220 ;  /* 0x0000000485886825 */ /* 0x000fe200078e02dc */
[----:B------:R-:W-:Y:S04]  /*6070*/  HMMA.16816.F32 R24, R140, R34, R24 ;  /* 0x000000228c18723c */ /* 0x000fe80000001818 */
[----:B------:R-:W5:Y:S01]  /*6080*/  @P6 LDG.E R204, desc[UR36][R136.64] ;  /* 0x0000002488cc6981 */ /* 0x000f62000c1e1900 */
[----:B------:R-:W-:Y:S01]  /*6090*/  IMAD.MOV.U32 R223, RZ, RZ, R209 ;  /* 0x000000ffffdf7224 */ /* 0x000fe200078e00d1 */
[-C--:B------:R-:W-:Y:S01]  /*60a0*/  LEA R132, P0, R135, R222.reuse, 0x2 ;  /* 0x000000de87847211 */ /* 0x080fe200078010ff */
[----:B------:R-:W-:Y:S01]  /*60b0*/  IMAD.U32 R133, RZ, RZ, UR29 ;  /* 0x0000001dff857e24 */ /* 0x000fe2000f8e00ff */
[----:B------:R-:W5:Y:S03]  /*60c0*/  @P6 LDG.E R205, desc[UR36][R136.64+0x20] ;  /* 0x0000202488cd6981 */ /* 0x000f66000c1e1900 */
[----:B------:R-:W-:Y:S01]  /*60d0*/  IMAD.U32 R33, RZ, RZ, UR28 ;  /* 0x0000001cff217e24 */ /* 0x000fe2000f8e00ff */
[----:B------:R-:W5:Y:S01]  /*60e0*/  @P6 LDG.E R201, desc[UR36][R136.64+0x80] ;  /* 0x0000802488c96981 */ /* 0x000f62000c1e1900 */
[-C--:B------:R-:W-:Y:S01]  /*60f0*/  LEA.HI.X.SX32 R133, R133, R223.reuse, 0x2, P0 ;  /* 0x000000df85857211 */ /* 0x080fe200000f16ff */
[----:B------:R-:W-:Y:S02]  /*6100*/  IMAD.U32 R135, RZ, RZ, UR26 ;  /* 0x0000001aff877e24 */ /* 0x000fe4000f8e00ff */
[----:B------:R1:W5:Y:S01]  /*6110*/  @P6 LDG.E R203, desc[UR36][R136.64+0xa0] ;  /* 0x0000a02488cb6981 */ /* 0x000362000c1e1900 */
[----:B------:R-:W-:Y:S01]  /*6120*/  IMAD.U32 R143, RZ, RZ, UR28 ;  /* 0x0000001cff8f7e24 */ /* 0x000fe2000f8e00ff */
[-C--:B------:R-:W-:Y:S01]  /*6130*/  LEA R134, P0, R33, R222.reuse, 0x2 ;  /* 0x000000de21867211 */ /* 0x080fe200078010ff */
[----:B------:R-:W-:Y:S01]  /*6140*/  IMAD.U32 R141, RZ, RZ, UR27 ;  /* 0x0000001bff8d7e24 */ /* 0x000fe2000f8e00ff */
[----:B------:R-:W-:Y:S01]  /*6150*/  REDG.E.ADD.F32.FTZ.RN.STRONG.GPU desc[UR36][R222.64], R4 ;  /* 0x00000004de0079a6 */ /* 0x000fe2000c10f3a4 */
[-C--:B------:R-:W-:Y:S01]  /*6160*/  LEA R32, P1, R135, R222.reuse, 0x2 ;  /* 0x000000de87207211 */ /* 0x080fe200078210ff */
[----:B------:R-:W-:Y:S01]  /*6170*/  IMAD.U32 R35, RZ, RZ, UR25 ;  /* 0x00000019ff237e24 */ /* 0x000fe2000f8e00ff */
[-C--:B------:R-:W-:Y:S01]  /*6180*/  LEA.HI.X.SX32 R135, R143, R223.reuse, 0x2, P0 ;  /* 0x000000df8f877211 */ /* 0x080fe200000f16ff */
[----:B------:R2:W-:Y:S01]  /*6190*/  REDG.E.ADD.F32.FTZ.RN.STRONG.GPU desc[UR36][R132.64], R5 ;  /* 0x00000005840079a6 */ /* 0x0005e2000c10f3a4 */
[-C--:B------:R-:W-:Y:S01]  /*61a0*/  LEA R34, P2, R141, R222.reuse, 0x2 ;  /* 0x000000de8d227211 */ /* 0x080fe200078410ff */
[----:B------:R-:W-:Y:S02]  /*61b0*/  IMAD.U32 R33, RZ, RZ, UR26 ;  /* 0x0000001aff217e24 */ /* 0x000fe4000f8e00ff */
[----:B------:R3:W-:Y:S01]  /*61c0*/  REDG.E.ADD.F32.FTZ.RN.STRONG.GPU desc[UR36][R134.64], R6 ;  /* 0x00000006860079a6 */ /* 0x0007e2000c10f3a4 */
[----:B------:R-:W-:Y:S02]  /*61d0*/  IMAD.U32 R141, RZ, RZ, UR24 ;  /* 0x00000018ff8d7e24 */ /* 0x000fe4000f8e00ff */
[-C--:B------:R-:W-:Y:S01]  /*61e0*/  LEA.HI.X.SX32 R33, R33, R223.reuse, 0x2, P1 ;  /* 0x000000df21217211 */ /* 0x080fe200008f16ff */
[----:B------:R-:W-:Y:S01]  /*61f0*/  IMAD.U32 R143, RZ, RZ, UR23 ;  /* 0x00000017ff8f7e24 */ /* 0x000fe2000f8e00ff */
[-C--:B-1----:R-:W-:Y:S02]  /*6200*/  LEA R136, P0, R35, R222.reuse, 0x2 ;  /* 0x000000de23887211 */ /* 0x082fe400078010ff */
[-C--:B------:R-:W-:Y:S01]  /*6210*/  LEA.HI.X.SX32 R35, R139, R223.reuse, 0x2, P2 ;  /* 0x000000df8b237211 */ /* 0x080fe200010f16ff */
[----:B------:R-:W-:Y:S04]  /*6220*/  IMAD.U32 R139, RZ, RZ, UR23 ;  /* 0x00000017ff8b7e24 */ /* 0x000fe8000f8e00ff */
[----:B------:R1:W-:Y:S01]  /*6230*/  REDG.E.ADD.F32.FTZ.RN.STRONG.GPU desc[UR36][R34.64], R7 ;  /* 0x00000007220079a6 */ /* 0x0003e2000c10f3a4 */
[----:B--2---:R-:W-:Y:S03]  /*6240*/  IMAD.U32 R5, RZ, RZ, UR25 ;  /* 0x00000019ff057e24 */ /* 0x004fe6000f8e00ff */
[----:B------:R2:W-:Y:S02]  /*6250*/  REDG.E.ADD.F32.FTZ.RN.STRONG.GPU desc[UR36][R32.64], R8 ;  /* 0x00000008200079a6 */ /* 0x0005e4000c10f3a4 */
[-C--:B------:R-:W-:Y:S01]  /*6260*/  LEA.HI.X.SX32 R137, R5, R223.reuse, 0x2, P0 ;  /* 0x000000df05897211 */ /* 0x080fe200000f16ff */
[----:B------:R-:W-:Y:S01]  /*6270*/  IMAD.U32 R5, RZ, RZ, UR24 ;  /* 0x00000018ff057e24 */ /* 0x000fe2000f8e00ff */
[-C--:B---3--:R-:W-:Y:S03]  /*6280*/  LEA R134, P0, R139, R222.reuse, 0x2 ;  /* 0x000000de8b867211 */ /* 0x088fe600078010ff */
[----:B------:R3:W-:Y:S01]  /*6290*/  REDG.E.ADD.F32.FTZ.RN.STRONG.GPU desc[UR36][R136.64], R9 ;  /* 0x00000009880079a6 */ /* 0x0007e2000c10f3a4 */
[-C--:B------:R-:W-:Y:S01]  /*62a0*/  LEA R138, P1, R5, R222.reuse, 0x2 ;  /* 0x000000de058a7211 */ /* 0x080fe200078210ff */
[----:B------:R-:W-:Y:S01]  /*62b0*/  IMAD.U32 R5, RZ, RZ, UR19 ;  /* 0x00000013ff057e24 */ /* 0x000fe2000f8e00ff */
[-C--:B------:R-:W-:Y:S02]  /*62c0*/  LEA.HI.X.SX32 R135, R143, R223.reuse, 0x2, P0 ;  /* 0x000000df8f877211 */ /* 0x080fe400000f16ff */
[-C--:B------:R-:W-:Y:S02]  /*62d0*/  LEA.HI.X.SX32 R139, R141, R223.reuse, 0x2, P1 ;  /* 0x000000df8d8b7211 */ /* 0x080fe400008f16ff */
[-C--:B------:R-:W-:Y:S01]  /*62e0*/  LEA R140, P1, R5, R222.reuse, 0x2 ;  /* 0x000000de058c7211 */ /* 0x080fe200078210ff */
[----:B------:R-:W-:Y:S02]  /*62f0*/  IMAD.U32 R5, RZ, RZ, UR18 ;  /* 0x00000012ff057e24 */ /* 0x000fe4000f8e00ff */
[----:B------:R4:W-:Y:S04]  /*6300*/  REDG.E.ADD.F32.FTZ.RN.STRONG.GPU desc[UR36][R138.64], R10 ;  /* 0x0000000a8a0079a6 */ /* 0x0009e8000c10f3a4 */
[----:B------:R4:W-:Y:S01]  /*6310*/  REDG.E.ADD.F32.FTZ.RN.STRONG.GPU desc[UR36][R134.64], R11 ;  /* 0x0000000b860079a6 */ /* 0x0009e2000c10f3a4 */
[----:B-1----:R-:W-:Y:S02]  /*6320*/  IMAD.U32 R7, RZ, RZ, UR18 ;  /* 0x00000012ff077e24 */ /* 0x002fe4000f8e00ff */
[----:B------:R-:W-:Y:S01]  /*6330*/  IMAD.U32 R35, RZ, RZ, UR17 ;  /* 0x00000011ff237e24 */ /* 0x000fe2000f8e00ff */
[----:B------:R-:W-:Y:S01]  /*6340*/  REDG.E.ADD.F32.FTZ.RN.STRONG.GPU desc[UR36][R222.64+0x80], R12 ;  /* 0x0000800cde0079a6 */ /* 0x000fe2000c10f3a4 */
[----:B--2---:R-:W-:Y:S03]  /*6350*/  IMAD.U32 R33, RZ, RZ, UR19 ;  /* 0x00000013ff217e24 */ /* 0x004fe6000f8e00ff */
[----:B------:R1:W-:Y:S02]  /*6360*/  REDG.E.ADD.F32.FTZ.RN.STRONG.GPU desc[UR36][R132.64+0x80], R13 ;  /* 0x0000800d840079a6 */ /* 0x0003e4000c10f3a4 */
[-C--:B------:R-:W-:Y:S01]  /*6370*/  LEA.HI.X.SX32 R141, R33, R223.reuse, 0x2, P1 ;  /* 0x000000df218d7211 */ /* 0x080fe200008f16ff */
[----:B------:R-:W-:Y:S01]  /*6380*/  IMAD.U32 R33, RZ, RZ, UR16 ;  /* 0x00000010ff217e24 */ /* 0x000fe2000f8e00ff */
[-C--:B---3--:R-:W-:Y:S01]  /*6390*/  LEA R136, P0, R7, R222.reuse, 0x2 ;  /* 0x000000de07887211 */ /* 0x088fe200078010ff */
[----:B------:R-:W-:Y:S02]  /*63a0*/  IMAD.U32 R7, RZ, RZ, UR14 ;  /* 0x0000000eff077e24 */ /* 0x000fe4000f8e00ff */
[----:B------:R2:W-:Y:S01]  /*63b0*/  REDG.E.ADD.F32.FTZ.RN.STRONG.GPU desc[UR36][R140.64], R14 ;  /* 0x0000000e8c0079a6 */ /* 0x0005e2000c10f3a4 */
[-C--:B------:R-:W-:Y:S01]  /*63c0*/  LEA R6, P2, R33, R222.reuse, 0x2 ;  /* 0x000000de21067211 */ /* 0x080fe200078410ff */
[----:B------:R-:W-:Y:S01]  /*63d0*/  IMAD.U32 R33, RZ, RZ, UR10 ;  /* 0x0000000aff217e24 */ /* 0x000fe2000f8e00ff */
[-C--:B------:R-:W-:Y:S01]  /*63e0*/  LEA.HI.X.SX32 R137, R5, R223.reuse, 0x2, P0 ;  /* 0x000000df05897211 */ /* 0x080fe200000f16ff */
[----:B------:R-:W-:Y:S01]  /*63f0*/  IMAD.U32 R5, RZ, RZ, UR17 ;  /* 0x00000011ff057e24 */ /* 0x000fe2000f8e00ff */
[----:B------:R-:W-:Y:S03]  /*6400*/  MOV R9, UR15 ;  /* 0x0000000f00097c02 */ /* 0x000fe60008000f00 */
[----:B------:R3:W-:Y:S01]  /*6410*/  REDG.E.ADD.F32.FTZ.RN.STRONG.GPU desc[UR36][R136.64], R15 ;  /* 0x0000000f880079a6 */ /* 0x0007e2000c10f3a4 */
[-C--:B----4-:R-:W-:Y:S01]  /*6420*/  LEA R10, P1, R9, R222.reuse, 0x2 ;  /* 0x000000de090a7211 */ /* 0x090fe200078210ff */
[----:B------:R-:W-:Y:S01]  /*6430*/  IMAD.U32 R9, RZ, RZ, UR14 ;  /* 0x0000000eff097e24 */ /* 0x000fe2000f8e00ff */
[-C--:B------:R-:W-:Y:S01]  /*6440*/  LEA R134, P0, R5, R222.reuse, 0x2 ;  /* 0x000000de05867211 */ /* 0x080fe200078010ff */
[----:B------:R-:W-:Y:S02]  /*6450*/  IMAD.U32 R11, RZ, RZ, UR16 ;  /* 0x00000010ff0b7e24 */ /* 0x000fe4000f8e00ff */
[----:B------:R-:W-:Y:S01]  /*6460*/  IMAD.U32 R5, RZ, RZ, UR15 ;  /* 0x0000000fff057e24 */ /* 0x000fe2000f8e00ff */
[-C--:B------:R-:W-:Y:S01]  /*6470*/  LEA.HI.X.SX32 R135, R35, R223.reuse, 0x2, P0 ;  /* 0x000000df23877211 */ /* 0x080fe200000f16ff */
[----:B------:R-:W-:Y:S02]  /*6480*/  IMAD.U32 R139, RZ, RZ, UR13 ;  /* 0x0000000dff8b7e24 */ /* 0x000fe4000f8e00ff */
[----:B------:R-:W-:Y:S02]  /*6490*/  IMAD.U32 R35, RZ, RZ, UR11 ;  /* 0x0000000bff237e24 */ /* 0x000fe4000f8e00ff */
[----:B------:R4:W-:Y:S01]  /*64a0*/  REDG.E.ADD.F32.FTZ.RN.STRONG.GPU desc[UR36][R134.64], R16 ;  /* 0x00000010860079a6 */ /* 0x0009e2000c10f3a4 */
[----:B-1----:R-:W-:Y:S01]  /*64b0*/  IMAD.U32 R13, RZ, RZ, UR9 ;  /* 0x00000009ff0d7e24 */ /* 0x002fe2000f8e00ff */
[-C--:B--2---:R-:W-:Y:S02]  /*64c0*/  LEA R140, P0, R7, R222.reuse, 0x2 ;  /* 0x000000de078c7211 */ /* 0x084fe400078010ff */
[-C--:B------:R-:W-:Y:S02]  /*64d0*/  LEA.HI.X.SX32 R7, R11, R223.reuse, 0x2, P2 ;  /* 0x000000df0b077211 */ /* 0x080fe400010f16ff */
[-C--:B------:R-:W-:Y:S01]  /*64e0*/  LEA.HI.X.SX32 R11, R5, R223.reuse, 0x2, P1 ;  /* 0x000000df050b7211 */ /* 0x080fe200008f16ff */
[----:B------:R-:W-:Y:S01]  /*64f0*/  IMAD.U32 R5, RZ, RZ, UR13 ;  /* 0x0000000dff057e24 */ /* 0x000fe2000f8e00ff */
[-C--:B------:R-:W-:Y:S01]  /*6500*/  LEA.HI.X.SX32 R141, R9, R223.reuse, 0x2, P0 ;  /* 0x000000df098d7211 */ /* 0x080fe200000f16ff */
[----:B------:R1:W-:Y:S01]  /*6510*/  REDG.E.ADD.F32.FTZ.RN.STRONG.GPU desc[UR36][R6.64], R17 ;  /* 0x00000011060079a6 */ /* 0x0003e2000c10f3a4 */
[----:B------:R-:W-:Y:S01]  /*6520*/  IMAD.U32 R9, RZ, RZ, UR8 ;  /* 0x00000008ff097e24 */ /* 0x000fe2000f8e00ff */
[-C--:B------:R-:W-:Y:S01]  /*6530*/  LEA R138, P2, R33, R222.reuse, 0x2 ;  /* 0x000000de218a7211 */ /* 0x080fe200078410ff */
[----:B---3--:R-:W-:Y:S01]  /*6540*/  IMAD.U32 R15, RZ, RZ, UR10 ;  /* 0x0000000aff0f7e24 */ /* 0x008fe2000f8e00ff */
[----:B------:R2:W-:Y:S01]  /*6550*/  REDG.E.ADD.F32.FTZ.RN.STRONG.GPU desc[UR36][R10.64], R18 ;  /* 0x000000120a0079a6 */ /* 0x0005e2000c10f3a4 */
[-C--:B------:R-:W-:Y:S01]  /*6560*/  LEA R32, P0, R5, R222.reuse, 0x2 ;  /* 0x000000de05207211 */ /* 0x080fe200078010ff */
[----:B------:R-:W-:Y:S01]  /*6570*/  IMAD.U32 R137, RZ, RZ, UR12 ;  /* 0x0000000cff897e24 */ /* 0x000fe2000f8e00ff */
[-C--:B------:R-:W-:Y:S01]  /*6580*/  LEA R136, P3, R35, R222.reuse, 0x2 ;  /* 0x000000de23887211 */ /* 0x080fe200078610ff */
[----:B------:R3:W-:Y:S01]  /*6590*/  REDG.E.ADD.F32.FTZ.RN.STRONG.GPU desc[UR36][R140.64], R19 ;  /* 0x000000138c0079a6 */ /* 0x0007e2000c10f3a4 */
[-C--:B------:R-:W-:Y:S02]  /*65a0*/  LEA.HI.X.SX32 R33, R139, R223.reuse, 0x2, P0 ;  /* 0x000000df8b217211 */ /* 0x080fe400000f16ff */
[-C--:B------:R-:W-:Y:S01]  /*65b0*/  LEA R142, P0, R9, R222.reuse, 0x2 ;  /* 0x000000de098e7211 */ /* 0x080fe200078010ff */
[----:B------:R-:W-:Y:S01]  /*65c0*/  REDG.E.ADD.F32.FTZ.RN.STRONG.GPU desc[UR36][R222.64+0x100], R20 ;  /* 0x00010014de0079a6 */ /* 0x000fe2000c10f3a4 */
[-C--:B------:R-:W-:Y:S02]  /*65d0*/  LEA.HI.X.SX32 R139, R15, R223.reuse, 0x2, P2 ;  /* 0x000000df0f8b7211 */ /* 0x080fe400010f16ff */
[-C--:B----4-:R-:W-:Y:S01]  /*65e0*/  LEA R134, P4, R137, R222.reuse, 0x2 ;  /* 0x000000de89867211 */ /* 0x090fe200078810ff */
[----:B------:R-:W-:Y:S01]  /*65f0*/  REDG.E.ADD.F32.FTZ.RN.STRONG.GPU desc[UR36][R132.64+0x100], R21 ;  /* 0x00010015840079a6 */ /* 0x000fe2000c10f3a4 */
[----:B------:R-:W-:Y:S03]  /*6600*/  MOV R135, UR12 ;  /* 0x0000000c00877c02 */ /* 0x000fe60008000f00 */
[----:B------:R-:W-:Y:S01]  /*6610*/  REDG.E.ADD.F32.FTZ.RN.STRONG.GPU desc[UR36][R32.64], R22 ;  /* 0x00000016200079a6 */ /* 0x000fe2000c10f3a4 */
[-C--:B------:R-:W-:Y:S03]  /*6620*/  LEA.HI.X.SX32 R135, R135, R223.reuse, 0x2, P4 ;  /* 0x000000df87877211 */ /* 0x080fe600020f16ff */
[----:B------:R-:W-:Y:S01]  /*6630*/  LDSM.16.MT88.4 R32, [R174+0x15800] ;  /* 0x01580000ae20783b */ /* 0x000fe20000004200 */
[----:B-1----:R-:W-:Y:S03]  /*6640*/  IMAD.U32 R7, RZ, RZ, UR8 ;  /* 0x00000008ff077e24 */ /* 0x002fe6000f8e00ff */
[----:B------:R-:W-:Y:S01]  /*6650*/  REDG.E.ADD.F32.FTZ.RN.STRONG.GPU desc[UR36][R134.64], R23 ;  /* 0x00000017860079a6 */ /* 0x000fe2000c10f3a4 */
[----:B------:R-:W-:Y:S02]  /*6660*/  IMAD.U32 R17, RZ, RZ, UR11 ;  /* 0x0000000bff117e24 */ /* 0x000fe4000f8e00ff */
[----:B--2---:R-:W-:Y:S01]  /*6670*/  IMAD.U32 R11, RZ, RZ, UR9 ;  /* 0x00000009ff0b7e24 */ /* 0x004fe2000f8e00ff */
[-C--:B------:R-:W-:Y:S01]  /*6680*/  LEA.HI.X.SX32 R143, R7, R223.reuse, 0x2, P0 ;  /* 0x000000df078f7211 */ /* 0x080fe200000f16ff */
[----:B------:R-:W-:Y:S01]  /*6690*/  LDSM.16.MT88.4 R20, [R0+0x400] ;  /* 0x000400000014783b */ /* 0x000fe20000004200 */
[-C--:B------:R-:W-:Y:S02]  /*66a0*/  LEA.HI.X.SX32 R137, R17, R223.reuse, 0x2, P3 ;  /* 0x000000df11897211 */ /* 0x080fe400018f16ff */
[----:B---3--:R-:W-:Y:S01]  /*66b0*/  LEA R140, P1, R13, R222, 0x2 ;  /* 0x000000de0d8c7211 */ /* 0x008fe200078210ff */
[----:B------:R-:W-:Y:S01]  /*66c0*/  LDSM.16.MT88.4 R4, [R174+0x15000] ;  /* 0x01500000ae04783b */ /* 0x000fe20000004200 */
[----:B------:R-:W-:Y:S02]  /*66d0*/  ISETP.GT.AND P3, PT, R208, RZ, PT ;  /* 0x000000ffd000720c */ /* 0x000fe40003f64270 */
[----:B------:R-:W-:Y:S01]  /*66e0*/  LEA.HI.X.SX32 R141, R11, R223, 0x2, P1 ;  /* 0x000000df0b8d7211 */ /* 0x000fe200008f16ff */
[----:B------:R-:W-:Y:S01]  /*66f0*/  LDSM.16.MT88.4 R12, [R174+0x17000] ;  /* 0x01700000ae0c783b */ /* 0x000fe20000004200 */
[----:B------:R-:W-:Y:S03]  /*6700*/  @P6 IADD3 R198, P1, R198, -0x100, RZ ;  /* 0xffffff00c6c66810 */ /* 0x000fe60007f3e0ff */
[----:B------:R-:W1:Y:S01]  /*6710*/  LDSM.16.MT88.4 R8, [R0] ;  /* 0x000000000008783b */ /* 0x000e620000004200 */
[----:B------:R-:W-:Y:S03]  /*6720*/  @P6 IADD3.X R199, R199, -0x1, RZ, P1, !PT ;  /* 0xffffffffc7c76810 */ /* 0x000fe60000ffe4ff */
[----:B------:R-:W2:Y:S04]  /*6730*/  LDSM.16.MT88.4 R16, [R0+0x1000] ;  /* 0x001000000010783b */ /* 0x000ea80000004200 */
[----:B------:R-:W-:Y:S04]  /*6740*/  REDG.E.ADD.F32.FTZ.RN.STRONG.GPU desc[UR36][R136.64], R24 ;  /* 0x00000018880079a6 */ /* 0x000fe8000c10f3a4 */
[----:B------:R-:W-:Y:S04]  /*6750*/  REDG.E.ADD.F32.FTZ.RN.STRONG.GPU desc[UR36][R138.64], R25 ;  /* 0x000000198a0079a6 */ /* 0x000fe8000c10f3a4 */
[----:B------:R-:W3:Y:S04]  /*6760*/  LDSM.16.MT88.4 R132, [R174+0x17800] ;  /* 0x01780000ae84783b */ /* 0x000ee80000004200 */
[----:B------:R-:W4:Y:S04]  /*6770*/  LDSM.16.MT88.4 R136, [R0+0x1400] ;  /* 0x001400000088783b */ /* 0x000f280000004200 */
[----:B------:R-:W-:Y:S04]  /*6780*/  REDG.E.ADD.F32.FTZ.RN.STRONG.GPU desc[UR36][R140.64], R26 ;  /* 0x0000001a8c0079a6 */ /* 0x000fe8000c10f3a4 */
[----:B------:R-:W-:Y:S04]  /*6790*/  REDG.E.ADD.F32.FTZ.RN.STRONG.GPU desc[UR36][R142.64], R27 ;  /* 0x0000001b8e0079a6 */ /* 0x000fe8000c10f3a4 */
[----:B------:R-:W4:Y:S04]  /*67a0*/  LDSM.16.MT88.4 R24, [R0+0x2400] ;  /* 0x002400000018783b */ /* 0x000f280000004200 */
[----:B------:R-:W-:Y:S01]  /*67b0*/  LDSM.16.MT88.4 R140, [R0+0x1c00] ;  /* 0x001c0000008c783b */ /* 0x000fe20000004200 */
        /* <DEDUP_REMOVED lines=16> */
[----:B------:R-:W2:Y:S01]  /*68c0*/  LDSM.16.MT88.4 R28, [R0+0x2800] ;  /* 0x00280000001c783b */ /* 0x000ea20000004200 */
[-C--:B------:R-:W-:Y:S06]  /*68d0*/  HMMA.16816.F32 R84, R32, R20.reuse, R84 ;  /* 0x000000142054723c */ /* 0x080fec0000001854 */
        /* <DEDUP_REMOVED lines=14> */
[----:B------:R4:W4:Y:S05]  /*69c0*/  LDSM.16.MT88.4 R24, [R0+0x2c00] ;  /* 0x002c00000018783b */ /* 0x00092a0000004200 */
        /* <DEDUP_REMOVED lines=12> */
[-C--:B---3--:R-:W-:Y:S05]  /*6a90*/  HMMA.16816.F32 R84, R20, R132.reuse, R84 ;  /* 0x000000841454723c */ /* 0x088fea0000001854 */
[----:B------:R-:W-:Y:S01]  /*6aa0*/  VIADD R6, R0, 0xffffd000 ;  /* 0xffffd00000067836 */ /* 0x000fe20000000000 */
[C---:B------:R-:W-:Y:S05]  /*6ab0*/  HMMA.16816.F32 R88, R136.reuse, R132, R88 ;  /* 0x000000848858723c */ /* 0x040fea0000001858 */
[----:B------:R-:W-:Y:S01]  /*6ac0*/  LOP3.LUT R4, R208, 0x1, RZ, 0xc0, !PT ;  /* 0x00000001d0047812 */ /* 0x000fe200078ec0ff */
[-C--:B------:R-:W-:Y:S03]  /*6ad0*/  HMMA.16816.F32 R92, R136, R134.reuse, R92 ;  /* 0x00000086885c723c */ /* 0x080fe6000000185c */
[----:B------:R-:W-:Y:S02]  /*6ae0*/  ISETP.NE.U32.AND P0, PT, R4, 0x1, PT ;  /* 0x000000010400780c */ /* 0x000fe40003f05070 */
[----:B------:R-:W-:Y:S01]  /*6af0*/  @P6 IADD3 R5, P2, R220, -0x100, RZ ;  /* 0xffffff00dc056810 */ /* 0x000fe20007f5e0ff */
[C---:B------:R-:W-:Y:S05]  /*6b00*/  HMMA.16816.F32 R96, R20.reuse, R134, R96 ;  /* 0x000000861460723c */ /* 0x040fea0000001860 */
[----:B------:R-:W-:Y:S01]  /*6b10*/  @P6 IADD3.X R4, R221, -0x1, RZ, P2, !PT ;  /* 0xffffffffdd046810 */ /* 0x000fe200017fe4ff */
[-C--:B------:R-:W-:Y:S05]  /*6b20*/  HMMA.16816.F32 R100, R20, R140.reuse, R100 ;  /* 0x0000008c1464723c */ /* 0x080fea0000001864 */
[----:B------:R-:W-:Y:S01]  /*6b30*/  @P0 VIADD R6, R0, 0x3000 ;  /* 0x0000300000060836 */ /* 0x000fe20000000000 */
[C---:B------:R-:W-:Y:S05]  /*6b40*/  HMMA.16816.F32 R104, R136.reuse, R140, R104 ;  /* 0x0000008c8868723c */ /* 0x040fea0000001868 */
[----:B------:R-:W-:Y:S01]  /*6b50*/  VIADD R208, R208, 0xffffffff ;  /* 0xffffffffd0d07836 */ /* 0x000fe20000000000 */
[-C--:B------:R-:W-:Y:S05]  /*6b60*/  HMMA.16816.F32 R108, R136, R142.reuse, R108 ;  /* 0x0000008e886c723c */ /* 0x080fea000000186c */
[----:B----4-:R-:W-:Y:S01]  /*6b70*/  IMAD.MOV.U32 R0, RZ, RZ, R6 ;  /* 0x000000ffff007224 */ /* 0x010fe200078e0006 */
[C---:B------:R-:W-:Y:S05]  /*6b80*/  HMMA.16816.F32 R112, R20.reuse, R142, R112 ;  /* 0x0000008e1470723c */ /* 0x040fea0000001870 */
[----:B------:R-:W-:Y:S01]  /*6b90*/  @P6 IMAD.MOV.U32 R220, RZ, RZ, R5 ;  /* 0x000000ffffdc6224 */ /* 0x000fe200078e0005 */
[-C--:B------:R-:W-:Y:S05]  /*6ba0*/  HMMA.16816.F32 R116, R20, R24.reuse, R116 ;  /* 0x000000181474723c */ /* 0x080fea0000001874 */
[----:B------:R-:W-:Y:S01]  /*6bb0*/  @P6 IMAD.MOV.U32 R221, RZ, RZ, R4 ;  /* 0x000000ffffdd6224 */ /* 0x000fe200078e0004 */
[C---:B------:R-:W-:Y:S06]  /*6bc0*/  HMMA.16816.F32 R120, R136.reuse, R24, R120 ;  /* 0x000000188878723c */ /* 0x040fec0000001878 */
[-C--:B------:R-:W-:Y:S06]  /*6bd0*/  HMMA.16816.F32 R124, R136, R26.reuse, R124 ;  /* 0x0000001a887c723c */ /* 0x080fec000000187c */
[----:B------:R-:W-:Y:S01]  /*6be0*/  HMMA.16816.F32 R128, R20, R26, R128 ;  /* 0x0000001a1480723c */ /* 0x000fe20000001880 */
[----:B------:R-:W-:Y:S11]  /*6bf0*/  @!UPT UIADD3 URZ, URZ, URZ, URZ ;  /* 0x0000003f3f3ff290 */ /* 0x000ff6000fffe03f */
[----:B------:R-:W-:Y:S01]  /*6c00*/  @!UPT UIADD3 URZ, URZ, URZ, URZ ;  /* 0x0000003f3f3ff290 */ /* 0x000fe2000fffe03f */
[----:B------:R-:W-:Y:S11]  /*6c10*/  @P3 BRA `(.L_x_776) ;  /* 0xffffffbc00c43947 */ /* 0x000ff6000383ffff */
[----:B------:R-:W-:Y:S01]  /*6c20*/  BAR.SYNC.DEFER_BLOCKING 0x0 ;  /* 0x0000000000007b1d */ /* 0x000fe20000010000 */
[----:B------:R-:W-:Y:S02]  /*6c30*/  ISETP.NE.AND P0, PT, R212, -0x1, PT ;  /* 0xffffffffd400780c */ /* 0x000fe40003f05270 */
[----:B------:R-:W-:-:S03]  /*6c40*/  SHF.R.S32.HI R11, RZ, 0x1f, R189 ;  /* 0x0000001fff0b7819 */ /* 0x000fc600000114bd */
[----:B------:R-:W-:Y:S01]  /*6c50*/  ULDC UR8, c[0x0][0x390] ;  /* 0x0000e40000087ab9 */ /* 0x000fe20000000800 */
[----:B------:R-:W-:Y:S01]  /*6c60*/  ULDC UR9, c[0x0][0x38c] ;  /* 0x0000e30000097ab9 */ /* 0x000fe20000000800 */
        /* <DEDUP_REMOVED lines=55> */
[----:B------:R-:W-:Y:S01]  /*6fe0*/  STS [R194], R85 ;  /* 0x00000055c2007388 */ /* 0x000fe20000000800 */
[----:B------:R-:W-:Y:S01]  /*6ff0*/  F2FP.F16.F32.PACK_AB R114, R115, R114 ;  /* 0x000000727372723e */ /* 0x000fe200000000ff */
[----:B------:R-:W-:Y:S01]  /*7000*/  FMUL.FTZ R124, R124, UR8 ;  /* 0x000000087c7c7c20 */ /* 0x000fe20008410000 */
[----:B------:R-:W-:Y:S01]  /*7010*/  FMUL.FTZ R125, R125, UR8 ;  /* 0x000000087d7d7c20 */ /* 0x000fe20008410000 */
[----:B------:R-:W-:Y:S01]  /*7020*/  STS [R194+0x200], R87 ;  /* 0x00020057c2007388 */ /* 0x000fe20000000800 */
        /* <DEDUP_REMOVED lines=11> */
[----:B------:R-:W-:Y:S01]  /*70e0*/  STS [R194+0x1000], R89 ;  /* 0x00100059c2007388 */ /* 0x000fe20000000800 */
        /* <DEDUP_REMOVED lines=73> */
[----:B------:R-:W1:Y:S01]  /*7580*/  @P0 LDC.64 R6, c[0x0][0x450] ;  /* 0x00011400ff060b82 */ /* 0x000e620000000a00 */
[----:B------:R-:W-:Y:S01]  /*7590*/  FMUL.FTZ R72, R72, UR9 ;  /* 0x0000000948487c20 */ /* 0x000fe20008410000 */
[----:B------:R-:W-:Y:S01]  /*75a0*/  STS [R197+0x5200], R126 ;  /* 0x0052007ec5007388 */ /* 0x000fe20000000800 */
[----:B------:R-:W-:Y:S01]  /*75b0*/  FMUL.FTZ R73, R73, UR9 ;  /* 0x0000000949497c20 */ /* 0x000fe20008410000 */
[----:B------:R-:W-:Y:S01]  /*75c0*/  FMUL.FTZ R74, R74, UR9 ;  /* 0x000000094a4a7c20 */ /* 0x000fe20008410000 */
[----:B------:R-:W-:Y:S01]  /*75d0*/  FMUL.FTZ R75, R75, UR9 ;  /* 0x000000094b4b7c20 */ /* 0x000fe20008410000 */
[----:B------:R-:W-:Y:S01]  /*75e0*/  F2FP.F16.F32.PACK_AB R64, R65, R64 ;  /* 0x000000404140723e */ /* 0x000fe200000000ff */
[----:B------:R-:W-:Y:S01]  /*75f0*/  STS [R194+0x6000], R37 ;  /* 0x00600025c2007388 */ /* 0x000fe20000000800 */
[----:B------:R-:W-:Y:S01]  /*7600*/  F2FP.F16.F32.PACK_AB R66, R67, R66 ;  /* 0x000000424342723e */ /* 0x000fe200000000ff */
[----:B------:R-:W2:Y:S01]  /*7610*/  @P0 LDC.64 R4, c[0x0][0x458] ;  /* 0x00011600ff040b82 */ /* 0x000ea20000000a00 */
[----:B------:R-:W-:Y:S01]  /*7620*/  F2FP.F16.F32.PACK_AB R57, R57, R56 ;  /* 0x000000383939723e */ /* 0x000fe200000000ff */
[----:B------:R-:W-:Y:S01]  /*7630*/  STS [R194+0x6200], R39 ;  /* 0x00620027c2007388 */ /* 0x000fe20000000800 */
[----:B------:R-:W-:Y:S01]  /*7640*/  F2FP.F16.F32.PACK_AB R59, R59, R58 ;  /* 0x0000003a3b3b723e */ /* 0x000fe200000000ff */
[----:B------:R-:W-:Y:S01]  /*7650*/  FMUL.FTZ R77, R77, UR9 ;  /* 0x000000094d4d7c20 */ /* 0x000fe20008410000 */
[----:B------:R-:W-:Y:S01]  /*7660*/  F2FP.F16.F32.PACK_AB R60, R61, R60 ;  /* 0x0000003c3d3c723e */ /* 0x000fe200000000ff */
[----:B------:R-:W-:Y:S01]  /*7670*/  STS [R197+0x6000], R48 ;  /* 0x00600030c5007388 */ /* 0x000fe20000000800 */
[----:B------:R-:W-:Y:S01]  /*7680*/  F2FP.F16.F32.PACK_AB R62, R63, R62 ;  /* 0x0000003e3f3e723e */ /* 0x000fe200000000ff */
[----:B------:R-:W-:Y:S01]  /*7690*/  FMUL.FTZ R79, R79, UR9 ;  /* 0x000000094f4f7c20 */ /* 0x000fe20008410000 */
[----:B------:R-:W-:Y:S01]  /*76a0*/  F2FP.F16.F32.PACK_AB R69, R69, R68 ;  /* 0x000000444545723e */ /* 0x000fe200000000ff */
[----:B------:R-:W-:Y:S01]  /*76b0*/  STS [R197+0x6200], R50 ;  /* 0x00620032c5007388 */ /* 0x000fe20000000800 */
[----:B------:R-:W-:-:S02]  /*76c0*/  F2FP.F16.F32.PACK_AB R71, R71, R70 ;  /* 0x000000464747723e */ /* 0x000fc400000000ff */
[----:B------:R-:W-:Y:S01]  /*76d0*/  F2FP.F16.F32.PACK_AB R80, R81, R80 ;  /* 0x000000505150723e */ /* 0x000fe200000000ff */
[----:B------:R-:W-:Y:S01]  /*76e0*/  STS [R194+0x7000], R41 ;  /* 0x00700029c2007388 */ /* 0x000fe20000000800 */
[----:B------:R-:W-:Y:S02]  /*76f0*/  F2FP.F16.F32.PACK_AB R82, R83, R82 ;  /* 0x000000525352723e */ /* 0x000fe400000000ff */
[----:B------:R-:W-:Y:S01]  /*7700*/  F2FP.F16.F32.PACK_AB R73, R73, R72 ;  /* 0x000000484949723e */ /* 0x000fe200000000ff */
[----:B------:R3:W-:Y:S01]  /*7710*/  STS [R194+0x7200], R43 ;  /* 0x0072002bc2007388 */ /* 0x0007e20000000800 */
[----:B------:R-:W-:Y:S02]  /*7720*/  F2FP.F16.F32.PACK_AB R75, R75, R74 ;  /* 0x0000004a4b4b723e */ /* 0x000fe400000000ff */
[CC--:B------:R-:W-:Y:S01]  /*7730*/  @P0 IADD3 R0, R207.reuse, R212.reuse, RZ ;  /* 0x000000d4cf000210 */ /* 0x0c0fe20007ffe0ff */
[----:B------:R4:W-:Y:S01]  /*7740*/  STS [R197+0x7000], R44 ;  /* 0x0070002cc5007388 */ /* 0x0009e20000000800 */
[----:B------:R-:W-:-:S03]  /*7750*/  @P0 IADD3 R8, R207, R212, RZ ;  /* 0x000000d4cf080210 */ /* 0x000fc60007ffe0ff */
[----:B------:R4:W-:Y:S01]  /*7760*/  STS [R197+0x7200], R46 ;  /* 0x0072002ec5007388 */ /* 0x0009e20000000800 */
[----:B-1----:R-:W-:-:S03]  /*7770*/  @P0 IMAD R40, R0, R7, RZ ;  /* 0x0000000700280224 */ /* 0x002fc600078e02ff */
[----:B------:R1:W-:Y:S04]  /*7780*/  STS [R194+0x8000], R53 ;  /* 0x00800035c2007388 */ /* 0x0003e80000000800 */
[----:B------:R1:W-:Y:S04]  /*7790*/  STS [R194+0x8200], R55 ;  /* 0x00820037c2007388 */ /* 0x0003e80000000800 */
[----:B------:R1:W-:Y:S04]  /*77a0*/  STS [R197+0x8000], R64 ;  /* 0x00800040c5007388 */ /* 0x0003e80000000800 */
[----:B------:R1:W-:Y:S01]  /*77b0*/  STS [R197+0x8200], R66 ;  /* 0x00820042c5007388 */ /* 0x0003e20000000800 */
[----:B---3--:R-:W-:-:S03]  /*77c0*/  @P0 IMAD.WIDE.U32 R42, R0, R6, RZ ;  /* 0x00000006002a0225 */ /* 0x008fc600078e00ff */
[----:B------:R1:W-:Y:S01]  /*77d0*/  STS [R194+0x9000], R57 ;  /* 0x00900039c2007388 */ /* 0x0003e20000000800 */
[----:B--2---:R-:W-:Y:S02]  /*77e0*/  @P0 IMAD R0, R8, R5, RZ ;  /* 0x0000000508000224 */ /* 0x004fe400078e02ff */
[----:B----4-:R-:W-:Y:S01]  /*77f0*/  FMUL.FTZ R44, R78, UR9 ;  /* 0x000000094e2c7c20 */ /* 0x010fe20008410000 */
[----:B------:R-:W-:Y:S01]  /*7800*/  @P0 IMAD.WIDE.U32 R8, R8, R4, RZ ;  /* 0x0000000408080225 */ /* 0x000fe200078e00ff */
[----:B------:R1:W-:Y:S03]  /*7810*/  STS [R194+0x9200], R59 ;  /* 0x0092003bc2007388 */ /* 0x0003e60000000800 */
[----:B------:R-:W-:Y:S01]  /*7820*/  FMUL.FTZ R46, R76, UR9 ;  /* 0x000000094c2e7c20 */ /* 0x000fe20008410000 */
[----:B------:R-:W-:Y:S01]  /*7830*/  @P0 IADD3 R40, R43, R40, RZ ;  /* 0x000000282b280210 */ /* 0x000fe20007ffe0ff */
[----:B------:R1:W-:Y:S01]  /*7840*/  STS [R197+0x9000], R60 ;  /* 0x0090003cc5007388 */ /* 0x0003e20000000800 */
[----:B------:R-:W-:-:S02]  /*7850*/  F2FP.F16.F32.PACK_AB R44, R79, R44 ;  /* 0x0000002c4f2c723e */ /* 0x000fc400000000ff */
[----:B------:R-:W-:Y:S01]  /*7860*/  F2FP.F16.F32.PACK_AB R46, R77, R46 ;  /* 0x0000002e4d2e723e */ /* 0x000fe200000000ff */
[----:B------:R1:W-:Y:S01]  /*7870*/  STS [R197+0x9200], R62 ;  /* 0x0092003ec5007388 */ /* 0x0003e20000000800 */
[----:B------:R-:W-:Y:S02]  /*7880*/  @P0 IADD3 R0, R9, R0, RZ ;  /* 0x0000000009000210 */ /* 0x000fe40007ffe0ff */
[----:B------:R-:W-:Y:S01]  /*7890*/  @P0 MOV R2, R8 ;  /* 0x0000000800020202 */ /* 0x000fe20000000f00 */
[----:B------:R1:W-:Y:S04]  /*78a0*/  STS [R194+0xa000], R69 ;  /* 0x00a00045c2007388 */ /* 0x0003e80000000800 */
[----:B------:R1:W-:Y:S04]  /*78b0*/  STS [R194+0xa200], R71 ;  /* 0x00a20047c2007388 */ /* 0x0003e80000000800 */
[----:B------:R1:W-:Y:S04]  /*78c0*/  STS [R197+0xa000], R80 ;  /* 0x00a00050c5007388 */ /* 0x0003e80000000800 */
[----:B------:R1:W-:Y:S04]  /*78d0*/  STS [R197+0xa200], R82 ;  /* 0x00a20052c5007388 */ /* 0x0003e80000000800 */
[----:B------:R1:W-:Y:S04]  /*78e0*/  STS [R194+0xb000], R73 ;  /* 0x00b00049c2007388 */ /* 0x0003e80000000800 */
[----:B------:R1:W-:Y:S01]  /*78f0*/  STS [R194+0xb200], R75 ;  /* 0x00b2004bc2007388 */ /* 0x0003e20000000800 */
[----:B------:R-:W-:Y:S05]  /*7900*/  @P0 BRA `(.L_x_777) ;  /* 0x00000000002c0947 */ /* 0x000fea0003800000 */
[----:B------:R-:W2:Y:S01]  /*7910*/  LDC.64 R6, c[0x0][0x450] ;  /* 0x00011400ff067b82 */ /* 0x000ea20000000a00 */
[----:B------:R-:W-:-:S07]  /*7920*/  SHF.R.S32.HI R13, RZ, 0x1f, R207 ;  /* 0x0000001fff0d7819 */ /* 0x000fce00000114cf */
[----:B------:R-:W3:Y:S01]  /*7930*/  LDC.64 R8, c[0x0][0x438] ;  /* 0x00010e00ff087b82 */ /* 0x000ee20000000a00 */
[-C--:B--2---:R-:W-:Y:S02]  /*7940*/  IMAD R12, R13, R6.reuse, RZ ;  /* 0x000000060d0c7224 */ /* 0x084fe400078e02ff */
[----:B------:R-:W-:-:S04]  /*7950*/  IMAD.WIDE.U32 R14, R207, R6, RZ ;  /* 0x00000006cf0e7225 */ /* 0x000fc800078e00ff */
[----:B------:R-:W-:Y:S02]  /*7960*/  IMAD R12, R207, R7, R12 ;  /* 0x00000007cf0c7224 */ /* 0x000fe400078e020c */
[----:B---3--:R-:W-:-:S03]  /*7970*/  IMAD R10, R11, R8, RZ ;  /* 0x000000080b0a7224 */ /* 0x008fc600078e02ff */
[----:B------:R-:W-:Y:S01]  /*7980*/  IADD3 R15, R15, R12, RZ ;  /* 0x0000000c0f0f7210 */ /* 0x000fe20007ffe0ff */
[C---:B------:R-:W-:Y:S02]  /*7990*/  IMAD R9, R189.reuse, R9, R10 ;  /* 0x00000009bd097224 */ /* 0x040fe400078e020a */
[----:B------:R-:W-:-:S05]  /*79a0*/  IMAD.WIDE.U32 R42, R189, R8, R14 ;  /* 0x00000008bd2a7225 */ /* 0x000fca00078e000e */
[----:B------:R-:W-:Y:S02]  /*79b0*/  IADD3 R40, R43, R9, RZ ;  /* 0x000000092b287210 */ /* 0x000fe40007ffe0ff */
.L_x_777:
        /* <DEDUP_REMOVED lines=12> */
[----:B------:R-:W-:-:S07]  /*7a80*/  MOV R2, R8 ;  /* 0x0000000800027202 */ /* 0x000fce0000000f00 */
.L_x_778:
[----:B------:R-:W-:Y:S01]  /*7a90*/  STS [R197+0xb000], R46 ;  /* 0x00b0002ec5007388 */ /* 0x000fe20000000800 */
[C---:B------:R-:W-:Y:S01]  /*7aa0*/  IMAD.SHL.U32 R54, R191.reuse, 0x80, RZ ;  /* 0x00000080bf367824 */ /* 0x040fe200078e00ff */
[--C-:B-1----:R-:W-:Y:S01]  /*7ab0*/  SHF.R.S32.HI R59, RZ, 0x1f, R186.reuse ;  /* 0x0000001fff3b7819 */ /* 0x102fe200000114ba */
[----:B------:R-:W-:Y:S01]  /*7ac0*/  IMAD.MOV.U32 R58, RZ, RZ, R186 ;  /* 0x000000ffff3a7224 */ /* 0x000fe200078e00ba */
[----:B------:R1:W-:Y:S01]  /*7ad0*/  STS [R197+0xb200], R44 ;  /* 0x00b2002cc5007388 */ /* 0x0003e20000000800 */
[----:B------:R-:W-:Y:S01]  /*7ae0*/  IMAD R210, R191, -0x80, R210 ;  /* 0xffffff80bfd27824 */ /* 0x000fe200078e02d2 */
[----:B------:R-:W-:Y:S01]  /*7af0*/  SHF.R.S32.HI R53, RZ, 0x1f, R54 ;  /* 0x0000001fff357819 */ /* 0x000fe20000011436 */
[----:B------:R-:W-:Y:S01]  /*7b00*/  ULDC.64 UR8, c[0x0][0x468] ;  /* 0x00011a0000087ab9 */ /* 0x000fe20000000a00 */
[----:B------:R-:W-:Y:S01]  /*7b10*/  BAR.SYNC.DEFER_BLOCKING 0x0 ;  /* 0x0000000000007b1d */ /* 0x000fe20000010000 */
[----:B------:R-:W-:Y:S02]  /*7b20*/  SHF.R.S32.HI R52, RZ, 0x1f, R188 ;  /* 0x0000001fff347819 */ /* 0x000fe400000114bc */
[----:B------:R-:W-:Y:S01]  /*7b30*/  IMAD R41, R53, R6, RZ ;  /* 0x0000000635297224 */ /* 0x000fe200078e02ff */
[----:B------:R-:W-:-:S02]  /*7b40*/  ISETP.GE.AND P2, PT, R185, R210, PT ;  /* 0x000000d2b900720c */ /* 0x000fc40003f46270 */
[----:B------:R-:W-:Y:S01]  /*7b50*/  BSSY B0, `(.L_x_779) ;  /* 0x0000024000007945 */ /* 0x000fe20003800000 */
[C---:B------:R-:W-:Y:S01]  /*7b60*/  IMAD R41, R54.reuse, R7, R41 ;  /* 0x0000000736297224 */ /* 0x040fe200078e0229 */
[----:B------:R-:W-:Y:S01]  /*7b70*/  SHF.R.S32.HI R55, RZ, 0x1f, R185 ;  /* 0x0000001fff377819 */ /* 0x000fe200000114b9 */
[----:B-1----:R-:W-:Y:S01]  /*7b80*/  IMAD.WIDE.U32 R44, R54, R6, R58 ;  /* 0x00000006362c7225 */ /* 0x002fe200078e003a */
[----:B------:R1:W2:Y:S02]  /*7b90*/  LDS.128 R36, [R161+0xa000] ;  /* 0x00a00000a1247984 */ /* 0x0002a40000000c00 */
[----:B------:R-:W-:Y:S02]  /*7ba0*/  IADD3 R60, P0, R42, R44, RZ ;  /* 0x0000002c2a3c7210 */ /* 0x000fe40007f1e0ff */
[----:B------:R1:W3:Y:S01]  /*7bb0*/  LDS.128 R32, [R161+0xc000] ;  /* 0x00c00000a1207984 */ /* 0x0002e20000000c00 */
[----:B------:R-:W-:Y:S02]  /*7bc0*/  IADD3 R42, R185, 0x40, RZ ;  /* 0x00000040b92a7810 */ /* 0x000fe40007ffe0ff */
[----:B------:R-:W-:Y:S01]  /*7bd0*/  IADD3.X R61, R40, R45, R41, P0, !PT ;  /* 0x0000002d283d7210 */ /* 0x000fe200007fe429 */
[----:B------:R1:W4:Y:S01]  /*7be0*/  LDS.128 R28, [R161+0xf000] ;  /* 0x00f00000a11c7984 */ /* 0x0003220000000c00 */
[----:B------:R-:W-:Y:S01]  /*7bf0*/  IMAD R41, R52, UR8, RZ ;  /* 0x0000000834297c24 */ /* 0x000fe2000f8e02ff */
[----:B------:R-:W-:-:S02]  /*7c00*/  ISETP.GE.AND P1, PT, R42, R210, PT ;  /* 0x000000d22a00720c */ /* 0x000fc40003f26270 */
[----:B------:R1:W1:Y:S01]  /*7c10*/  LDS.128 R24, [R161+0x10000] ;  /* 0x01000000a1187984 */ /* 0x0002620000000c00 */
[C---:B------:R-:W-:Y:S02]  /*7c20*/  IMAD R41, R188.reuse, UR9, R41 ;  /* 0x00000009bc297c24 */ /* 0x040fe4000f8e0229 */
[----:B------:R-:W-:Y:S01]  /*7c30*/  IMAD.WIDE.U32 R60, R188, UR8, R60 ;  /* 0x00000008bc3c7c25 */ /* 0x000fe2000f8e003c */
[----:B------:R1:W1:Y:S04]  /*7c40*/  LDS.128 R20, [R161+0x11000] ;  /* 0x01100000a1147984 */ /* 0x0002680000000c00 */
[----:B------:R1:W1:Y:S01]  /*7c50*/  LDS.128 R16, [R161+0x12000] ;  /* 0x01200000a1107984 */ /* 0x0002620000000c00 */
[----:B------:R-:W-:-:S03]  /*7c60*/  IADD3 R57, R61, R41, RZ ;  /* 0x000000293d397210 */ /* 0x000fc60007ffe0ff */
[----:B------:R1:W1:Y:S04]  /*7c70*/  LDS.128 R12, [R161+0x13000] ;  /* 0x01300000a10c7984 */ /* 0x0002680000000c00 */
[----:B------:R1:W1:Y:S01]  /*7c80*/  LDS.128 R8, [R161+0x14000] ;  /* 0x01400000a1087984 */ /* 0x0002620000000c00 */
[----:B------:R-:W-:Y:S05]  /*7c90*/  @P2 BRA `(.L_x_780) ;  /* 0x00000000003c2947 */ /* 0x000fea0003800000 */
[----:B------:R-:W2:Y:S01]  /*7ca0*/  LDS.128 R44, [R161+0xb000] ;  /* 0x00b00000a12c7984 */ /* 0x000ea20000000c00 */
[----:B------:R-:W-:Y:S01]  /*7cb0*/  MOV R62, R60 ;  /* 0x0000003c003e7202 */ /* 0x000fe20000000f00 */
[-C--:B------:R-:W-:Y:S01]  /*7cc0*/  IMAD R56, R55, R6.reuse, RZ ;  /* 0x0000000637387224 */ /* 0x080fe200078e02ff */
[----:B------:R-:W-:Y:S01]  /*7cd0*/  MOV R63, R57 ;  /* 0x00000039003f7202 */ /* 0x000fe20000000f00 */
[----:B------:R-:W3:Y:S01]  /*7ce0*/  LDS.128 R40, [R161+0x9000] ;  /* 0x00900000a1287984 */ /* 0x000ee20000000c00 */
[----:B------:R-:W-:Y:S01]  /*7cf0*/  ULDC.64 UR8, c[0x0][0x3f0] ;  /* 0x0000fc0000087ab9 */ /* 0x000fe20000000a00 */
[C---:B------:R-:W-:Y:S02]  /*7d00*/  IMAD R56, R185.reuse, R7, R56 ;  /* 0x00000007b9387224 */ /* 0x040fe400078e0238 */
[----:B------:R-:W4:Y:S01]  /*7d10*/  LDS.128 R48, [R161+0xd000] ;  /* 0x00d00000a1307984 */ /* 0x000f220000000c00 */
[----:B------:R-:W-:-:S05]  /*7d20*/  IMAD.WIDE.U32 R62, R185, R6, R62 ;  /* 0x00000006b93e7225 */ /* 0x000fca00078e003e */
[----:B------:R-:W-:Y:S02]  /*7d30*/  IADD3 R56, R63, R56, RZ ;  /* 0x000000383f387210 */ /* 0x000fe40007ffe0ff */
[----:B------:R-:W-:-:S04]  /*7d40*/  LEA R64, P0, R62, UR8, 0x1 ;  /* 0x000000083e407c11 */ /* 0x000fc8000f8008ff */
[----:B------:R-:W-:-:S05]  /*7d50*/  LEA.HI.X R65, R62, UR9, R56, 0x1, P0 ;  /* 0x000000093e417c11 */ /* 0x000fca00080f0c38 */
[----:B--2---:R2:W-:Y:S04]  /*7d60*/  STG.E.128 desc[UR36][R64.64+0x40], R44 ;  /* 0x0000402c40007986 */ /* 0x0045e8000c101d24 */
[----:B---3--:R2:W-:Y:S04]  /*7d70*/  STG.E.128 desc[UR36][R64.64], R40 ;  /* 0x0000002840007986 */ /* 0x0085e8000c101d24 */
[----:B----4-:R2:W-:Y:S02]  /*7d80*/  STG.E.128 desc[UR36][R64.64+0x80], R48 ;  /* 0x0000803040007986 */ /* 0x0105e4000c101d24 */
.L_x_780:
[----:B------:R-:W-:Y:S05]  /*7d90*/  BSYNC B0 ;  /* 0x0000000000007941 */ /* 0x000fea0003800000 */
.L_x_779:
[----:B--2---:R2:W1:Y:S01]  /*7da0*/  LDS.128 R40, [R161+0xe000] ;  /* 0x00e00000a1287984 */ /* 0x0044620000000c00 */
[----:B------:R-:W-:Y:S04]  /*7db0*/  BSSY B0, `(.L_x_781) ;  /* 0x000000f000007945 */ /* 0x000fe80003800000 */
[----:B------:R-:W-:Y:S05]  /*7dc0*/  @P1 BRA `(.L_x_782) ;  /* 0x0000000000341947 */ /* 0x000fea0003800000 */
[----:B------:R-:W-:Y:S01]  /*7dd0*/  IADD3 R44, P0, R185, 0x40, RZ ;  /* 0x00000040b92c7810 */ /* 0x000fe20007f1e0ff */
[----:B------:R-:W-:Y:S01]  /*7de0*/  ULDC.64 UR8, c[0x0][0x3f0] ;  /* 0x0000fc0000087ab9 */ /* 0x000fe20000000a00 */
[----:B------:R-:W-:Y:S02]  /*7df0*/  MOV R56, R60 ;  /* 0x0000003c00387202 */ /* 0x000fe40000000f00 */
[----:B------:R-:W-:-:S03]  /*7e00*/  IADD3.X R45, RZ, R55, RZ, P0, !PT ;  /* 0x00000037ff2d7210 */ /* 0x000fc600007fe4ff */
[----:B------:R-:W-:-:S04]  /*7e10*/  IMAD.WIDE.U32 R46, R44, R6, R56 ;  /* 0x000000062c2e7225 */ /* 0x000fc800078e0038 */
[----:B------:R-:W-:Y:S01]  /*7e20*/  IMAD R45, R45, R6, RZ ;  /* 0x000000062d2d7224 */ /* 0x000fe200078e02ff */
[----:B------:R-:W-:-:S03]  /*7e30*/  LEA R6, P0, R46, UR8, 0x1 ;  /* 0x000000082e067c11 */ /* 0x000fc6000f8008ff */
[----:B------:R-:W-:-:S05]  /*7e40*/  IMAD R45, R44, R7, R45 ;  /* 0x000000072c2d7224 */ /* 0x000fca00078e022d */
[----:B------:R-:W-:-:S04]  /*7e50*/  IADD3 R45, R47, R45, RZ ;  /* 0x0000002d2f2d7210 */ /* 0x000fc80007ffe0ff */
[----:B------:R-:W-:-:S05]  /*7e60*/  LEA.HI.X R7, R46, UR9, R45, 0x1, P0 ;  /* 0x000000092e077c11 */ /* 0x000fca00080f0c2d */
[----:B------:R2:W-:Y:S04]  /*7e70*/  STG.E.128 desc[UR36][R6.64], R36 ;  /* 0x0000002406007986 */ /* 0x0005e8000c101d24 */
[----:B---3--:R2:W-:Y:S04]  /*7e80*/  STG.E.128 desc[UR36][R6.64+0x40], R32 ;  /* 0x0000402006007986 */ /* 0x0085e8000c101d24 */
[----:B-1----:R2:W-:Y:S02]  /*7e90*/  STG.E.128 desc[UR36][R6.64+0x80], R40 ;  /* 0x0000802806007986 */ /* 0x0025e4000c101d24 */
.L_x_782:
[----:B------:R-:W-:Y:S05]  /*7ea0*/  BSYNC B0 ;  /* 0x0000000000007941 */ /* 0x000fea0003800000 */
.L_x_781:
[-C--:B------:R-:W-:Y:S01]  /*7eb0*/  IMAD.WIDE.U32 R58, R54, R4.reuse, R58 ;  /* 0x00000004363a7225 */ /* 0x080fe200078e003a */
[----:B------:R-:W-:Y:S01]  /*7ec0*/  ULDC.64 UR8, c[0x0][0x470] ;  /* 0x00011c0000087ab9 */ /* 0x000fe20000000a00 */
[----:B------:R-:W-:Y:S02]  /*7ed0*/  BSSY B0, `(.L_x_783) ;  /* 0x0000015000007945 */ /* 0x000fe40003800000 */
[----:B------:R-:W-:Y:S01]  /*7ee0*/  IMAD R53, R53, R4, RZ ;  /* 0x0000000435357224 */ /* 0x000fe200078e02ff */
[----:B--23--:R-:W-:Y:S01]  /*7ef0*/  IADD3 R32, P0, R2, R58, RZ ;  /* 0x0000003a02207210 */ /* 0x00cfe20007f1e0ff */
[----:B------:R-:W-:Y:S02]  /*7f00*/  IMAD R7, R52, UR8, RZ ;  /* 0x0000000834077c24 */ /* 0x000fe4000f8e02ff */
[----:B------:R-:W-:Y:S02]  /*7f10*/  IMAD R53, R54, R5, R53 ;  /* 0x0000000536357224 */ /* 0x000fe400078e0235 */
[----:B------:R-:W-:-:S03]  /*7f20*/  IMAD R7, R188, UR9, R7 ;  /* 0x00000009bc077c24 */ /* 0x000fc6000f8e0207 */
[----:B------:R-:W-:-:S03]  /*7f30*/  IADD3.X R33, R0, R59, R53, P0, !PT ;  /* 0x0000003b00217210 */ /* 0x000fc600007fe435 */
[----:B------:R-:W-:-:S05]  /*7f40*/  IMAD.WIDE.U32 R32, R188, UR8, R32 ;  /* 0x00000008bc207c25 */ /* 0x000fca000f8e0020 */
[----:B------:R-:W-:Y:S01]  /*7f50*/  IADD3 R7, R33, R7, RZ ;  /* 0x0000000721077210 */ /* 0x000fe20007ffe0ff */
[----:B------:R-:W-:Y:S06]  /*7f60*/  @P2 BRA `(.L_x_784) ;  /* 0x00000000002c2947 */ /* 0x000fec0003800000 */
[----:B------:R-:W-:Y:S01]  /*7f70*/  MOV R6, R32 ;  /* 0x0000002000067202 */ /* 0x000fe20000000f00 */
[----:B------:R-:W-:Y:S01]  /*7f80*/  IMAD R0, R55, R4, RZ ;  /* 0x0000000437007224 */ /* 0x000fe200078e02ff */
[----:B------:R-:W-:-:S03]  /*7f90*/  ULDC.64 UR8, c[0x0][0x3f8] ;  /* 0x0000fe0000087ab9 */ /* 0x000fc60000000a00 */
[----:B------:R-:W-:-:S04]  /*7fa0*/  IMAD.WIDE.U32 R34, R185, R4, R6 ;  /* 0x00000004b9227225 */ /* 0x000fc800078e0006 */
[----:B------:R-:W-:Y:S01]  /*7fb0*/  IMAD R0, R185, R5, R0 ;  /* 0x00000005b9007224 */ /* 0x000fe200078e0200 */
[----:B------:R-:W-:-:S04]  /*7fc0*/  LEA R36, P0, R34, UR8, 0x1 ;  /* 0x0000000822247c11 */ /* 0x000fc8000f8008ff */
[----:B------:R-:W-:-:S04]  /*7fd0*/  IADD3 R0, R35, R0, RZ ;  /* 0x0000000023007210 */ /* 0x000fc80007ffe0ff */
[----:B------:R-:W-:-:S05]  /*7fe0*/  LEA.HI.X R37, R34, UR9, R0, 0x1, P0 ;  /* 0x0000000922257c11 */ /* 0x000fca00080f0c00 */
[----:B----4-:R2:W-:Y:S04]  /*7ff0*/  STG.E.128 desc[UR36][R36.64], R28 ;  /* 0x0000001c24007986 */ /* 0x0105e8000c101d24 */
[----:B-1----:R2:W-:Y:S04]  /*8000*/  STG.E.128 desc[UR36][R36.64+0x40], R20 ;  /* 0x0000401424007986 */ /* 0x0025e8000c101d24 */
[----:B------:R2:W-:Y:S02]  /*8010*/  STG.E.128 desc[UR36][R36.64+0x80], R12 ;  /* 0x0000800c24007986 */ /* 0x0005e4000c101d24 */
.L_x_784:
[----:B------:R-:W-:Y:S05]  /*8020*/  BSYNC B0 ;  /* 0x0000000000007941 */ /* 0x000fea0003800000 */
.L_x_783:
        /* <DEDUP_REMOVED lines=11> */
[----:B-1----:R1:W-:Y:S04]  /*80e0*/  STG.E.128 desc[UR36][R4.64], R24 ;  /* 0x0000001804007986 */ /* 0x0023e8000c101d24 */
[----:B------:R1:W-:Y:S04]  /*80f0*/  STG.E.128 desc[UR36][R4.64+0x40], R16 ;  /* 0x0000401004007986 */ /* 0x0003e8000c101d24 */
[----:B------:R1:W-:Y:S01]  /*8100*/  STG.E.128 desc[UR36][R4.64+0x80], R8 ;  /* 0x0000800804007986 */ /* 0x0003e2000c101d24 */
[----:B------:R-:W-:Y:S05]  /*8110*/  BRA `(.L_x_785) ;  /* 0x0000000400f87947 */ /* 0x000fea0003800000 */
.L_x_773:
[----:B------:R-:W-:Y:S01]  /*8120*/  ISETP.NE.AND P0, PT, R212, -0x1, PT ;  /* 0xffffffffd400780c */ /* 0x000fe20003f05270 */
[----:B------:R-:W-:-:S05]  /*8130*/  IMAD.SHL.U32 R13, R191, 0x80, RZ ;  /* 0x00000080bf0d7824 */ /* 0x000fca00078e00ff */
[----:B------:R-:W-:-:S07]  /*8140*/  SHF.R.S32.HI R11, RZ, 0x1f, R13 ;  /* 0x0000001fff0b7819 */ /* 0x000fce000001140d */
[----:B------:R-:W1:Y:S01]  /*8150*/  @P0 LDC.64 R6, c[0x0][0x450] ;  /* 0x00011400ff060b82 */ /* 0x000e620000000a00 */
[CC--:B------:R-:W-:Y:S02]  /*8160*/  @P0 IADD3 R14, R207.reuse, R212.reuse, RZ ;  /* 0x000000d4cf0e0210 */ /* 0x0c0fe40007ffe0ff */
[----:B------:R-:W-:-:S05]  /*8170*/  @P0 IADD3 R8, R207, R212, RZ ;  /* 0x000000d4cf080210 */ /* 0x000fca0007ffe0ff */
[----:B------:R-:W2:Y:S01]  /*8180*/  @P0 LDC.64 R4, c[0x0][0x458] ;  /* 0x00011600ff040b82 */ /* 0x000ea20000000a00 */
[C---:B-1----:R-:W-:Y:S02]  /*8190*/  @P0 IMAD R0, R14.reuse, R7, RZ ;  /* 0x000000070e000224 */ /* 0x042fe400078e02ff */
[----:B------:R-:W-:-:S04]  /*81a0*/  @P0 IMAD.WIDE.U32 R14, R14, R6, RZ ;  /* 0x000000060e0e0225 */ /* 0x000fc800078e00ff */
[----:B------:R-:W-:Y:S01]  /*81b0*/  @P0 IMAD.MOV.U32 R2, RZ, RZ, R14 ;  /* 0x000000ffff020224 */ /* 0x000fe200078e000e */
[----:B------:R-:W-:Y:S01]  /*81c0*/  @P0 IADD3 R0, R15, R0, RZ ;  /* 0x000000000f000210 */ /* 0x000fe20007ffe0ff */
[C---:B--2---:R-:W-:Y:S01]  /*81d0*/  @P0 IMAD R10, R8.reuse, R5, RZ ;  /* 0x00000005080a0224 */ /* 0x044fe200078e02ff */
[----:B------:R-:W-:Y:S01]  /*81e0*/  SHF.R.S32.HI R15, RZ, 0x1f, R189 ;  /* 0x0000001fff0f7819 */ /* 0x000fe200000114bd */
[----:B------:R-:W-:-:S04]  /*81f0*/  @P0 IMAD.WIDE.U32 R8, R8, R4, RZ ;  /* 0x0000000408080225 */ /* 0x000fc800078e00ff */
[----:B------:R-:W-:Y:S01]  /*8200*/  @P0 IMAD.MOV.U32 R12, RZ, RZ, R8 ;  /* 0x000000ffff0c0224 */ /* 0x000fe200078e0008 */
[----:B------:R-:W-:Y:S01]  /*8210*/  @P0 IADD3 R10, R9, R10, RZ ;  /* 0x0000000a090a0210 */ /* 0x000fe20007ffe0ff */
[----:B------:R-:W-:Y:S06]  /*8220*/  @P0 BRA `(.L_x_786) ;  /* 0x0000000000300947 */ /* 0x000fec0003800000 */
[----:B------:R-:W1:Y:S01]  /*8230*/  LDC.64 R6, c[0x0][0x450] ;  /* 0x00011400ff067b82 */ /* 0x000e620000000a00 */
[----:B------:R-:W-:-:S07]  /*8240*/  SHF.R.S32.HI R17, RZ, 0x1f, R207 ;  /* 0x0000001fff117819 */ /* 0x000fce00000114cf */
[----:B------:R-:W2:Y:S01]  /*8250*/  LDC.64 R8, c[0x0][0x438] ;  /* 0x00010e00ff087b82 */ /* 0x000ea20000000a00 */
[-C--:B-1----:R-:W-:Y:S02]  /*8260*/  IMAD R2, R17, R6.reuse, RZ ;  /* 0x0000000611027224 */ /* 0x082fe400078e02ff */
[----:B------:R-:W-:-:S04]  /*8270*/  IMAD.WIDE.U32 R16, R207, R6, RZ ;  /* 0x00000006cf107225 */ /* 0x000fc800078e00ff */
[----:B------:R-:W-:Y:S02]  /*8280*/  IMAD R2, R207, R7, R2 ;  /* 0x00000007cf027224 */ /* 0x000fe400078e0202 */
[----:B--2---:R-:W-:-:S03]  /*8290*/  IMAD R0, R15, R8, RZ ;  /* 0x000000080f007224 */ /* 0x004fc600078e02ff */
[----:B------:R-:W-:Y:S01]  /*82a0*/  IADD3 R17, R17, R2, RZ ;  /* 0x0000000211117210 */ /* 0x000fe20007ffe0ff */
[C---:B------:R-:W-:Y:S02]  /*82b0*/  IMAD R0, R189.reuse, R9, R0 ;  /* 0x00000009bd007224 */ /* 0x040fe400078e0200 */
[----:B------:R-:W-:-:S05]  /*82c0*/  IMAD.WIDE.U32 R8, R189, R8, R16 ;  /* 0x00000008bd087225 */ /* 0x000fca00078e0010 */
[----:B------:R-:W-:Y:S02]  /*82d0*/  IADD3 R0, R9, R0, RZ ;  /* 0x0000000009007210 */ /* 0x000fe40007ffe0ff */
[----:B------:R-:W-:Y:S02]  /*82e0*/  MOV R2, R8 ;  /* 0x0000000800027202 */ /* 0x000fe40000000f00 */
.L_x_786:
[----:B------:R-:W-:Y:S05]  /*82f0*/  @P0 BRA `(.L_x_787) ;  /* 0x0000000000300947 */ /* 0x000fea0003800000 */
        /* <DEDUP_REMOVED lines=11> */
[----:B------:R-:W-:-:S07]  /*83b0*/  MOV R12, R16 ;  /* 0x00000010000c7202 */ /* 0x000fce0000000f00 */
.L_x_787:
[----:B------:R-:W-:Y:S01]  /*83c0*/  IMAD R210, R191, -0x80, R210 ;  /* 0xffffff80bfd27824 */ /* 0x000fe200078e02d2 */
[----:B------:R-:W-:Y:S01]  /*83d0*/  SHF.R.S32.HI R8, RZ, 0x1f, R188 ;  /* 0x0000001fff087819 */ /* 0x000fe200000114bc */
[-C--:B------:R-:W-:Y:S01]  /*83e0*/  IMAD R14, R11, R6.reuse, RZ ;  /* 0x000000060b0e7224 */ /* 0x080fe200078e02ff */
[----:B------:R-:W-:Y:S01]  /*83f0*/  ULDC.64 UR8, c[0x0][0x468] ;  /* 0x00011a0000087ab9 */ /* 0x000fe20000000a00 */
[----:B------:R-:W-:Y:S01]  /*8400*/  IMAD.WIDE.U32 R16, R13, R6, R186 ;  /* 0x000000060d107225 */ /* 0x000fe200078e00ba */
[----:B------:R-:W-:Y:S01]  /*8410*/  ISETP.GE.AND P2, PT, R185, R210, PT ;  /* 0x000000d2b900720c */ /* 0x000fe20003f46270 */
[----:B------:R-:W-:Y:S02]  /*8420*/  BSSY B0, `(.L_x_788) ;  /* 0x0000017000007945 */ /* 0x000fe40003800000 */
[----:B------:R-:W-:Y:S01]  /*8430*/  IMAD R9, R13, R7, R14 ;  /* 0x000000070d097224 */ /* 0x000fe200078e020e */
[----:B------:R-:W-:Y:S02]  /*8440*/  IADD3 R14, P0, R2, R16, RZ ;  /* 0x00000010020e7210 */ /* 0x000fe40007f1e0ff */
[----:B------:R-:W-:-:S02]  /*8450*/  IADD3 R2, R185, 0x40, RZ ;  /* 0x00000040b9027810 */ /* 0x000fc40007ffe0ff */
[----:B------:R-:W-:Y:S01]  /*8460*/  IADD3.X R15, R0, R17, R9, P0, !PT ;  /* 0x00000011000f7210 */ /* 0x000fe200007fe409 */
[----:B------:R-:W-:Y:S01]  /*8470*/  IMAD R17, R8, UR8, RZ ;  /* 0x0000000808117c24 */ /* 0x000fe2000f8e02ff */
[----:B------:R-:W-:Y:S02]  /*8480*/  ISETP.GE.AND P1, PT, R2, R210, PT ;  /* 0x000000d20200720c */ /* 0x000fe40003f26270 */
[----:B------:R-:W-:Y:S01]  /*8490*/  SHF.R.S32.HI R9, RZ, 0x1f, R185 ;  /* 0x0000001fff097819 */ /* 0x000fe200000114b9 */
[C---:B------:R-:W-:Y:S02]  /*84a0*/  IMAD R17, R188.reuse, UR9, R17 ;  /* 0x00000009bc117c24 */ /* 0x040fe4000f8e0211 */
        /* <DEDUP_REMOVED lines=11> */
[----:B------:R1:W-:Y:S04]  /*8560*/  STG.E.128 desc[UR36][R20.64], RZ ;  /* 0x000000ff14007986 */ /* 0x0003e8000c101d24 */
[----:B------:R1:W-:Y:S04]  /*8570*/  STG.E.128 desc[UR36][R20.64+0x40], RZ ;  /* 0x000040ff14007986 */ /* 0x0003e8000c101d24 */
[----:B------:R1:W-:Y:S02]  /*8580*/  STG.E.128 desc[UR36][R20.64+0x80], RZ ;  /* 0x000080ff14007986 */ /* 0x0003e4000c101d24 */
.L_x_789:
[----:B------:R-:W-:Y:S05]  /*8590*/  BSYNC B0 ;  /* 0x0000000000007941 */ /* 0x000fea0003800000 */
.L_x_788:
        /* <DEDUP_REMOVED lines=12> */
[----:B------:R2:W-:Y:S04]  /*8660*/  STG.E.128 desc[UR36][R6.64], RZ ;  /* 0x000000ff06007986 */ /* 0x0005e8000c101d24 */
[----:B------:R2:W-:Y:S04]  /*8670*/  STG.E.128 desc[UR36][R6.64+0x40], RZ ;  /* 0x000040ff06007986 */ /* 0x0005e8000c101d24 */
[----:B------:R2:W-:Y:S02]  /*8680*/  STG.E.128 desc[UR36][R6.64+0x80], RZ ;  /* 0x000080ff06007986 */ /* 0x0005e4000c101d24 */
.L_x_791:
[----:B------:R-:W-:Y:S05]  /*8690*/  BSYNC B0 ;  /* 0x0000000000007941 */ /* 0x000fea0003800000 */
.L_x_790:
[-C--:B--2---:R-:W-:Y:S01]  /*86a0*/  IMAD.WIDE.U32 R6, R13, R4.reuse, R186 ;  /* 0x000000040d067225 */ /* 0x084fe200078e00ba */
[----:B------:R-:W-:Y:S01]  /*86b0*/  ULDC.64 UR8, c[0x0][0x470] ;  /* 0x00011c0000087ab9 */ /* 0x000fe20000000a00 */
[----:B------:R-:W-:Y:S02]  /*86c0*/  BSSY B0, `(.L_x_792) ;  /* 0x0000015000007945 */ /* 0x000fe40003800000 */
[----:B------:R-:W-:Y:S01]  /*86d0*/  IMAD R0, R11, R4, RZ ;  /* 0x000000040b007224 */ /* 0x000fe200078e02ff */
[----:B------:R-:W-:Y:S01]  /*86e0*/  IADD3 R12, P0, R12, R6, RZ ;  /* 0x000000060c0c7210 */ /* 0x000fe20007f1e0ff */
[----:B------:R-:W-:Y:S02]  /*86f0*/  IMAD R11, R8, UR8, RZ ;  /* 0x00000008080b7c24 */ /* 0x000fe4000f8e02ff */
[----:B------:R-:W-:-:S05]  /*8700*/  IMAD R13, R13, R5, R0 ;  /* 0x000000050d0d7224 */ /* 0x000fca00078e0200 */
[----:B------:R-:W-:Y:S01]  /*8710*/  IADD3.X R13, R10, R7, R13, P0, !PT ;  /* 0x000000070a0d7210 */ /* 0x000fe200007fe40d */
        /* <DEDUP_REMOVED lines=15> */
.L_x_793:
[----:B------:R-:W-:Y:S05]  /*8810*/  BSYNC B0 ;  /* 0x0000000000007941 */ /* 0x000fea0003800000 */
.L_x_792:
        /* <DEDUP_REMOVED lines=14> */
.L_x_785:
[----:B------:R-:W-:Y:S05]  /*8900*/  BSYNC B1 ;  /* 0x0000000000017941 */ /* 0x000fea0003800000 */
.L_x_768:
[----:B------:R-:W4:Y:S02]  /*8910*/  LDC R0, c[0x0][0xc] ;  /* 0x00000300ff007b82 */ /* 0x000f240000000800 */
[----:B----4-:R-:W-:-:S04]  /*8920*/  IADD3 R191, R0, R191, RZ ;  /* 0x000000bf00bf7210 */ /* 0x010fc80007ffe0ff */
[----:B------:R-:W-:-:S13]  /*8930*/  ISETP.GE.AND P0, PT, R191, UR7, PT ;  /* 0x00000007bf007c0c */ /* 0x000fda000bf06270 */
[----:B------:R-:W-:Y:S05]  /*8940*/  @P0 BRA `(.L_x_794) ;  /* 0x0000000000040947 */ /* 0x000fea0003800000 */
[----:B------:R-:W-:Y:S05]  /*8950*/  BRA `(.L_x_795) ;  /* 0xffffff8000647947 */ /* 0x000fea000383ffff */
.L_x_794:
[----:B------:R-:W-:Y:S05]  /*8960*/  EXIT ;  /* 0x000000000000794d */ /* 0x000fea0003800000 */
.L_x_796:
        /* <DEDUP_REMOVED lines=9> */
.L_x_1303:


//--------------------- .text._ZN5flash44flash_bwd_dq_dk_dv_loop_seqk_parallel_kernelI23Flash_bwd_kernel_traitsILi96ELi64ELi128ELi8ELi2ELi4ELi4ELb0ELb0EN7cutlass6half_tE19Flash_kernel_traitsILi96ELi64ELi128ELi8ES3_EELb0ELb0ELb0ELb0ELb0ELb1ELb1EEEvNS_16Flash_bwd_paramsE --------------------------
	.section	.text._ZN5flash44flash_bwd_dq_dk_dv_loop_seqk_parallel_kernelI23Flash_bwd_kernel_traitsILi96ELi64ELi128ELi8ELi2ELi4ELi4ELb0ELb0EN7cutlass6half_tE19Flash_kernel_traitsILi96ELi64ELi128ELi8ES3_EELb0ELb0ELb0ELb0ELb0ELb1ELb1EEEvNS_16Flash_bwd_paramsE,"ax",@progbits
	.align	128
        .global         _ZN5flash44flash_bwd_dq_dk_dv_loop_seqk_parallel_kernelI23Flash_bwd_kernel_traitsILi96ELi64ELi128ELi8ELi2ELi4ELi4ELb0ELb0EN7cutlass6half_tE19Flash_kernel_traitsILi96ELi64ELi128ELi8ES3_EELb0ELb0ELb0ELb0ELb0ELb1ELb1EEEvNS_16Flash_bwd_paramsE
        .type           _ZN5flash44flash_bwd_dq_dk_dv_loop_seqk_parallel_kernelI23Flash_bwd_kernel_traitsILi96ELi64ELi128ELi8ELi2ELi4ELi4ELb0ELb0EN7cutlass6half_tE19Flash_kernel_traitsILi96ELi64ELi128ELi8ES3_EELb0ELb0ELb0ELb0ELb0ELb1ELb1EEEvNS_16Flash_bwd_paramsE,@function
        .size           _ZN5flash44flash_bwd_dq_dk_dv_loop_seqk_parallel_kernelI23Flash_bwd_kernel_traitsILi96ELi64ELi128ELi8ELi2ELi4ELi4ELb0ELb0EN7cutlass6half_tE19Flash_kernel_traitsILi96ELi64ELi128ELi8ES3_EELb0ELb0ELb0ELb0ELb0ELb1ELb1EEEvNS_16Flash_bwd_paramsE,(.L_x_1304 - _ZN5flash44flash_bwd_dq_dk_dv_loop_seqk_parallel_kernelI23Flash_bwd_kernel_traitsILi96ELi64ELi128ELi8ELi2ELi4ELi4ELb0ELb0EN7cutlass6half_tE19Flash_kernel_traitsILi96ELi64ELi128ELi8ES3_EELb0ELb0ELb0ELb0ELb0ELb1ELb1EEEvNS_16Flash_bwd_paramsE)
        .other          _ZN5flash44flash_bwd_dq_dk_dv_loop_seqk_parallel_kernelI23Flash_bwd_kernel_traitsILi96ELi64ELi128ELi8ELi2ELi4ELi4ELb0ELb0EN7cutlass6half_tE19Flash_kernel_traitsILi96ELi64ELi128ELi8ES3_EELb0ELb0ELb0ELb0ELb0ELb1ELb1EEEvNS_16Flash_bwd_paramsE,@"STO_CUDA_ENTRY STV_DEFAULT"
_ZN5flash44flash_bwd_dq_dk_dv_loop_seqk_parallel_kernelI23Flash_bwd_kernel_traitsILi96ELi64ELi128ELi8ELi2ELi4ELi4ELb0ELb0EN7cutlass6half_tE19Flash_kernel_traitsILi96ELi64ELi128ELi8ES3_EELb0ELb0ELb0ELb0ELb0ELb1ELb1EEEvNS_16Flash_bwd_paramsE:
.text._ZN5flash44flash_bwd_dq_dk_dv_loop_seqk_parallel_kernelI23Flash_bwd_kernel_traitsILi96ELi64ELi128ELi8ELi2ELi4ELi4ELb0ELb0EN7cutlass6half_tE19Flash_kernel_traitsILi96ELi64ELi128ELi8ES3_EELb0ELb0ELb0ELb0ELb0ELb1ELb1EEEvNS_16Flash_bwd_paramsE:
        /* <DEDUP_REMOVED lines=24> */
[----:B------:R-:W-:Y:S01]  /*0180*/  IMAD.SHL.U32 R249, R13, 0x2, RZ ;  /* 0x000000020df97824 */ /* 0x000fe200078e00ff */
[----:B----4-:R-:W-:-:S02]  /*0190*/  USHF.R.S32.HI UR6, URZ, 0x1f, UR57 ;  /* 0x0000001f3f067899 */ /* 0x010fc40008011439 */
[CC--:B------:R-:W-:Y:S02]  /*01a0*/  LEA.HI R2, R15.reuse, R13.reuse, RZ, 0x4 ;  /* 0x0000000d0f027211 */ /* 0x0c0fe400078f20ff */
[CC--:B------:R-:W-:Y:S02]  /*01b0*/  LEA.HI R18, R15.reuse, R13.reuse, RZ, 0x3 ;  /* 0x0000000d0f127211 */ /* 0x0c0fe400078f18ff */
[----:B------:R-:W-:Y:S01]  /*01c0*/  LEA.HI R11, R15, R13, RZ, 0x2 ;  /* 0x0000000d0f0b7211 */ /* 0x000fe200078f10ff */
[----:B-----5:R-:W-:Y:S01]  /*01d0*/  USHF.L.U32 UR5, UR45, 0x7, URZ ;  /* 0x000000072d057899 */ /* 0x020fe2000800063f */
[----:B-1----:R-:W-:Y:S02]  /*01e0*/  LOP3.LUT R0, R2, 0xfffffff0, RZ, 0xc0, !PT ;  /* 0xfffffff002007812 */ /* 0x002fe400078ec0ff */
[----:B------:R-:W-:Y:S02]  /*01f0*/  SHF.R.S32.HI R6, RZ, 0x4, R2 ;  /* 0x00000004ff067819 */ /* 0x000fe40000011402 */
[----:B------:R-:W-:Y:S01]  /*0200*/  SHF.R.S32.HI R4, RZ, 0x3, R18 ;  /* 0x00000003ff047819 */ /* 0x000fe20000011412 */
[----:B------:R-:W-:Y:S01]  /*0210*/  IMAD.IADD R0, R13, 0x1, -R0 ;  /* 0x000000010d007824 */ /* 0x000fe200078e0a00 */
[----:B------:R-:W-:-:S02]  /*0220*/  LOP3.LUT R5, R11, 0xfffffffc, RZ, 0xc0, !PT ;  /* 0xfffffffc0b057812 */ /* 0x000fc400078ec0ff */
[----:B------:R-:W-:Y:S01]  /*0230*/  LEA.HI R3, R2, R6, RZ, 0x1 ;  /* 0x0000000602037211 */ /* 0x000fe200078f08ff */
[----:B------:R-:W-:Y:S01]  /*0240*/  IMAD.SHL.U32 R2, R4, 0x40, RZ ;  /* 0x0000004004027824 */ /* 0x000fe200078e00ff */
[----:B------:R-:W-:Y:S01]  /*0250*/  SHF.R.S32.HI R241, RZ, 0x2, R11 ;  /* 0x00000002fff17819 */ /* 0x000fe2000001140b */
[----:B------:R-:W-:Y:S01]  /*0260*/  IMAD.IADD R12, R13, 0x1, -R5 ;  /* 0x000000010d0c7824 */ /* 0x000fe200078e0a05 */
[----:B------:R-:W-:Y:S02]  /*0270*/  LOP3.LUT R8, R3, 0xfffffffe, RZ, 0xc0, !PT ;  /* 0xfffffffe03087812 */ /* 0x000fe400078ec0ff */
[----:B------:R-:W-:Y:S01]  /*0280*/  SHF.R.S32.HI R3, RZ, 0x1f, R0 ;  /* 0x0000001fff037819 */ /* 0x000fe20000011400 */
[----:B------:R-:W-:Y:S01]  /*0290*/  IMAD.SHL.U32 R250, R12, 0x8, RZ ;  /* 0x000000080cfa7824 */ /* 0x000fe200078e00ff */
[----:B------:R-:W-:Y:S01]  /*02a0*/  LEA.HI R5, R0, R0, RZ, 0x1 ;  /* 0x0000000000057211 */ /* 0x000fe200078f08ff */
[----:B------:R-:W-:Y:S01]  /*02b0*/  IMAD.IADD R14, R6, 0x1, -R8 ;  /* 0x00000001060e7824 */ /* 0x000fe200078e0a08 */
[----:B------:R-:W-:-:S02]  /*02c0*/  LOP3.LUT R2, R2, 0xc0, RZ, 0xc0, !PT ;  /* 0x000000c002027812 */ /* 0x000fc400078ec0ff */
[----:B------:R-:W-:Y:S02]  /*02d0*/  LEA.HI R16, R3, R0, RZ, 0x3 ;  /* 0x0000000003107211 */ /* 0x000fe400078f18ff */
[----:B------:R-:W-:Y:S02]  /*02e0*/  LOP3.LUT R3, R5, 0x7fffffe, RZ, 0xc0, !PT ;  /* 0x07fffffe05037812 */ /* 0x000fe400078ec0ff */
[----:B------:R-:W-:Y:S02]  /*02f0*/  SHF.R.U32.HI R7, RZ, 0x3, R2 ;  /* 0x00000003ff077819 */ /* 0x000fe40000011602 */
[----:B------:R-:W-:Y:S01]  /*0300*/  LOP3.LUT R4, R2, 0x18, R250, 0xf8, !PT ;  /* 0x0000001802047812 */ /* 0x000fe200078ef8fa */
[----:B------:R-:W-:Y:S01]  /*0310*/  IMAD.IADD R20, R0, 0x1, -R3 ;  /* 0x0000000100147824 */ /* 0x000fe200078e0a03 */
[----:B------:R-:W-:Y:S02]  /*0320*/  LOP3.LUT R2, R16, 0xfffffff8, RZ, 0xc0, !PT ;  /* 0xfffffff810027812 */ /* 0x000fe400078ec0ff */
[----:B------:R-:W-:-:S02]  /*0330*/  LOP3.LUT R3, R18, 0xfffffff8, RZ, 0xc0, !PT ;  /* 0xfffffff812037812 */ /* 0x000fc400078ec0ff */
[----:B------:R-:W-:Y:S01]  /*0340*/  LOP3.LUT R246, R4, R7, RZ, 0x3c, !PT ;  /* 0x0000000704f67212 */ /* 0x000fe200078e3cff */
[----:B------:R-:W-:Y:S01]  /*0350*/  IMAD.IADD R19, R0, 0x1, -R2 ;  /* 0x0000000100137824 */ /* 0x000fe200078e0a02 */
[----:B------:R-:W-:Y:S01]  /*0360*/  LEA.HI R2, R15, R13, RZ, 0x6 ;  /* 0x0000000d0f027211 */ /* 0x000fe200078f30ff */
[----:B------:R-:W-:Y:S01]  /*0370*/  IMAD.IADD R8, R13, 0x1, -R3 ;  /* 0x000000010d087824 */ /* 0x000fe200078e0a03 */
[----:B------:R-:W-:Y:S02]  /*0380*/  SHF.R.S32.HI R0, RZ, 0x1f, R11 ;  /* 0x0000001fff007819 */ /* 0x000fe4000001140b */
[----:B------:R-:W-:Y:S02]  /*0390*/  SHF.R.S32.HI R9, RZ, 0x6, R2 ;  /* 0x00000006ff097819 */ /* 0x000fe40000011402 */
[-C--:B------:R-:W-:Y:S02]  /*03a0*/  LEA.HI R2, R11, R241.reuse, RZ, 0x1 ;  /* 0x000000f10b027211 */ /* 0x080fe400078f08ff */
[----:B------:R-:W-:-:S02]  /*03b0*/  LEA.HI R0, R0, R241, RZ, 0x3 ;  /* 0x000000f100007211 */ /* 0x000fc400078f18ff */
[----:B------:R-:W-:Y:S02]  /*03c0*/  LEA.HI R11, R8, R8, RZ, 0x1 ;  /* 0x00000008080b7211 */ /* 0x000fe400078f08ff */
[----:B------:R-:W-:Y:S02]  /*03d0*/  LOP3.LUT R3, R2, 0x7fffffe, RZ, 0xc0, !PT ;  /* 0x07fffffe02037812 */ /* 0x000fe400078ec0ff */
[----:B------:R-:W-:Y:S02]  /*03e0*/  LOP3.LUT R0, R0, 0xfffffff8, RZ, 0xc0, !PT ;  /* 0xfffffff800007812 */ /* 0x000fe400078ec0ff */
[----:B------:R-:W-:Y:S01]  /*03f0*/  LOP3.LUT R2, R11, 0x3fffffe, RZ, 0xc0, !PT ;  /* 0x03fffffe0b027812 */ /* 0x000fe200078ec0ff */
[C---:B------:R-:W-:Y:S01]  /*0400*/  IMAD.IADD R6, R241.reuse, 0x1, -R3 ;  /* 0x00000001f1067824 */ /* 0x040fe200078e0a03 */
[--C-:B------:R-:W-:Y:S02]  /*0410*/  SHF.R.S32.HI R7, RZ, 0x1, R5.reuse ;  /* 0x00000001ff077819 */ /* 0x100fe40000011405 */
[----:B------:R-:W-:Y:S01]  /*0420*/  SHF.R.S32.HI R4, RZ, 0x1f, R5 ;  /* 0x0000001fff047819 */ /* 0x000fe20000011405 */
[----:B------:R-:W-:Y:S01]  /*0430*/  IMAD.IADD R5, R241, 0x1, -R0 ;  /* 0x00000001f1057824 */ /* 0x000fe200078e0a00 */
[----:B------:R-:W-:Y:S01]  /*0440*/  LEA.HI R10, R15, R13, RZ, 0x5 ;  /* 0x0000000d0f0a7211 */ /* 0x000fe200078f28ff */
[----:B------:R-:W-:Y:S01]  /*0450*/  IMAD.IADD R2, R8, 0x1, -R2 ;  /* 0x0000000108027824 */ /* 0x000fe200078e0a02 */
[----:B------:R-:W-:Y:S01]  /*0460*/  LEA.HI R3, R4, R7, RZ, 0x2 ;  /* 0x0000000704037211 */ /* 0x000fe200078f10ff */
[C---:B------:R-:W-:Y:S01]  /*0470*/  IMAD R0, R9.reuse, 0x4, R14 ;  /* 0x0000000409007824 */ /* 0x040fe200078e020e */
[----:B------:R-:W-:Y:S01]  /*0480*/  SHF.R.S32.HI R21, RZ, 0x5, R10 ;  /* 0x00000005ff157819 */ /* 0x000fe2000001140a */
[----:B------:R-:W-:Y:S01]  /*0490*/  IMAD.SHL.U32 R9, R9, 0x20, RZ ;  /* 0x0000002009097824 */ /* 0x000fe200078e00ff */
[----:B------:R-:W-:Y:S01]  /*04a0*/  LOP3.LUT P4, RZ, R5, 0x2, RZ, 0xc0, !PT ;  /* 0x0000000205ff7812 */ /* 0x000fe2000788c0ff */
[----:B------:R-:W-:Y:S01]  /*04b0*/  IMAD R173, R0, 0x8, R2 ;  /* 0x0000000800ad7824 */ /* 0x000fe200078e0202 */
[----:B------:R-:W-:Y:S01]  /*04c0*/  LOP3.LUT R0, R3, 0xfffffffc, RZ, 0xc0, !PT ;  /* 0xfffffffc03007812 */ /* 0x000fe200078ec0ff */
[----:B------:R-:W-:Y:S01]  /*04d0*/  IMAD R4, R21, 0x8, R6 ;  /* 0x0000000815047824 */ /* 0x000fe200078e0206 */
[----:B------:R-:W-:-:S02]  /*04e0*/  LOP3.LUT R3, R10, 0xffffffe0, RZ, 0xc0, !PT ;  /* 0xffffffe00a037812 */ /* 0x000fc400078ec0ff */
[----:B------:R-:W-:Y:S01]  /*04f0*/  LEA.HI R2, R15, R13, RZ, 0x7 ;  /* 0x0000000d0f027211 */ /* 0x000fe200078f38ff */
[----:B------:R-:W-:Y:S01]  /*0500*/  IMAD.IADD R17, R7, 0x1, -R0 ;  /* 0x0000000107117824 */ /* 0x000fe200078e0a00 */
[----:B------:R-:W-:Y:S01]  /*0510*/  SHF.R.S32.HI R0, RZ, 0x1f, R10 ;  /* 0x0000001fff007819 */ /* 0x000fe2000001140a */
[----:B------:R-:W-:Y:S01]  /*0520*/  IMAD.IADD R22, R13, 0x1, -R3 ;  /* 0x000000010d167824 */ /* 0x000fe200078e0a03 */
[-C--:B------:R-:W-:Y:S01]  /*0530*/  LEA.HI R3, R10, R21.reuse, RZ, 0x1 ;  /* 0x000000150a037211 */ /* 0x080fe200078f08ff */
[----:B------:R-:W-:Y:S01]  /*0540*/  IMAD.U32 R246, R4, 0x20, R246 ;  /* 0x0000002004f67824 */ /* 0x000fe200078e00f6 */
[----:B------:R-:W-:Y:S02]  /*0550*/  LEA.HI R0, R0, R21, RZ, 0x2 ;  /* 0x0000001500007211 */ /* 0x000fe400078f10ff */
[----:B------:R-:W-:Y:S01]  /*0560*/  SHF.R.S32.HI R13, RZ, 0x7, R2 ;  /* 0x00000007ff0d7819 */ /* 0x000fe20000011402 */
[----:B------:R1:W-:Y:S01]  /*0570*/  STL [R1], R22 ;  /* 0x0000001601007387 */ /* 0x0003e20000100800 */
[----:B------:R-:W-:Y:S01]  /*0580*/  LOP3.LUT R2, R3, 0xfffffffe, RZ, 0xc0, !PT ;  /* 0xfffffffe03027812 */ /* 0x000fe200078ec0ff */
[----:B------:R-:W-:Y:S01]  /*0590*/  IMAD.SHL.U32 R3, R8, 0x40, RZ ;  /* 0x0000004008037824 */ /* 0x000fe200078e00ff */
[----:B------:R-:W-:Y:S01]  /*05a0*/  LOP3.LUT R0, R0, 0xfffffffc, RZ, 0xc0, !PT ;  /* 0xfffffffc00007812 */ /* 0x000fe200078ec0ff */
[----:B------:R-:W-:Y:S01]  /*05b0*/  IMAD.SHL.U32 R8, R12, 0x2, RZ ;  /* 0x000000020c087824 */ /* 0x000fe200078e00ff */
[----:B------:R-:W-:Y:S01]  /*05c0*/  LEA.HI R12, R5, R5, RZ, 0x1 ;  /* 0x00000005050c7211 */ /* 0x000fe200078f08ff */
[----:B------:R-:W-:Y:S01]  /*05d0*/  IMAD.IADD R15, R21, 0x1, -R2 ;  /* 0x00000001150f7824 */ /* 0x000fe200078e0a02 */
[----:B------:R-:W-:Y:S01]  /*05e0*/  LOP3.LUT R6, R5, 0x1, RZ, 0xc0, !PT ;  /* 0x0000000105067812 */ /* 0x000fe200078ec0ff */
[----:B------:R-:W-:Y:S01]  /*05f0*/  IMAD.IADD R0, R21, 0x1, -R0 ;  /* 0x0000000115007824 */ /* 0x000fe200078e0a00 */
[----:B------:R-:W-:-:S02]  /*0600*/  SHF.R.S32.HI R2, RZ, 0x1, R11 ;  /* 0x00000001ff027819 */ /* 0x000fc4000001140b */
[----:B------:R-:W-:Y:S01]  /*0610*/  LOP3.LUT R4, R12, 0x3fffffe, RZ, 0xc0, !PT ;  /* 0x03fffffe0c047812 */ /* 0x000fe200078ec0ff */
[----:B------:R-:W-:Y:S01]  /*0620*/  IMAD R11, R0, 0x200, R8 ;  /* 0x00000200000b7824 */ /* 0x000fe200078e0208 */
[----:B------:R-:W-:Y:S02]  /*0630*/  LOP3.LUT R7, R3, 0x1c0, RZ, 0xc0, !PT ;  /* 0x000001c003077812 */ /* 0x000fe400078ec0ff */
[----:B------:R-:W-:Y:S01]  /*0640*/  ISETP.NE.U32.AND P5, PT, R6, 0x1, PT ;  /* 0x000000010600780c */ /* 0x000fe20003fa5070 */
[C---:B------:R-:W-:Y:S01]  /*0650*/  IMAD.SHL.U32 R6, R2.reuse, 0x40, RZ ;  /* 0x0000004002067824 */ /* 0x040fe200078e00ff */
[----:B------:R-:W-:Y:S01]  /*0660*/  SHF.R.S32.HI R3, RZ, 0x3, R16 ;  /* 0x00000003ff037819 */ /* 0x000fe20000011410 */
[----:B------:R-:W-:Y:S01]  /*0670*/  IMAD.IADD R16, R5, 0x1, -R4 ;  /* 0x0000000105107824 */ /* 0x000fe200078e0a04 */
[----:B------:R-:W-:Y:S01]  /*0680*/  LOP3.LUT P6, RZ, R2, 0x2, RZ, 0xc0, !PT ;  /* 0x0000000202ff7812 */ /* 0x000fe200078cc0ff */
[C---:B------:R-:W-:Y:S01]  /*0690*/  IMAD.SHL.U32 R2, R0.reuse, 0x10, RZ ;  /* 0x0000001000027824 */ /* 0x040fe200078e00ff */
[----:B------:R-:W-:Y:S01]  /*06a0*/  LOP3.LUT R249, R9, 0x6, R249, 0xf8, !PT ;  /* 0x0000000609f97812 */ /* 0x000fe200078ef8f9 */
[----:B------:R-:W-:Y:S01]  /*06b0*/  IMAD.SHL.U32 R4, R5, 0x40, RZ ;  /* 0x0000004005047824 */ /* 0x000fe200078e00ff */
[----:B------:R-:W-:Y:S01]  /*06c0*/  R2P PR, R19, 0x6 ;  /* 0x0000000613007804 */ /* 0x000fe20000000000 */
        /* <DEDUP_REMOVED lines=14> */
[----:B------:R-:W-:-:S02]  /*07b0*/  SHF.R.U32.HI R6, RZ, 0x3, R7 ;  /* 0x00000003ff067819 */ /* 0x000fc40000011607 */
[----:B------:R-:W-:Y:S01]  /*07c0*/  LOP3.LUT R2, R3, R2, RZ, 0x3c, !PT ;  /* 0x0000000203027212 */ /* 0x000fe200078e3cff */
[----:B------:R-:W-:Y:S01]  /*07d0*/  IMAD R0, R15, 0x400, R0 ;  /* 0x000004000f007824 */ /* 0x000fe200078e0200 */
[----:B------:R-:W-:Y:S01]  /*07e0*/  LOP3.LUT R4, R5, R4, RZ, 0x3c, !PT ;  /* 0x0000000405047212 */ /* 0x000fe200078e3cff */
[----:B------:R-:W-:Y:S01]  /*07f0*/  IMAD.SHL.U32 R3, R19, 0x40, RZ ;  /* 0x0000004013037824 */ /* 0x000fe200078e00ff */
[----:B------:R-:W-:Y:S01]  /*0800*/  LOP3.LUT R5, R10, R6, RZ, 0x3c, !PT ;  /* 0x000000060a057212 */ /* 0x000fe200078e3cff */
[----:B------:R-:W-:Y:S01]  /*0810*/  IMAD.IADD R196, R2, 0x1, R0 ;  /* 0x0000000102c47824 */ /* 0x000fe200078e0200 */
[----:B------:R-:W-:Y:S01]  /*0820*/  SHF.R.S32.HI R10, RZ, 0x1f, R22 ;  /* 0x0000001fff0a7819 */ /* 0x000fe20000011416 */
[----:B------:R-:W-:Y:S01]  /*0830*/  IMAD.SHL.U32 R0, R13, 0x8, RZ ;  /* 0x000000080d007824 */ /* 0x000fe200078e00ff */
[----:B------:R-:W-:Y:S01]  /*0840*/  LOP3.LUT R3, R3, 0x1c0, RZ, 0xc0, !PT ;  /* 0x000001c003037812 */ /* 0x000fe200078ec0ff */
[----:B------:R-:W-:Y:S01]  /*0850*/  IMAD.SHL.U32 R2, R17, 0x40, RZ ;  /* 0x0000004011027824 */ /* 0x000fe200078e00ff */
[----:B------:R-:W-:Y:S01]  /*0860*/  LEA R196, R196, UR4, 0x1 ;  /* 0x00000004c4c47c11 */ /* 0x000fe2000f8e08ff */
[----:B------:R-:W-:Y:S01]  /*0870*/  IMAD.U32 R173, R173, 0x20, R4 ;  /* 0x00000020adad7824 */ /* 0x000fe200078e0004 */
        /* <DEDUP_REMOVED lines=10> */
[----:B------:R-:W-:Y:S01]  /*0920*/  SHF.R.U32.HI R176, RZ, 0x3, R3 ;  /* 0x00000003ffb07819 */ /* 0x000fe20000011603 */
[----:B------:R-:W-:Y:S01]  /*0930*/  IMAD.IADD R195, R196, 0x1, R193 ;  /* 0x00000001c4c37824 */ /* 0x000fe200078e02c1 */
[----:B------:R-:W-:Y:S01]  /*0940*/  LOP3.LUT R0, R0, 0xc0, RZ, 0xc0, !PT ;  /* 0x000000c000007812 */ /* 0x000fe200078ec0ff */
[----:B------:R-:W-:Y:S01]  /*0950*/  IMAD.IADD R193, R193, 0x1, R194 ;  /* 0x00000001c1c17824 */ /* 0x000fe200078e02c2 */
[----:B------:R-:W-:-:S02]  /*0960*/  SHF.R.U32.HI R6, RZ, 0x3, R2 ;  /* 0x00000003ff067819 */ /* 0x000fc40000011602 */
[----:B------:R-:W-:Y:S02]  /*0970*/  SHF.R.U32.HI R8, RZ, 0x3, R0 ;  /* 0x00000003ff087819 */ /* 0x000fe40000011600 */
[----:B------:R-:W-:Y:S02]  /*0980*/  LOP3.LUT R176, R176, R3, R4, 0x1e, !PT ;  /* 0x00000003b0b07212 */ /* 0x000fe400078e1e04 */
[----:B------:R-:W-:Y:S02]  /*0990*/  LOP3.LUT R8, R8, R0, R7, 0x1e, !PT ;  /* 0x0000000008087212 */ /* 0x000fe400078e1e07 */
[----:B------:R-:W-:Y:S01]  /*09a0*/  LEA.HI R0, R10, R22, RZ, 0x2 ;  /* 0x000000160a007211 */ /* 0x000fe200078f10ff */
[----:B------:R-:W-:Y:S01]  /*09b0*/  IMAD.U32 R176, R20, 0x200, R176 ;  /* 0x0000020014b07824 */ /* 0x000fe200078e00b0 */
[----:B------:R-:W-:Y:S01]  /*09c0*/  LOP3.LUT R3, R6, R2, R4, 0x1e, !PT ;  /* 0x0000000206037212 */ /* 0x000fe200078e1e04 */
[----:B------:R-:W-:Y:S01]  /*09d0*/  IMAD.IADD R8, R8, 0x1, R11 ;  /* 0x0000000108087824 */ /* 0x000fe200078e020b */
[----:B------:R-:W-:Y:S01]  /*09e0*/  SHF.R.S32.HI R4, RZ, 0x2, R0 ;  /* 0x00000002ff047819 */ /* 0x000fe20000011400 */
[----:B------:R-:W-:Y:S01]  /*09f0*/  IMAD.SHL.U32 R0, R21, 0x20, RZ ;  /* 0x0000002015007824 */ /* 0x000fe200078e00ff */
[----:B------:R-:W-:-:S02]  /*0a00*/  LOP3.LUT R9, R7, 0x10, R9, 0xf8, !PT ;  /* 0x0000001007097812 */ /* 0x000fc400078ef809 */
[----:B------:R-:W-:Y:S01]  /*0a10*/  SEL R177, R180, 0xffffffe0, !P1 ;  /* 0xffffffe0b4b17807 */ /* 0x000fe20004800000 */
[C---:B------:R-:W-:Y:S01]  /*0a20*/  IMAD R252, R15.reuse, 0x10, R4 ;  /* 0x000000100ffc7824 */ /* 0x040fe200078e0204 */
[----:B------:R-:W-:Y:S01]  /*0a30*/  LOP3.LUT R2, R6, R9, R2, 0x1e, !PT ;  /* 0x0000000906027212 */ /* 0x000fe200078e1e02 */
[----:B------:R-:W-:Y:S01]  /*0a40*/  IMAD R4, R15, 0x200, R0 ;  /* 0x000002000f047824 */ /* 0x000fe200078e0200 */
[----:B------:R-:W-:Y:S02]  /*0a50*/  SEL R178, R178, 0x40, P2 ;  /* 0x00000040b2b27807 */ /* 0x000fe40001000000 */
[----:B------:R-:W-:Y:S01]  /*0a60*/  SEL R174, R180, 0xffffffe0, !P6 ;  /* 0xffffffe0b4ae7807 */ /* 0x000fe20007000000 */
[----:B------:R-:W-:Y:S01]  /*0a70*/  IMAD.IADD R182, R4, 0x1, R3 ;  /* 0x0000000104b67824 */ /* 0x000fe200078e0203 */
[----:B------:R-:W-:Y:S01]  /*0a80*/  LEA R173, R173, UR4, 0x1 ;  /* 0x00000004adad7c11 */ /* 0x000fe2000f8e08ff */
[----:B------:R-:W-:Y:S01]  /*0a90*/  IMAD.U32 R3, RZ, RZ, UR6 ;  /* 0x00000006ff037e24 */ /* 0x000fe2000f8e00ff */
[----:B------:R-:W-:Y:S01]  /*0aa0*/  USHF.R.S32.HI UR6, URZ, 0x1f, UR45 ;  /* 0x0000001f3f067899 */ /* 0x000fe2000801142d */
[----:B------:R-:W-:Y:S01]  /*0ab0*/  IMAD.IADD R181, R0, 0x1, R2 ;  /* 0x0000000100b57824 */ /* 0x000fe200078e0202 */
[----:B------:R-:W-:Y:S01]  /*0ac0*/  LOP3.LUT P0, RZ, R17, 0x2, RZ, 0xc0, !PT ;  /* 0x0000000211ff7812 */ /* 0x000fe2000780c0ff */
[----:B------:R-:W-:Y:S01]  /*0ad0*/  IMAD.U32 R0, RZ, RZ, UR5 ;  /* 0x00000005ff007e24 */ /* 0x000fe2000f8e00ff */
[----:B------:R-:W-:Y:S01]  /*0ae0*/  USHF.R.S32.HI UR5, URZ, 0x1f, UR57 ;  /* 0x0000001f3f057899 */ /* 0x000fe20008011439 */
[----:B------:R-:W-:Y:S01]  /*0af0*/  LEA R3, R5, UR4, 0x1 ;  /* 0x0000000405037c11 */ /* 0x000fe2000f8e08ff */
[----:B------:R-:W-:Y:S01]  /*0b00*/  IMAD.U32 R2, RZ, RZ, UR6 ;  /* 0x00000006ff027e24 */ /* 0x000fe2000f8e00ff */
[----:B------:R-:W-:Y:S01]  /*0b10*/  UIADD3 UR6, UR4, 0x9000, URZ ;  /* 0x0000900004067890 */ /* 0x000fe2000fffe03f */
[----:B------:R-:W-:Y:S01]  /*0b20*/  SEL R180, R180, 0xffffffe0, !P0 ;  /* 0xffffffe0b4b47807 */ /* 0x000fe20004000000 */
[----:B------:R-:W-:-:S02]  /*0b30*/  IMAD.IADD R174, R174, 0x1, R173 ;  /* 0x00000001aeae7824 */ /* 0x000fc400078e02ad */
[----:B------:R-:W-:Y:S02]  /*0b40*/  IMAD.U32 R0, RZ, RZ, UR5 ;  /* 0x00000005ff007e24 */ /* 0x000fe4000f8e00ff */
[----:B------:R-:W-:Y:S01]  /*0b50*/  IMAD.U32 R2, RZ, RZ, UR5 ;  /* 0x00000005ff027e24 */ /* 0x000fe2000f8e00ff */
[----:B------:R-:W-:Y:S01]  /*0b60*/  UIADD3 UR5, UR4, 0x15000, URZ ;  /* 0x0001500004057890 */ /* 0x000fe2000fffe03f */
[----:B------:R-:W-:Y:S01]  /*0b70*/  VIADD R0, R252, 0xffffffc0 ;  /* 0xffffffc0fc007836 */ /* 0x000fe20000000000 */
[----:B------:R-:W-:Y:S01]  /*0b80*/  LEA R242, R8, UR6, 0x1 ;  /* 0x0000000608f27c11 */ /* 0x000fe2000f8e08ff */
[----:B------:R-:W-:Y:S02]  /*0b90*/  ULDC.64 UR6, c[0x0][0x208] ;  /* 0x0000820000067ab9 */ /* 0x000fe40000000a00 */
[----:B------:R-:W-:Y:S01]  /*0ba0*/  IMAD.SHL.U32 R247, R0, 0x4, RZ ;  /* 0x0000000400f77824 */ /* 0x000fe200078e00ff */
[----:B------:R-:W-:Y:S01]  /*0bb0*/  LEA R176, R176, UR5, 0x1 ;  /* 0x00000005b0b07c11 */ /* 0x000fe2000f8e08ff */
[C---:B------:R-:W-:Y:S01]  /*0bc0*/  VIADD R243, R242.reuse, 0x20 ;  /* 0x00000020f2f37836 */ /* 0x040fe20000000000 */
[----:B------:R-:W-:Y:S01]  /*0bd0*/  SHF.R.S32.HI R2, RZ, 0x1f, R0 ;  /* 0x0000001fff027819 */ /* 0x000fe20000011400 */
[----:B------:R-:W-:-:S02]  /*0be0*/  @P3 VIADD R243, R242, 0xffffffe0 ;  /* 0xffffffe0f2f33836 */ /* 0x000fc40000000000 */
[----:B------:R-:W-:Y:S01]  /*0bf0*/  IMAD.IADD R177, R176, 0x1, R177 ;  /* 0x00000001b0b17824 */ /* 0x000fe200078e02b1 */
[----:B------:R-:W-:Y:S01]  /*0c00*/  SHF.L.U64.HI R248, R0, 0x2, R2 ;  /* 0x0000000200f87819 */ /* 0x000fe20000010202 */
[--C-:B------:R-:W-:Y:S02]  /*0c10*/  IMAD.IADD R179, R176, 0x1, R178.reuse ;  /* 0x00000001b0b37824 */ /* 0x100fe400078e02b2 */
[----:B-1----:R-:W-:-:S07]  /*0c20*/  IMAD.IADD R178, R177, 0x1, R178 ;  /* 0x00000001b1b27824 */ /* 0x002fce00078e02b2 */
.L_x_825:
        /* <DEDUP_REMOVED lines=67> */
.L_x_797:
        /* <DEDUP_REMOVED lines=70> */
[----:B------:R-:W-:Y:S02]  /*14c0*/  @UP3 UIMAD UR16, UR45, UR34, URZ ;  /* 0x000000222d1032a4 */ /* 0x000fe4000f8e023f */
[----:B------:R-:W-:Y:S01]  /*14d0*/  ULOP3.LUT UR9, UR44, 0xffffffc0, URZ, 0xc0, !UPT ;  /* 0xffffffc02c097892 */ /* 0x000fe2000f8ec03f */
[----:B------:R-:W-:Y:S01]  /*14e0*/  IMAD.MOV R4, RZ, RZ, -R0 ;  /* 0x000000ffff047224 */ /* 0x000fe200078e0a00 */
[----:B------:R-:W-:Y:S02]  /*14f0*/  UIADD3 UR46, UR15, UR5, URZ ;  /* 0x000000050f2e7290 */ /* 0x000fe4000fffe03f */
[----:B------:R-:W-:Y:S01]  /*1500*/  USHF.L.U64.HI UR19, UR45, 0x7, UR58 ;  /* 0x000000072d137899 */ /* 0x000fe2000801023a */
[----:B------:R-:W-:Y:S01]  /*1510*/  IMAD R2, R6, R4, R2 ;  /* 0x0000000406027224 */ /* 0x000fe200078e0202 */
[----:B------:R-:W-:Y:S02]  /*1520*/  @UP3 USEL UR5, UR16, UR18, !UP1 ;  /* 0x0000001210053287 */ /* 0x000fe4000c800000 */
[----:B------:R-:W-:-:S02]  /*1530*/  UIADD3 UR15, UR9, -0x40, URZ ;  /* 0xffffffc0090f7890 */ /* 0x000fc4000fffe03f */
[----:B------:R-:W-:Y:S01]  /*1540*/  ISETP.GT.U32.AND P1, PT, R6, R2, PT ;  /* 0x000000020600720c */ /* 0x000fe20003f24070 */
[----:B------:R-:W-:Y:S01]  /*1550*/  @UP3 ULDC UR17, c[0x0][0x2e4] ;  /* 0x0000b90000113ab9 */ /* 0x000fe20000000800 */
[----:B------:R-:W-:Y:S02]  /*1560*/  UIMAD.WIDE.U32 UR12, UR10, UR18, URZ ;  /* 0x000000120a0c72a5 */ /* 0x000fe4000f8e003f */
[----:B------:R-:W-:Y:S02]  /*1570*/  USEL UR19, UR19, URZ, UP2 ;  /* 0x0000003f13137287 */ /* 0x000fe40009000000 */
[----:B------:R-:W-:Y:S02]  /*1580*/  @UP3 UIMAD UR17, UR57, UR17, UR5 ;  /* 0x00000011391132a4 */ /* 0x000fe4000f8e0205 */
[----:B------:R-:W-:Y:S02]  /*1590*/  USHF.R.S32.HI UR16, URZ, 0x1f, UR15 ;  /* 0x0000001f3f107899 */ /* 0x000fe4000801140f */
[----:B------:R-:W-:-:S02]  /*15a0*/  UIADD3 UR5, UP2, UR15, UR30, URZ ;  /* 0x0000001e0f057290 */ /* 0x000fc4000ff5e03f */
[----:B------:R-:W-:Y:S01]  /*15b0*/  USEL UR56, UR14, UR12, !UP1 ;  /* 0x0000000c0e387287 */ /* 0x000fe2000c800000 */
[-C--:B------:R-:W-:Y:S01]  /*15c0*/  @!P1 IADD3 R2, R2, -R6.reuse, RZ ;  /* 0x8000000602029210 */ /* 0x080fe20007ffe0ff */
[----:B------:R-:W-:Y:S01]  /*15d0*/  @!UP3 UIMAD UR12, UR45, UR61, UR57 ;  /* 0x0000003d2d0cb2a4 */ /* 0x000fe2000f8e0239 */
[----:B------:R-:W-:Y:S01]  /*15e0*/  @!P1 VIADD R0, R0, 0x1 ;  /* 0x0000000100009836 */ /* 0x000fe20000000000 */
[----:B------:R-:W-:Y:S01]  /*15f0*/  UIADD3.X UR14, UR16, UR19, URZ, UP2, !UPT ;  /* 0x00000013100e7290 */ /* 0x000fe200097fe43f */
[----:B------:R-:W-:Y:S01]  /*1600*/  ISETP.GE.U32.AND P0, PT, R2, R6, PT ;  /* 0x000000060200720c */ /* 0x000fe20003f06070 */
[----:B------:R-:W-:Y:S01]  /*1610*/  UIMAD UR9, UR11, UR5, URZ ;  /* 0x000000050b0972a4 */ /* 0x000fe2000f8e023f */
[----:B------:R-:W-:Y:S01]  /*1620*/  LOP3.LUT R2, R7, UR57, RZ, 0x3c, !PT ;  /* 0x0000003907027c12 */ /* 0x000fe2000f8e3cff */
[----:B------:R-:W-:Y:S01]  /*1630*/  @UP0 UIADD3 UR25, UR35, UR37, URZ ;  /* 0x0000002523190290 */ /* 0x000fe2000fffe03f */
[----:B------:R-:W-:Y:S01]  /*1640*/  PLOP3.LUT P1, PT, PT, PT, UP0, 0x80, 0x0 ;  /* 0x000000000000781c */ /* 0x000fe20003f2f008 */
[----:B------:R-:W-:Y:S01]  /*1650*/  UIMAD UR51, UR57, UR38, URZ ;  /* 0x00000026393372a4 */ /* 0x000fe2000f8e023f */
[----:B------:R-:W-:Y:S01]  /*1660*/  ISETP.GE.AND P2, PT, R2, RZ, PT ;  /* 0x000000ff0200720c */ /* 0x000fe20003f46270 */
[----:B------:R-:W-:Y:S01]  /*1670*/  @!UP3 UIMAD UR17, UR12, UR34, URZ ;  /* 0x000000220c11b2a4 */ /* 0x000fe2000f8e023f */
[----:B------:R-:W-:Y:S01]  /*1680*/  @UP0 ULDC.64 UR20, c[0x0][0x250] ;  /* 0x0000940000140ab9 */ /* 0x000fe20000000a00 */
[----:B------:R-:W-:-:S02]  /*1690*/  UIMAD.WIDE.U32 UR38, UR10, UR5, URZ ;  /* 0x000000050a2672a5 */ /* 0x000fc4000f8e003f */
[----:B------:R-:W-:Y:S02]  /*16a0*/  UIMAD UR12, UR11, UR18, URZ ;  /* 0x000000120b0c72a4 */ /* 0x000fe4000f8e023f */
[----:B------:R-:W-:Y:S01]  /*16b0*/  @P0 VIADD R0, R0, 0x1 ;  /* 0x0000000100000836 */ /* 0x000fe20000000000 */
[----:B------:R-:W-:Y:S01]  /*16c0*/  UIMAD UR5, UR10, UR14, UR9 ;  /* 0x0000000e0a0572a4 */ /* 0x000fe2000f8e0209 */
[----:B------:R-:W-:Y:S01]  /*16d0*/  PLOP3.LUT P0, PT, PT, PT, UP3, 0x80, 0x0 ;  /* 0x000000000000781c */ /* 0x000fe20003f0f038 */
[----:B------:R-:W-:Y:S02]  /*16e0*/  @UP0 UIMAD.WIDE.U32 UR10, UR25, UR20, URZ ;  /* 0x00000014190a02a5 */ /* 0x000fe4000f8e003f */
[----:B------:R-:W-:Y:S01]  /*16f0*/  @UP0 UIMAD UR9, UR25, UR21, URZ ;  /* 0x00000015190902a4 */ /* 0x000fe2000f8e023f */
[----:B------:R-:W-:Y:S01]  /*1700*/  @!P2 IADD3 R0, -R0, RZ, RZ ;  /* 0x000000ff0000a210 */ /* 0x000fe20007ffe1ff */
[----:B------:R-:W-:Y:S01]  /*1710*/  USHF.R.S32.HI UR53, URZ, 0x1f, UR31 ;  /* 0x0000001f3f357899 */ /* 0x000fe2000801141f */
[----:B------:R-:W-:Y:S01]  /*1720*/  @!P3 LOP3.LUT R0, RZ, R7, RZ, 0x33, !PT ;  /* 0x00000007ff00b212 */ /* 0x000fe200078e33ff */
[----:B------:R-:W-:-:S02]  /*1730*/  @!UP1 UIADD3 UR47, UR29, UR27, URZ ;  /* 0x0000001b1d2f9290 */ /* 0x000fc4000fffe03f */
[----:B------:R-:W-:Y:S02]  /*1740*/  @UP1 UIADD3 UR46, UR13, UR12, URZ ;  /* 0x0000000c0d2e1290 */ /* 0x000fe4000fffe03f */
        /* <DEDUP_REMOVED lines=19> */
.L_x_799:
        /* <DEDUP_REMOVED lines=13> */
.L_x_800:
        /* <DEDUP_REMOVED lines=11> */
.L_x_801:
[----:B------:R-:W-:-:S04]  /*1a00*/  UIMAD UR9, UR45, UR61, UR57 ;  /* 0x0000003d2d0972a4 */ /* 0x000fc8000f8e0239 */
[----:B------:R-:W-:-:S12]  /*1a10*/  UIMAD UR9, UR9, UR59, URZ ;  /* 0x0000003b090972a4 */ /* 0x000fd8000f8e023f */
.L_x_802:
[----:B------:R-:W2:Y:S01]  /*1a20*/  LDL R13, [R1] ;  /* 0x00000000010d7983 */ /* 0x000ea20000100800 */
[----:B------:R-:W-:Y:S01]  /*1a30*/  SHF.R.S32.HI R17, RZ, 0x1f, R241 ;  /* 0x0000001fff117819 */ /* 0x000fe200000114f1 */
[----:B------:R-:W-:Y:S01]  /*1a40*/  ULDC.64 UR10, c[0x0][0x420] ;  /* 0x00010800000a7ab9 */ /* 0x000fe20000000a00 */
[----:B------:R-:W-:Y:S01]  /*1a50*/  IADD3 R2, P1, R241, UR15, RZ ;  /* 0x0000000ff1027c10 */ /* 0x000fe2000ff3e0ff */
[----:B------:R-:W1:Y:S01]  /*1a60*/  S2R R11, SR_TID.X ;  /* 0x00000000000b7919 */ /* 0x000e620000002100 */
[--C-:B------:R-:W-:Y:S01]  /*1a70*/  SHF.R.S32.HI R251, RZ, 0x1f, R250.reuse ;  /* 0x0000001ffffb7819 */ /* 0x100fe200000114fa */
[----:B------:R-:W-:Y:S01]  /*1a80*/  IMAD.U32 R9, RZ, RZ, UR10 ;  /* 0x0000000aff097e24 */ /* 0x000fe2000f8e00ff */
[----:B------:R-:W-:Y:S01]  /*1a90*/  IADD3 R4, P0, R250, UR5, RZ ;  /* 0x00000005fa047c10 */ /* 0x000fe2000ff1e0ff */
[----:B------:R-:W3:Y:S01]  /*1aa0*/  S2R R12, SR_TID.X ;  /* 0x00000000000c7919 */ /* 0x000ee20000002100 */
[----:B------:R-:W-:Y:S01]  /*1ab0*/  IADD3.X R6, R17, UR16, RZ, P1, !PT ;  /* 0x0000001011067c10 */ /* 0x000fe20008ffe4ff */
[----:B------:R-:W-:Y:S01]  /*1ac0*/  UIMAD UR5, UR16, UR10, URZ ;  /* 0x0000000a100572a4 */ /* 0x000fe2000f8e023f */
[----:B------:R-:W-:Y:S01]  /*1ad0*/  IADD3.X R5, R251, UR47, RZ, P0, !PT ;  /* 0x0000002ffb057c10 */ /* 0x000fe200087fe4ff */
[----:B------:R-:W-:Y:S01]  /*1ae0*/  USHF.R.S32.HI UR25, URZ, 0x1f, UR57 ;  /* 0x0000001f3f197899 */ /* 0x000fe20008011439 */
[----:B------:R-:W-:Y:S01]  /*1af0*/  BSSY B1, `(.L_x_798) ;  /* 0x00006f6000017945 */ /* 0x000fe20003800000 */
[----:B------:R-:W-:Y:S01]  /*1b00*/  IMAD R8, R6, UR40, RZ ;  /* 0x0000002806087c24 */ /* 0x000fe2000f8e02ff */
[----:B------:R-:W-:Y:S01]  /*1b10*/  UIMAD UR14, UR15, UR11, UR5 ;  /* 0x0000000b0f0e72a4 */ /* 0x000fe2000f8e0205 */
[----:B------:R-:W-:Y:S01]  /*1b20*/  IMAD.WIDE.U32 R6, R2, UR40, R250 ;  /* 0x0000002802067c25 */ /* 0x000fe2000f8e00fa */
[----:B------:R-:W-:Y:S01]  /*1b30*/  ULDC.64 UR12, c[0x0][0x428] ;  /* 0x00010a00000c7ab9 */ /* 0x000fe20000000a00 */
[----:B------:R-:W-:-:S02]  /*1b40*/  UIADD3 UR16, UR15, UR9, URZ ;  /* 0x000000090f107290 */ /* 0x000fc4000fffe03f */
[----:B------:R-:W-:Y:S01]  /*1b50*/  IMAD.WIDE.U32 R4, R9, UR15, R4 ;  /* 0x0000000f09047c25 */ /* 0x000fe2000f8e0004 */
[----:B------:R-:W-:Y:S01]  /*1b60*/  UIMAD UR5, UR25, UR12, URZ ;  /* 0x0000000c190572a4 */ /* 0x000fe2000f8e023f */
[----:B------:R-:W-:Y:S01]  /*1b70*/  IADD3 R6, P0, R6, UR55, RZ ;  /* 0x0000003706067c10 */ /* 0x000fe2000ff1e0ff */
[----:B------:R-:W-:Y:S01]  /*1b80*/  UIADD3 UR18, UR15, UR17, URZ ;  /* 0x000000110f127290 */ /* 0x000fe2000fffe03f */
[----:B------:R-:W-:Y:S01]  /*1b90*/  IMAD R8, R2, UR41, R8 ;  /* 0x0000002902087c24 */ /* 0x000fe2000f8e0208 */
[----:B------:R-:W-:Y:S01]  /*1ba0*/  UIMAD UR9, UR57, UR13, UR5 ;  /* 0x0000000d390972a4 */ /* 0x000fe2000f8e0205 */
[----:B------:R-:W-:Y:S01]  /*1bb0*/  VIADD R5, R5, UR14 ;  /* 0x0000000e05057c36 */ /* 0x000fe20008000000 */
[----:B------:R-:W-:Y:S01]  /*1bc0*/  ULDC.64 UR14, c[0x0][0x210] ;  /* 0x00008400000e7ab9 */ /* 0x000fe20000000a00 */
[----:B------:R-:W-:Y:S01]  /*1bd0*/  IMAD.U32 R2, RZ, RZ, UR12 ;  /* 0x0000000cff027e24 */ /* 0x000fe2000f8e00ff */
[----:B------:R-:W-:Y:S01]  /*1be0*/  ULDC.64 UR12, c[0x0][0x258] ;  /* 0x00009600000c7ab9 */ /* 0x000fe20000000a00 */
[----:B------:R-:W-:Y:S01]  /*1bf0*/  IADD3.X R7, R7, UR24, R8, P0, !PT ;  /* 0x0000001807077c10 */ /* 0x000fe200087fe408 */
[----:B------:R-:W-:Y:S01]  /*1c00*/  UIMAD UR5, UR25, UR12, URZ ;  /* 0x0000000c190572a4 */ /* 0x000fe2000f8e023f */
[----:B------:R-:W-:Y:S01]  /*1c10*/  IMAD.WIDE.U32 R4, R2, UR57, R4 ;  /* 0x0000003902047c25 */ /* 0x000fe2000f8e0004 */
[----:B------:R-:W-:Y:S01]  /*1c20*/  UISETP.GE.AND UP4, UPT, UR32, 0x1, UPT ;  /* 0x000000012000788c */ /* 0x000fe2000bf86270 */
[----:B------:R-:W-:-:S02]  /*1c30*/  ULDC UR25, c[0x0][0x2dc] ;  /* 0x0000b70000197ab9 */ /* 0x000fc40000000800 */
[----:B------:R-:W-:Y:S01]  /*1c40*/  IMAD.U32 R2, RZ, RZ, UR12 ;  /* 0x0000000cff027e24 */ /* 0x000fe2000f8e00ff */
[----:B------:R-:W-:Y:S01]  /*1c50*/  UIMAD UR30, UR25, UR61, URZ ;  /* 0x0000003d191e72a4 */ /* 0x000fe2000f8e023f */
[----:B-1----:R-:W-:Y:S01]  /*1c60*/  SHF.R.S32.HI R11, RZ, 0x1f, R11 ;  /* 0x0000001fff0b7819 */ /* 0x002fe2000001140b */
[----:B------:R-:W-:Y:S01]  /*1c70*/  UIMAD UR13, UR57, UR13, UR5 ;  /* 0x0000000d390d72a4 */ /* 0x000fe2000f8e0205 */
[----:B------:R-:W-:Y:S01]  /*1c80*/  IMAD.WIDE.U32 R6, R2, UR57, R6 ;  /* 0x0000003902067c25 */ /* 0x000fe2000f8e0006 */
[----:B------:R-:W-:Y:S01]  /*1c90*/  USHF.L.U32 UR26, UR30, 0x6, URZ ;  /* 0x000000061e1a7899 */ /* 0x000fe2000800063f */
[----:B---3--:R-:W-:Y:S01]  /*1ca0*/  LEA.HI R11, R11, R12, RZ, 0x5 ;  /* 0x0000000c0b0b7211 */ /* 0x008fe200078f28ff */
[----:B------:R-:W-:Y:S01]  /*1cb0*/  ULDC.64 UR28, c[0x0][0x3e0] ;  /* 0x0000f800001c7ab9 */ /* 0x000fe20000000a00 */
[----:B------:R-:W-:Y:S01]  /*1cc0*/  IMAD R2, R17, UR10, RZ ;  /* 0x0000000a11027c24 */ /* 0x000fe2000f8e02ff */
[----:B------:R-:W-:Y:S01]  /*1cd0*/  UIADD3 UR5, UP3, UP2, UR38, UR26, UR51 ;  /* 0x0000001a26057290 */ /* 0x000fe2000fa7e033 */
[----:B------:R-:W-:Y:S01]  /*1ce0*/  SHF.R.S32.HI R11, RZ, 0x5, R11 ;  /* 0x00000005ff0b7819 */ /* 0x000fe2000001140b */
[----:B------:R-:W-:Y:S01]  /*1cf0*/  USHF.R.S32.HI UR12, URZ, 0x1f, UR26 ;  /* 0x0000001f3f0c7899 */ /* 0x000fe2000801141a */
[----:B------:R-:W-:Y:S01]  /*1d00*/  IMAD R9, R241, UR11, R2 ;  /* 0x0000000bf1097c24 */ /* 0x000fe2000f8e0202 */
[----:B------:R-:W-:Y:S01]  /*1d10*/  LEA R200, P0, R6, UR14, 0x1 ;  /* 0x0000000e06c87c11 */ /* 0x000fe2000f8008ff */
[----:B------:R-:W-:Y:S01]  /*1d20*/  VIADD R2, R7, UR13 ;  /* 0x0000000d07027c36 */ /* 0x000fe20008000000 */
[----:B------:R-:W-:Y:S01]  /*1d30*/  ULDC.64 UR24, c[0x0][0x400] ;  /* 0x0001000000187ab9 */ /* 0x000fe20000000a00 */
[----:B------:R-:W-:Y:S01]  /*1d40*/  VIADD R5, R5, UR9 ;  /* 0x0000000905057c36 */ /* 0x000fe20008000000 */
[----:B------:R-:W-:-:S02]  /*1d50*/  UIADD3 UR9, UP1, UP0, UR52, UR5, UR56 ;  /* 0x0000000534097290 */ /* 0x000fc4000f83e038 */
[----:B------:R-:W-:Y:S01]  /*1d60*/  UIADD3.X UR5, UR19, UR12, UR54, UP3, UP2 ;  /* 0x0000000c13057290 */ /* 0x000fe20009fe4436 */
[----:B------:R-:W-:Y:S01]  /*1d70*/  LEA.HI.X R201, R6, UR15, R2, 0x1, P0 ;  /* 0x0000000f06c97c11 */ /* 0x000fe200080f0c02 */
[----:B------:R-:W-:Y:S01]  /*1d80*/  IMAD.WIDE.U32 R4, R241, UR10, R4 ;  /* 0x0000000af1047c25 */ /* 0x000fe2000f8e0004 */
[----:B------:R-:W-:Y:S01]  /*1d90*/  PLOP3.LUT P0, PT, PT, PT, UP4, 0x80, 0x0 ;  /* 0x000000000000781c */ /* 0x000fe20003f0f048 */
[----:B------:R-:W-:Y:S02]  /*1da0*/  UIADD3.X UR5, UR49, UR5, UR46, UP1, UP0 ;  /* 0x0000000531057290 */ /* 0x000fe40008fe042e */
[----:B------:R-:W-:Y:S01]  /*1db0*/  IMAD.IADD R5, R5, 0x1, R9 ;  /* 0x0000000105057824 */ /* 0x000fe200078e0209 */
[C---:B------:R-:W-:Y:S01]  /*1dc0*/  LEA R198, P3, R4.reuse, UR28, 0x1 ;  /* 0x0000001c04c67c11 */ /* 0x040fe2000f8608ff */
[----:B------:R-:W-:Y:S01]  /*1dd0*/  ULDC.64 UR40, c[0x0][0x2b0] ;  /* 0x0000ac0000287ab9 */ /* 0x000fe20000000a00 */
[----:B------:R-:W-:Y:S01]  /*1de0*/  ULDC.64 UR42, c[0x0][0x478] ;  /* 0x00011e00002a7ab9 */ /* 0x000fe20000000a00 */
[----:B------:R-:W-:Y:S01]  /*1df0*/  ULEA.HI.SX32 UR27, UR44, 0xffffffff, 0x1a ;  /* 0xffffffff2c1b7891 */ /* 0x000fe2000f8fd23f */
[----:B------:R-:W-:Y:S01]  /*1e00*/  LEA.HI.X R199, R4, UR29, R5, 0x1, P3 ;  /* 0x0000001d04c77c11 */ /* 0x000fe200098f0c05 */
[----:B------:R-:W-:-:S02]  /*1e10*/  UIMAD.WIDE UR18, UR18, 0x4, UR40 ;  /* 0x00000004121278a5 */ /* 0x000fc4000f8e0228 */
[----:B------:R-:W-:Y:S01]  /*1e20*/  UIMAD.WIDE UR16, UR16, 0x4, UR42 ;  /* 0x00000004101078a5 */ /* 0x000fe2000f8e022a */
[----:B--2---:R-:W-:-:S05]  /*1e30*/  IMAD R8, R11, UR30, R13 ;  /* 0x0000001e0b087c24 */ /* 0x004fca000f8e020d */
[----:B------:R-:W-:-:S04]  /*1e40*/  IADD3 R2, P2, R8, UR9, RZ ;  /* 0x0000000908027c10 */ /* 0x000fc8000ff5e0ff */
[----:B------:R-:W-:Y:S02]  /*1e50*/  LEA R213, P1, R2, UR24, 0x2 ;  /* 0x0000001802d57c11 */ /* 0x000fe4000f8210ff */
[----:B------:R-:W-:-:S04]  /*1e60*/  LEA.HI.X.SX32 R8, R8, UR5, 0x1, P2 ;  /* 0x0000000508087c11 */ /* 0x000fc800090f0eff */
[----:B------:R-:W-:Y:S01]  /*1e70*/  LEA.HI.X R212, R2, UR25, R8, 0x2, P1 ;  /* 0x0000001902d47c11 */ /* 0x000fe200088f1408 */
[----:B------:R-:W-:Y:S06]  /*1e80*/  @!P0 BRA `(.L_x_803) ;  /* 0x0000006000cc8947 */ /* 0x000fec0003800000 */
[----:B------:R-:W-:Y:S01]  /*1e90*/  UIMAD UR10, UR36, -0x80, UR8 ;  /* 0xffffff80240a78a4 */ /* 0x000fe2000f8e0208 */
[C---:B------:R-:W-:Y:S01]  /*1ea0*/  VIADD R2, R241.reuse, 0x40 ;  /* 0x00000040f1027836 */ /* 0x040fe20000000000 */
[----:B------:R-:W-:Y:S01]  /*1eb0*/  UIMAD UR11, UR53, UR22, URZ ;  /* 0x00000016350b72a4 */ /* 0x000fe2000f8e023f */
[----:B------:R-:W-:Y:S01]  /*1ec0*/  IMAD.U32 R6, RZ, RZ, UR22 ;  /* 0x00000016ff067e24 */ /* 0x000fe2000f8e00ff */
[----:B------:R-:W-:Y:S01]  /*1ed0*/  UIMAD UR12, UR53, UR20, URZ ;  /* 0x00000014350c72a4 */ /* 0x000fe2000f8e023f */
[----:B------:R-:W-:Y:S01]  /*1ee0*/  IMAD.U32 R4, RZ, RZ, UR20 ;  /* 0x00000014ff047e24 */ /* 0x000fe2000f8e00ff */
[----:B------:R-:W-:Y:S01]  /*1ef0*/  ISETP.GE.AND P2, PT, R241, UR10, PT ;  /* 0x0000000af1007c0c */ /* 0x000fe2000bf46270 */
[----:B------:R-:W-:Y:S01]  /*1f00*/  UMOV UR9, UR27 ;  /* 0x0000001b00097c82 */ /* 0x000fe20008000000 */
[----:B------:R-:W-:Y:S01]  /*1f10*/  ISETP.GE.AND P1, PT, R2, UR10, PT ;  /* 0x0000000a02007c0c */ /* 0x000fe2000bf26270 */
[----:B------:R-:W-:Y:S01]  /*1f20*/  UIMAD UR5, UR9, -0x40, UR32 ;  /* 0xffffffc0090578a4 */ /* 0x000fe2000f8e0220 */
[----:B------:R-:W-:Y:S01]  /*1f30*/  VIADD R2, R252, 0x20 ;  /* 0x00000020fc027836 */ /* 0x000fe20000000000 */
[----:B------:R-:W-:Y:S01]  /*1f40*/  UIMAD UR11, UR31, UR23, UR11 ;  /* 0x000000171f0b72a4 */ /* 0x000fe2000f8e020b */
[----:B------:R-:W-:Y:S01]  /*1f50*/  IMAD.WIDE.U32 R6, R6, UR31, R250 ;  /* 0x0000001f06067c25 */ /* 0x000fe2000f8e00fa */
[----:B------:R-:W-:-:S02]  /*1f60*/  UIMAD UR14, UR31, UR21, UR12 ;  /* 0x000000151f0e72a4 */ /* 0x000fc4000f8e020c */
[----:B------:R-:W-:Y:S01]  /*1f70*/  ISETP.GE.AND P5, PT, R2, UR5, PT ;  /* 0x0000000502007c0c */ /* 0x000fe2000bfa6270 */
[----:B------:R-:W-:Y:S01]  /*1f80*/  IMAD.WIDE.U32 R4, R4, UR31, R250 ;  /* 0x0000001f04047c25 */ /* 0x000fe2000f8e00fa */
[----:B------:R-:W-:Y:S01]  /*1f90*/  IADD3 R6, P3, R6, UR48, RZ ;  /* 0x0000003006067c10 */ /* 0x000fe2000ff7e0ff */
[----:B------:R-:W-:Y:S01]  /*1fa0*/  ULDC.64 UR12, c[0x0][0x260] ;  /* 0x00009800000c7ab9 */ /* 0x000fe20000000a00 */
[----:B------:R-:W1:Y:S01]  /*1fb0*/  @!P2 LDC.64 R20, c[0x0][0x218] ;  /* 0x00008600ff14ab82 */ /* 0x000e620000000a00 */
[----:B------:R-:W-:Y:S01]  /*1fc0*/  VIADD R8, R252, 0x8 ;  /* 0x00000008fc087836 */ /* 0x000fe20000000000 */
[----:B------:R-:W-:Y:S01]  /*1fd0*/  IADD3 R4, P0, R4, UR33, RZ ;  /* 0x0000002104047c10 */ /* 0x000fe2000ff1e0ff */
[----:B------:R-:W-:Y:S01]  /*1fe0*/  IMAD.U32 R2, RZ, RZ, UR11 ;  /* 0x0000000bff027e24 */ /* 0x000fe2000f8e00ff */
[----:B------:R-:W-:Y:S01]  /*1ff0*/  ULDC.64 UR10, c[0x0][0x268] ;  /* 0x00009a00000a7ab9 */ /* 0x000fe20000000a00 */
[----:B------:R-:W-:Y:S01]  /*2000*/  IMAD.U32 R9, RZ, RZ, UR14 ;  /* 0x0000000eff097e24 */ /* 0x000fe2000f8e00ff */
[----:B------:R-:W-:Y:S01]  /*2010*/  ISETP.GE.AND P6, PT, R8, UR5, PT ;  /* 0x0000000508007c0c */ /* 0x000fe2000bfc6270 */
[C---:B------:R-:W-:Y:S01]  /*2020*/  IMAD R8, R10.reuse, UR12, RZ ;  /* 0x0000000c0a087c24 */ /* 0x040fe2000f8e02ff */
[----:B------:R-:W-:Y:S01]  /*2030*/  IADD3.X R7, R7, UR50, R2, P3, !PT ;  /* 0x0000003207077c10 */ /* 0x000fe20009ffe402 */
[----:B------:R-:W-:Y:S01]  /*2040*/  IMAD R2, R10, UR10, RZ ;  /* 0x0000000a0a027c24 */ /* 0x000fe2000f8e02ff */
[----:B------:R-:W-:Y:S01]  /*2050*/  IADD3.X R5, R5, UR34, R9, P0, !PT ;  /* 0x0000002205057c10 */ /* 0x000fe200087fe409 */
[C---:B------:R-:W-:Y:S01]  /*2060*/  IMAD R9, R0.reuse, UR13, R8 ;  /* 0x0000000d00097c24 */ /* 0x040fe2000f8e0208 */
[----:B------:R-:W2:Y:S01]  /*2070*/  @!P1 LDC.64 R18, c[0x0][0x218] ;  /* 0x00008600ff129b82 */ /* 0x000ea20000000a00 */
[----:B------:R-:W-:Y:S01]  /*2080*/  IMAD.WIDE.U32 R6, R0, UR12, R6 ;  /* 0x0000000c00067c25 */ /* 0x000fe2000f8e0006 */
[----:B------:R-:W-:-:S03]  /*2090*/  UMOV UR12, UR18 ;  /* 0x00000012000c7c82 */ /* 0x000fc60008000000 */
[C---:B------:R-:W-:Y:S01]  /*20a0*/  IMAD R8, R0.reuse, UR11, R2 ;  /* 0x0000000b00087c24 */ /* 0x040fe2000f8e0202 */
[C---:B------:R-:W-:Y:S01]  /*20b0*/  @!P1 IADD3 R2, P0, R241.reuse, 0x40, RZ ;  /* 0x00000040f1029810 */ /* 0x040fe20007f1e0ff */
[----:B------:R-:W-:Y:S01]  /*20c0*/  IMAD.WIDE.U32 R4, R0, UR10, R4 ;  /* 0x0000000a00047c25 */ /* 0x000fe2000f8e0004 */
[----:B------:R-:W-:Y:S01]  /*20d0*/  @!P1 IADD3 R0, P3, R241, 0x40, RZ ;  /* 0x00000040f1009810 */ /* 0x000fe20007f7e0ff */
[----:B------:R-:W-:Y:S02]  /*20e0*/  ULEA.HI UR10, UR9, UR9, URZ, 0x1 ;  /* 0x00000009090a7291 */ /* 0x000fe4000f8f083f */
[----:B------:R-:W-:Y:S01]  /*20f0*/  @!P2 IMAD R11, R17, UR22, RZ ;  /* 0x00000016110bac24 */ /* 0x000fe2000f8e02ff */
[----:B------:R-:W-:Y:S01]  /*2100*/  UMOV UR11, UR19 ;  /* 0x00000013000b7c82 */ /* 0x000fe20008000000 */
[----:B------:R-:W-:Y:S01]  /*2110*/  IMAD.IADD R7, R7, 0x1, R9 ;  /* 0x0000000107077824 */ /* 0x000fe200078e0209 */
[----:B------:R-:W-:Y:S01]  /*2120*/  ULOP3.LUT UR10, UR10, 0xfffffffe, URZ, 0xc0, !UPT ;  /* 0xfffffffe0a0a7892 */ /* 0x000fe2000f8ec03f */
[----:B------:R-:W-:Y:S01]  /*2130*/  @!P1 IMAD.X R10, RZ, RZ, R17, P3 ;  /* 0x000000ffff0a9224 */ /* 0x000fe200018e0611 */
[----:B------:R-:W-:Y:S01]  /*2140*/  ISETP.GE.AND P3, PT, R241, UR5, PT ;  /* 0x00000005f1007c0c */ /* 0x000fe2000bf66270 */
[----:B------:R-:W-:Y:S01]  /*2150*/  IMAD.IADD R5, R5, 0x1, R8 ;  /* 0x0000000105057824 */ /* 0x000fe200078e0208 */
[----:B------:R-:W-:Y:S01]  /*2160*/  UIADD3 UR10, UR9, -UR10, URZ ;  /* 0x8000000a090a7290 */ /* 0x000fe2000fffe03f */
[----:B------:R-:W-:-:S02]  /*2170*/  @!P1 IMAD.MOV.U32 R8, RZ, RZ, R6 ;  /* 0x000000ffff089224 */ /* 0x000fc400078e0006 */
[----:B------:R-:W-:Y:S01]  /*2180*/  @!P1 IMAD.MOV.U32 R9, RZ, RZ, R7 ;  /* 0x000000ffff099224 */ /* 0x000fe200078e0007 */
[----:B------:R-:W-:Y:S01]  /*2190*/  UISETP.NE.AND UP0, UPT, UR10, 0x1, UPT ;  /* 0x000000010a00788c */ /* 0x000fe2000bf05270 */
[----:B------:R-:W-:Y:S02]  /*21a0*/  @!P2 IMAD R16, R241, UR23, R11 ;  /* 0x00000017f110ac24 */ /* 0x000fe4000f8e020b */
[----:B------:R-:W-:Y:S02]  /*21b0*/  @!P1 IMAD R14, R10, UR22, RZ ;  /* 0x000000160a0e9c24 */ /* 0x000fe4000f8e02ff */
[----:B------:R-:W-:Y:S02]  /*21c0*/  IMAD.MOV.U32 R238, RZ, RZ, 0x7f800000 ;  /* 0x7f800000ffee7424 */ /* 0x000fe400078e00ff */
[----:B------:R-:W-:Y:S02]  /*21d0*/  IMAD.MOV.U32 R239, RZ, RZ, 0x7f800000 ;  /* 0x7f800000ffef7424 */ /* 0x000fe400078e00ff */
[----:B------:R-:W-:-:S02]  /*21e0*/  IMAD.MOV.U32 R236, RZ, RZ, 0x7f800000 ;  /* 0x7f800000ffec7424 */ /* 0x000fc400078e00ff */
[----:B------:R-:W-:Y:S01]  /*21f0*/  IMAD.MOV.U32 R237, RZ, RZ, 0x7f800000 ;  /* 0x7f800000ffed7424 */ /* 0x000fe200078e00ff */
[----:B------:R-:W-:Y:S01]  /*2200*/  UMOV UR13, UR17 ;  /* 0x00000011000d7c82 */ /* 0x000fe20008000000 */
[----:B------:R-:W-:Y:S01]  /*2210*/  @!P2 IMAD.WIDE.U32 R10, R241, UR22, R6 ;  /* 0x00000016f10aac25 */ /* 0x000fe2000f8e0006 */
[----:B------:R-:W-:-:S03]  /*2220*/  UMOV UR14, UR16 ;  /* 0x00000010000e7c82 */ /* 0x000fc60008000000 */
[----:B------:R-:W-:Y:S01]  /*2230*/  IMAD R240, RZ, RZ, -UR26 ;  /* 0x8000001afff07e24 */ /* 0x000fe2000f8e02ff */
[----:B------:R-:W-:Y:S01]  /*2240*/  CS2R R126, SRZ ;  /* 0x00000000007e7805 */ /* 0x000fe2000001ff00 */
[----:B------:R-:W-:Y:S01]  /*2250*/  @!P1 IMAD.WIDE.U32 R6, R0, UR22, R8 ;  /* 0x0000001600069c25 */ /* 0x000fe2000f8e0008 */
[----:B------:R-:W-:Y:S02]  /*2260*/  CS2R R124, SRZ ;  /* 0x00000000007c7805 */ /* 0x000fe4000001ff00 */
[----:B------:R-:W-:Y:S02]  /*2270*/  CS2R R130, SRZ ;  /* 0x0000000000827805 */ /* 0x000fe4000001ff00 */
[----:B------:R-:W-:Y:S01]  /*2280*/  CS2R R128, SRZ ;  /* 0x0000000000807805 */ /* 0x000fe2000001ff00 */
[----:B------:R-:W-:Y:S01]  /*2290*/  @!P1 IMAD.X R15, RZ, RZ, R17, P0 ;  /* 0x000000ffff0f9224 */ /* 0x000fe200000e0611 */
[----:B-1----:R-:W-:Y:S01]  /*22a0*/  @!P2 LEA R8, P0, R10, R20, 0x1 ;  /* 0x000000140a08a211 */ /* 0x002fe200078008ff */
[----:B------:R-:W-:Y:S01]  /*22b0*/  @!P2 IMAD.IADD R9, R11, 0x1, R16 ;  /* 0x000000010b09a824 */ /* 0x000fe200078e0210 */
[----:B------:R-:W-:Y:S01]  /*22c0*/  CS2R R122, SRZ ;  /* 0x00000000007a7805 */ /* 0x000fe2000001ff00 */
[----:B------:R-:W-:Y:S01]  /*22d0*/  @!P1 IMAD R14, R0, UR23, R14 ;  /* 0x00000017000e9c24 */ /* 0x000fe2000f8e020e */
[----:B------:R-:W-:Y:S01]  /*22e0*/  CS2R R120, SRZ ;  /* 0x0000000000787805 */ /* 0x000fe2000001ff00 */
[----:B------:R-:W-:Y:S01]  /*22f0*/  @!P1 IMAD.MOV.U32 R12, RZ, RZ, R4 ;  /* 0x000000ffff0c9224 */ /* 0x000fe200078e0004 */
[----:B------:R-:W-:Y:S01]  /*2300*/  @!P2 LEA.HI.X R9, R10, R21, R9, 0x1, P0 ;  /* 0x000000150a09a211 */ /* 0x000fe200000f0c09 */
[----:B------:R-:W-:Y:S01]  /*2310*/  @!P1 IMAD.MOV.U32 R13, RZ, RZ, R5 ;  /* 0x000000ffff0d9224 */ /* 0x000fe200078e0005 */
[----:B------:R-:W-:Y:S01]  /*2320*/  PLOP3.LUT P0, PT, PT, PT, UP5, 0x80, 0x0 ;  /* 0x000000000000781c */ /* 0x000fe20003f0f058 */
[----:B------:R-:W-:Y:S01]  /*2330*/  @!P1 IMAD R0, R15, UR20, RZ ;  /* 0x000000140f009c24 */ /* 0x000fe2000f8e02ff */
[----:B--2---:R-:W-:Y:S01]  /*2340*/  @!P1 LEA R10, P4, R6, R18, 0x1 ;  /* 0x00000012060a9211 */ /* 0x004fe200078808ff */
[----:B------:R-:W-:Y:S01]  /*2350*/  @!P1 IMAD.WIDE.U32 R12, R2, UR20, R12 ;  /* 0x00000014020c9c25 */ /* 0x000fe2000f8e000c */
[----:B------:R-:W-:-:S02]  /*2360*/  CS2R R118, SRZ ;  /* 0x0000000000767805 */ /* 0x000fc4000001ff00 */
[----:B------:R-:W-:Y:S02]  /*2370*/  CS2R R116, SRZ ;  /* 0x0000000000747805 */ /* 0x000fe4000001ff00 */
[----:B------:R-:W-:Y:S01]  /*2380*/  CS2R R110, SRZ ;  /* 0x00000000006e7805 */ /* 0x000fe2000001ff00 */
[----:B------:R-:W-:Y:S01]  /*2390*/  @!P1 IMAD R15, R2, UR21, R0 ;  /* 0x00000015020f9c24 */ /* 0x000fe2000f8e0200 */
[----:B------:R-:W-:Y:S01]  /*23a0*/  CS2R R108, SRZ ;  /* 0x00000000006c7805 */ /* 0x000fe2000001ff00 */
[----:B------:R-:W-:Y:S01]  /*23b0*/  @!P1 IMAD.IADD R2, R7, 0x1, R14 ;  /* 0x0000000107029824 */ /* 0x000fe200078e020e */
[----:B------:R-:W-:Y:S01]  /*23c0*/  CS2R R114, SRZ ;  /* 0x0000000000727805 */ /* 0x000fe2000001ff00 */
[----:B------:R-:W-:Y:S01]  /*23d0*/  @!P2 IMAD R0, R17, UR20, RZ ;  /* 0x000000141100ac24 */ /* 0x000fe2000f8e02ff */
[----:B------:R-:W-:Y:S01]  /*23e0*/  CS2R R112, SRZ ;  /* 0x0000000000707805 */ /* 0x000fe2000001ff00 */
[----:B------:R-:W-:Y:S01]  /*23f0*/  @P0 BAR.SYNC.DEFER_BLOCKING 0x0 ;  /* 0x0000000000000b1d */ /* 0x000fe20000010000 */
[----:B------:R-:W-:Y:S01]  /*2400*/  @!P1 LEA.HI.X R11, R6, R19, R2, 0x1, P4 ;  /* 0x00000013060b9211 */ /* 0x000fe200020f0c02 */
[C---:B------:R-:W-:Y:S01]  /*2410*/  VIADD R2, R246.reuse, 0x1800 ;  /* 0x00001800f6027836 */ /* 0x040fe20000000000 */
[----:B------:R-:W-:Y:S01]  /*2420*/  PLOP3.LUT P0, PT, PT, PT, UP0, 0x80, 0x0 ;  /* 0x000000000000781c */ /* 0x000fe20003f0f008 */
[----:B------:R-:W-:Y:S01]  /*2430*/  @!P2 IMAD R14, R241, UR21, R0 ;  /* 0x00000015f10eac24 */ /* 0x000fe2000f8e0200 */
[----:B------:R-:W-:-:S03]  /*2440*/  LEA R0, R246, UR4, 0x1 ;  /* 0x00000004f6007c11 */ /* 0x000fc6000f8e08ff */
[----:B------:R-:W1:Y:S01]  /*2450*/  @!P2 LDC.64 R6, c[0x0][0x220] ;  /* 0x00008800ff06ab82 */ /* 0x000e620000000a00 */
[----:B------:R-:W-:Y:S01]  /*2460*/  SEL R2, R2, R246, !P0 ;  /* 0x000000f602027207 */ /* 0x000fe20004000000 */
[----:B------:R-:W-:Y:S01]  /*2470*/  @!P2 IMAD.WIDE.U32 R4, R241, UR20, R4 ;  /* 0x00000014f104ac25 */ /* 0x000fe2000f8e0004 */
[----:B------:R-:W-:Y:S02]  /*2480*/  ISETP.GE.AND P4, PT, R252, UR5, PT ;  /* 0x00000005fc007c0c */ /* 0x000fe4000bf86270 */
[----:B------:R-:W-:Y:S02]  /*2490*/  CS2R R106, SRZ ;  /* 0x00000000006a7805 */ /* 0x000fe4000001ff00 */
[----:B------:R-:W-:Y:S01]  /*24a0*/  LEA R203, R2, UR4, 0x1 ;  /* 0x0000000402cb7c11 */ /* 0x000fe2000f8e08ff */
[----:B------:R-:W-:Y:S01]  /*24b0*/  @!P2 IMAD.IADD R2, R5, 0x1, R14 ;  /* 0x000000010502a824 */ /* 0x000fe200078e020e */
[----:B------:R-:W-:Y:S01]  /*24c0*/  CS2R R104, SRZ ;  /* 0x0000000000687805 */ /* 0x000fe2000001ff00 */
[----:B------:R-:W2:Y:S01]  /*24d0*/  @!P1 LDC.64 R16, c[0x0][0x220] ;  /* 0x00008800ff109b82 */ /* 0x000ea20000000a00 */
[----:B------:R-:W-:Y:S01]  /*24e0*/  IMAD.SHL.U32 R245, R252, 0x4, RZ ;  /* 0x00000004fcf57824 */ /* 0x000fe200078e00ff */
        /* <DEDUP_REMOVED lines=17> */
[----:B------:R-:W-:Y:S02]  /*2600*/  CS2R R74, SRZ ;  /* 0x00000000004a7805 */ /* 0x000fe4000001ff00 */
[----:B------:R-:W-:Y:S02]  /*2610*/  CS2R R72, SRZ ;  /* 0x0000000000487805 */ /* 0x000fe4000001ff00 */
[----:B------:R-:W-:Y:S01]  /*2620*/  CS2R R70, SRZ ;  /* 0x0000000000467805 */ /* 0x000fe2000001ff00 */
[----:B------:R-:W-:Y:S01]  /*2630*/  @P3 STS.128 [R0+0x7000], RZ ;  /* 0x007000ff00003388 */ /* 0x000fe20000000c00 */
[----:B------:R-:W-:Y:S02]  /*2640*/  CS2R R68, SRZ ;  /* 0x0000000000447805 */ /* 0x000fe4000001ff00 */
[----:B------:R-:W-:-:S02]  /*2650*/  CS2R R62, SRZ ;  /* 0x00000000003e7805 */ /* 0x000fc4000001ff00 */
[----:B------:R-:W-:Y:S01]  /*2660*/  CS2R R60, SRZ ;  /* 0x00000000003c7805 */ /* 0x000fe2000001ff00 */
[----:B------:R-:W-:Y:S01]  /*2670*/  @P3 STS.128 [R0+0x8000], RZ ;  /* 0x008000ff00003388 */ /* 0x000fe20000000c00 */
[----:B------:R-:W-:Y:S02]  /*2680*/  CS2R R66, SRZ ;  /* 0x0000000000427805 */ /* 0x000fe4000001ff00 */
[----:B------:R-:W-:Y:S02]  /*2690*/  CS2R R64, SRZ ;  /* 0x0000000000407805 */ /* 0x000fe4000001ff00 */
[----:B------:R-:W-:Y:S01]  /*26a0*/  CS2R R58, SRZ ;  /* 0x00000000003a7805 */ /* 0x000fe2000001ff00 */
[----:B------:R-:W-:Y:S01]  /*26b0*/  @!PT LDS RZ, [RZ] ;  /* 0x00000000fffff984 */ /* 0x000fe20000000800 */
[----:B------:R-:W-:Y:S01]  /*26c0*/  @!PT LDS RZ, [RZ] ;  /* 0x00000000fffff984 */ /* 0x000fe20000000800 */
[----:B------:R-:W-:Y:S01]  /*26d0*/  @!PT LDS RZ, [RZ] ;  /* 0x00000000fffff984 */ /* 0x000fe20000000800 */
[----:B------:R-:W-:Y:S01]  /*26e0*/  @!P3 LDGSTS.E.BYPASS.LTC128B.128 [R0+0x6000], desc[UR6][R198.64] ;  /* 0x06000000c600bfae */ /* 0x000fe2000b901d46 */
[----:B------:R-:W-:Y:S02]  /*26f0*/  CS2R R56, SRZ ;  /* 0x0000000000387805 */ /* 0x000fe4000001ff00 */
[----:B------:R-:W-:-:S02]  /*2700*/  CS2R R54, SRZ ;  /* 0x0000000000367805 */ /* 0x000fc4000001ff00 */
[----:B------:R-:W-:Y:S01]  /*2710*/  CS2R R52, SRZ ;  /* 0x0000000000347805 */ /* 0x000fe2000001ff00 */
[----:B------:R-:W-:Y:S01]  /*2720*/  @!P3 LDGSTS.E.BYPASS.LTC128B.128 [R0+0x7000], desc[UR6][R198.64+0x40] ;  /* 0x07000040c600bfae */ /* 0x000fe2000b901d46 */
[----:B------:R-:W-:Y:S02]  /*2730*/  CS2R R46, SRZ ;  /* 0x00000000002e7805 */ /* 0x000fe4000001ff00 */
[----:B------:R-:W-:Y:S02]  /*2740*/  CS2R R44, SRZ ;  /* 0x00000000002c7805 */ /* 0x000fe4000001ff00 */
[----:B------:R-:W-:Y:S01]  /*2750*/  CS2R R50, SRZ ;  /* 0x0000000000327805 */ /* 0x000fe2000001ff00 */
[----:B------:R-:W-:Y:S01]  /*2760*/  @!P3 LDGSTS.E.BYPASS.LTC128B.128 [R0+0x8000], desc[UR6][R198.64+0x80] ;  /* 0x08000080c600bfae */ /* 0x000fe2000b901d46 */
[----:B------:R-:W-:Y:S02]  /*2770*/  CS2R R48, SRZ ;  /* 0x0000000000307805 */ /* 0x000fe4000001ff00 */
[----:B------:R-:W-:-:S02]  /*2780*/  CS2R R42, SRZ ;  /* 0x00000000002a7805 */ /* 0x000fc4000001ff00 */
[----:B------:R-:W-:Y:S01]  /*2790*/  CS2R R40, SRZ ;  /* 0x0000000000287805 */ /* 0x000fe2000001ff00 */
[----:B------:R-:W-:Y:S01]  /*27a0*/  @P3 STS [R203], RZ ;  /* 0x000000ffcb003388 */ /* 0x000fe20000000800 */
[----:B------:R-:W-:Y:S02]  /*27b0*/  CS2R R38, SRZ ;  /* 0x0000000000267805 */ /* 0x000fe4000001ff00 */
[----:B------:R-:W-:Y:S01]  /*27c0*/  CS2R R36, SRZ ;  /* 0x0000000000247805 */ /* 0x000fe2000001ff00 */
[----:B------:R-:W-:Y:S01]  /*27d0*/  UIMAD UR34, UR30, 0x18, URZ ;  /* 0x000000181e2278a4 */ /* 0x000fe2000f8e023f */
[----:B------:R-:W-:Y:S01]  /*27e0*/  @P3 STS [R203+0x4], RZ ;  /* 0x000004ffcb003388 */ /* 0x000fe20000000800 */
[----:B------:R-:W-:Y:S02]  /*27f0*/  USHF.L.U32 UR33, UR30, 0x5, URZ ;  /* 0x000000051e217899 */ /* 0x000fe4000800063f */
[----:B------:R-:W-:Y:S01]  /*2800*/  UIMAD UR32, UR30, 0x28, URZ ;  /* 0x000000281e2078a4 */ /* 0x000fe2000f8e023f */
[----:B------:R-:W-:Y:S01]  /*2810*/  @P3 STS [R203+0x8], RZ ;  /* 0x000008ffcb003388 */ /* 0x000fe20000000800 */
[----:B------:R-:W-:-:S03]  /*2820*/  ULDC UR10, c[0x0][0x2ec] ;  /* 0x0000bb00000a7ab9 */ /* 0x000fc60000000800 */
        /* <DEDUP_REMOVED lines=15> */
[----:B-1----:R-:W-:-:S03]  /*2920*/  @!P2 LEA R6, P3, R4, R6, 0x1 ;  /* 0x000000060406a211 */ /* 0x002fc600078608ff */
[----:B------:R-:W-:Y:S01]  /*2930*/  @P2 STS [R0+0x9000], RZ ;  /* 0x009000ff00002388 */ /* 0x000fe20000000800 */
[----:B------:R-:W-:Y:S01]  /*2940*/  @!P2 LEA.HI.X R7, R4, R7, R2, 0x1, P3 ;  /* 0x000000070407a211 */ /* 0x000fe200018f0c02 */
[----:B------:R-:W-:Y:S01]  /*2950*/  @!P1 IMAD.IADD R2, R13, 0x1, R15 ;  /* 0x000000010d029824 */ /* 0x000fe200078e020f */
[C---:B--2---:R-:W-:Y:S01]  /*2960*/  @!P1 LEA R4, P3, R12.reuse, R16, 0x1 ;  /* 0x000000100c049211 */ /* 0x044fe200078608ff */
[----:B------:R-:W-:Y:S03]  /*2970*/  @P2 STS [R0+0x9004], RZ ;  /* 0x009004ff00002388 */ /* 0x000fe60000000800 */
[----:B------:R-:W-:Y:S01]  /*2980*/  @!P1 LEA.HI.X R5, R12, R17, R2, 0x1, P3 ;  /* 0x000000110c059211 */ /* 0x000fe200018f0c02 */
[----:B------:R-:W-:Y:S01]  /*2990*/  @P2 STS.64 [R0+0x9008], RZ ;  /* 0x009008ff00002388 */ /* 0x000fe20000000a00 */
[----:B------:R-:W-:-:S03]  /*29a0*/  VIADD R2, R252, 0x28 ;  /* 0x00000028fc027836 */ /* 0x000fc60000000000 */
        /* <DEDUP_REMOVED lines=16> */
[----:B------:R-:W-:Y:S01]  /*2ab0*/  @!P1 LDGSTS.E.BYPASS.LTC128B.128 [R0+0xe000], desc[UR6][R10.64+0x80] ;  /* 0x0e0000800a009fae */ /* 0x000fe2000b901d46 */
[----:B-1----:R-:W-:-:S03]  /*2ac0*/  SHF.R.S32.HI R8, RZ, 0x1f, R252 ;  /* 0x0000001fff087819 */ /* 0x002fc600000114fc */
        /* <DEDUP_REMOVED lines=11> */
[----:B------:R-:W-:-:S03]  /*2b80*/  ISETP.GE.AND P2, PT, R2, UR5, PT ;  /* 0x0000000502007c0c */ /* 0x000fc6000bf46270 */
        /* <DEDUP_REMOVED lines=9> */
[----:B-1----:R-:W-:Y:S01]  /*2c20*/  IMAD.SHL.U32 R6, R252, 0x4, RZ ;  /* 0x00000004fc067824 */ /* 0x002fe200078e00ff */
[----:B------:R-:W-:-:S02]  /*2c30*/  USHF.L.U32 UR17, UR30, 0x4, URZ ;  /* 0x000000041e117899 */ /* 0x000fc4000800063f */
[----:B------:R-:W0:Y:S02]  /*2c40*/  LDGDEPBAR ;  /* 0x00000000000079af */ /* 0x000e240000000000 */
[----:B---3--:R-:W-:Y:S02]  /*2c50*/  IADD3 R4, P3, R6, UR12, RZ ;  /* 0x0000000c06047c10 */ /* 0x008fe4000ff7e0ff */
[----:B--2---:R-:W-:Y:S02]  /*2c60*/  SHF.R.S32.HI R0, RZ, 0x1f, R2 ;  /* 0x0000001fff007819 */ /* 0x004fe40000011402 */
[----:B------:R-:W-:Y:S02]  /*2c70*/  @!P2 LEA R6, P1, R2, UR12, 0x2 ;  /* 0x0000000c0206ac11 */ /* 0x000fe4000f8210ff */
[----:B------:R-:W-:Y:S02]  /*2c80*/  SHF.L.U64.HI R5, R252, 0x2, R8 ;  /* 0x00000002fc057819 */ /* 0x000fe40000010208 */
[----:B------:R-:W-:-:S02]  /*2c90*/  @!P2 LEA.HI.X R7, R2, UR11, R0, 0x2, P1 ;  /* 0x0000000b0207ac11 */ /* 0x000fc400088f1400 */
[----:B------:R-:W-:-:S03]  /*2ca0*/  IADD3.X R5, R5, UR11, RZ, P3, !PT ;  /* 0x0000000b05057c10 */ /* 0x000fc60009ffe4ff */
[----:B------:R1:W5:Y:S04]  /*2cb0*/  @!P2 LDG.E R237, desc[UR6][R6.64] ;  /* 0x0000000606eda981 */ /* 0x000368000c1e1900 */
[----:B------:R1:W5:Y:S04]  /*2cc0*/  @!P4 LDG.E R238, desc[UR6][R4.64] ;  /* 0x0000000604eec981 */ /* 0x000368000c1e1900 */
[----:B------:R1:W5:Y:S04]  /*2cd0*/  @!P6 LDG.E R239, desc[UR6][R4.64+0x20] ;  /* 0x0000200604efe981 */ /* 0x000368000c1e1900 */
[----:B------:R1:W5:Y:S01]  /*2ce0*/  @!P5 LDG.E R236, desc[UR6][R4.64+0x80] ;  /* 0x0000800604ecd981 */ /* 0x000362000c1e1900 */
[----:B------:R-:W-:-:S02]  /*2cf0*/  USHF.L.U32 UR16, UR30, 0x3, URZ ;  /* 0x000000031e107899 */ /* 0x000fc4000800063f */
[----:B------:R-:W-:Y:S02]  /*2d00*/  UIADD3 UR27, UR17, 0x20, URZ ;  /* 0x00000020111b7890 */ /* 0x000fe4000fffe03f */
        /* <DEDUP_REMOVED lines=11> */
[----:B------:R-:W-:Y:S01]  /*2dc0*/  UIADD3 UR5, UR31, 0x80, URZ ;  /* 0x000000801f057890 */ /* 0x000fe2000fffe03f */
[----:B------:R-:W-:Y:S01]  /*2dd0*/  SHF.L.U64.HI R244, R252, 0x2, R8 ;  /* 0x00000002fcf47819 */ /* 0x000fe20000010208 */
[----:B------:R-:W-:Y:S01]  /*2de0*/  UIADD3 UR23, UR16, UR24, URZ ;  /* 0x0000001810177290 */ /* 0x000fe2000fffe03f */
[----:B------:R-:W-:Y:S01]  /*2df0*/  LEA R175, R2, UR4, 0x1 ;  /* 0x0000000402af7c11 */ /* 0x000fe2000f8e08ff */
[----:B------:R-:W-:Y:S01]  /*2e00*/  UIADD3 UR18, UR16, UR19, URZ ;  /* 0x0000001310127290 */ /* 0x000fe2000fffe03f */
[----:B------:R-:W-:Y:S01]  /*2e10*/  LEA R172, R0, UR4, 0x1 ;  /* 0x0000000400ac7c11 */ /* 0x000fe2000f8e08ff */
[----:B------:R-:W-:-:S02]  /*2e20*/  UIMAD UR31, UR30, 0x30, URZ ;  /* 0x000000301e1f78a4 */ /* 0x000fc4000f8e023f */
[----:B------:R-:W-:Y:S02]  /*2e30*/  UISETP.GE.AND UP0, UPT, UR5, UR8, UPT ;  /* 0x000000080500728c */ /* 0x000fe4000bf06270 */
[----:B------:R-:W-:Y:S02]  /*2e40*/  UIMAD UR30, UR30, 0x38, URZ ;  /* 0x000000381e1e78a4 */ /* 0x000fe4000f8e023f */
[----:B------:R-:W-:Y:S02]  /*2e50*/  UIADD3 UR29, UR16, UR23, URZ ;  /* 0x00000017101d7290 */ /* 0x000fe4000fffe03f */
[----:B------:R-:W-:Y:S01]  /*2e60*/  UIADD3 UR28, UR16, UR18, URZ ;  /* 0x00000012101c7290 */ /* 0x000fe2000fffe03f */
[----:B-1----:R-:W-:-:S11]  /*2e70*/  ULDC UR5, c[0x0][0x39c] ;  /* 0x0000e70000057ab9 */ /* 0x002fd60000000800 */
.L_x_806:
[----:B------:R-:W0:Y:S01]  /*2e80*/  LDGDEPBAR ;  /* 0x00000000000079af */ /* 0x000e220000000000 */
[----:B------:R-:W-:Y:S01]  /*2e90*/  IADD3 R0, R180, R175, RZ ;  /* 0x000000afb4007210 */ /* 0x000fe20007ffe0ff */
[----:B------:R-:W-:Y:S01]  /*2ea0*/  UISETP.GE.AND UP3, UPT, UR9, 0x1, UPT ;  /* 0x000000010900788c */ /* 0x000fe2000bf66270 */
[----:B------:R-:W-:Y:S02]  /*2eb0*/  PLOP3.LUT P1, PT, PT, PT, UP0, 0x80, 0x0 ;  /* 0x000000000000781c */ /* 0x000fe40003f2f008 */
[----:B------:R-:W-:Y:S02]  /*2ec0*/  PLOP3.LUT P0, PT, PT, PT, UP0, 0x80, 0x0 ;  /* 0x000000000000781c */ /* 0x000fe40003f0f008 */
[----:B------:R-:W-:Y:S02]  /*2ed0*/  PLOP3.LUT P4, PT, PT, PT, UP0, 0x80, 0x0 ;  /* 0x000000000000781c */ /* 0x000fe40003f8f008 */
[----:B------:R-:W-:Y:S02]  /*2ee0*/  PLOP3.LUT P5, PT, PT, PT, UP0, 0x80, 0x0 ;  /* 0x000000000000781c */ /* 0x000fe40003faf008 */
[----:B-----5:R-:W-:Y:S02]  /*2ef0*/  FSETP.NEU.FTZ.AND P3, PT, R238, -INF , PT ;  /* 0xff800000ee00780b */ /* 0x020fe40003f7d000 */
[----:B------:R-:W-:Y:S02]  /*2f00*/  PLOP3.LUT P2, PT, PT, PT, UP0, 0x80, 0x0 ;  /* 0x000000000000781c */ /* 0x000fe40003f4f008 */
[----:B------:R-:W-:Y:S01]  /*2f10*/  PLOP3.LUT P6, PT, PT, PT, UP0, 0x80, 0x0 ;  /* 0x000000000000781c */ /* 0x000fe20003fcf008 */
[----:B------:R-:W-:Y:S04]  /*2f20*/  DEPBAR.LE SB0, 0x0 ;  /* 0x000080000000791a */ /* 0x000fe80000000000 */
[----:B------:R-:W-:Y:S06]  /*2f30*/  BAR.SYNC.DEFER_BLOCKING 0x0 ;  /* 0x0000000000007b1d */ /* 0x000fec0000010000 */
[----:B------:R-:W-:Y:S08]  /*2f40*/  LDSM.16.M88.4 R32, [R175] ;  /* 0x00000000af20783b */ /* 0x000ff00000000200 */
[----:B------:R-:W1:Y:S08]  /*2f50*/  LDSM.16.M88.4 R16, [R173+0x9000] ;  /* 0x00900000ad10783b */ /* 0x000e700000000200 */
[----:B------:R-:W2:Y:S08]  /*2f60*/  LDSM.16.M88.4 R28, [R175+0x800] ;  /* 0x00080000af1c783b */ /* 0x000eb00000000200 */
[----:B------:R-:W3:Y:S08]  /*2f70*/  LDSM.16.M88.4 R132, [R173+0x9400] ;  /* 0x00940000ad84783b */ /* 0x000ef00000000200 */
[----:B------:R-:W-:Y:S08]  /*2f80*/  LDSM.16.M88.4 R136, [R0] ;  /* 0x000000000088783b */ /* 0x000ff00000000200 */
[----:B------:R-:W4:Y:S01]  /*2f90*/  LDSM.16.M88.4 R140, [R174+0x9000] ;  /* 0x00900000ae8c783b */ /* 0x000f220000000200 */
[-C--:B-1----:R-:W-:Y:S07]  /*2fa0*/  HMMA.16816.F32 R4, R32, R16.reuse, RZ ;  /* 0x000000102004723c */ /* 0x082fee00000018ff */
[----:B------:R-:W1:Y:S01]  /*2fb0*/  LDSM.16.M88.4 R144, [R0+0x800] ;  /* 0x000800000090783b */ /* 0x000e620000000200 */
[C---:B--2---:R-:W-:Y:S07]  /*2fc0*/  HMMA.16816.F32 R8, R28.reuse, R16, RZ ;  /* 0x000000101c08723c */ /* 0x044fee00000018ff */
[----:B------:R-:W2:Y:S01]  /*2fd0*/  LDSM.16.M88.4 R148, [R174+0x9400] ;  /* 0x00940000ae94783b */ /* 0x000ea20000000200 */
[-C--:B------:R-:W-:Y:S07]  /*2fe0*/  HMMA.16816.F32 R12, R28, R18.reuse, RZ ;  /* 0x000000121c0c723c */ /* 0x080fee00000018ff */
[----:B------:R-:W-:Y:S01]  /*2ff0*/  LDSM.16.M88.4 R152, [R175+0x1000] ;  /* 0x00100000af98783b */ /* 0x000fe20000000200 */
[C---:B------:R-:W-:Y:S07]  /*3000*/  HMMA.16816.F32 R16, R32.reuse, R18, RZ ;  /* 0x000000122010723c */ /* 0x040fee00000018ff */
[----:B------:R-:W2:Y:S01]  /*3010*/  LDSM.16.M88.4 R156, [R173+0xb000] ;  /* 0x00b00000ad9c783b */ /* 0x000ea20000000200 */
[-C--:B---3--:R-:W-:Y:S06]  /*3020*/  HMMA.16816.F32 R20, R32, R132.reuse, RZ ;  /* 0x000000842014723c */ /* 0x088fec00000018ff */
[C---:B------:R-:W-:Y:S01]  /*3030*/  HMMA.16816.F32 R24, R28.reuse, R132, RZ ;  /* 0x000000841c18723c */ /* 0x040fe200000018ff */
[----:B------:R-:W-:Y:S05]  /*3040*/  LDSM.16.M88.4 R160, [R173+0xb400] ;  /* 0x00b40000ada0783b */ /* 0x000fea0000000200 */
[-C--:B------:R-:W-:Y:S03]  /*3050*/  HMMA.16816.F32 R28, R28, R134.reuse, RZ ;  /* 0x000000861c1c723c */ /* 0x080fe600000018ff */
[----:B------:R-:W-:Y:S03]  /*3060*/  LDSM.16.M88.4 R164, [R0+0x1000] ;  /* 0x0010000000a4783b */ /* 0x000fe60000000200 */
[----:B------:R-:W-:Y:S05]  /*3070*/  HMMA.16816.F32 R32, R32, R134, RZ ;  /* 0x000000862020723c */ /* 0x000fea00000018ff */
[----:B------:R-:W3:Y:S01]  /*3080*/  LDSM.16.M88.4 R132, [R175+0x1800] ;  /* 0x00180000af84783b */ /* 0x000ee20000000200 */
[-C--:B----4-:R-:W-:Y:S06]  /*3090*/  HMMA.16816.F32 R4, R136, R140.reuse, R4 ;  /* 0x0000008c8804723c */ /* 0x090fec0000001804 */
[C---:B-1----:R-:W-:Y:S01]  /*30a0*/  HMMA.16816.F32 R8, R144.reuse, R140, R8 ;  /* 0x0000008c9008723c */ /* 0x042fe20000001808 */
[----:B------:R-:W1:Y:S05]  /*30b0*/  LDSM.16.M88.4 R168, [R174+0xb000] ;  /* 0x00b00000aea8783b */ /* 0x000e6a0000000200 */
        /* <DEDUP_REMOVED lines=8> */
[----:B------:R-:W2:Y:S03]  /*3140*/  LDSM.16.M88.4 R136, [R0+0x1800] ;  /* 0x001800000088783b */ /* 0x000ea60000000200 */
[-C--:B------:R-:W-:Y:S05]  /*3150*/  HMMA.16816.F32 R4, R152, R156.reuse, R4 ;  /* 0x0000009c9804723c */ /* 0x080fea0000001804 */
[----:B------:R-:W4:Y:S01]  /*3160*/  LDSM.16.M88.4 R148, [R173+0xd000] ;  /* 0x00d00000ad94783b */ /* 0x000f220000000200 */
[C---:B---3--:R-:W-:Y:S06]  /*3170*/  HMMA.16816.F32 R8, R132.reuse, R156, R8 ;  /* 0x0000009c8408723c */ /* 0x048fec0000001808 */
        /* <DEDUP_REMOVED lines=15> */
[C---:B------:R-:W-:Y:S06]  /*3270*/  HMMA.16816.F32 R24, R136.reuse, R140, R24 ;  /* 0x0000008c8818723c */ /* 0x040fec0000001818 */
[-C--:B------:R-:W-:Y:S01]  /*3280*/  HMMA.16816.F32 R28, R136, R142.reuse, R28 ;  /* 0x0000008e881c723c */ /* 0x080fe2000000181c */
[----:B------:R-:W2:Y:S05]  /*3290*/  LDSM.16.M88.4 R136, [R0+0x2800] ;  /* 0x002800000088783b */ /* 0x000eaa0000000200 */
        /* <DEDUP_REMOVED lines=29> */
[----:B------:R-:W3:Y:S01]  /*3470*/  MUFU.TANH R210, R5 ;  /* 0x0000000500d27308 */ /* 0x000ee20000002400 */
[----:B------:R-:W-:Y:S01]  /*3480*/  FMUL.FTZ R18, R18, UR5 ;  /* 0x0000000512127c20 */ /* 0x000fe20008410000 */
[----:B------:R-:W-:Y:S01]  /*3490*/  FMUL.FTZ R19, R19, UR5 ;  /* 0x0000000513137c20 */ /* 0x000fe20008410000 */
[----:B-1----:R-:W-:Y:S07]  /*34a0*/  IMAD.MOV.U32 R2, RZ, RZ, R211 ;  /* 0x000000ffff027224 */ /* 0x002fee00078e00d3 */
[----:B------:R-:W1:Y:S01]  /*34b0*/  MUFU.TANH R219, R6 ;  /* 0x0000000600db7308 */ /* 0x000e620000002400 */
[----:B--2---:R-:W-:Y:S09]  /*34c0*/  MOV R10, R169 ;  /* 0x000000a9000a7202 */ /* 0x004ff20000000f00 */
[----:B------:R2:W4:Y:S10]  /*34d0*/  MUFU.TANH R218, R7 ;  /* 0x0000000700da7308 */ /* 0x0005340000002400 */
[----:B------:R3:W-:Y:S10]  /*34e0*/  MUFU.TANH R164, R9 ;  /* 0x0000000900a47308 */ /* 0x0007f40000002400 */
[----:B------:R1:W-:Y:S01]  /*34f0*/  MUFU.TANH R165, R8 ;  /* 0x0000000800a57308 */ /* 0x0003e20000002400 */
[----:B--2---:R-:W2:Y:S09]  /*3500*/  LDSM.16.M88.4 R4, [R174+0xd400] ;  /* 0x00d40000ae04783b */ /* 0x004eb20000000200 */
[----:B------:R4:W-:Y:S01]  /*3510*/  MUFU.TANH R168, R11 ;  /* 0x0000000b00a87308 */ /* 0x0009e20000002400 */
[----:B---3--:R-:W-:Y:S04]  /*3520*/  MOV R9, UR36 ;  /* 0x0000002400097c02 */ /* 0x008fe80008000f00 */
[----:B------:R-:W-:Y:S02]  /*3530*/  @P1 LEA R9, R9, R249, 0x7 ;  /* 0x000000f909091211 */ /* 0x000fe400078e38ff */
[----:B------:R-:W-:Y:S03]  /*3540*/  PLOP3.LUT P1, PT, PT, PT, UP0, 0x80, 0x0 ;  /* 0x000000000000781c */ /* 0x000fe60003f2f008 */
[----:B------:R-:W-:Y:S01]  /*3550*/  MUFU.TANH R161, R12 ;  /* 0x0000000c00a17308 */ /* 0x000fe20000002400 */
[C---:B------:R-:W-:Y:S01]  /*3560*/  @P0 IADD3 R0, R9.reuse, 0x1, RZ ;  /* 0x0000000109000810 */ /* 0x040fe20007ffe0ff */
[----:B-1----:R-:W-:Y:S01]  /*3570*/  FMUL.FTZ R8, R238, 1.4426950216293334961 ;  /* 0x3fb8aa3bee087820 */ /* 0x002fe20000410000 */
[----:B------:R-:W-:Y:S02]  /*3580*/  PLOP3.LUT P0, PT, PT, PT, UP0, 0x80, 0x0 ;  /* 0x000000000000781c */ /* 0x000fe40003f0f008 */
[----:B------:R-:W-:Y:S02]  /*3590*/  @P4 ISETP.GE.AND P4, PT, R9, UR8, PT ;  /* 0x0000000809004c0c */ /* 0x000fe4000bf86270 */
[----:B------:R-:W-:Y:S03]  /*35a0*/  FSEL R8, R8, RZ, P3 ;  /* 0x000000ff08087208 */ /* 0x000fe60001800000 */
[----:B------:R-:W-:Y:S01]  /*35b0*/  MUFU.TANH R160, R13 ;  /* 0x0000000d00a07308 */ /* 0x000fe20000002400 */
[----:B------:R-:W-:Y:S01]  /*35c0*/  @P5 ISETP.GE.AND P5, PT, R0, UR8, PT ;  /* 0x0000000800005c0c */ /* 0x000fe2000bfa6270 */
[----:B----4-:R-:W-:Y:S01]  /*35d0*/  FMUL.FTZ R11, R237, 1.4426950216293334961 ;  /* 0x3fb8aa3bed0b7820 */ /* 0x010fe20000410000 */
[----:B------:R-:W-:Y:S02]  /*35e0*/  MOV R0, R210 ;  /* 0x000000d200007202 */ /* 0x000fe40000000f00 */
[----:B------:R-:W-:Y:S02]  /*35f0*/  @P1 FSEL R2, R211, -INF , !P4 ;  /* 0xff800000d3021808 */ /* 0x000fe40006000000 */
[C---:B------:R-:W-:Y:S03]  /*3600*/  FSETP.NEU.FTZ.AND P3, PT, R239.reuse, -INF , PT ;  /* 0xff800000ef00780b */ /* 0x040fe60003f7d000 */
[----:B------:R-:W-:Y:S01]  /*3610*/  MUFU.TANH R167, R14 ;  /* 0x0000000e00a77308 */ /* 0x000fe20000002400 */
[----:B------:R-:W-:Y:S01]  /*3620*/  @P0 FSEL R0, R210, -INF , !P5 ;  /* 0xff800000d2000808 */ /* 0x000fe20006800000 */
[--C-:B------:R-:W-:Y:S01]  /*3630*/  FFMA.FTZ R2, R2, UR10, -R8.reuse ;  /* 0x0000000a02027c23 */ /* 0x100fe20008010808 */
[----:B------:R-:W-:Y:S02]  /*3640*/  PLOP3.LUT P1, PT, PT, PT, UP0, 0x80, 0x0 ;  /* 0x000000000000781c */ /* 0x000fe40003f2f008 */
[----:B------:R-:W-:Y:S01]  /*3650*/  PLOP3.LUT P0, PT, PT, PT, UP0, 0x80, 0x0 ;  /* 0x000000000000781c */ /* 0x000fe20003f0f008 */
[----:B------:R-:W-:Y:S04]  /*3660*/  FFMA.FTZ R0, R0, UR10, -R8 ;  /* 0x0000000a00007c23 */ /* 0x000fe80008010808 */
[----:B------:R1:W-:Y:S01]  /*3670*/  MUFU.EX2 R233, R2 ;  /* 0x0000000200e97308 */ /* 0x0003e20000000800 */
[-C--:B--2---:R-:W-:Y:S06]  /*3680*/  HMMA.16816.F32 R20, R156, R4.reuse, R20 ;  /* 0x000000049c14723c */ /* 0x084fec0000001814 */
[C---:B------:R-:W-:Y:S03]  /*3690*/  HMMA.16816.F32 R24, R136.reuse, R4, R24 ;  /* 0x000000048818723c */ /* 0x040fe60000001818 */
[----:B------:R2:W-:Y:S03]  /*36a0*/  MUFU.EX2 R232, R0 ;  /* 0x0000000000e87308 */ /* 0x0005e60000000800 */
[-C--:B------:R-:W-:Y:S07]  /*36b0*/  HMMA.16816.F32 R28, R136, R6.reuse, R28 ;  /* 0x00000006881c723c */ /* 0x080fee000000181c */
[----:B------:R-:W3:Y:S01]  /*36c0*/  MUFU.TANH R166, R15 ;  /* 0x0000000f00a67308 */ /* 0x000ee20000002400 */
[----:B------:R-:W-:Y:S03]  /*36d0*/  FMUL.FTZ R4, R239, 1.4426950216293334961 ;  /* 0x3fb8aa3bef047820 */ /* 0x000fe60000410000 */
[----:B-1----:R-:W-:Y:S01]  /*36e0*/  MOV R2, R219 ;  /* 0x000000db00027202 */ /* 0x002fe20000000f00 */
[----:B------:R-:W-:Y:S05]  /*36f0*/  HMMA.16816.F32 R32, R156, R6, R32 ;  /* 0x000000069c20723c */ /* 0x000fea0000001820 */
[----:B------:R-:W1:Y:S01]  /*3700*/  MUFU.TANH R209, R16 ;  /* 0x0000001000d17308 */ /* 0x000e620000002400 */
[----:B------:R-:W-:Y:S01]  /*3710*/  FSEL R4, R4, RZ, P3 ;  /* 0x000000ff04047208 */ /* 0x000fe20001800000 */
[----:B------:R-:W-:Y:S01]  /*3720*/  FMUL.FTZ R20, R20, UR5 ;  /* 0x0000000514147c20 */ /* 0x000fe20008410000 */
[----:B------:R-:W-:Y:S03]  /*3730*/  @P2 FSEL R2, R219, -INF , !P4 ;  /* 0xff800000db022808 */ /* 0x000fe60006000000 */
[----:B------:R-:W-:Y:S01]  /*3740*/  FMUL.FTZ R21, R21, UR5 ;  /* 0x0000000515157c20 */ /* 0x000fe20008410000 */
[----:B------:R-:W-:Y:S02]  /*3750*/  FSETP.NEU.FTZ.AND P3, PT, R236, -INF , PT ;  /* 0xff800000ec00780b */ /* 0x000fe40003f7d000 */
[----:B------:R-:W-:Y:S01]  /*3760*/  MOV R5, R218 ;  /* 0x000000da00057202 */ /* 0x000fe20000000f00 */
[----:B------:R-:W-:Y:S01]  /*3770*/  MUFU.TANH R208, R17 ;  /* 0x0000001100d07308 */ /* 0x000fe20000002400 */
[--C-:B--2---:R-:W-:Y:S01]  /*3780*/  FFMA.FTZ R0, R2, UR10, -R4.reuse ;  /* 0x0000000a02007c23 */ /* 0x104fe20008010804 */
[----:B------:R-:W-:Y:S01]  /*3790*/  FMUL.FTZ R22, R22, UR5 ;  /* 0x0000000516167c20 */ /* 0x000fe20008410000 */
[----:B------:R-:W-:Y:S01]  /*37a0*/  FMUL.FTZ R23, R23, UR5 ;  /* 0x0000000517177c20 */ /* 0x000fe20008410000 */
[----:B------:R-:W-:Y:S01]  /*37b0*/  FMUL.FTZ R24, R24, UR5 ;  /* 0x0000000518187c20 */ /* 0x000fe20008410000 */
[----:B------:R-:W-:Y:S01]  /*37c0*/  FMUL.FTZ R28, R28, UR5 ;  /* 0x000000051c1c7c20 */ /* 0x000fe20008410000 */
[----:B------:R-:W-:Y:S01]  /*37d0*/  FMUL.FTZ R29, R29, UR5 ;  /* 0x000000051d1d7c20 */ /* 0x000fe20008410000 */
[----:B------:R-:W-:Y:S03]  /*37e0*/  FMUL.FTZ R30, R30, UR5 ;  /* 0x000000051e1e7c20 */ /* 0x000fe60008410000 */
[----:B------:R2:W-:Y:S01]  /*37f0*/  MUFU.EX2 R234, R0 ;  /* 0x0000000000ea7308 */ /* 0x0005e20000000800 */
[----:B------:R-:W-:Y:S01]  /*3800*/  @P1 FSEL R5, R218, -INF , !P5 ;  /* 0xff800000da051808 */ /* 0x000fe20006800000 */
[----:B------:R-:W-:Y:S01]  /*3810*/  FMUL.FTZ R2, R236, 1.4426950216293334961 ;  /* 0x3fb8aa3bec027820 */ /* 0x000fe20000410000 */
[----:B------:R-:W-:Y:S01]  /*3820*/  PLOP3.LUT P1, PT, PT, PT, UP0, 0x80, 0x0 ;  /* 0x000000000000781c */ /* 0x000fe20003f2f008 */
[----:B------:R-:W-:Y:S01]  /*3830*/  FMUL.FTZ R32, R32, UR5 ;  /* 0x0000000520207c20 */ /* 0x000fe20008410000 */
[----:B------:R-:W-:Y:S01]  /*3840*/  PLOP3.LUT P2, PT, PT, PT, UP0, 0x80, 0x0 ;  /* 0x000000000000781c */ /* 0x000fe20003f4f008 */
[----:B------:R-:W-:Y:S01]  /*3850*/  FMUL.FTZ R33, R33, UR5 ;  /* 0x0000000521217c20 */ /* 0x000fe20008410000 */
[----:B------:R-:W-:Y:S03]  /*3860*/  FSEL R2, R2, RZ, P3 ;  /* 0x000000ff02027208 */ /* 0x000fe60001800000 */
[----:B------:R-:W4:Y:S01]  /*3870*/  MUFU.TANH R216, R18 ;  /* 0x0000001200d87308 */ /* 0x000f220000002400 */
[----:B------:R-:W-:Y:S01]  /*3880*/  FSETP.NEU.FTZ.AND P3, PT, R237, -INF , PT ;  /* 0xff800000ed00780b */ /* 0x000fe20003f7d000 */
[----:B------:R-:W-:Y:S01]  /*3890*/  FMUL.FTZ R34, R34, UR5 ;  /* 0x0000000522227c20 */ /* 0x000fe20008410000 */
[----:B---3--:R-:W-:Y:S01]  /*38a0*/  MOV R7, R166 ;  /* 0x000000a600077202 */ /* 0x008fe20000000f00 */
[----:B------:R-:W-:Y:S01]  /*38b0*/  FMUL.FTZ R35, R35, UR5 ;  /* 0x0000000523237c20 */ /* 0x000fe20008410000 */
[----:B------:R-:W-:Y:S01]  /*38c0*/  FMUL.FTZ R31, R31, UR5 ;  /* 0x000000051f1f7c20 */ /* 0x000fe20008410000 */
[----:B------:R-:W-:Y:S01]  /*38d0*/  FMUL.FTZ R25, R25, UR5 ;  /* 0x0000000519197c20 */ /* 0x000fe20008410000 */
[----:B------:R-:W-:Y:S03]  /*38e0*/  FMUL.FTZ R26, R26, UR5 ;  /* 0x000000051a1a7c20 */ /* 0x000fe60008410000 */
[----:B------:R-:W-:Y:S01]  /*38f0*/  MUFU.TANH R215, R19 ;  /* 0x0000001300d77308 */ /* 0x000fe20000002400 */
[----:B--2---:R-:W-:Y:S01]  /*3900*/  FFMA.FTZ R0, R5, UR10, -R4 ;  /* 0x0000000a05007c23 */ /* 0x004fe20008010804 */
[----:B------:R-:W-:Y:S01]  /*3910*/  FMUL.FTZ R27, R27, UR5 ;  /* 0x000000051b1b7c20 */ /* 0x000fe20008410000 */
[----:B------:R-:W-:Y:S02]  /*3920*/  @P2 FSEL R10, R169, -INF , !P4 ;  /* 0xff800000a90a2808 */ /* 0x000fe40006000000 */
[----:B------:R-:W-:Y:S02]  /*3930*/  MOV R5, R164 ;  /* 0x000000a400057202 */ /* 0x000fe40000000f00 */
[----:B------:R-:W-:Y:S03]  /*3940*/  @P0 FSEL R5, R164, -INF , !P5 ;  /* 0xff800000a4050808 */ /* 0x000fe60006800000 */
[----:B------:R2:W-:Y:S01]  /*3950*/  MUFU.EX2 R235, R0 ;  /* 0x0000000000eb7308 */ /* 0x0005e20000000800 */
[----:B------:R-:W-:Y:S02]  /*3960*/  PLOP3.LUT P2, PT, PT, PT, UP0, 0x80, 0x0 ;  /* 0x000000000000781c */ /* 0x000fe40003f4f008 */
[----:B------:R-:W-:Y:S01]  /*3970*/  PLOP3.LUT P0, PT, PT, PT, UP0, 0x80, 0x0 ;  /* 0x000000000000781c */ /* 0x000fe20003f0f008 */
[--C-:B------:R-:W-:Y:S06]  /*3980*/  FFMA.FTZ R5, R5, UR10, -R2.reuse ;  /* 0x0000000a05057c23 */ /* 0x100fec0008010802 */
[----:B------:R-:W-:Y:S10]  /*3990*/  MUFU.EX2 R187, R5 ;  /* 0x0000000500bb7308 */ /* 0x000ff40000000800 */
[----:B------:R-:W3:Y:S01]  /*39a0*/  MUFU.TANH R206, R20 ;  /* 0x0000001400ce7308 */ /* 0x000ee20000002400 */
[----:B--2---:R-:W-:Y:S01]  /*39b0*/  IMAD.MOV.U32 R0, RZ, RZ, R165 ;  /* 0x000000ffff007224 */ /* 0x004fe200078e00a5 */
[----:B------:R-:W-:Y:S02]  /*39c0*/  @P1 FSEL R0, R165, -INF , !P4 ;  /* 0xff800000a5001808 */ /* 0x000fe40006000000 */
[----:B------:R-:W-:Y:S02]  /*39d0*/  PLOP3.LUT P1, PT, PT, PT, UP0, 0x80, 0x0 ;  /* 0x000000000000781c */ /* 0x000fe40003f2f008 */
[----:B------:R-:W-:Y:S01]  /*39e0*/  PLOP3.LUT P4, PT, PT, PT, UP0, 0x80, 0x0 ;  /* 0x000000000000781c */ /* 0x000fe20003f8f008 */
[----:B------:R-:W-:Y:S03]  /*39f0*/  FFMA.FTZ R0, R0, UR10, -R2 ;  /* 0x0000000a00007c23 */ /* 0x000fe60008010802 */
[----:B------:R-:W-:Y:S10]  /*3a00*/  MUFU.TANH R207, R21 ;  /* 0x0000001500cf7308 */ /* 0x000ff40000002400 */
[----:B------:R2:W-:Y:S10]  /*3a10*/  MUFU.EX2 R188, R0 ;  /* 0x0000000000bc7308 */ /* 0x0005f40000000800 */
[----:B------:R-:W3:Y:S10]  /*3a20*/  MUFU.TANH R217, R22 ;  /* 0x0000001600d97308 */ /* 0x000ef40000002400 */
[----:B------:R-:W-:Y:S01]  /*3a30*/  MUFU.TANH R214, R23 ;  /* 0x0000001700d67308 */ /* 0x000fe20000002400 */
[----:B--2---:R-:W-:Y:S02]  /*3a40*/  FSEL R0, R11, RZ, P3 ;  /* 0x000000ff0b007208 */ /* 0x004fe40001800000 */
[----:B------:R-:W-:Y:S02]  /*3a50*/  MOV R11, R168 ;  /* 0x000000a8000b7202 */ /* 0x000fe40000000f00 */
[----:B------:R-:W-:Y:S01]  /*3a60*/  @P1 FSEL R11, R168, -INF , !P5 ;  /* 0xff800000a80b1808 */ /* 0x000fe20006800000 */
[--C-:B------:R-:W-:Y:S01]  /*3a70*/  FFMA.FTZ R5, R10, UR10, -R0.reuse ;  /* 0x0000000a0a057c23 */ /* 0x100fe20008010800 */
[----:B------:R-:W-:Y:S03]  /*3a80*/  PLOP3.LUT P1, PT, PT, PT, UP0, 0x80, 0x0 ;  /* 0x000000000000781c */ /* 0x000fe60003f2f008 */
[----:B------:R-:W2:Y:S01]  /*3a90*/  MUFU.TANH R153, R24 ;  /* 0x0000001800997308 */ /* 0x000ea20000002400 */
[----:B------:R-:W-:Y:S02]  /*3aa0*/  MOV R10, R161 ;  /* 0x000000a1000a7202 */ /* 0x000fe40000000f00 */
[----:B------:R-:W-:Y:S02]  /*3ab0*/  PLOP3.LUT P3, PT, PT, PT, UP0, 0x80, 0x0 ;  /* 0x000000000000781c */ /* 0x000fe40003f6f008 */
[----:B------:R-:W-:Y:S05]  /*3ac0*/  PLOP3.LUT P5, PT, PT, PT, UP0, 0x80, 0x0 ;  /* 0x000000000000781c */ /* 0x000fea0003faf008 */
[----:B------:R1:W-:Y:S10]  /*3ad0*/  MUFU.EX2 R192, R5 ;  /* 0x0000000500c07308 */ /* 0x0003f40000000800 */
[----:B------:R-:W-:Y:S10]  /*3ae0*/  MUFU.TANH R152, R25 ;  /* 0x0000001900987308 */ /* 0x000ff40000002400 */
[----:B------:R-:W2:Y:S01]  /*3af0*/  MUFU.TANH R163, R26 ;  /* 0x0000001a00a37308 */ /* 0x000ea20000002400 */
[----:B-1----:R-:W-:Y:S09]  /*3b00*/  FFMA.FTZ R5, R11, UR10, -R0 ;  /* 0x0000000a0b057c23 */ /* 0x002ff20008010800 */
[----:B------:R1:W-:Y:S10]  /*3b10*/  MUFU.EX2 R191, R5 ;  /* 0x0000000500bf7308 */ /* 0x0003f40000000800 */
[----:B------:R-:W-:Y:S10]  /*3b20*/  MUFU.TANH R162, R27 ;  /* 0x0000001b00a27308 */ /* 0x000ff40000002400 */
[----:B------:R-:W2:Y:S01]  /*3b30*/  MUFU.TANH R151, R28 ;  /* 0x0000001c00977308 */ /* 0x000ea20000002400 */
[----:B-1----:R-:W-:Y:S02]  /*3b40*/  @P2 IADD3 R5, R9, 0x8, RZ ;  /* 0x0000000809052810 */ /* 0x002fe40007ffe0ff */
[----:B------:R-:W-:Y:S02]  /*3b50*/  PLOP3.LUT P2, PT, PT, PT, UP0, 0x80, 0x0 ;  /* 0x000000000000781c */ /* 0x000fe40003f4f008 */
[----:B------:R-:W-:Y:S01]  /*3b60*/  @P4 ISETP.GE.AND P4, PT, R5, UR8, PT ;  /* 0x0000000805004c0c */ /* 0x000fe2000bf86270 */
[----:B------:R-:W-:Y:S01]  /*3b70*/  @P0 VIADD R5, R9, 0x9 ;  /* 0x0000000909050836 */ /* 0x000fe20000000000 */
[----:B------:R-:W-:Y:S03]  /*3b80*/  PLOP3.LUT P0, PT, PT, PT, UP0, 0x80, 0x0 ;  /* 0x000000000000781c */ /* 0x000fe60003f0f008 */
[----:B------:R-:W-:Y:S01]  /*3b90*/  MUFU.TANH R150, R29 ;  /* 0x0000001d00967308 */ /* 0x000fe20000002400 */
[----:B------:R-:W-:Y:S02]  /*3ba0*/  @P1 FSEL R10, R161, -INF , !P4 ;  /* 0xff800000a10a1808 */ /* 0x000fe40006000000 */
[----:B------:R-:W-:Y:S02]  /*3bb0*/  @P6 ISETP.GE.AND P6, PT, R5, UR8, PT ;  /* 0x0000000805006c0c */ /* 0x000fe4000bfc6270 */
[----:B------:R-:W-:Y:S01]  /*3bc0*/  MOV R5, R160 ;  /* 0x000000a000057202 */ /* 0x000fe20000000f00 */
[--C-:B------:R-:W-:Y:S01]  /*3bd0*/  FFMA.FTZ R6, R10, UR10, -R2.reuse ;  /* 0x0000000a0a067c23 */ /* 0x100fe20008010802 */
[----:B------:R-:W-:Y:S03]  /*3be0*/  PLOP3.LUT P1, PT, PT, PT, UP0, 0x80, 0x0 ;  /* 0x000000000000781c */ /* 0x000fe60003f2f008 */
[----:B------:R-:W1:Y:S01]  /*3bf0*/  MUFU.TANH R197, R32 ;  /* 0x0000002000c57308 */ /* 0x000e620000002400 */
[----:B------:R-:W-:Y:S02]  /*3c00*/  @P0 FSEL R5, R160, -INF , !P6 ;  /* 0xff800000a0050808 */ /* 0x000fe40007000000 */
[----:B------:R-:W-:Y:S07]  /*3c10*/  PLOP3.LUT P0, PT, PT, PT, UP0, 0x80, 0x0 ;  /* 0x000000000000781c */ /* 0x000fee0003f0f008 */
[----:B------:R4:W-:Y:S01]  /*3c20*/  MUFU.EX2 R183, R6 ;  /* 0x0000000600b77308 */ /* 0x0009e20000000800 */
[----:B------:R-:W-:Y:S01]  /*3c30*/  FFMA.FTZ R5, R5, UR10, -R2 ;  /* 0x0000000a05057c23 */ /* 0x000fe20008010802 */
[----:B------:R-:W-:Y:S02]  /*3c40*/  @P1 FSEL R7, R166, -INF , !P6 ;  /* 0xff800000a6071808 */ /* 0x000fe40007000000 */
[----:B------:R-:W-:Y:S06]  /*3c50*/  PLOP3.LUT P1, PT, PT, PT, UP0, 0x80, 0x0 ;  /* 0x000000000000781c */ /* 0x000fec0003f2f008 */
[----:B------:R3:W-:Y:S10]  /*3c60*/  MUFU.EX2 R171, R5 ;  /* 0x0000000500ab7308 */ /* 0x0007f40000000800 */
[----:B------:R-:W-:Y:S01]  /*3c70*/  MUFU.TANH R202, R33 ;  /* 0x0000002100ca7308 */ /* 0x000fe20000002400 */
[----:B----4-:R-:W-:Y:S02]  /*3c80*/  MOV R6, R167 ;  /* 0x000000a700067202 */ /* 0x010fe40000000f00 */
[----:B------:R-:W-:Y:S02]  /*3c90*/  @P2 FSEL R6, R167, -INF , !P4 ;  /* 0xff800000a7062808 */ /* 0x000fe40006000000 */
[----:B------:R-:W-:Y:S05]  /*3ca0*/  PLOP3.LUT P2, PT, PT, PT, UP0, 0x80, 0x0 ;  /* 0x000000000000781c */ /* 0x000fea0003f4f008 */
[----:B------:R-:W-:Y:S01]  /*3cb0*/  MUFU.TANH R205, R34 ;  /* 0x0000002200cd7308 */ /* 0x000fe20000002400 */
[----:B---3--:R-:W-:Y:S01]  /*3cc0*/  FFMA.FTZ R5, R6, UR10, -R0 ;  /* 0x0000000a06057c23 */ /* 0x008fe20008010800 */
[----:B------:R-:W-:Y:S01]  /*3cd0*/  IMAD.MOV.U32 R6, RZ, RZ, R209 ;  /* 0x000000ffff067224 */ /* 0x000fe200078e00d1 */
[----:B------:R-:W-:Y:S02]  /*3ce0*/  @P0 FSEL R6, R209, -INF , !P4 ;  /* 0xff800000d1060808 */ /* 0x000fe40006000000 */
[----:B------:R-:W-:Y:S05]  /*3cf0*/  PLOP3.LUT P0, PT, PT, PT, UP0, 0x80, 0x0 ;  /* 0x000000000000781c */ /* 0x000fea0003f0f008 */
[----:B------:R3:W-:Y:S01]  /*3d00*/  MUFU.EX2 R190, R5 ;  /* 0x0000000500be7308 */ /* 0x0007e20000000800 */
[----:B------:R-:W-:Y:S09]  /*3d10*/  FFMA.FTZ R6, R6, UR10, -R8 ;  /* 0x0000000a06067c23 */ /* 0x000ff20008010808 */
[----:B------:R4:W-:Y:S10]  /*3d20*/  MUFU.EX2 R225, R6 ;  /* 0x0000000600e17308 */ /* 0x0009f40000000800 */
[----:B------:R-:W-:Y:S01]  /*3d30*/  MUFU.TANH R204, R35 ;  /* 0x0000002300cc7308 */ /* 0x000fe20000002400 */
[----:B---3--:R-:W-:Y:S01]  /*3d40*/  FFMA.FTZ R5, R7, UR10, -R0 ;  /* 0x0000000a07057c23 */ /* 0x008fe20008010800 */
[----:B------:R-:W-:Y:S02]  /*3d50*/  @P3 IADD3 R7, R9, 0x10, RZ ;  /* 0x0000001009073810 */ /* 0x000fe40007ffe0ff */
[----:B------:R-:W-:Y:S02]  /*3d60*/  PLOP3.LUT P3, PT, PT, PT, UP0, 0x80, 0x0 ;  /* 0x000000000000781c */ /* 0x000fe40003f6f008 */
[----:B------:R-:W-:Y:S01]  /*3d70*/  @P2 ISETP.GE.AND P2, PT, R7, UR8, PT ;  /* 0x0000000807002c0c */ /* 0x000fe2000bf46270 */
[----:B------:R-:W-:Y:S03]  /*3d80*/  @P5 VIADD R7, R9, 0x11 ;  /* 0x0000001109075836 */ /* 0x000fe60000000000 */
[----:B------:R3:W-:Y:S01]  /*3d90*/  MUFU.EX2 R189, R5 ;  /* 0x0000000500bd7308 */ /* 0x0007e20000000800 */
[----:B----4-:R-:W-:Y:S02]  /*3da0*/  MOV R6, R216 ;  /* 0x000000d800067202 */ /* 0x010fe40000000f00 */
[----:B------:R-:W-:Y:S02]  /*3db0*/  @P0 FSEL R6, R216, -INF , !P4 ;  /* 0xff800000d8060808 */ /* 0x000fe40006000000 */
[----:B------:R-:W-:Y:S02]  /*3dc0*/  PLOP3.LUT P0, PT, PT, PT, UP0, 0x80, 0x0 ;  /* 0x000000000000781c */ /* 0x000fe40003f0f008 */
[----:B------:R-:W-:Y:S01]  /*3dd0*/  PLOP3.LUT P4, PT, PT, PT, UP0, 0x80, 0x0 ;  /* 0x000000000000781c */ /* 0x000fe20003f8f008 */
[----:B------:R-:W-:Y:S01]  /*3de0*/  FFMA.FTZ R6, R6, UR10, -R4 ;  /* 0x0000000a06067c23 */ /* 0x000fe20008010804 */
[----:B------:R-:W-:Y:S01]  /*3df0*/  PLOP3.LUT P5, PT, PT, PT, UP0, 0x80, 0x0 ;  /* 0x000000000000781c */ /* 0x000fe20003faf008 */
[----:B------:R-:W4:Y:S01]  /*3e00*/  MUFU.TANH R155, R30 ;  /* 0x0000001e009b7308 */ /* 0x000f220000002400 */
[----:B---3--:R-:W-:Y:S09]  /*3e10*/  MOV R5, R208 ;  /* 0x000000d000057202 */ /* 0x008ff20000000f00 */
[----:B------:R3:W-:Y:S01]  /*3e20*/  MUFU.EX2 R231, R6 ;  /* 0x0000000600e77308 */ /* 0x0007e20000000800 */
[----:B------:R-:W-:Y:S02]  /*3e30*/  @P1 FSEL R5, R208, -INF , !P6 ;  /* 0xff800000d0051808 */ /* 0x000fe40007000000 */
[----:B------:R-:W-:Y:S02]  /*3e40*/  PLOP3.LUT P1, PT, PT, PT, UP0, 0x80, 0x0 ;  /* 0x000000000000781c */ /* 0x000fe40003f2f008 */
[----:B------:R-:W-:Y:S01]  /*3e50*/  @P4 ISETP.GE.AND P4, PT, R7, UR8, PT ;  /* 0x0000000807004c0c */ /* 0x000fe2000bf86270 */
[--C-:B------:R-:W-:Y:S01]  /*3e60*/  FFMA.FTZ R5, R5, UR10, -R8.reuse ;  /* 0x0000000a05057c23 */ /* 0x100fe20008010808 */
[----:B------:R-:W-:Y:S03]  /*3e70*/  @P5 IADD3 R7, R9, 0x18, RZ ;  /* 0x0000001809075810 */ /* 0x000fe60007ffe0ff */
[----:B------:R-:W-:Y:S10]  /*3e80*/  MUFU.TANH R154, R31 ;  /* 0x0000001f009a7308 */ /* 0x000ff40000002400 */
        /* <DEDUP_REMOVED lines=15> */
[----:B------:R-:W-:Y:S01]  /*3f80*/  FFMA.FTZ R6, R6, UR10, -R4 ;  /* 0x0000000a06067c23 */ /* 0x000fe20008010804 */
[----:B------:R-:W-:Y:S03]  /*3f90*/  @P6 IADD3 R9, R9, 0x19, RZ ;  /* 0x0000001909096810 */ /* 0x000fe60007ffe0ff */
[----:B------:R3:W-:Y:S01]  /*3fa0*/  MUFU.EX2 R228, R6 ;  /* 0x0000000600e47308 */ /* 0x0007e20000000800 */
[----:B--2---:R-:W-:Y:S02]  /*3fb0*/  MOV R5, R207 ;  /* 0x000000cf00057202 */ /* 0x004fe40000000f00 */
[----:B------:R-:W-:Y:S02]  /*3fc0*/  @P1 FSEL R5, R207, -INF , !P4 ;  /* 0xff800000cf051808 */ /* 0x000fe40006000000 */
[----:B------:R-:W-:Y:S03]  /*3fd0*/  PLOP3.LUT P1, PT, PT, PT, UP0, 0x80, 0x0 ;  /* 0x000000000000781c */ /* 0x000fe60003f2f008 */
[----:B------:R-:W-:Y:S04]  /*3fe0*/  FFMA.FTZ R5, R5, UR10, -R8 ;  /* 0x0000000a05057c23 */ /* 0x000fe80008010808 */
[----:B------:R2:W-:Y:S01]  /*3ff0*/  MUFU.EX2 R223, R5 ;  /* 0x0000000500df7308 */ /* 0x0005e20000000800 */
[----:B---3--:R-:W-:Y:S01]  /*4000*/  IMAD.MOV.U32 R6, RZ, RZ, R153 ;  /* 0x000000ffff067224 */ /* 0x008fe200078e0099 */
        /* <DEDUP_REMOVED lines=10> */
[----:B---3--:R-:W-:Y:S05]  /*40b0*/  MOV R6, R163 ;  /* 0x000000a300067202 */ /* 0x008fea0000000f00 */
        /* <DEDUP_REMOVED lines=30> */
[----:B----4-:R-:W-:Y:S02]  /*42a0*/  MOV R6, R155 ;  /* 0x0000009b00067202 */ /* 0x010fe40000000f00 */
        /* <DEDUP_REMOVED lines=10> */
[----:B------:R-:W-:Y:S02]  /*4350*/  MOV R2, R204 ;  /* 0x000000cc00027202 */ /* 0x000fe40000000f00 */
[----:B------:R-:W-:Y:S01]  /*4360*/  @P1 FSEL R5, R205, -INF , !P3 ;  /* 0xff800000cd051808 */ /* 0x000fe20005800000 */
[----:B------:R-:W-:Y:S01]  /*4370*/  MUFU.EX2 R220, R8 ;  /* 0x0000000800dc7308 */ /* 0x000fe20000000800 */
[----:B------:R-:W-:Y:S03]  /*4380*/  PLOP3.LUT P1, PT, PT, PT, UP0, 0x80, 0x0 ;  /* 0x000000000000781c */ /* 0x000fe60003f2f008 */
[--C-:B------:R-:W-:Y:S01]  /*4390*/  FFMA.FTZ R5, R5, UR10, -R4.reuse ;  /* 0x0000000a05057c23 */ /* 0x100fe20008010804 */
[----:B------:R-:W-:Y:S02]  /*43a0*/  @P0 FSEL R2, R204, -INF , !P2 ;  /* 0xff800000cc020808 */ /* 0x000fe40005000000 */
[----:B---3--:R-:W-:Y:S03]  /*43b0*/  F2FP.F16.F32.PACK_AB R6, R230, R231 ;  /* 0x000000e7e606723e */ /* 0x008fe600000000ff */
[----:B------:R1:W-:Y:S01]  /*43c0*/  MUFU.EX2 R227, R5 ;  /* 0x0000000500e37308 */ /* 0x0003e20000000800 */
[----:B------:R-:W-:Y:S01]  /*43d0*/  IADD3 R148, P0, R245, UR14, RZ ;  /* 0x0000000ef5947c10 */ /* 0x000fe2000ff1e0ff */
[----:B------:R-:W-:Y:S01]  /*43e0*/  FFMA.FTZ R4, R2, UR10, -R4 ;  /* 0x0000000a02047c23 */ /* 0x000fe20008010804 */
[----:B------:R-:W-:Y:S02]  /*43f0*/  F2FP.F16.F32.PACK_AB R2, R232, R233 ;  /* 0x000000e9e802723e */ /* 0x000fe400000000ff */
[----:B------:R-:W-:Y:S03]  /*4400*/  IADD3.X R149, R244, UR13, RZ, P0, !PT ;  /* 0x0000000df4957c10 */ /* 0x000fe600087fe4ff */
[----:B------:R2:W-:Y:S02]  /*4410*/  STS [R196+0x19000], R2 ;  /* 0x01900002c4007388 */ /* 0x0005e40000000800 */
[----:B------:R3:W4:Y:S01]  /*4420*/  MUFU.EX2 R226, R4 ;  /* 0x0000000400e27308 */ /* 0x0007220000000800 */
[----:B-1----:R-:W-:Y:S02]  /*4430*/  MOV R5, R154 ;  /* 0x0000009a00057202 */ /* 0x002fe40000000f00 */
[----:B------:R-:W-:Y:S02]  /*4440*/  @P1 FSEL R5, R154, -INF , !P2 ;  /* 0xff8000009a051808 */ /* 0x000fe40005000000 */
[----:B------:R-:W-:Y:S03]  /*4450*/  PLOP3.LUT P1, PT, PT, PT, UP3, 0x80, 0x0 ;  /* 0x000000000000781c */ /* 0x000fe60003f2f038 */
[----:B------:R-:W-:Y:S01]  /*4460*/  FFMA.FTZ R0, R5, UR10, -R0 ;  /* 0x0000000a05007c23 */ /* 0x000fe20008010800 */
[----:B------:R-:W-:Y:S02]  /*4470*/  F2FP.F16.F32.PACK_AB R5, R187, R188 ;  /* 0x000000bcbb05723e */ /* 0x000fe400000000ff */
[----:B---3--:R-:W-:Y:S01]  /*4480*/  F2FP.F16.F32.PACK_AB R4, R235, R234 ;  /* 0x000000eaeb04723e */ /* 0x008fe200000000ff */
[----:B------:R4:W1:Y:S04]  /*4490*/  MUFU.EX2 R170, R0 ;  /* 0x0000000000aa7308 */ /* 0x0008680000000800 */
[----:B------:R3:W-:Y:S01]  /*44a0*/  STS [R196+0x19400], R4 ;  /* 0x01940004c4007388 */ /* 0x0007e20000000800 */
[----:B--2---:R-:W-:Y:S03]  /*44b0*/  F2FP.F16.F32.PACK_AB R2, R224, R225 ;  /* 0x000000e1e002723e */ /* 0x004fe600000000ff */
[----:B------:R2:W-:Y:S04]  /*44c0*/  STS [R195+0x19400], R6 ;  /* 0x01940006c3007388 */ /* 0x0005e80000000800 */
[----:B------:R1:W-:Y:S04]  /*44d0*/  STS [R195+0x19000], R2 ;  /* 0x01900002c3007388 */ /* 0x0003e80000000800 */
[----:B------:R1:W-:Y:S01]  /*44e0*/  STS [R196+0x1a000], R5 ;  /* 0x01a00005c4007388 */ /* 0x0003e20000000800 */
[----:B----4-:R-:W-:Y:S02]  /*44f0*/  F2FP.F16.F32.PACK_AB R0, R226, R227 ;  /* 0x000000e3e200723e */ /* 0x010fe400000000ff */
[----:B---3--:R-:W-:Y:S02]  /*4500*/  F2FP.F16.F32.PACK_AB R4, R191, R192 ;  /* 0x000000c0bf04723e */ /* 0x008fe400000000ff */
[----:B--2---:R-:W-:Y:S03]  /*4510*/  F2FP.F16.F32.PACK_AB R6, R189, R190 ;  /* 0x000000bebd06723e */ /* 0x004fe600000000ff */
[----:B------:R2:W-:Y:S01]  /*4520*/  STS [R196+0x1a400], R4 ;  /* 0x01a40004c4007388 */ /* 0x0005e20000000800 */
[----:B-1----:R-:W-:Y:S03]  /*4530*/  F2FP.F16.F32.PACK_AB R2, R171, R183 ;  /* 0x000000b7ab02723e */ /* 0x002fe600000000ff */
[----:B------:R1:W-:Y:S01]  /*4540*/  STS [R195+0x1a400], R6 ;  /* 0x01a40006c3007388 */ /* 0x0003e20000000800 */
[----:B------:R-:W-:Y:S03]  /*4550*/  F2FP.F16.F32.PACK_AB R5, R223, R222 ;  /* 0x000000dedf05723e */ /* 0x000fe600000000ff */
[----:B------:R3:W-:Y:S04]  /*4560*/  STS [R195+0x1a000], R2 ;  /* 0x01a00002c3007388 */ /* 0x0007e80000000800 */
[----:B------:R4:W-:Y:S01]  /*4570*/  STS [R194+0x19000], R5 ;  /* 0x01900005c2007388 */ /* 0x0009e20000000800 */
[----:B--2---:R-:W-:Y:S02]  /*4580*/  F2FP.F16.F32.PACK_AB R4, R229, R228 ;  /* 0x000000e4e504723e */ /* 0x004fe400000000ff */
[----:B-1----:R-:W-:Y:S03]  /*4590*/  F2FP.F16.F32.PACK_AB R6, R158, R159 ;  /* 0x0000009f9e06723e */ /* 0x002fe600000000ff */
[----:B------:R1:W-:Y:S01]  /*45a0*/  STS [R194+0x19400], R4 ;  /* 0x01940004c2007388 */ /* 0x0003e20000000800 */
[----:B---3--:R-:W-:Y:S03]  /*45b0*/  F2FP.F16.F32.PACK_AB R2, R220, R221 ;  /* 0x000000dddc02723e */ /* 0x008fe600000000ff */
[----:B------:R2:W-:Y:S01]  /*45c0*/  STS [R193+0x19400], R0 ;  /* 0x01940000c1007388 */ /* 0x0005e20000000800 */
[----:B----4-:R-:W-:Y:S03]  /*45d0*/  F2FP.F16.F32.PACK_AB R5, R185, R186 ;  /* 0x000000bab905723e */ /* 0x010fe600000000ff */
[----:B------:R3:W-:Y:S04]  /*45e0*/  STS [R193+0x19000], R2 ;  /* 0x01900002c1007388 */ /* 0x0007e80000000800 */
[----:B------:R-:W-:Y:S04]  /*45f0*/  STS [R194+0x1a000], R6 ;  /* 0x01a00006c2007388 */ /* 0x000fe80000000800 */
[----:B------:R-:W-:Y:S01]  /*4600*/  STS [R194+0x1a400], R5 ;  /* 0x01a40005c2007388 */ /* 0x000fe20000000800 */
[----:B-1----:R-:W-:Y:S02]  /*4610*/  F2FP.F16.F32.PACK_AB R4, R156, R157 ;  /* 0x0000009d9c04723e */ /* 0x002fe400000000ff */
[----:B--2---:R-:W-:Y:S03]  /*4620*/  LEA R0, R182, UR4, 0x1 ;  /* 0x00000004b6007c11 */ /* 0x004fe6000f8e08ff */
[----:B------:R-:W-:Y:S01]  /*4630*/  STS [R193+0x1a000], R4 ;  /* 0x01a00004c1007388 */ /* 0x000fe20000000800 */
[----:B---3--:R-:W-:Y:S05]  /*4640*/  F2FP.F16.F32.PACK_AB R2, R170, R184 ;  /* 0x000000b8aa02723e */ /* 0x008fea00000000ff */
[----:B------:R1:W-:Y:S04]  /*4650*/  STS [R193+0x1a400], R2 ;  /* 0x01a40002c1007388 */ /* 0x0003e80000000800 */
[----:B------:R-:W-:Y:S08]  /*4660*/  LDSM.16.M88.4 R32, [R0+0x6000] ;  /* 0x006000000020783b */ /* 0x000ff00000000200 */
[----:B------:R-:W2:Y:S08]  /*4670*/  LDSM.16.M88.4 R16, [R173+0xf000] ;  /* 0x00f00000ad10783b */ /* 0x000eb00000000200 */
[----:B------:R-:W3:Y:S01]  /*4680*/  LDSM.16.M88.4 R28, [R0+0x6800] ;  /* 0x00680000001c783b */ /* 0x000ee20000000200 */
[----:B-1----:R-:W-:Y:S07]  /*4690*/  IADD3 R2, R0, R180, RZ ;  /* 0x000000b400027210 */ /* 0x002fee0007ffe0ff */
[----:B------:R-:W1:Y:S08]  /*46a0*/  LDSM.16.M88.4 R132, [R173+0xf400] ;  /* 0x00f40000ad84783b */ /* 0x000e700000000200 */
[----:B------:R-:W-:Y:S08]  /*46b0*/  LDSM.16.M88.4 R136, [R2+0x6000] ;  /* 0x006000000288783b */ /* 0x000ff00000000200 */
[----:B------:R-:W4:Y:S01]  /*46c0*/  LDSM.16.M88.4 R140, [R174+0xf000] ;  /* 0x00f00000ae8c783b */ /* 0x000f220000000200 */
[-C--:B--2---:R-:W-:Y:S07]  /*46d0*/  HMMA.16816.F32 R4, R32, R16.reuse, RZ ;  /* 0x000000102004723c */ /* 0x084fee00000018ff */
[----:B------:R-:W2:Y:S01]  /*46e0*/  LDSM.16.M88.4 R144, [R2+0x6800] ;  /* 0x006800000290783b */ /* 0x000ea20000000200 */
[C---:B---3--:R-:W-:Y:S06]  /*46f0*/  HMMA.16816.F32 R8, R28.reuse, R16, RZ ;  /* 0x000000101c08723c */ /* 0x048fec00000018ff */
[-C--:B------:R-:W-:Y:S06]  /*4700*/  HMMA.16816.F32 R12, R28, R18.reuse, RZ ;  /* 0x000000121c0c723c */ /* 0x080fec00000018ff */
[C---:B------:R-:W-:Y:S06]  /*4710*/  HMMA.16816.F32 R16, R32.reuse, R18, RZ ;  /* 0x000000122010723c */ /* 0x040fec00000018ff */
[-C--:B-1----:R-:W-:Y:S06]  /*4720*/  HMMA.16816.F32 R20, R32, R132.reuse, RZ ;  /* 0x000000842014723c */ /* 0x082fec00000018ff */
[C---:B------:R-:W-:Y:S06]  /*4730*/  HMMA.16816.F32 R24, R28.reuse, R132, RZ ;  /* 0x000000841c18723c */ /* 0x040fec00000018ff */
[-C--:B------:R-:W-:Y:S06]  /*4740*/  HMMA.16816.F32 R28, R28, R134.reuse, RZ ;  /* 0x000000861c1c723c */ /* 0x080fec00000018ff */
[----:B------:R-:W-:Y:S01]  /*4750*/  HMMA.16816.F32 R32, R32, R134, RZ ;  /* 0x000000862020723c */ /* 0x000fe200000018ff */
[----:B------:R-:W1:Y:S05]  /*4760*/  LDSM.16.M88.4 R132, [R174+0xf400] ;  /* 0x00f40000ae84783b */ /* 0x000e6a0000000200 */
[-C--:B----4-:R-:W-:Y:S06]  /*4770*/  HMMA.16816.F32 R4, R136, R140.reuse, R4 ;  /* 0x0000008c8804723c */ /* 0x090fec0000001804 */
[C---:B--2---:R-:W-:Y:S06]  /*4780*/  HMMA.16816.F32 R8, R144.reuse, R140, R8 ;  /* 0x0000008c9008723c */ /* 0x044fec0000001808 */
[-C--:B------:R-:W-:Y:S06]  /*4790*/  HMMA.16816.F32 R12, R144, R142.reuse, R12 ;  /* 0x0000008e900c723c */ /* 0x080fec000000180c */
[C---:B------:R-:W-:Y:S01]  /*47a0*/  HMMA.16816.F32 R16, R136.reuse, R142, R16 ;  /* 0x0000008e8810723c */ /* 0x040fe20000001810 */
[----:B------:R-:W-:Y:S05]  /*47b0*/  LDSM.16.M88.4 R140, [R0+0x7000] ;  /* 0x00700000008c783b */ /* 0x000fea0000000200 */
[-C--:B-1----:R-:W-:Y:S06]  /*47c0*/  HMMA.16816.F32 R20, R136, R132.reuse, R20 ;  /* 0x000000848814723c */ /* 0x082fec0000001814 */
[C---:B------:R-:W-:Y:S06]  /*47d0*/  HMMA.16816.F32 R24, R144.reuse, R132, R24 ;  /* 0x000000849018723c */ /* 0x040fec0000001818 */
[-C--:B------:R-:W-:Y:S01]  /*47e0*/  HMMA.16816.F32 R28, R144, R134.reuse, R28 ;  /* 0x00000086901c723c */ /* 0x080fe2000000181c */
[----:B------:R-:W1:Y:S05]  /*47f0*/  LDSM.16.M88.4 R144, [R173+0x11000] ;  /* 0x01100000ad90783b */ /* 0x000e6a0000000200 */
[----:B------:R-:W-:Y:S03]  /*4800*/  HMMA.16816.F32 R32, R136, R134, R32 ;  /* 0x000000868820723c */ /* 0x000fe60000001820 */
[----:B------:R-:W2:Y:S08]  /*4810*/  LDSM.16.M88.4 R132, [R0+0x7800] ;  /* 0x007800000084783b */ /* 0x000eb00000000200 */
[----:B------:R-:W3:Y:S01]  /*4820*/  LDSM.16.M88.4 R136, [R173+0x11400] ;  /* 0x01140000ad88783b */ /* 0x000ee20000000200 */
[-C--:B-1----:R-:W-:Y:S06]  /*4830*/  HMMA.16816.F32 R4, R140, R144.reuse, R4 ;  /* 0x000000908c04723c */ /* 0x082fec0000001804 */
[C---:B--2---:R-:W-:Y:S06]  /*4840*/  HMMA.16816.F32 R8, R132.reuse, R144, R8 ;  /* 0x000000908408723c */ /* 0x044fec0000001808 */
[-C--:B------:R-:W-:Y:S06]  /*4850*/  HMMA.16816.F32 R12, R132, R146.reuse, R12 ;  /* 0x00000092840c723c */ /* 0x080fec000000180c */
[C---:B------:R-:W-:Y:S01]  /*4860*/  HMMA.16816.F32 R16, R140.reuse, R146, R16 ;  /* 0x000000928c10723c */ /* 0x040fe20000001810 */
[----:B------:R-:W-:Y:S05]  /*4870*/  LDSM.16.M88.4 R144, [R174+0x11000] ;  /* 0x01100000ae90783b */ /* 0x000fea0000000200 */
[-C--:B---3--:R-:W-:Y:S06]  /*4880*/  HMMA.16816.F32 R20, R140, R136.reuse, R20 ;  /* 0x000000888c14723c */ /* 0x088fec0000001814 */
        /* <DEDUP_REMOVED lines=16> */
[----:B------:R2:W3:Y:S08]  /*4990*/  LDSM.16.M88.4 R132, [R0+0x8800] ;  /* 0x008800000084783b */ /* 0x0004f00000000200 */
[----:B------:R-:W4:Y:S08]  /*49a0*/  LDSM.16.M88.4 R140, [R173+0x13400] ;  /* 0x01340000ad8c783b */ /* 0x000f300000000200 */
[----:B--2---:R2:W5:Y:S01]  /*49b0*/  LDG.E R0, desc[UR6][R148.64+0xa0] ;  /* 0x0000a00694007981 */ /* 0x004562000c1e1900 */
[-C--:B-1----:R-:W-:Y:S06]  /*49c0*/  HMMA.16816.F32 R4, R136, R144.reuse, R4 ;  /* 0x000000908804723c */ /* 0x082fec0000001804 */
[C---:B---3--:R-:W-:Y:S01]  /*49d0*/  HMMA.16816.F32 R8, R132.reuse, R144, R8 ;  /* 0x000000908408723c */ /* 0x048fe20000001808 */
[----:B------:R-:W3:Y:S04]  /*49e0*/  LDG.E R145, desc[UR6][R148.64] ;  /* 0x0000000694917981 */ /* 0x000ee8000c1e1900 */
[----:B------:R-:W2:Y:S01]  /*49f0*/  LDG.E R144, desc[UR6][R148.64+0x20] ;  /* 0x0000200694907981 */ /* 0x000ea2000c1e1900 */
[-C--:B------:R-:W-:Y:S06]  /*4a00*/  HMMA.16816.F32 R12, R132, R146.reuse, R12 ;  /* 0x00000092840c723c */ /* 0x080fec000000180c */
[C---:B------:R-:W-:Y:S06]  /*4a10*/  HMMA.16816.F32 R16, R136.reuse, R146, R16 ;  /* 0x000000928810723c */ /* 0x040fec0000001810 */
[-C--:B----4-:R-:W-:Y:S06]  /*4a20*/  HMMA.16816.F32 R20, R136, R140.reuse, R20 ;  /* 0x0000008c8814723c */ /* 0x090fec0000001814 */
[C---:B------:R-:W-:Y:S06]  /*4a30*/  HMMA.16816.F32 R24, R132.reuse, R140, R24 ;  /* 0x0000008c8418723c */ /* 0x040fec0000001818 */
[-C--:B------:R-:W-:Y:S01]  /*4a40*/  HMMA.16816.F32 R28, R132, R142.reuse, R28 ;  /* 0x0000008e841c723c */ /* 0x080fe2000000181c */
[----:B------:R-:W-:Y:S05]  /*4a50*/  LDSM.16.M88.4 R132, [R2+0x8000] ;  /* 0x008000000284783b */ /* 0x000fea0000000200 */
[----:B------:R-:W-:Y:S03]  /*4a60*/  HMMA.16816.F32 R32, R136, R142, R32 ;  /* 0x0000008e8820723c */ /* 0x000fe60000001820 */
[----:B------:R1:W-:Y:S08]  /*4a70*/  LDSM.16.M88.4 R140, [R2+0x8800] ;  /* 0x00880000028c783b */ /* 0x0003f00000000200 */
[----:B------:R-:W4:Y:S08]  /*4a80*/  LDSM.16.M88.4 R136, [R174+0x13000] ;  /* 0x01300000ae88783b */ /* 0x000f300000000200 */
[----:B-1----:R1:W5:Y:S01]  /*4a90*/  LDG.E R2, desc[UR6][R148.64+0x80] ;  /* 0x0000800694027981 */ /* 0x002362000c1e1900 */
[-C--:B----4-:R-:W-:Y:S06]  /*4aa0*/  HMMA.16816.F32 R4, R132, R136.reuse, R4 ;  /* 0x000000888404723c */ /* 0x090fec0000001804 */
[C---:B------:R-:W-:Y:S06]  /*4ab0*/  HMMA.16816.F32 R8, R140.reuse, R136, R8 ;  /* 0x000000888c08723c */ /* 0x040fec0000001808 */
[-C--:B------:R-:W-:Y:S06]  /*4ac0*/  HMMA.16816.F32 R12, R140, R138.reuse, R12 ;  /* 0x0000008a8c0c723c */ /* 0x080fec000000180c */
[C---:B------:R-:W-:Y:S01]  /*4ad0*/  HMMA.16816.F32 R16, R132.reuse, R138, R16 ;  /* 0x0000008a8410723c */ /* 0x040fe20000001810 */
[----:B------:R-:W4:Y:S05]  /*4ae0*/  LDSM.16.M88.4 R136, [R174+0x13400] ;  /* 0x01340000ae88783b */ /* 0x000f2a0000000200 */
[-C--:B----4-:R-:W-:Y:S06]  /*4af0*/  HMMA.16816.F32 R20, R132, R136.reuse, R20 ;  /* 0x000000888414723c */ /* 0x090fec0000001814 */
[C---:B------:R-:W-:Y:S06]  /*4b00*/  HMMA.16816.F32 R24, R140.reuse, R136, R24 ;  /* 0x000000888c18723c */ /* 0x040fec0000001818 */
[-C--:B------:R-:W-:Y:S06]  /*4b10*/  HMMA.16816.F32 R28, R140, R138.reuse, R28 ;  /* 0x0000008a8c1c723c */ /* 0x080fec000000181c */
[----:B------:R-:W-:Y:S07]  /*4b20*/  HMMA.16816.F32 R32, R132, R138, R32 ;  /* 0x0000008a8420723c */ /* 0x000fee0000001820 */
[----:B------:R-:W-:Y:S04]  /*4b30*/  FFMA.FTZ R132, -R206, R206, 1 ;  /* 0x3f800000ce847423 */ /* 0x000fe800000101ce */
[----:B------:R-:W-:Y:S01]  /*4b40*/  FMUL.FTZ R132, R132, UR5 ;  /* 0x0000000584847c20 */ /* 0x000fe20008410000 */
[C---:B---3--:R-:W-:Y:S01]  /*4b50*/  FADD.FTZ R136, -R145.reuse, R4 ;  /* 0x0000000491887221 */ /* 0x048fe20000010100 */
[----:B------:R-:W-:Y:S01]  /*4b60*/  FADD.FTZ R137, -R145, R5 ;  /* 0x0000000591897221 */ /* 0x000fe20000010100 */
[----:B------:R-:W-:Y:S01]  /*4b70*/  FFMA.FTZ R5, -R211, R211, 1 ;  /* 0x3f800000d3057423 */ /* 0x000fe200000101d3 */
[----:B------:R-:W-:Y:S01]  /*4b80*/  FFMA.FTZ R4, -R210, R210, 1 ;  /* 0x3f800000d2047423 */ /* 0x000fe200000101d2 */
[----:B------:R-:W-:Y:S01]  /*4b90*/  FMUL.FTZ R136, R233, R136 ;  /* 0x00000088e9887220 */ /* 0x000fe20000410000 */
[----:B------:R-:W-:Y:S01]  /*4ba0*/  FMUL.FTZ R137, R232, R137 ;  /* 0x00000089e8897220 */ /* 0x000fe20000410000 */
[----:B------:R-:W-:Y:S01]  /*4bb0*/  FMUL.FTZ R5, R5, UR5 ;  /* 0x0000000505057c20 */ /* 0x000fe20008410000 */
[----:B------:R-:W-:Y:S01]  /*4bc0*/  FMUL.FTZ R4, R4, UR5 ;  /* 0x0000000504047c20 */ /* 0x000fe20008410000 */
[C---:B------:R-:W-:Y:S01]  /*4bd0*/  FADD.FTZ R17, -R145.reuse, R17 ;  /* 0x0000001191117221 */ /* 0x040fe20000010100 */
[----:B------:R-:W-:Y:S01]  /*4be0*/  FADD.FTZ R133, -R145, R20 ;  /* 0x0000001491857221 */ /* 0x000fe20000010100 */
[----:B------:R-:W-:Y:S01]  /*4bf0*/  FMUL.FTZ R5, R136, R5 ;  /* 0x0000000588057220 */ /* 0x000fe20000410000 */
[----:B------:R-:W-:Y:S01]  /*4c00*/  FMUL.FTZ R4, R137, R4 ;  /* 0x0000000489047220 */ /* 0x000fe20000410000 */
[----:B------:R-:W-:Y:S01]  /*4c10*/  FMUL.FTZ R20, R224, R17 ;  /* 0x00000011e0147220 */ /* 0x000fe20000410000 */
[----:B------:R-:W-:Y:S01]  /*4c20*/  FADD.FTZ R16, -R145, R16 ;  /* 0x0000001091107221 */ /* 0x000fe20000010100 */
[----:B------:R-:W-:Y:S01]  /*4c30*/  FFMA.FTZ R17, -R209, R209, 1 ;  /* 0x3f800000d1117423 */ /* 0x000fe200000101d1 */
[----:B------:R-:W-:Y:S01]  /*4c40*/  FADD.FTZ R21, -R145, R21 ;  /* 0x0000001591157221 */ /* 0x000fe20000010100 */
[----:B------:R-:W-:Y:S01]  /*4c50*/  F2FP.F16.F32.PACK_AB R4, R4, R5 ;  /* 0x000000050404723e */ /* 0x000fe200000000ff */
[----:B------:R-:W-:Y:S01]  /*4c60*/  FFMA.FTZ R5, -R208, R208, 1 ;  /* 0x3f800000d0057423 */ /* 0x000fe200000101d0 */
[----:B------:R-:W-:Y:S01]  /*4c70*/  FMUL.FTZ R16, R225, R16 ;  /* 0x00000010e1107220 */ /* 0x000fe20000410000 */
[----:B------:R-:W-:Y:S01]  /*4c80*/  FMUL.FTZ R17, R17, UR5 ;  /* 0x0000000511117c20 */ /* 0x000fe20008410000 */
[----:B------:R-:W-:Y:S01]  /*4c90*/  FMUL.FTZ R134, R223, R21 ;  /* 0x00000015df867220 */ /* 0x000fe20000410000 */
[----:B------:R-:W-:Y:S01]  /*4ca0*/  FMUL.FTZ R5, R5, UR5 ;  /* 0x0000000505057c20 */ /* 0x000fe20008410000 */
[----:B------:R-:W-:Y:S01]  /*4cb0*/  FFMA.FTZ R21, -R207, R207, 1 ;  /* 0x3f800000cf157423 */ /* 0x000fe200000101cf */
[----:B------:R-:W-:Y:S01]  /*4cc0*/  FMUL.FTZ R17, R16, R17 ;  /* 0x0000001110117220 */ /* 0x000fe20000410000 */
[----:B------:R-:W-:Y:S01]  /*4cd0*/  FFMA.FTZ R16, -R197, R197, 1 ;  /* 0x3f800000c5107423 */ /* 0x000fe200000101c5 */
[----:B------:R-:W-:Y:S01]  /*4ce0*/  FMUL.FTZ R5, R20, R5 ;  /* 0x0000000514057220 */ /* 0x000fe20000410000 */
[----:B------:R-:W-:Y:S01]  /*4cf0*/  FADD.FTZ R20, -R145, R32 ;  /* 0x0000002091147221 */ /* 0x000fe20000010100 */
[----:B------:R-:W-:Y:S01]  /*4d00*/  FMUL.FTZ R21, R21, UR5 ;  /* 0x0000000515157c20 */ /* 0x000fe20008410000 */
[----:B------:R-:W-:Y:S01]  /*4d10*/  FADD.FTZ R33, -R145, R33 ;  /* 0x0000002191217221 */ /* 0x000fe20000010100 */
[----:B------:R-:W-:Y:S01]  /*4d20*/  FMUL.FTZ R16, R16, UR5 ;  /* 0x0000000510107c20 */ /* 0x000fe20008410000 */
[----:B------:R-:W-:Y:S01]  /*4d30*/  FMUL.FTZ R20, R221, R20 ;  /* 0x00000014dd147220 */ /* 0x000fe20000410000 */
[----:B------:R-:W-:Y:S01]  /*4d40*/  FMUL.FTZ R21, R134, R21 ;  /* 0x0000001586157220 */ /* 0x000fe20000410000 */
[----:B------:R-:W-:Y:S01]  /*4d50*/  FMUL.FTZ R134, R220, R33 ;  /* 0x00000021dc867220 */ /* 0x000fe20000410000 */
[----:B------:R-:W-:Y:S01]  /*4d60*/  FMUL.FTZ R133, R222, R133 ;  /* 0x00000085de857220 */ /* 0x000fe20000410000 */
[C---:B--2---:R-:W-:Y:S01]  /*4d70*/  FADD.FTZ R33, -R144.reuse, R7 ;  /* 0x0000000790217221 */ /* 0x044fe20000010100 */
[----:B------:R-:W-:Y:S01]  /*4d80*/  FADD.FTZ R6, -R144, R6 ;  /* 0x0000000690067221 */ /* 0x000fe20000010100 */
[----:B------:R-:W-:Y:S01]  /*4d90*/  FMUL.FTZ R16, R20, R16 ;  /* 0x0000001014107220 */ /* 0x000fe20000410000 */
[----:B------:R-:W-:Y:S01]  /*4da0*/  FFMA.FTZ R7, -R219, R219, 1 ;  /* 0x3f800000db077423 */ /* 0x000fe200000101db */
[----:B------:R-:W-:Y:S01]  /*4db0*/  FFMA.FTZ R32, -R218, R218, 1 ;  /* 0x3f800000da207423 */ /* 0x000fe200000101da */
[----:B------:R-:W-:Y:S01]  /*4dc0*/  FFMA.FTZ R20, -R202, R202, 1 ;  /* 0x3f800000ca147423 */ /* 0x000fe200000101ca */
[----:B------:R-:W-:Y:S01]  /*4dd0*/  FMUL.FTZ R132, R133, R132 ;  /* 0x0000008485847220 */ /* 0x000fe20000410000 */
[----:B------:R-:W-:Y:S01]  /*4de0*/  FMUL.FTZ R133, R234, R6 ;  /* 0x00000006ea857220 */ /* 0x000fe20000410000 */
[----:B------:R-:W-:Y:S01]  /*4df0*/  FMUL.FTZ R33, R235, R33 ;  /* 0x00000021eb217220 */ /* 0x000fe20000410000 */
[----:B------:R-:W-:Y:S01]  /*4e00*/  FMUL.FTZ R7, R7, UR5 ;  /* 0x0000000507077c20 */ /* 0x000fe20008410000 */
[----:B------:R-:W-:Y:S01]  /*4e10*/  FMUL.FTZ R32, R32, UR5 ;  /* 0x0000000520207c20 */ /* 0x000fe20008410000 */
[----:B------:R-:W-:Y:S01]  /*4e20*/  FMUL.FTZ R20, R20, UR5 ;  /* 0x0000000514147c20 */ /* 0x000fe20008410000 */
[----:B------:R-:W-:Y:S01]  /*4e30*/  F2FP.F16.F32.PACK_AB R6, R5, R17 ;  /* 0x000000110506723e */ /* 0x000fe200000000ff */
[----:B------:R-:W-:Y:S01]  /*4e40*/  FMUL.FTZ R7, R133, R7 ;  /* 0x0000000785077220 */ /* 0x000fe20000410000 */
[----:B------:R-:W-:Y:S01]  /*4e50*/  FMUL.FTZ R5, R33, R32 ;  /* 0x0000002021057220 */ /* 0x000fe20000410000 */
[----:B------:R-:W-:Y:S01]  /*4e60*/  FMUL.FTZ R20, R134, R20 ;  /* 0x0000001486147220 */ /* 0x000fe20000410000 */
[C---:B------:R-:W-:Y:S01]  /*4e70*/  FADD.FTZ R18, -R144.reuse, R18 ;  /* 0x0000001290127221 */ /* 0x040fe20000010100 */
[C---:B------:R-:W-:Y:S01]  /*4e80*/  FADD.FTZ R22, -R144.reuse, R22 ;  /* 0x0000001690167221 */ /* 0x040fe20000010100 */
[----:B------:R-:W-:Y:S01]  /*4e90*/  FADD.FTZ R23, -R144, R23 ;  /* 0x0000001790177221 */ /* 0x000fe20000010100 */
[----:B------:R-:W-:Y:S01]  /*4ea0*/  F2FP.F16.F32.PACK_AB R5, R5, R7 ;  /* 0x000000070505723e */ /* 0x000fe200000000ff */
[----:B------:R-:W-:Y:S01]  /*4eb0*/  FMUL.FTZ R7, R231, R18 ;  /* 0x00000012e7077220 */ /* 0x000fe20000410000 */
[----:B------:R-:W-:Y:S01]  /*4ec0*/  F2FP.F16.F32.PACK_AB R20, R20, R16 ;  /* 0x000000101414723e */ /* 0x000fe200000000ff */
[----:B------:R-:W-:Y:S01]  /*4ed0*/  FADD.FTZ R16, -R144, R19 ;  /* 0x0000001390107221 */ /* 0x000fe20000010100 */
[----:B------:R-:W-:Y:S01]  /*4ee0*/  FFMA.FTZ R18, -R216, R216, 1 ;  /* 0x3f800000d8127423 */ /* 0x000fe200000101d8 */
[----:B------:R-:W-:Y:S01]  /*4ef0*/  FFMA.FTZ R17, -R215, R215, 1 ;  /* 0x3f800000d7117423 */ /* 0x000fe200000101d7 */
[----:B------:R-:W-:Y:S01]  /*4f00*/  F2FP.F16.F32.PACK_AB R21, R21, R132 ;  /* 0x000000841515723e */ /* 0x000fe200000000ff */
[----:B------:R-:W-:Y:S01]  /*4f10*/  FMUL.FTZ R16, R230, R16 ;  /* 0x00000010e6107220 */ /* 0x000fe20000410000 */
[----:B------:R-:W-:Y:S01]  /*4f20*/  FMUL.FTZ R33, R228, R22 ;  /* 0x00000016e4217220 */ /* 0x000fe20000410000 */
[----:B------:R-:W-:Y:S01]  /*4f30*/  FMUL.FTZ R132, R229, R23 ;  /* 0x00000017e5847220 */ /* 0x000fe20000410000 */
[----:B------:R-:W-:Y:S01]  /*4f40*/  FMUL.FTZ R18, R18, UR5 ;  /* 0x0000000512127c20 */ /* 0x000fe20008410000 */
[----:B------:R-:W-:Y:S01]  /*4f50*/  FMUL.FTZ R17, R17, UR5 ;  /* 0x0000000511117c20 */ /* 0x000fe20008410000 */
[C---:B------:R-:W-:Y:S01]  /*4f60*/  FADD.FTZ R34, -R144.reuse, R34 ;  /* 0x0000002290227221 */ /* 0x040fe20000010100 */
[----:B------:R-:W-:Y:S01]  /*4f70*/  FADD.FTZ R35, -R144, R35 ;  /* 0x0000002390237221 */ /* 0x000fe20000010100 */
[----:B------:R-:W-:Y:S01]  /*4f80*/  FFMA.FTZ R22, -R217, R217, 1 ;  /* 0x3f800000d9167423 */ /* 0x000fe200000101d9 */
[----:B------:R-:W-:Y:S01]  /*4f90*/  FFMA.FTZ R19, -R214, R214, 1 ;  /* 0x3f800000d6137423 */ /* 0x000fe200000101d6 */
[----:B------:R-:W-:Y:S01]  /*4fa0*/  FFMA.FTZ R32, -R205, R205, 1 ;  /* 0x3f800000cd207423 */ /* 0x000fe200000101cd */
[----:B------:R-:W-:Y:S01]  /*4fb0*/  FFMA.FTZ R23, -R204, R204, 1 ;  /* 0x3f800000cc177423 */ /* 0x000fe200000101cc */
[----:B------:R-:W-:Y:S01]  /*4fc0*/  FMUL.FTZ R18, R7, R18 ;  /* 0x0000001207127220 */ /* 0x000fe20000410000 */
[----:B------:R-:W-:Y:S01]  /*4fd0*/  FMUL.FTZ R17, R16, R17 ;  /* 0x0000001110117220 */ /* 0x000fe20000410000 */
[----:B------:R-:W-:Y:S01]  /*4fe0*/  FMUL.FTZ R7, R227, R34 ;  /* 0x00000022e3077220 */ /* 0x000fe20000410000 */
[----:B------:R-:W-:Y:S01]  /*4ff0*/  FMUL.FTZ R16, R226, R35 ;  /* 0x00000023e2107220 */ /* 0x000fe20000410000 */
[----:B------:R-:W-:Y:S01]  /*5000*/  FMUL.FTZ R22, R22, UR5 ;  /* 0x0000000516167c20 */ /* 0x000fe20008410000 */
[----:B------:R-:W-:Y:S01]  /*5010*/  FMUL.FTZ R19, R19, UR5 ;  /* 0x0000000513137c20 */ /* 0x000fe20008410000 */
[----:B------:R-:W-:Y:S01]  /*5020*/  FMUL.FTZ R32, R32, UR5 ;  /* 0x0000000520207c20 */ /* 0x000fe20008410000 */
[----:B------:R-:W-:Y:S01]  /*5030*/  FMUL.FTZ R23, R23, UR5 ;  /* 0x0000000517177c20 */ /* 0x000fe20008410000 */
[----:B------:R-:W-:Y:S01]  /*5040*/  FMUL.FTZ R22, R33, R22 ;  /* 0x0000001621167220 */ /* 0x000fe20000410000 */
[----:B------:R-:W-:Y:S01]  /*5050*/  FMUL.FTZ R19, R132, R19 ;  /* 0x0000001384137220 */ /* 0x000fe20000410000 */
[----:B------:R-:W-:Y:S01]  /*5060*/  FMUL.FTZ R32, R7, R32 ;  /* 0x0000002007207220 */ /* 0x000fe20000410000 */
[----:B------:R-:W-:Y:S01]  /*5070*/  FMUL.FTZ R23, R16, R23 ;  /* 0x0000001710177220 */ /* 0x000fe20000410000 */
[----:B-1----:R-:W-:Y:S06]  /*5080*/  @!P1 BRA `(.L_x_804) ;  /* 0x0000000000489947 */ /* 0x002fec0003800000 */
        /* <DEDUP_REMOVED lines=18> */
.L_x_804:
[----:B------:R2:W-:Y:S01]  /*51b0*/  STS [R196+0x15000], R4 ;  /* 0x01500004c4007388 */ /* 0x0005e20000000800 */
[C---:B-----5:R-:W-:Y:S01]  /*51c0*/  FADD.FTZ R8, -R2.reuse, R8 ;  /* 0x0000000802087221 */ /* 0x060fe20000010100 */
[----:B------:R-:W-:Y:S01]  /*51d0*/  FADD.FTZ R9, -R2, R9 ;  /* 0x0000000902097221 */ /* 0x000fe20000010100 */
        /* <DEDUP_REMOVED lines=22> */
[----:B--2---:R-:W-:Y:S01]  /*5340*/  F2FP.F16.F32.PACK_AB R4, R17, R18 ;  /* 0x000000121104723e */ /* 0x004fe200000000ff */
[----:B------:R-:W-:Y:S01]  /*5350*/  FMUL.FTZ R18, R188, R8 ;  /* 0x00000008bc127220 */ /* 0x000fe20000410000 */
[----:B------:R-:W-:Y:S01]  /*5360*/  FFMA.FTZ R8, -R165, R165, 1 ;  /* 0x3f800000a5087423 */ /* 0x000fe200000101a5 */
[----:B------:R-:W-:Y:S01]  /*5370*/  FMUL.FTZ R24, R24, R7 ;  /* 0x0000000718187220 */ /* 0x000fe20000410000 */
[----:B---3--:R-:W-:Y:S01]  /*5380*/  FFMA.FTZ R5, -R160, R160, 1 ;  /* 0x3f800000a0057423 */ /* 0x008fe200000101a0 */
[----:B------:R2:W-:Y:S01]  /*5390*/  STS [R195+0x15400], R4 ;  /* 0x01540004c3007388 */ /* 0x0005e20000000800 */
[----:B------:R-:W-:Y:S01]  /*53a0*/  FMUL.FTZ R8, R8, UR5 ;  /* 0x0000000508087c20 */ /* 0x000fe20008410000 */
[----:B------:R-:W-:Y:S01]  /*53b0*/  FMUL.FTZ R28, R157, R28 ;  /* 0x0000001c9d1c7220 */ /* 0x000fe20000410000 */
[----:B----4-:R-:W-:Y:S01]  /*53c0*/  FFMA.FTZ R6, -R161, R161, 1 ;  /* 0x3f800000a1067423 */ /* 0x010fe200000101a1 */
        /* <DEDUP_REMOVED lines=21> */
[----:B--2---:R-:W-:Y:S01]  /*5520*/  FFMA.FTZ R4, -R166, R166, 1 ;  /* 0x3f800000a6047423 */ /* 0x004fe200000101a6 */
        /* <DEDUP_REMOVED lines=19> */
[----:B---3--:R-:W-:Y:S01]  /*5660*/  F2FP.F16.F32.PACK_AB R2, R15, R14 ;  /* 0x0000000e0f02723e */ /* 0x008fe200000000ff */
        /* <DEDUP_REMOVED lines=25> */
[----:B------:R-:W-:Y:S02]  /*5800*/  F2FP.F16.F32.PACK_AB R5, R5, R30 ;  /* 0x0000001e0505723e */ /* 0x000fe400000000ff */
[----:B------:R-:W-:Y:S01]  /*5810*/  LEA R162, R246, UR4, 0x1 ;  /* 0x00000004f6a27c11 */ /* 0x000fe2000f8e08ff */
[----:B------:R-:W-:Y:S01]  /*5820*/  STS [R193+0x15400], R16 ;  /* 0x01540010c1007388 */ /* 0x000fe20000000800 */
[----:B------:R-:W-:Y:S02]  /*5830*/  MOV R160, R213 ;  /* 0x000000d500a07202 */ /* 0x000fe40000000f00 */
[----:B------:R-:W-:Y:S01]  /*5840*/  MOV R161, R212 ;  /* 0x000000d400a17202 */ /* 0x000fe20000000f00 */
        /* <DEDUP_REMOVED lines=91> */
.L_x_805:
[----:B------:R-:W-:Y:S01]  /*5e00*/  LDSM.16.M88.4 R24, [R176] ;  /* 0x00000000b018783b */ /* 0x000fe20000000200 */
[C---:B------:R-:W-:Y:S01]  /*5e10*/  LEA R213, P0, R240.reuse, R160, 0x2 ;  /* 0x000000a0f0d57211 */ /* 0x040fe200078010ff */
[----:B------:R-:W-:Y:S01]  /*5e20*/  IMAD.U32 R2, RZ, RZ, UR16 ;  /* 0x00000010ff027e24 */ /* 0x000fe2000f8e00ff */
[----:B------:R-:W-:Y:S01]  /*5e30*/  ULOP3.LUT UR15, UR9, 0x1, URZ, 0xc0, !UPT ;  /* 0x00000001090f7892 */ /* 0x000fe2000f8ec03f */
[----:B------:R-:W2:Y:S01]  /*5e40*/  LDSM.16.MT88.4 R8, [R0+0x9000] ;  /* 0x009000000008783b */ /* 0x000ea20000004200 */
[----:B------:R-:W-:Y:S02]  /*5e50*/  LEA.HI.X.SX32 R212, R240, R161, 0x2, P0 ;  /* 0x000000a1f0d47211 */ /* 0x000fe400000f16ff */
[----:B------:R-:W-:Y:S01]  /*5e60*/  UISETP.NE.U32.AND UP1, UPT, UR15, 0x1, UPT ;  /* 0x000000010f00788c */ /* 0x000fe2000bf25070 */
[----:B------:R-:W3:Y:S01]  /*5e70*/  LDSM.16.MT88.4 R16, [R0+0xb000] ;  /* 0x00b000000010783b */ /* 0x000ee20000004200 */
[----:B------:R-:W-:Y:S03]  /*5e80*/  UIADD3 UR15, UR9, -0x1, URZ ;  /* 0xffffffff090f7890 */ /* 0x000fe6000fffe03f */
        /* <DEDUP_REMOVED lines=18> */
[----:B------:R-:W-:Y:S05]  /*5fb0*/  LDSM.16.M88.4 R132, [R178] ;  /* 0x00000000b284783b */ /* 0x000fea0000000200 */
        /* <DEDUP_REMOVED lines=43> */
[C---:B---3--:R-:W-:Y:S06]  /*6270*/  HMMA.16816.F32 R20, R136.reuse, R32, R20 ;  /* 0x000000208814723c */ /* 0x048fec0000001814 */
[----:B------:R-:W-:Y:S01]  /*6280*/  HMMA.16816.F32 R24, R136, R34, R24 ;  /* 0x000000228818723c */ /* 0x000fe20000001818 */
[----:B------:R3:W1:Y:S04]  /*6290*/  LDSM.16.MT88.4 R32, [R0+0xec00] ;  /* 0x00ec00000020783b */ /* 0x0006680000004200 */
[----:B------:R-:W-:Y:S01]  /*62a0*/  LDSM.16.MT88.4 R136, [R172+0x2400] ;  /* 0x00240000ac88783b */ /* 0x000fe20000004200 */
[C---:B----4-:R-:W-:Y:S06]  /*62b0*/  HMMA.16816.F32 R4, R132.reuse, R148, R4 ;  /* 0x000000948404723c */ /* 0x050fec0000001804 */
[C---:B------:R-:W-:Y:S06]  /*62c0*/  HMMA.16816.F32 R8, R132.reuse, R150, R8 ;  /* 0x000000968408723c */ /* 0x040fec0000001808 */
[C---:B------:R-:W-:Y:S06]  /*62d0*/  HMMA.16816.F32 R12, R132.reuse, R152, R12 ;  /* 0x00000098840c723c */ /* 0x040fec000000180c */
[C---:B------:R-:W-:Y:S01]  /*62e0*/  HMMA.16816.F32 R16, R132.reuse, R154, R16 ;  /* 0x0000009a8410723c */ /* 0x040fe20000001810 */
[----:B---3--:R-:W-:Y:S05]  /*62f0*/  IMAD.U32 R0, RZ, RZ, UR16 ;  /* 0x00000010ff007e24 */ /* 0x008fea000f8e00ff */
[C---:B--2---:R-:W-:Y:S06]  /*6300*/  HMMA.16816.F32 R20, R132.reuse, R28, R20 ;  /* 0x0000001c8414723c */ /* 0x044fec0000001814 */
[----:B------:R-:W-:Y:S05]  /*6310*/  HMMA.16816.F32 R24, R132, R30, R24 ;  /* 0x0000001e8418723c */ /* 0x000fea0000001818 */
[----:B------:R-:W-:Y:S01]  /*6320*/  IMAD.MOV.U32 R28, RZ, RZ, R213 ;  /* 0x000000ffff1c7224 */ /* 0x000fe200078e00d5 */
[C---:B-1----:R-:W-:Y:S01]  /*6330*/  HMMA.16816.F32 R4, R140.reuse, R144, R4 ;  /* 0x000000908c04723c */ /* 0x042fe20000001804 */
        /* <DEDUP_REMOVED lines=8> */
[----:B------:R-:W5:Y:S01]  /*63c0*/  @P1 LDG.E R238, desc[UR6][R30.64] ;  /* 0x000000061eee1981 */ /* 0x000f62000c1e1900 */
[----:B------:R-:W-:Y:S01]  /*63d0*/  IMAD.MOV.U32 R29, RZ, RZ, R212 ;  /* 0x000000ffff1d7224 */ /* 0x000fe200078e00d4 */
[C---:B------:R-:W-:Y:S02]  /*63e0*/  HMMA.16816.F32 R16, R140.reuse, R158, R16 ;  /* 0x0000009e8c10723c */ /* 0x040fe40000001810 */
[----:B------:R-:W5:Y:S04]  /*63f0*/  @P1 LDG.E R239, desc[UR6][R30.64+0x20] ;  /* 0x000020061eef1981 */ /* 0x000f68000c1e1900 */
[C---:B------:R-:W-:Y:S01]  /*6400*/  HMMA.16816.F32 R20, R140.reuse, R32, R20 ;  /* 0x000000208c14723c */ /* 0x040fe20000001814 */
[----:B------:R-:W5:Y:S04]  /*6410*/  @P1 LDG.E R236, desc[UR6][R30.64+0x80] ;  /* 0x000080061eec1981 */ /* 0x000f68000c1e1900 */
[----:B------:R1:W5:Y:S01]  /*6420*/  @P1 LDG.E R237, desc[UR6][R30.64+0xa0] ;  /* 0x0000a0061eed1981 */ /* 0x000362000c1e1900 */
[----:B------:R-:W-:Y:S03]  /*6430*/  HMMA.16816.F32 R24, R140, R34, R24 ;  /* 0x000000228c18723c */ /* 0x000fe60000001818 */
[----:B------:R2:W-:Y:S02]  /*6440*/  REDG.E.ADD.F32.FTZ.RN.STRONG.GPU desc[UR6][R28.64], R4 ;  /* 0x000000041c0079a6 */ /* 0x0005e4000c10f386 */
[-C--:B------:R-:W-:Y:S01]  /*6450*/  LEA R32, P0, R2, R28.reuse, 0x2 ;  /* 0x0000001c02207211 */ /* 0x080fe200078010ff */
[----:B------:R-:W-:Y:S01]  /*6460*/  IMAD.U32 R2, RZ, RZ, UR33 ;  /* 0x00000021ff027e24 */ /* 0x000fe2000f8e00ff */
[----:B------:R-:W-:Y:S01]  /*6470*/  LDSM.16.MT88.4 R140, [R172+0x1800] ;  /* 0x00180000ac8c783b */ /* 0x000fe20000004200 */
[----:B------:R-:W-:Y:S03]  /*6480*/  IMAD.U32 R34, RZ, RZ, UR34 ;  /* 0x00000022ff227e24 */ /* 0x000fe6000f8e00ff */
[-C--:B------:R-:W-:Y:S01]  /*6490*/  LEA.HI.X.SX32 R33, R0, R29.reuse, 0x2, P0 ;  /* 0x0000001d00217211 */ /* 0x080fe200000f16ff */
[----:B------:R-:W-:Y:S01]  /*64a0*/  IMAD.U32 R0, RZ, RZ, UR17 ;  /* 0x00000011ff007e24 */ /* 0x000fe2000f8e00ff */
[-C--:B------:R-:W-:Y:S02]  /*64b0*/  LEA R132, P0, R132, R28.reuse, 0x2 ;  /* 0x0000001c84847211 */ /* 0x080fe400078010ff */
[-C--:B------:R-:W-:Y:S01]  /*64c0*/  LEA R34, P2, R34, R28.reuse, 0x2 ;  /* 0x0000001c22227211 */ /* 0x080fe200078410ff */
[----:B------:R3:W-:Y:S01]  /*64d0*/  REDG.E.ADD.F32.FTZ.RN.STRONG.GPU desc[UR6][R32.64], R5 ;  /* 0x00000005200079a6 */ /* 0x0007e2000c10f386 */
[-C--:B------:R-:W-:Y:S01]  /*64e0*/  LEA.HI.X.SX32 R133, R0, R29.reuse, 0x2, P0 ;  /* 0x0000001d00857211 */ /* 0x080fe200000f16ff */
[----:B------:R-:W-:Y:S04]  /*64f0*/  IMAD.U32 R0, RZ, RZ, UR32 ;  /* 0x00000020ff007e24 */ /* 0x000fe8000f8e00ff */
[----:B------:R4:W-:Y:S01]  /*6500*/  REDG.E.ADD.F32.FTZ.RN.STRONG.GPU desc[UR6][R132.64], R6 ;  /* 0x00000006840079a6 */ /* 0x0009e2000c10f386 */
[----:B-1----:R-:W-:Y:S03]  /*6510*/  IMAD.U32 R30, RZ, RZ, UR33 ;  /* 0x00000021ff1e7e24 */ /* 0x002fe6000f8e00ff */
[----:B------:R-:W-:Y:S02]  /*6520*/  LDSM.16.MT88.4 R132, [R3+0x17800] ;  /* 0x017800000384783b */ /* 0x000fe40000004200 */
[-C--:B------:R-:W-:Y:S01]  /*6530*/  LEA R30, P1, R30, R28.reuse, 0x2 ;  /* 0x0000001c1e1e7211 */ /* 0x080fe200078210ff */
[----:B--2---:R-:W-:Y:S03]  /*6540*/  IMAD.U32 R4, RZ, RZ, UR32 ;  /* 0x00000020ff047e24 */ /* 0x004fe6000f8e00ff */
[-C--:B------:R-:W-:Y:S01]  /*6550*/  LEA.HI.X.SX32 R31, R2, R29.reuse, 0x2, P1 ;  /* 0x0000001d021f7211 */ /* 0x080fe200008f16ff */
[----:B------:R-:W-:Y:S01]  /*6560*/  IMAD.U32 R2, RZ, RZ, UR31 ;  /* 0x0000001fff027e24 */ /* 0x000fe2000f8e00ff */
[-C--:B------:R-:W-:Y:S01]  /*6570*/  LEA R4, P0, R4, R28.reuse, 0x2 ;  /* 0x0000001c04047211 */ /* 0x080fe200078010ff */
[----:B---3--:R-:W-:Y:S05]  /*6580*/  IMAD.U32 R5, RZ, RZ, UR34 ;  /* 0x00000022ff057e24 */ /* 0x008fea000f8e00ff */
[-C--:B------:R-:W-:Y:S01]  /*6590*/  LEA.HI.X.SX32 R35, R5, R29.reuse, 0x2, P2 ;  /* 0x0000001d05237211 */ /* 0x080fe200010f16ff */
[----:B----4-:R-:W-:Y:S01]  /*65a0*/  IMAD.U32 R6, RZ, RZ, UR27 ;  /* 0x0000001bff067e24 */ /* 0x010fe2000f8e00ff */
        /* <DEDUP_REMOVED lines=151> */
[----:B------:R-:W-:Y:S01]  /*6f20*/  BAR.SYNC.DEFER_BLOCKING 0x0 ;  /* 0x0000000000007b1d */ /* 0x000fe20000010000 */
[----:B------:R-:W-:Y:S01]  /*6f30*/  F2FP.F16.F32.PACK_AB R36, R37, R36 ;  /* 0x000000242524723e */ /* 0x000fe200000000ff */
[----:B------:R-:W-:Y:S01]  /*6f40*/  UISETP.NE.AND UP0, UPT, UR37, -0x1, UPT ;  /* 0xffffffff2500788c */ /* 0x000fe2000bf05270 */
[----:B------:R-:W-:Y:S02]  /*6f50*/  F2FP.F16.F32.PACK_AB R38, R39, R38 ;  /* 0x000000262726723e */ /* 0x000fe400000000ff */
[----:B------:R-:W-:Y:S01]  /*6f60*/  F2FP.F16.F32.PACK_AB R48, R49, R48 ;  /* 0x000000303130723e */ /* 0x000fe200000000ff */
[----:B------:R-:W-:Y:S01]  /*6f70*/  ULDC UR5, c[0x0][0x390] ;  /* 0x0000e40000057ab9 */ /* 0x000fe20000000800 */
        /* <DEDUP_REMOVED lines=56> */
[----:B------:R1:W-:Y:S01]  /*7300*/  STS [R242], R25 ;  /* 0x00000019f2007388 */ /* 0x0003e20000000800 */
[----:B------:R-:W-:Y:S01]  /*7310*/  F2FP.F16.F32.PACK_AB R12, R12, R114 ;  /* 0x000000720c0c723e */ /* 0x000fe200000000ff */
[----:B------:R-:W-:Y:S01]  /*7320*/  FMUL.FTZ R124, R124, UR5 ;  /* 0x000000057c7c7c20 */ /* 0x000fe20008410000 */
[----:B------:R-:W-:Y:S01]  /*7330*/  FMUL.FTZ R2, R125, UR5 ;  /* 0x000000057d027c20 */ /* 0x000fe20008410000 */
[----:B------:R1:W-:Y:S01]  /*7340*/  STS [R242+0x200], R24 ;  /* 0x00020018f2007388 */ /* 0x0003e20000000800 */
[----:B------:R-:W-:Y:S01]  /*7350*/  FMUL.FTZ R126, R126, UR5 ;  /* 0x000000057e7e7c20 */ /* 0x000fe20008410000 */
[----:B------:R-:W-:Y:S01]  /*7360*/  FMUL.FTZ R0, R127, UR5 ;  /* 0x000000057f007c20 */ /* 0x000fe20008410000 */
[----:B------:R-:W-:Y:S01]  /*7370*/  F2FP.F16.F32.PACK_AB R15, R15, R104 ;  /* 0x000000680f0f723e */ /* 0x000fe200000000ff */
[----:B------:R1:W-:Y:S01]  /*7380*/  STS [R243], R21 ;  /* 0x00000015f3007388 */ /* 0x0003e20000000800 */
[----:B------:R-:W-:Y:S01]  /*7390*/  F2FP.F16.F32.PACK_AB R14, R14, R106 ;  /* 0x0000006a0e0e723e */ /* 0x000fe200000000ff */
[----:B------:R-:W-:Y:S01]  /*73a0*/  @UP0 UIADD3 UR5, UR35, UR37, URZ ;  /* 0x0000002523050290 */ /* 0x000fe2000fffe03f */
[----:B------:R-:W-:Y:S01]  /*73b0*/  F2FP.F16.F32.PACK_AB R11, R11, R108 ;  /* 0x0000006c0b0b723e */ /* 0x000fe200000000ff */
[----:B------:R1:W-:Y:S01]  /*73c0*/  STS [R243+0x200], R20 ;  /* 0x00020014f3007388 */ /* 0x0003e20000000800 */
[----:B------:R-:W-:Y:S01]  /*73d0*/  F2FP.F16.F32.PACK_AB R10, R10, R110 ;  /* 0x0000006e0a0a723e */ /* 0x000fe200000000ff */
[----:B------:R-:W-:Y:S01]  /*73e0*/  @UP0 ULDC.64 UR10, c[0x0][0x450] ;  /* 0x00011400000a0ab9 */ /* 0x000fe20000000a00 */
[----:B------:R-:W-:Y:S01]  /*73f0*/  F2FP.F16.F32.PACK_AB R9, R9, R116 ;  /* 0x000000740909723e */ /* 0x000fe200000000ff */
[----:B------:R1:W-:Y:S01]  /*7400*/  STS [R242+0x1000], R23 ;  /* 0x00100017f2007388 */ /* 0x0003e20000000800 */
[----:B------:R-:W-:Y:S01]  /*7410*/  F2FP.F16.F32.PACK_AB R8, R8, R118 ;  /* 0x000000760808723e */ /* 0x000fe200000000ff */
[----:B------:R-:W-:Y:S01]  /*7420*/  @UP0 UIMAD.WIDE.U32 UR12, UR5, UR10, URZ ;  /* 0x0000000a050c02a5 */ /* 0x000fe2000f8e003f */
[----:B------:R-:W-:Y:S01]  /*7430*/  F2FP.F16.F32.PACK_AB R5, R5, R128 ;  /* 0x000000800505723e */ /* 0x000fe200000000ff */
[----:B------:R1:W-:Y:S01]  /*7440*/  STS [R242+0x1200], R22 ;  /* 0x00120016f2007388 */ /* 0x0003e20000000800 */
[----:B------:R-:W-:Y:S01]  /*7450*/  F2FP.F16.F32.PACK_AB R4, R4, R130 ;  /* 0x000000820404723e */ /* 0x000fe200000000ff */
[----:B------:R-:W-:Y:S01]  /*7460*/  @UP0 UIMAD UR5, UR5, UR11, URZ ;  /* 0x0000000b050502a4 */ /* 0x000fe2000f8e023f */
[----:B------:R-:W-:Y:S01]  /*7470*/  F2FP.F16.F32.PACK_AB R7, R7, R120 ;  /* 0x000000780707723e */ /* 0x000fe200000000ff */
[----:B------:R1:W-:Y:S01]  /*7480*/  STS [R243+0x1000], R19 ;  /* 0x00100013f3007388 */ /* 0x0003e20000000800 */
[----:B------:R-:W-:Y:S01]  /*7490*/  F2FP.F16.F32.PACK_AB R6, R6, R122 ;  /* 0x0000007a0606723e */ /* 0x000fe200000000ff */
[----:B------:R-:W-:Y:S01]  /*74a0*/  @UP0 UIADD3 UR20, UR13, UR5, URZ ;  /* 0x000000050d140290 */ /* 0x000fe2000fffe03f */
[----:B------:R-:W-:Y:S01]  /*74b0*/  F2FP.F16.F32.PACK_AB R2, R2, R124 ;  /* 0x0000007c0202723e */ /* 0x000fe200000000ff */
[----:B------:R1:W-:Y:S01]  /*74c0*/  STS [R243+0x1200], R18 ;  /* 0x00120012f3007388 */ /* 0x0003e20000000800 */
[----:B------:R-:W-:Y:S01]  /*74d0*/  F2FP.F16.F32.PACK_AB R0, R0, R126 ;  /* 0x0000007e0000723e */ /* 0x000fe200000000ff */
[----:B------:R-:W-:Y:S01]  /*74e0*/  @UP0 UMOV UR19, UR12 ;  /* 0x0000000c00130c82 */ /* 0x000fe20008000000 */
[----:B------:R-:W-:Y:S01]  /*74f0*/  F2FP.F16.F32.PACK_AB R40, R41, R40 ;  /* 0x000000282928723e */ /* 0x000fe200000000ff */
[----:B------:R1:W-:Y:S01]  /*7500*/  STS [R242+0x2000], R17 ;  /* 0x00200011f2007388 */ /* 0x0003e20000000800 */
[----:B------:R-:W-:-:S02]  /*7510*/  F2FP.F16.F32.PACK_AB R42, R43, R42 ;  /* 0x0000002a2b2a723e */ /* 0x000fc400000000ff */
[----:B------:R-:W-:Y:S01]  /*7520*/  F2FP.F16.F32.PACK_AB R44, R45, R44 ;  /* 0x0000002c2d2c723e */ /* 0x000fe200000000ff */
[----:B------:R1:W-:Y:S01]  /*7530*/  STS [R242+0x2200], R16 ;  /* 0x00220010f2007388 */ /* 0x0003e20000000800 */
[----:B------:R-:W-:Y:S02]  /*7540*/  F2FP.F16.F32.PACK_AB R46, R47, R46 ;  /* 0x0000002e2f2e723e */ /* 0x000fe400000000ff */
[----:B------:R-:W-:Y:S01]  /*7550*/  F2FP.F16.F32.PACK_AB R52, R53, R52 ;  /* 0x000000343534723e */ /* 0x000fe200000000ff */
[----:B------:R1:W-:Y:S01]  /*7560*/  STS [R243+0x2000], R13 ;  /* 0x0020000df3007388 */ /* 0x0003e20000000800 */
[----:B------:R-:W-:Y:S02]  /*7570*/  F2FP.F16.F32.PACK_AB R54, R55, R54 ;  /* 0x000000363736723e */ /* 0x000fe400000000ff */
        /* <DEDUP_REMOVED lines=21> */
[----:B------:R-:W-:Y:S01]  /*76d0*/  PLOP3.LUT P0, PT, PT, PT, UP0, 0x80, 0x0 ;  /* 0x000000000000781c */ /* 0x000fe20003f0f008 */
        /* <DEDUP_REMOVED lines=44> */
.L_x_807:
[----:B------:R-:W-:Y:S01]  /*79a0*/  @UP0 UIADD3 UR9, UR35, UR37, URZ ;  /* 0x0000002523090290 */ /* 0x000fe2000fffe03f */
        /* <DEDUP_REMOVED lines=18> */
.L_x_808:
[----:B------:R-:W-:Y:S01]  /*7ad0*/  BAR.SYNC.DEFER_BLOCKING 0x0 ;  /* 0x0000000000007b1d */ /* 0x000fe20000010000 */
[----:B------:R-:W-:Y:S01]  /*7ae0*/  USHF.R.S32.HI UR9, URZ, 0x1f, UR5 ;  /* 0x0000001f3f097899 */ /* 0x000fe20008011405 */
[--C-:B-1----:R-:W-:Y:S01]  /*7af0*/  SHF.R.S32.HI R7, RZ, 0x1f, R250.reuse ;  /* 0x0000001fff077819 */ /* 0x102fe200000114fa */
[----:B------:R-:W-:Y:S01]  /*7b00*/  IMAD.U32 R0, RZ, RZ, UR10 ;  /* 0x0000000aff007e24 */ /* 0x000fe2000f8e00ff */
[----:B------:R-:W-:Y:S01]  /*7b10*/  UIMAD UR8, UR36, -0x80, UR8 ;  /* 0xffffff80240878a4 */ /* 0x000fe2000f8e0208 */
[----:B------:R-:W-:Y:S01]  /*7b20*/  IMAD.MOV.U32 R6, RZ, RZ, R250 ;  /* 0x000000ffff067224 */ /* 0x000fe200078e00fa */
[----:B------:R-:W-:Y:S01]  /*7b30*/  UIMAD UR15, UR9, UR10, URZ ;  /* 0x0000000a090f72a4 */ /* 0x000fe2000f8e023f */
[C---:B------:R-:W-:Y:S01]  /*7b40*/  IADD3 R2, R241.reuse, 0x40, RZ ;  /* 0x00000040f1027810 */ /* 0x040fe20007ffe0ff */
[----:B------:R-:W-:Y:S01]  /*7b50*/  USHF.R.S32.HI UR21, URZ, 0x1f, UR57 ;  /* 0x0000001f3f157899 */ /* 0x000fe20008011439 */
[----:B------:R-:W-:Y:S01]  /*7b60*/  IMAD.WIDE.U32 R4, R0, UR5, R6 ;  /* 0x0000000500047c25 */ /* 0x000fe2000f8e0006 */
[----:B------:R-:W-:Y:S01]  /*7b70*/  UIMAD UR15, UR5, UR11, UR15 ;  /* 0x0000000b050f72a4 */ /* 0x000fe2000f8e020f */
[----:B------:R-:W-:Y:S01]  /*7b80*/  ISETP.GE.AND P2, PT, R241, UR8, PT ;  /* 0x00000008f1007c0c */ /* 0x000fe2000bf46270 */
[----:B------:R-:W-:Y:S01]  /*7b90*/  ULDC.64 UR16, c[0x0][0x468] ;  /* 0x00011a0000107ab9 */ /* 0x000fe20000000a00 */
[----:B------:R-:W-:Y:S01]  /*7ba0*/  BSSY B0, `(.L_x_809) ;  /* 0x0000021000007945 */ /* 0x000fe20003800000 */
[----:B------:R-:W-:-:S02]  /*7bb0*/  IADD3 R4, P0, R4, UR19, RZ ;  /* 0x0000001304047c10 */ /* 0x000fc4000ff1e0ff */
[----:B------:R-:W-:Y:S01]  /*7bc0*/  IMAD.U32 R0, RZ, RZ, UR15 ;  /* 0x0000000fff007e24 */ /* 0x000fe2000f8e00ff */
[----:B------:R-:W-:Y:S01]  /*7bd0*/  UIMAD UR15, UR21, UR16, URZ ;  /* 0x00000010150f72a4 */ /* 0x000fe2000f8e023f */
[----:B------:R-:W-:Y:S02]  /*7be0*/  ISETP.GE.AND P1, PT, R2, UR8, PT ;  /* 0x0000000802007c0c */ /* 0x000fe4000bf26270 */
[----:B------:R-:W-:Y:S01]  /*7bf0*/  SHF.R.S32.HI R25, RZ, 0x1f, R241 ;  /* 0x0000001fff197819 */ /* 0x000fe200000114f1 */
[----:B------:R-:W-:Y:S01]  /*7c00*/  UIMAD UR17, UR57, UR17, UR15 ;  /* 0x00000011391172a4 */ /* 0x000fe2000f8e020f */
[----:B------:R-:W-:Y:S01]  /*7c10*/  IADD3.X R5, R5, UR20, R0, P0, !PT ;  /* 0x0000001405057c10 */ /* 0x000fe200087fe400 */
[----:B------:R-:W-:Y:S01]  /*7c20*/  IMAD.U32 R0, RZ, RZ, UR16 ;  /* 0x00000010ff007e24 */ /* 0x000fe2000f8e00ff */
[----:B------:R1:W2:Y:S03]  /*7c30*/  LDS.128 R36, [R162+0xa000] ;  /* 0x00a00000a2247984 */ /* 0x0002a60000000c00 */
[----:B------:R-:W-:Y:S01]  /*7c40*/  IMAD.WIDE.U32 R8, R0, UR57, R4 ;  /* 0x0000003900087c25 */ /* 0x000fe2000f8e0004 */
[----:B------:R1:W3:Y:S04]  /*7c50*/  LDS.128 R32, [R162+0xc000] ;  /* 0x00c00000a2207984 */ /* 0x0002e80000000c00 */
[----:B------:R1:W4:Y:S01]  /*7c60*/  LDS.128 R28, [R162+0xe000] ;  /* 0x00e00000a21c7984 */ /* 0x0003220000000c00 */
[----:B------:R-:W-:-:S03]  /*7c70*/  IADD3 R24, R9, UR17, RZ ;  /* 0x0000001109187c10 */ /* 0x000fc6000fffe0ff */
[----:B------:R1:W1:Y:S04]  /*7c80*/  LDS.128 R48, [R162+0x10000] ;  /* 0x01000000a2307984 */ /* 0x0002680000000c00 */
[----:B------:R1:W1:Y:S04]  /*7c90*/  LDS.128 R44, [R162+0x12000] ;  /* 0x01200000a22c7984 */ /* 0x0002680000000c00 */
[----:B------:R1:W1:Y:S01]  /*7ca0*/  LDS.128 R40, [R162+0x14000] ;  /* 0x01400000a2287984 */ /* 0x0002620000000c00 */
[----:B------:R-:W-:Y:S05]  /*7cb0*/  @P2 BRA `(.L_x_810) ;  /* 0x00000000003c2947 */ /* 0x000fea0003800000 */
[----:B------:R-:W2:Y:S01]  /*7cc0*/  LDS.128 R16, [R162+0xb000] ;  /* 0x00b00000a2107984 */ /* 0x000ea20000000c00 */
[----:B------:R-:W-:Y:S01]  /*7cd0*/  MOV R4, R8 ;  /* 0x0000000800047202 */ /* 0x000fe20000000f00 */
[----:B------:R-:W-:Y:S01]  /*7ce0*/  IMAD R0, R25, UR10, RZ ;  /* 0x0000000a19007c24 */ /* 0x000fe2000f8e02ff */
[----:B------:R-:W-:Y:S01]  /*7cf0*/  MOV R5, R24 ;  /* 0x0000001800057202 */ /* 0x000fe20000000f00 */
[----:B------:R-:W3:Y:S01]  /*7d00*/  LDS.128 R12, [R162+0x9000] ;  /* 0x00900000a20c7984 */ /* 0x000ee20000000c00 */
[----:B------:R-:W-:Y:S01]  /*7d10*/  ULDC.64 UR16, c[0x0][0x3f0] ;  /* 0x0000fc0000107ab9 */ /* 0x000fe20000000a00 */
[C---:B------:R-:W-:Y:S02]  /*7d20*/  IMAD R0, R241.reuse, UR11, R0 ;  /* 0x0000000bf1007c24 */ /* 0x040fe4000f8e0200 */
[----:B------:R-:W4:Y:S01]  /*7d30*/  LDS.128 R20, [R162+0xd000] ;  /* 0x00d00000a2147984 */ /* 0x000f220000000c00 */
[----:B------:R-:W-:-:S05]  /*7d40*/  IMAD.WIDE.U32 R10, R241, UR10, R4 ;  /* 0x0000000af10a7c25 */ /* 0x000fca000f8e0004 */
[----:B------:R-:W-:Y:S02]  /*7d50*/  IADD3 R0, R11, R0, RZ ;  /* 0x000000000b007210 */ /* 0x000fe40007ffe0ff */
[----:B------:R-:W-:-:S04]  /*7d60*/  LEA R4, P0, R10, UR16, 0x1 ;  /* 0x000000100a047c11 */ /* 0x000fc8000f8008ff */
[----:B------:R-:W-:-:S05]  /*7d70*/  LEA.HI.X R5, R10, UR17, R0, 0x1, P0 ;  /* 0x000000110a057c11 */ /* 0x000fca00080f0c00 */
[----:B--2---:R2:W-:Y:S04]  /*7d80*/  STG.E.128 desc[UR6][R4.64+0x40], R16 ;  /* 0x0000401004007986 */ /* 0x0045e8000c101d06 */
[----:B---3--:R2:W-:Y:S04]  /*7d90*/  STG.E.128 desc[UR6][R4.64], R12 ;  /* 0x0000000c04007986 */ /* 0x0085e8000c101d06 */
[----:B----4-:R2:W-:Y:S02]  /*7da0*/  STG.E.128 desc[UR6][R4.64+0x80], R20 ;  /* 0x0000801404007986 */ /* 0x0105e4000c101d06 */
.L_x_810:
[----:B------:R-:W-:Y:S05]  /*7db0*/  BSYNC B0 ;  /* 0x0000000000007941 */ /* 0x000fea0003800000 */
.L_x_809:
[----:B------:R-:W-:Y:S04]  /*7dc0*/  BSSY B0, `(.L_x_811) ;  /* 0x0000010000007945 */ /* 0x000fe80003800000 */
[----:B------:R-:W-:Y:S05]  /*7dd0*/  @P1 BRA `(.L_x_812) ;  /* 0x0000000000381947 */ /* 0x000fea0003800000 */
[----:B------:R-:W-:Y:S01]  /*7de0*/  IADD3 R0, P0, R241, 0x40, RZ ;  /* 0x00000040f1007810 */ /* 0x000fe20007f1e0ff */
[----:B--2---:R-:W-:Y:S01]  /*7df0*/  IMAD.MOV.U32 R4, RZ, RZ, R8 ;  /* 0x000000ffff047224 */ /* 0x004fe200078e0008 */
[----:B------:R-:W-:Y:S01]  /*7e00*/  MOV R5, R24 ;  /* 0x0000001800057202 */ /* 0x000fe20000000f00 */
[----:B------:R-:W-:Y:S02]  /*7e10*/  ULDC.64 UR16, c[0x0][0x3f0] ;  /* 0x0000fc0000107ab9 */ /* 0x000fe40000000a00 */
[----:B------:R-:W-:Y:S02]  /*7e20*/  IMAD.X R2, RZ, RZ, R25, P0 ;  /* 0x000000ffff027224 */ /* 0x000fe400000e0619 */
[----:B------:R-:W-:-:S04]  /*7e30*/  IMAD.WIDE.U32 R8, R0, UR10, R4 ;  /* 0x0000000a00087c25 */ /* 0x000fc8000f8e0004 */
[----:B------:R-:W-:Y:S01]  /*7e40*/  IMAD R2, R2, UR10, RZ ;  /* 0x0000000a02027c24 */ /* 0x000fe2000f8e02ff */
[----:B------:R-:W-:-:S03]  /*7e50*/  LEA R4, P0, R8, UR16, 0x1 ;  /* 0x0000001008047c11 */ /* 0x000fc6000f8008ff */
[----:B------:R-:W-:-:S05]  /*7e60*/  IMAD R0, R0, UR11, R2 ;  /* 0x0000000b00007c24 */ /* 0x000fca000f8e0202 */
[----:B------:R-:W-:-:S04]  /*7e70*/  IADD3 R0, R9, R0, RZ ;  /* 0x0000000009007210 */ /* 0x000fc80007ffe0ff */
[----:B------:R-:W-:-:S05]  /*7e80*/  LEA.HI.X R5, R8, UR17, R0, 0x1, P0 ;  /* 0x0000001108057c11 */ /* 0x000fca00080f0c00 */
[----:B------:R2:W-:Y:S04]  /*7e90*/  STG.E.128 desc[UR6][R4.64], R36 ;  /* 0x0000002404007986 */ /* 0x0005e8000c101d06 */
[----:B---3--:R2:W-:Y:S04]  /*7ea0*/  STG.E.128 desc[UR6][R4.64+0x40], R32 ;  /* 0x0000402004007986 */ /* 0x0085e8000c101d06 */
[----:B----4-:R2:W-:Y:S02]  /*7eb0*/  STG.E.128 desc[UR6][R4.64+0x80], R28 ;  /* 0x0000801c04007986 */ /* 0x0105e4000c101d06 */
.L_x_812:
[----:B------:R-:W-:Y:S05]  /*7ec0*/  BSYNC B0 ;  /* 0x0000000000007941 */ /* 0x000fea0003800000 */
.L_x_811:
[----:B--2---:R2:W2:Y:S01]  /*7ed0*/  LDS.128 R16, [R162+0xf000] ;  /* 0x00f00000a2107984 */ /* 0x0044a20000000c00 */
[----:B------:R-:W-:Y:S01]  /*7ee0*/  IMAD.U32 R0, RZ, RZ, UR12 ;  /* 0x0000000cff007e24 */ /* 0x000fe2000f8e00ff */
[----:B------:R-:W-:Y:S01]  /*7ef0*/  UIMAD UR9, UR9, UR12, URZ ;  /* 0x0000000c090972a4 */ /* 0x000fe2000f8e023f */
[----:B------:R-:W-:Y:S01]  /*7f00*/  BSSY B0, `(.L_x_813) ;  /* 0x000001c000007945 */ /* 0x000fe20003800000 */
[----:B------:R2:W2:Y:S01]  /*7f10*/  LDS.128 R12, [R162+0x11000] ;  /* 0x01100000a20c7984 */ /* 0x0004a20000000c00 */
[----:B------:R-:W-:Y:S01]  /*7f20*/  IMAD.WIDE.U32 R6, R0, UR5, R6 ;  /* 0x0000000500067c25 */ /* 0x000fe2000f8e0006 */
[----:B------:R-:W-:Y:S02]  /*7f30*/  UIMAD UR5, UR5, UR13, UR9 ;  /* 0x0000000d050572a4 */ /* 0x000fe4000f8e0209 */
[----:B-1----:R-:W1:Y:S01]  /*7f40*/  LDS.128 R160, [R162+0x13000] ;  /* 0x01300000a2a07984 */ /* 0x002e620000000c00 */
[----:B------:R-:W-:Y:S01]  /*7f50*/  USHF.R.S32.HI UR10, URZ, 0x1f, UR57 ;  /* 0x0000001f3f0a7899 */ /* 0x000fe20008011439 */
[----:B------:R-:W-:Y:S01]  /*7f60*/  IADD3 R6, P0, R6, UR14, RZ ;  /* 0x0000000e06067c10 */ /* 0x000fe2000ff1e0ff */
[----:B------:R-:W-:Y:S01]  /*7f70*/  ULDC.64 UR8, c[0x0][0x470] ;  /* 0x00011c0000087ab9 */ /* 0x000fe20000000a00 */
[----:B------:R-:W-:Y:S01]  /*7f80*/  IMAD.U32 R0, RZ, RZ, UR5 ;  /* 0x00000005ff007e24 */ /* 0x000fe2000f8e00ff */
[----:B------:R-:W-:-:S04]  /*7f90*/  UIMAD UR5, UR10, UR8, URZ ;  /* 0x000000080a0572a4 */ /* 0x000fc8000f8e023f */
        /* <DEDUP_REMOVED lines=15> */
[----:B--2---:R2:W-:Y:S04]  /*8090*/  STG.E.128 desc[UR6][R4.64], R16 ;  /* 0x0000001004007986 */ /* 0x0045e8000c101d06 */
[----:B------:R2:W-:Y:S04]  /*80a0*/  STG.E.128 desc[UR6][R4.64+0x40], R12 ;  /* 0x0000400c04007986 */ /* 0x0005e8000c101d06 */
[----:B-1----:R2:W-:Y:S02]  /*80b0*/  STG.E.128 desc[UR6][R4.64+0x80], R160 ;  /* 0x000080a004007986 */ /* 0x0025e4000c101d06 */
.L_x_814:
[----:B------:R-:W-:Y:S05]  /*80c0*/  BSYNC B0 ;  /* 0x0000000000007941 */ /* 0x000fea0003800000 */
.L_x_813:
[----:B------:R-:W-:Y:S05]  /*80d0*/  @P1 BRA `(.L_x_815) ;  /* 0x00000008005c1947 */ /* 0x000fea0003800000 */
[----:B------:R-:W-:Y:S01]  /*80e0*/  IADD3 R0, P0, R241, 0x40, RZ ;  /* 0x00000040f1007810 */ /* 0x000fe20007f1e0ff */
[----:B------:R-:W-:Y:S01]  /*80f0*/  ULDC.64 UR8, c[0x0][0x3f8] ;  /* 0x0000fe0000087ab9 */ /* 0x000fe20000000a00 */
[----:B------:R-:W-:Y:S02]  /*8100*/  MOV R7, R2 ;  /* 0x0000000200077202 */ /* 0x000fe40000000f00 */
[----:B--2---:R-:W-:Y:S01]  /*8110*/  IADD3.X R4, RZ, R25, RZ, P0, !PT ;  /* 0x00000019ff047210 */ /* 0x004fe200007fe4ff */
        /* <DEDUP_REMOVED lines=10> */
.L_x_803:
        /* <DEDUP_REMOVED lines=23> */
.L_x_816:
        /* <DEDUP_REMOVED lines=21> */
.L_x_817:
[----:B------:R-:W-:Y:S01]  /*8480*/  UIMAD UR5, UR19, UR10, URZ ;  /* 0x0000000a130572a4 */ /* 0x000fe2000f8e023f */
[----:B------:R-:W-:Y:S01]  /*8490*/  IMAD.U32 R4, RZ, RZ, UR10 ;  /* 0x0000000aff047e24 */ /* 0x000fe2000f8e00ff */
[----:B------:R-:W-:Y:S01]  /*84a0*/  UIMAD UR8, UR36, -0x80, UR8 ;  /* 0xffffff80240878a4 */ /* 0x000fe2000f8e0208 */
[C---:B------:R-:W-:Y:S01]  /*84b0*/  IADD3 R2, R241.reuse, 0x40, RZ ;  /* 0x00000040f1027810 */ /* 0x040fe20007ffe0ff */
[----:B------:R-:W-:Y:S01]  /*84c0*/  UIMAD UR5, UR18, UR11, UR5 ;  /* 0x0000000b120572a4 */ /* 0x000fe2000f8e0205 */
[----:B------:R-:W-:Y:S01]  /*84d0*/  IMAD.WIDE.U32 R4, R4, UR18, R250 ;  /* 0x0000001204047c25 */ /* 0x000fe2000f8e00fa */
[----:B------:R-:W-:Y:S01]  /*84e0*/  USHF.R.S32.HI UR21, URZ, 0x1f, UR57 ;  /* 0x0000001f3f157899 */ /* 0x000fe20008011439 */
[----:B------:R-:W-:Y:S01]  /*84f0*/  BSSY B0, `(.L_x_818) ;  /* 0x000001a000007945 */ /* 0x000fe20003800000 */
[----:B------:R-:W-:Y:S01]  /*8500*/  ULDC.64 UR14, c[0x0][0x468] ;  /* 0x00011a00000e7ab9 */ /* 0x000fe20000000a00 */
[----:B------:R-:W-:Y:S01]  /*8510*/  ISETP.GE.AND P2, PT, R241, UR8, PT ;  /* 0x00000008f1007c0c */ /* 0x000fe2000bf46270 */
[----:B------:R-:W-:Y:S01]  /*8520*/  IMAD.U32 R0, RZ, RZ, UR5 ;  /* 0x00000005ff007e24 */ /* 0x000fe2000f8e00ff */
[----:B------:R-:W-:Y:S01]  /*8530*/  IADD3 R6, P0, R4, UR9, RZ ;  /* 0x0000000904067c10 */ /* 0x000fe2000ff1e0ff */
[----:B------:R-:W-:Y:S01]  /*8540*/  UIMAD UR5, UR21, UR14, URZ ;  /* 0x0000000e150572a4 */ /* 0x000fe2000f8e023f */
[----:B------:R-:W-:-:S02]  /*8550*/  ISETP.GE.AND P1, PT, R2, UR8, PT ;  /* 0x0000000802007c0c */ /* 0x000fc4000bf26270 */
[----:B------:R-:W-:Y:S01]  /*8560*/  IADD3.X R7, R5, UR20, R0, P0, !PT ;  /* 0x0000001405077c10 */ /* 0x000fe200087fe400 */
[----:B------:R-:W-:Y:S01]  /*8570*/  IMAD.U32 R0, RZ, RZ, UR14 ;  /* 0x0000000eff007e24 */ /* 0x000fe2000f8e00ff */
[----:B------:R-:W-:Y:S01]  /*8580*/  UIMAD UR15, UR57, UR15, UR5 ;  /* 0x0000000f390f72a4 */ /* 0x000fe2000f8e0205 */
[----:B------:R-:W-:Y:S02]  /*8590*/  SHF.R.S32.HI R10, RZ, 0x1f, R241 ;  /* 0x0000001fff0a7819 */ /* 0x000fe400000114f1 */
        /* <DEDUP_REMOVED lines=15> */
.L_x_819:
[----:B------:R-:W-:Y:S05]  /*8690*/  BSYNC B0 ;  /* 0x0000000000007941 */ /* 0x000fea0003800000 */
.L_x_818:
        /* <DEDUP_REMOVED lines=15> */
.L_x_821:
[----:B------:R-:W-:Y:S05]  /*8790*/  BSYNC B0 ;  /* 0x0000000000007941 */ /* 0x000fea0003800000 */
.L_x_820:
        /* <DEDUP_REMOVED lines=28> */
.L_x_823:
[----:B------:R-:W-:Y:S05]  /*8960*/  BSYNC B0 ;  /* 0x0000000000007941 */ /* 0x000fea0003800000 */
.L_x_822:
        /* <DEDUP_REMOVED lines=14> */
.L_x_815:
[----:B------:R-:W-:Y:S05]  /*8a50*/  BSYNC B1 ;  /* 0x0000000000017941 */ /* 0x000fea0003800000 */
.L_x_798:
        /* <DEDUP_REMOVED lines=8> */
.L_x_824:
[----:B------:R-:W-:Y:S05]  /*8ae0*/  EXIT ;  /* 0x000000000000794d */ /* 0x000fea0003800000 */
.L_x_826:
        /* <DEDUP_REMOVED lines=9> */
.L_x_1304:


//--------------------- .text._ZN5flash44flash_bwd_dq_dk_dv_loop_seqk_parallel_kernelI23Flash_bwd_kernel_traitsILi96ELi64ELi128ELi8ELi2ELi4ELi4ELb0ELb0EN7cutlass6half_tE19Flash_kernel_traitsILi96ELi64ELi128ELi8ES3_EELb1ELb0ELb0ELb0ELb0ELb0ELb0EEEvNS_16Flash_bwd_paramsE --------------------------
	.section	.text._ZN5flash44flash_bwd_dq_dk_dv_loop_seqk_parallel_kernelI23Flash_bwd_kernel_traitsILi96ELi64ELi128ELi8ELi2ELi4ELi4ELb0ELb0EN7cutlass6half_tE19Flash_kernel_traitsILi96ELi64ELi128ELi8ES3_EELb1ELb0ELb0ELb0ELb0ELb0ELb0EEEvNS_16Flash_bwd_paramsE,"ax",@progbits
	.align	128
        .global         _ZN5flash44flash_bwd_dq_dk_dv_loop_seqk_parallel_kernelI23Flash_bwd_kernel_traitsILi96ELi64ELi128ELi8ELi2ELi4ELi4ELb0ELb0EN7cutlass6half_tE19Flash_kernel_traitsILi96ELi64ELi128ELi8ES3_EELb1ELb0ELb0ELb0ELb0ELb0ELb0EEEvNS_16Flash_bwd_paramsE
        .type           _ZN5flash44flash_bwd_dq_dk_dv_loop_seqk_parallel_kernelI23Flash_bwd_kernel_traitsILi96ELi64ELi128ELi8ELi2ELi4ELi4ELb0ELb0EN7cutlass6half_tE19Flash_kernel_traitsILi96ELi64ELi128ELi8ES3_EELb1ELb0ELb0ELb0ELb0ELb0ELb0EEEvNS_16Flash_bwd_paramsE,@function
        .size           _ZN5flash44flash_bwd_dq_dk_dv_loop_seqk_parallel_kernelI23Flash_bwd_kernel_traitsILi96ELi64ELi128ELi8ELi2ELi4ELi4ELb0ELb0EN7cutlass6half_tE19Flash_kernel_traitsILi96ELi64ELi128ELi8ES3_EELb1ELb0ELb0ELb0ELb0ELb0ELb0EEEvNS_16Flash_bwd_paramsE,(.L_x_1305 - _ZN5flash44flash_bwd_dq_dk_dv_loop_seqk_parallel_kernelI23Flash_bwd_kernel_traitsILi96ELi64ELi128ELi8ELi2ELi4ELi4ELb0ELb0EN7cutlass6half_tE19Flash_kernel_traitsILi96ELi64ELi128ELi8ES3_EELb1ELb0ELb0ELb0ELb0ELb0ELb0EEEvNS_16Flash_bwd_paramsE)
        .other          _ZN5flash44flash_bwd_dq_dk_dv_loop_seqk_parallel_kernelI23Flash_bwd_kernel_traitsILi96ELi64ELi128ELi8ELi2ELi4ELi4ELb0ELb0EN7cutlass6half_tE19Flash_kernel_traitsILi96ELi64ELi128ELi8ES3_EELb1ELb0ELb0ELb0ELb0ELb0ELb0EEEvNS_16Flash_bwd_paramsE,@"STO_CUDA_ENTRY STV_DEFAULT"
_ZN5flash44flash_bwd_dq_dk_dv_loop_seqk_parallel_kernelI23Flash_bwd_kernel_traitsILi96ELi64ELi128ELi8ELi2ELi4ELi4ELb0ELb0EN7cutlass6half_tE19Flash_kernel_traitsILi96ELi64ELi128ELi8ES3_EELb1ELb0ELb0ELb0ELb0ELb0ELb0EEEvNS_16Flash_bwd_paramsE:
.text._ZN5flash44flash_bwd_dq_dk_dv_loop_seqk_parallel_kernelI23Flash_bwd_kernel_traitsILi96ELi64ELi128ELi8ELi2ELi4ELi4ELb0ELb0EN7cutlass6half_tE19Flash_kernel_traitsILi96ELi64ELi128ELi8ES3_EELb1ELb0ELb0ELb0ELb0ELb0ELb0EEEvNS_16Flash_bwd_paramsE:
        /* <DEDUP_REMOVED lines=16> */
[----:B------:R-:W-:Y:S01]  /*0100*/  IMAD.MOV.U32 R172, RZ, RZ, 0x40 ;  /* 0x00000040ffac7424 */ /* 0x000fe200078e00ff */
        /* <DEDUP_REMOVED lines=8> */
[----:B------:R-:W-:Y:S02]  /*0190*/  LEA.HI R5, R7, R15, RZ, 0x4 ;  /* 0x0000000f07057211 */ /* 0x000fe400078f20ff */
[----:B------:R-:W-:Y:S02]  /*01a0*/  LOP3.LUT R3, R184, 0xffffffe0, RZ, 0xc0, !PT ;  /* 0xffffffe0b8037812 */ /* 0x000fe400078ec0ff */
[----:B------:R-:W-:-:S02]  /*01b0*/  SHF.R.S32.HI R6, RZ, 0x2, R11 ;  /* 0x00000002ff067819 */ /* 0x000fc4000001140b */
[----:B------:R-:W-:Y:S01]  /*01c0*/  LOP3.LUT R8, R14, 0xfffffff8, RZ, 0xc0, !PT ;  /* 0xfffffff80e087812 */ /* 0x000fe200078ec0ff */
[----:B------:R-:W-:Y:S01]  /*01d0*/  IMAD.IADD R3, R15, 0x1, -R3 ;  /* 0x000000010f037824 */ /* 0x000fe200078e0a03 */
[----:B------:R-:W-:Y:S02]  /*01e0*/  LOP3.LUT R10, R11, 0xfffffffc, RZ, 0xc0, !PT ;  /* 0xfffffffc0b0a7812 */ /* 0x000fe400078ec0ff */
[----:B------:R-:W-:Y:S01]  /*01f0*/  SHF.R.S32.HI R185, RZ, 0x5, R184 ;  /* 0x00000005ffb97819 */ /* 0x000fe200000114b8 */
[C---:B------:R-:W-:Y:S01]  /*0200*/  IMAD.IADD R8, R15.reuse, 0x1, -R8 ;  /* 0x000000010f087824 */ /* 0x040fe200078e0a08 */
[----:B------:R-:W-:Y:S01]  /*0210*/  SHF.R.S32.HI R194, RZ, 0x1f, R184 ;  /* 0x0000001fffc27819 */ /* 0x000fe200000114b8 */
[----:B------:R-:W-:Y:S01]  /*0220*/  IMAD.IADD R10, R15, 0x1, -R10 ;  /* 0x000000010f0a7824 */ /* 0x000fe200078e0a0a */
[----:B------:R-:W-:Y:S01]  /*0230*/  LOP3.LUT R2, R5, 0xfffffff0, RZ, 0xc0, !PT ;  /* 0xfffffff005027812 */ /* 0x000fe200078ec0ff */
[----:B------:R-:W-:Y:S01]  /*0240*/  IMAD.SHL.U32 R175, R8, 0x40, RZ ;  /* 0x0000004008af7824 */ /* 0x000fe200078e00ff */
[----:B------:R-:W-:Y:S01]  /*0250*/  LEA.HI R0, R11, R6, RZ, 0x1 ;  /* 0x000000060b007211 */ /* 0x000fe200078f08ff */
[C---:B------:R-:W-:Y:S01]  /*0260*/  IMAD.SHL.U32 R186, R10.reuse, 0x8, RZ ;  /* 0x000000080aba7824 */ /* 0x040fe200078e00ff */
[----:B------:R-:W-:Y:S01]  /*0270*/  SHF.R.S32.HI R9, RZ, 0x3, R14 ;  /* 0x00000003ff097819 */ /* 0x000fe2000001140e */
[----:B------:R-:W-:Y:S01]  /*0280*/  IMAD.SHL.U32 R10, R10, 0x2, RZ ;  /* 0x000000020a0a7824 */ /* 0x000fe200078e00ff */
[----:B------:R-:W-:-:S02]  /*0290*/  LEA.HI R183, R7, R15, RZ, 0x6 ;  /* 0x0000000f07b77211 */ /* 0x000fc400078f30ff */
[----:B------:R-:W-:Y:S01]  /*02a0*/  SHF.R.S32.HI R4, RZ, 0x4, R5 ;  /* 0x00000004ff047819 */ /* 0x000fe20000011405 */
[----:B------:R-:W-:Y:S01]  /*02b0*/  IMAD.SHL.U32 R9, R9, 0x40, RZ ;  /* 0x0000004009097824 */ /* 0x000fe200078e00ff */
[----:B------:R-:W-:Y:S01]  /*02c0*/  LEA.HI R7, R7, R15, RZ, 0x7 ;  /* 0x0000000f07077211 */ /* 0x000fe200078f38ff */
[----:B------:R-:W-:Y:S01]  /*02d0*/  IMAD.IADD R15, R15, 0x1, -R2 ;  /* 0x000000010f0f7824 */ /* 0x000fe200078e0a02 */
[-C--:B------:R-:W-:Y:S02]  /*02e0*/  LEA.HI R184, R184, R185.reuse, RZ, 0x1 ;  /* 0x000000b9b8b87211 */ /* 0x080fe400078f08ff */
[----:B------:R-:W-:Y:S02]  /*02f0*/  LEA.HI R194, R194, R185, RZ, 0x2 ;  /* 0x000000b9c2c27211 */ /* 0x000fe400078f10ff */
[----:B------:R-:W-:Y:S02]  /*0300*/  LOP3.LUT R0, R0, 0x7fffffe, RZ, 0xc0, !PT ;  /* 0x07fffffe00007812 */ /* 0x000fe400078ec0ff */
[----:B------:R-:W-:-:S02]  /*0310*/  SHF.R.S32.HI R2, RZ, 0x1f, R3 ;  /* 0x0000001fff027819 */ /* 0x000fc40000011403 */
[----:B------:R-:W-:Y:S01]  /*0320*/  LEA.HI R5, R5, R4, RZ, 0x1 ;  /* 0x0000000405057211 */ /* 0x000fe200078f08ff */
[----:B------:R-:W-:Y:S01]  /*0330*/  IMAD.IADD R0, R6, 0x1, -R0 ;  /* 0x0000000106007824 */ /* 0x000fe200078e0a00 */
[----:B------:R-:W-:Y:S02]  /*0340*/  LOP3.LUT R184, R184, 0xfffffffe, RZ, 0xc0, !PT ;  /* 0xfffffffeb8b87812 */ /* 0x000fe400078ec0ff */
[----:B------:R-:W-:Y:S02]  /*0350*/  LOP3.LUT R194, R194, 0xfffffffc, RZ, 0xc0, !PT ;  /* 0xfffffffcc2c27812 */ /* 0x000fe400078ec0ff */
[----:B------:R-:W-:Y:S01]  /*0360*/  LEA.HI R2, R2, R3, RZ, 0x2 ;  /* 0x0000000302027211 */ /* 0x000fe200078f10ff */
[----:B------:R-:W-:Y:S01]  /*0370*/  IMAD.IADD R184, R185, 0x1, -R184 ;  /* 0x00000001b9b87824 */ /* 0x000fe200078e0ab8 */
[----:B------:R-:W-:Y:S01]  /*0380*/  LOP3.LUT R9, R9, 0xc0, RZ, 0xc0, !PT ;  /* 0x000000c009097812 */ /* 0x000fe200078ec0ff */
[----:B------:R-:W-:Y:S01]  /*0390*/  IMAD.IADD R194, R185, 0x1, -R194 ;  /* 0x00000001b9c27824 */ /* 0x000fe200078e0ac2 */
[----:B------:R-:W-:Y:S01]  /*03a0*/  LOP3.LUT R5, R5, 0xfffffffe, RZ, 0xc0, !PT ;  /* 0xfffffffe05057812 */ /* 0x000fe200078ec0ff */
[----:B------:R-:W-:Y:S01]  /*03b0*/  IMAD R185, R185, 0x8, R0 ;  /* 0x00000008b9b97824 */ /* 0x000fe200078e0200 */
[----:B------:R-:W-:-:S02]  /*03c0*/  LEA.HI R3, R8, R8, RZ, 0x1 ;  /* 0x0000000808037211 */ /* 0x000fc400078f08ff */
[----:B------:R-:W-:Y:S01]  /*03d0*/  SHF.R.U32.HI R0, RZ, 0x3, R9 ;  /* 0x00000003ff007819 */ /* 0x000fe20000011609 */
[----:B------:R-:W-:Y:S01]  /*03e0*/  IMAD.IADD R5, R4, 0x1, -R5 ;  /* 0x0000000104057824 */ /* 0x000fe200078e0a05 */
[----:B------:R-:W-:Y:S02]  /*03f0*/  SHF.R.S32.HI R183, RZ, 0x6, R183 ;  /* 0x00000006ffb77819 */ /* 0x000fe400000114b7 */
[----:B------:R-:W-:Y:S01]  /*0400*/  LOP3.LUT R13, R3, 0x7fffffe, RZ, 0xc0, !PT ;  /* 0x07fffffe030d7812 */ /* 0x000fe200078ec0ff */
[----:B------:R-:W-:Y:S01]  /*0410*/  IMAD.SHL.U32 R180, R5, 0x10, RZ ;  /* 0x0000001005b47824 */ /* 0x000fe200078e00ff */
[----:B------:R-:W-:Y:S01]  /*0420*/  LOP3.LUT R9, R9, 0x18, R186, 0xf8, !PT ;  /* 0x0000001809097812 */ /* 0x000fe200078ef8ba */
[----:B------:R-:W-:Y:S01]  /*0430*/  IMAD R178, R183, 0x4, R5 ;  /* 0x00000004b7b27824 */ /* 0x000fe200078e0205 */
[----:B------:R-:W-:Y:S01]  /*0440*/  SHF.R.S32.HI R11, RZ, 0x1f, R11 ;  /* 0x0000001fff0b7819 */ /* 0x000fe2000001140b */
[----:B------:R-:W-:Y:S01]  /*0450*/  IMAD.IADD R13, R8, 0x1, -R13 ;  /* 0x00000001080d7824 */ /* 0x000fe200078e0a0d */
[----:B------:R-:W-:-:S02]  /*0460*/  LOP3.LUT R0, R9, R0, RZ, 0x3c, !PT ;  /* 0x0000000009007212 */ /* 0x000fc400078e3cff */
[----:B------:R-:W-:Y:S01]  /*0470*/  SHF.R.S32.HI R8, RZ, 0x1, R3 ;  /* 0x00000001ff087819 */ /* 0x000fe20000011403 */
[----:B------:R-:W-:Y:S01]  /*0480*/  IMAD R178, R178, 0x8, R13 ;  /* 0x00000008b2b27824 */ /* 0x000fe200078e020d */
[----:B------:R-:W-:Y:S01]  /*0490*/  LEA.HI R11, R11, R6, RZ, 0x3 ;  /* 0x000000060b0b7211 */ /* 0x000fe200078f18ff */
[----:B------:R-:W-:Y:S01]  /*04a0*/  IMAD.U32 R185, R185, 0x20, R0 ;  /* 0x00000020b9b97824 */ /* 0x000fe200078e0000 */
[----:B------:R-:W-:Y:S01]  /*04b0*/  LOP3.LUT P4, RZ, R8, 0x2, RZ, 0xc0, !PT ;  /* 0x0000000208ff7812 */ /* 0x000fe2000788c0ff */
[----:B------:R-:W-:Y:S01]  /*04c0*/  IMAD.SHL.U32 R13, R194, 0x10, RZ ;  /* 0x00000010c20d7824 */ /* 0x000fe200078e00ff */
[----:B------:R-:W-:Y:S01]  /*04d0*/  LEA.HI R0, R15, R15, RZ, 0x1 ;  /* 0x0000000f0f007211 */ /* 0x000fe200078f08ff */
[----:B------:R-:W-:Y:S01]  /*04e0*/  IMAD.SHL.U32 R8, R8, 0x40, RZ ;  /* 0x0000004008087824 */ /* 0x000fe200078e00ff */
[----:B------:R-:W-:Y:S02]  /*04f0*/  LOP3.LUT R175, R175, 0x1c0, RZ, 0xc0, !PT ;  /* 0x000001c0afaf7812 */ /* 0x000fe400078ec0ff */
[----:B------:R-:W-:-:S02]  /*0500*/  LOP3.LUT R11, R11, 0xfffffff8, RZ, 0xc0, !PT ;  /* 0xfffffff80b0b7812 */ /* 0x000fc400078ec0ff */
[--C-:B------:R-:W-:Y:S02]  /*0510*/  SHF.R.S32.HI R12, RZ, 0x1, R0.reuse ;  /* 0x00000001ff0c7819 */ /* 0x100fe40000011400 */
[----:B------:R-:W-:Y:S01]  /*0520*/  SHF.R.S32.HI R9, RZ, 0x1f, R0 ;  /* 0x0000001fff097819 */ /* 0x000fe20000011400 */
[----:B------:R-:W-:Y:S01]  /*0530*/  IMAD.IADD R11, R6, 0x1, -R11 ;  /* 0x00000001060b7824 */ /* 0x000fe200078e0a0b */
[----:B------:R-:W-:Y:S02]  /*0540*/  LOP3.LUT R13, R175, 0x30, R13, 0xf8, !PT ;  /* 0x00000030af0d7812 */ /* 0x000fe400078ef80d */
[----:B------:R-:W-:Y:S02]  /*0550*/  LOP3.LUT R8, R8, 0xc0, RZ, 0xc0, !PT ;  /* 0x000000c008087812 */ /* 0x000fe400078ec0ff */
[----:B------:R-:W-:Y:S02]  /*0560*/  LEA.HI R9, R9, R12, RZ, 0x2 ;  /* 0x0000000c09097211 */ /* 0x000fe400078f10ff */
[----:B------:R-:W-:-:S02]  /*0570*/  LOP3.LUT R13, R13, 0x8, R14, 0xf8, !PT ;  /* 0x000000080d0d7812 */ /* 0x000fc400078ef80e */
[----:B------:R-:W-:Y:S02]  /*0580*/  SHF.R.S32.HI R179, RZ, 0x1f, R15 ;  /* 0x0000001fffb37819 */ /* 0x000fe4000001140f */
[----:B------:R-:W-:Y:S02]  /*0590*/  LOP3.LUT R14, R8, 0x8, R14, 0xf8, !PT ;  /* 0x00000008080e7812 */ /* 0x000fe400078ef80e */
[----:B------:R-:W-:Y:S02]  /*05a0*/  SHF.R.U32.HI R8, RZ, 0x3, R8 ;  /* 0x00000003ff087819 */ /* 0x000fe40000011608 */
[----:B------:R-:W-:Y:S02]  /*05b0*/  LOP3.LUT R6, R11, 0x1, RZ, 0xc0, !PT ;  /* 0x000000010b067812 */ /* 0x000fe400078ec0ff */
[----:B------:R-:W-:Y:S02]  /*05c0*/  LOP3.LUT R9, R9, 0xfffffffc, RZ, 0xc0, !PT ;  /* 0xfffffffc09097812 */ /* 0x000fe400078ec0ff */
[----:B------:R-:W-:-:S02]  /*05d0*/  LEA.HI R179, R179, R15, RZ, 0x3 ;  /* 0x0000000fb3b37211 */ /* 0x000fc400078f18ff */
[----:B------:R-:W-:Y:S02]  /*05e0*/  LEA.HI R3, R11, R11, RZ, 0x1 ;  /* 0x0000000b0b037211 */ /* 0x000fe400078f08ff */
[----:B------:R-:W-:Y:S02]  /*05f0*/  SHF.R.U32.HI R175, RZ, 0x3, R175 ;  /* 0x00000003ffaf7819 */ /* 0x000fe400000116af */
[----:B------:R-:W-:Y:S02]  /*0600*/  LOP3.LUT R8, R14, R8, RZ, 0x3c, !PT ;  /* 0x000000080e087212 */ /* 0x000fe400078e3cff */
[----:B------:R-:W-:Y:S01]  /*0610*/  ISETP.NE.U32.AND P3, PT, R6, 0x1, PT ;  /* 0x000000010600780c */ /* 0x000fe20003f65070 */
[----:B------:R-:W-:Y:S01]  /*0620*/  IMAD.IADD R6, R12, 0x1, -R9 ;  /* 0x000000010c067824 */ /* 0x000fe200078e0a09 */
[----:B------:R-:W-:Y:S01]  /*0630*/  LOP3.LUT R4, R179, 0xfffffff8, RZ, 0xc0, !PT ;  /* 0xfffffff8b3047812 */ /* 0x000fe200078ec0ff */
[----:B------:R-:W-:Y:S01]  /*0640*/  IMAD.U32 R178, R178, 0x20, R8 ;  /* 0x00000020b2b27824 */ /* 0x000fe200078e0008 */
[----:B------:R-:W-:Y:S01]  /*0650*/  LOP3.LUT R0, R0, 0x7fffffe, RZ, 0xc0, !PT ;  /* 0x07fffffe00007812 */ /* 0x000fe200078ec0ff */
[----:B------:R-:W-:Y:S01]  /*0660*/  IMAD.SHL.U32 R8, R5, 0x8, RZ ;  /* 0x0000000805087824 */ /* 0x000fe200078e00ff */
[----:B------:R-:W-:Y:S01]  /*0670*/  LOP3.LUT R9, R3, 0x3fffffe, RZ, 0xc0, !PT ;  /* 0x03fffffe03097812 */ /* 0x000fe200078ec0ff */
[----:B------:R-:W-:Y:S01]  /*0680*/  IMAD.IADD R4, R15, 0x1, -R4 ;  /* 0x000000010f047824 */ /* 0x000fe200078e0a04 */
[----:B------:R-:W-:Y:S01]  /*0690*/  LOP3.LUT R175, R13, R175, RZ, 0x3c, !PT ;  /* 0x000000af0daf7212 */ /* 0x000fe200078e3cff */
[----:B------:R-:W-:Y:S01]  /*06a0*/  IMAD.IADD R0, R15, 0x1, -R0 ;  /* 0x000000010f007824 */ /* 0x000fe200078e0a00 */
[----:B------:R-:W-:Y:S01]  /*06b0*/  SHF.R.S32.HI R179, RZ, 0x3, R179 ;  /* 0x00000003ffb37819 */ /* 0x000fe200000114b3 */
[C---:B------:R-:W-:Y:S01]  /*06c0*/  IMAD.IADD R9, R11.reuse, 0x1, -R9 ;  /* 0x000000010b097824 */ /* 0x040fe200078e0a09 */
[----:B------:R-:W-:Y:S01]  /*06d0*/  LOP3.LUT P2, RZ, R11, 0x2, RZ, 0xc0, !PT ;  /* 0x000000020bff7812 */ /* 0x000fe2000784c0ff */
[----:B------:R-:W-:Y:S01]  /*06e0*/  IMAD R175, R5, 0x200, R175 ;  /* 0x0000020005af7824 */ /* 0x000fe200078e02af */
[----:B------:R-:W-:Y:S01]  /*06f0*/  SHF.R.S32.HI R5, RZ, 0x1, R3 ;  /* 0x00000001ff057819 */ /* 0x000fe20000011403 */
[----:B------:R-:W-:Y:S01]  /*0700*/  IMAD.SHL.U32 R11, R11, 0x40, RZ ;  /* 0x000000400b0b7824 */ /* 0x000fe200078e00ff */
[----:B------:R-:W-:Y:S01]  /*0710*/  LOP3.LUT R3, R8, 0x8, RZ, 0xc0, !PT ;  /* 0x0000000808037812 */ /* 0x000fe200078ec0ff */
[----:B------:R-:W-:Y:S01]  /*0720*/  IMAD.SHL.U32 R8, R4, 0x40, RZ ;  /* 0x0000004004087824 */ /* 0x000fe200078e00ff */
[----:B------:R-:W-:Y:S01]  /*0730*/  SHF.R.S32.HI R7, RZ, 0x7, R7 ;  /* 0x00000007ff077819 */ /* 0x000fe20000011407 */
[----:B------:R-:W-:Y:S01]  /*0740*/  IMAD R0, R179, 0x8, R0 ;  /* 0x00000008b3007824 */ /* 0x000fe200078e0200 */
[----:B------:R-:W-:Y:S01]  /*0750*/  LOP3.LUT P1, RZ, R5, 0x2, RZ, 0xc0, !PT ;  /* 0x0000000205ff7812 */ /* 0x000fe2000782c0ff */
[----:B------:R-:W-:Y:S01]  /*0760*/  IMAD.SHL.U32 R12, R183, 0x20, RZ ;  /* 0x00000020b70c7824 */ /* 0x000fe200078e00ff */
[----:B------:R-:W-:Y:S01]  /*0770*/  LOP3.LUT R11, R11, 0x1c0, RZ, 0xc0, !PT ;  /* 0x000001c00b0b7812 */ /* 0x000fe200078ec0ff */
[----:B------:R-:W-:Y:S01]  /*0780*/  IMAD R179, R194, 0x2, R179 ;  /* 0x00000002c2b37824 */ /* 0x000fe200078e02b3 */
[----:B------:R-:W-:Y:S01]  /*0790*/  LOP3.LUT R8, R8, 0x1c0, RZ, 0xc0, !PT ;  /* 0x000001c008087812 */ /* 0x000fe200078ec0ff */
[----:B------:R-:W-:Y:S01]  /*07a0*/  IMAD R194, R194, 0x200, R10 ;  /* 0x00000200c2c27824 */ /* 0x000fe200078e020a */
[----:B------:R-:W-:Y:S01]  /*07b0*/  LOP3.LUT R12, R11, 0x20, R12, 0xf8, !PT ;  /* 0x000000200b0c7812 */ /* 0x000fe200078ef80c */
[----:B------:R-:W-:Y:S01]  /*07c0*/  IMAD.SHL.U32 R5, R5, 0x40, RZ ;  /* 0x0000004005057824 */ /* 0x000fe200078e00ff */
[----:B------:R-:W-:Y:S01]  /*07d0*/  SHF.R.U32.HI R11, RZ, 0x3, R11 ;  /* 0x00000003ff0b7819 */ /* 0x000fe2000001160b */
[----:B------:R-:W-:Y:S01]  /*07e0*/  IMAD R10, R7, 0x1000, R10 ;  /* 0x00001000070a7824 */ /* 0x000fe200078e020a */
[----:B------:R-:W-:Y:S01]  /*07f0*/  LOP3.LUT P0, RZ, R6, 0x2, RZ, 0xc0, !PT ;  /* 0x0000000206ff7812 */ /* 0x000fe2000780c0ff */
[----:B------:R-:W-:Y:S01]  /*0800*/  IMAD R194, R9, 0x20, R194 ;  /* 0x0000002009c27824 */ /* 0x000fe200078e02c2 */
[----:B------:R-:W-:Y:S01]  /*0810*/  LOP3.LUT R5, R5, 0xc0, RZ, 0xc0, !PT ;  /* 0x000000c005057812 */ /* 0x000fe200078ec0ff */
[----:B------:R-:W-:Y:S01]  /*0820*/  IMAD.SHL.U32 R7, R7, 0x8, RZ ;  /* 0x0000000807077824 */ /* 0x000fe200078e00ff */
[----:B------:R-:W-:Y:S01]  /*0830*/  LOP3.LUT P6, RZ, R4, 0x4, RZ, 0xc0, !PT ;  /* 0x0000000404ff7812 */ /* 0x000fe200078cc0ff */
[----:B------:R-:W-:Y:S01]  /*0840*/  IMAD.SHL.U32 R9, R6, 0x40, RZ ;  /* 0x0000004006097824 */ /* 0x000fe200078e00ff */
[----:B------:R-:W-:Y:S01]  /*0850*/  SHF.R.U32.HI R6, RZ, 0x3, R8 ;  /* 0x00000003ff067819 */ /* 0x000fe20000011608 */
[----:B------:R-:W-:Y:S01]  /*0860*/  IMAD R10, R184, 0x400, R10 ;  /* 0x00000400b80a7824 */ /* 0x000fe200078e020a */
[----:B------:R-:W-:Y:S01]  /*0870*/  LOP3.LUT P5, RZ, R4, 0x2, RZ, 0xc0, !PT ;  /* 0x0000000204ff7812 */ /* 0x000fe200078ac0ff */
[----:B------:R-:W-:Y:S01]  /*0880*/  IMAD.SHL.U32 R0, R0, 0x20, RZ ;  /* 0x0000002000007824 */ /* 0x000fe200078e00ff */
[----:B------:R-:W-:Y:S01]  /*0890*/  LOP3.LUT R11, R12, R11, RZ, 0x3c, !PT ;  /* 0x0000000b0c0b7212 */ /* 0x000fe200078e3cff */
[----:B------:R-:W-:Y:S01]  /*08a0*/  IMAD.SHL.U32 R178, R178, 0x2, RZ ;  /* 0x00000002b2b27824 */ /* 0x000fe200078e00ff */
[----:B------:R-:W-:Y:S01]  /*08b0*/  LOP3.LUT R7, R7, 0x8, RZ, 0xc0, !PT ;  /* 0x0000000807077812 */ /* 0x000fe200078ec0ff */
[----:B------:R-:W-:Y:S01]  /*08c0*/  IMAD R181, R184, 0x200, R0 ;  /* 0x00000200b8b57824 */ /* 0x000fe200078e0200 */
[----:B------:R-:W-:Y:S01]  /*08d0*/  SHF.R.U32.HI R4, RZ, 0x3, R5 ;  /* 0x00000003ff047819 */ /* 0x000fe20000011605 */
[----:B------:R-:W-:Y:S01]  /*08e0*/  IMAD.IADD R191, R11, 0x1, R10 ;  /* 0x000000010bbf7824 */ /* 0x000fe200078e020a */
[----:B------:R-:W-:-:S02]  /*08f0*/  LOP3.LUT R6, R6, R8, R3, 0x1e, !PT ;  /* 0x0000000806067212 */ /* 0x000fc400078e1e03 */
[----:B------:R-:W-:Y:S02]  /*0900*/  LOP3.LUT R4, R4, R5, R7, 0x1e, !PT ;  /* 0x0000000504047212 */ /* 0x000fe400078e1e07 */
[----:B------:R-:W-:Y:S01]  /*0910*/  LOP3.LUT R9, R9, 0xc0, RZ, 0xc0, !PT ;  /* 0x000000c009097812 */ /* 0x000fe200078ec0ff */
[----:B------:R-:W-:Y:S01]  /*0920*/  IMAD.U32 R179, R179, 0x200, R6 ;  /* 0x00000200b3b37824 */ /* 0x000fe200078e0006 */
[----:B------:R-:W-:Y:S01]  /*0930*/  LEA R191, R191, UR6, 0x1 ;  /* 0x00000006bfbf7c11 */ /* 0x000fe2000f8e08ff */
[----:B------:R-:W-:Y:S01]  /*0940*/  IMAD.IADD R194, R4, 0x1, R194 ;  /* 0x0000000104c27824 */ /* 0x000fe200078e02c2 */
[----:B------:R-:W-:Y:S02]  /*0950*/  LOP3.LUT R180, R7, 0x10, R180, 0xf8, !PT ;  /* 0x0000001007b47812 */ /* 0x000fe400078ef8b4 */
[----:B------:R-:W-:Y:S01]  /*0960*/  SHF.R.U32.HI R10, RZ, 0x3, R9 ;  /* 0x00000003ff0a7819 */ /* 0x000fe20000011609 */
[C---:B------:R-:W-:Y:S01]  /*0970*/  VIADD R193, R191.reuse, 0x20 ;  /* 0x00000020bfc17836 */ /* 0x040fe20000000000 */
[----:B------:R-:W-:Y:S01]  /*0980*/  SEL R174, R176, 0xffffffe0, !P5 ;  /* 0xffffffe0b0ae7807 */ /* 0x000fe20006800000 */
[----:B------:R-:W-:Y:S01]  /*0990*/  @P2 VIADD R193, R191, 0xffffffe0 ;  /* 0xffffffe0bfc12836 */ /* 0x000fe20000000000 */
[----:B------:R-:W-:-:S02]  /*09a0*/  LEA R179, R179, UR4, 0x1 ;  /* 0x00000004b3b37c11 */ /* 0x000fc4000f8e08ff */
[----:B------:R-:W-:Y:S02]  /*09b0*/  SEL R196, R196, 0x10, !P3 ;  /* 0x00000010c4c47807 */ /* 0x000fe40005800000 */
[----:B------:R-:W-:Y:S01]  /*09c0*/  SEL R172, R172, 0xffffffc0, !P6 ;  /* 0xffffffc0acac7807 */ /* 0x000fe20007000000 */
[----:B------:R-:W-:Y:S01]  /*09d0*/  IMAD.IADD R174, R179, 0x1, R174 ;  /* 0x00000001b3ae7824 */ /* 0x000fe200078e02ae */
[----:B------:R-:W-:Y:S01]  /*09e0*/  LEA R194, R194, UR5, 0x1 ;  /* 0x00000005c2c27c11 */ /* 0x000fe2000f8e08ff */
[----:B------:R-:W-:Y:S01]  /*09f0*/  IMAD.IADD R195, R191, 0x1, R196 ;  /* 0x00000001bfc37824 */ /* 0x000fe200078e02c4 */
[C---:B------:R-:W-:Y:S01]  /*0a00*/  LOP3.LUT R3, R10.reuse, R9, R3, 0x1e, !PT ;  /* 0x000000090a037212 */ /* 0x040fe200078e1e03 */
[----:B------:R-:W-:Y:S01]  /*0a10*/  IMAD.IADD R173, R179, 0x1, R172 ;  /* 0x00000001b3ad7824 */ /* 0x000fe200078e02ac */
[----:B------:R-:W-:Y:S01]  /*0a20*/  LOP3.LUT R180, R10, R180, R9, 0x1e, !PT ;  /* 0x000000b40ab47212 */ /* 0x000fe200078e1e09 */
[----:B------:R-:W-:Y:S01]  /*0a30*/  VIADD R197, R194, 0x20 ;  /* 0x00000020c2c57836 */ /* 0x000fe20000000000 */
[----:B------:R-:W-:Y:S01]  /*0a40*/  SHF.R.S32.HI R2, RZ, 0x2, R2 ;  /* 0x00000002ff027819 */ /* 0x000fe20000011402 */
[----:B------:R-:W-:Y:S01]  /*0a50*/  IMAD.IADD R181, R181, 0x1, R3 ;  /* 0x00000001b5b57824 */ /* 0x000fe200078e0203 */
[----:B------:R-:W-:Y:S01]  /*0a60*/  SEL R177, R176, 0xffffffe0, !P4 ;  /* 0xffffffe0b0b17807 */ /* 0x000fe20006000000 */
[----:B------:R-:W-:Y:S01]  /*0a70*/  IMAD.IADD R180, R0, 0x1, R180 ;  /* 0x0000000100b47824 */ /* 0x000fe200078e02b4 */
[----:B------:R-:W-:Y:S01]  /*0a80*/  SEL R176, R176, 0xffffffe0, !P0 ;  /* 0xffffffe0b0b07807 */ /* 0x000fe20004000000 */
[----:B------:R-:W-:Y:S01]  /*0a90*/  IMAD R190, R184, 0x10, R2 ;  /* 0x00000010b8be7824 */ /* 0x000fe200078e0202 */
[----:B------:R-:W-:Y:S01]  /*0aa0*/  LEA R175, R175, UR6, 0x1 ;  /* 0x00000006afaf7c11 */ /* 0x000fe2000f8e08ff */
[----:B------:R-:W-:Y:S01]  /*0ab0*/  IMAD.IADD R196, R196, 0x1, R193 ;  /* 0x00000001c4c47824 */ /* 0x000fe200078e02c1 */
[----:B------:R-:W-:Y:S01]  /*0ac0*/  IADD3 R177, R177, UR5, R178 ;  /* 0x00000005b1b17c10 */ /* 0x000fe2000fffe0b2 */
[----:B------:R-:W-:Y:S01]  /*0ad0*/  IMAD.IADD R172, R174, 0x1, R172 ;  /* 0x00000001aeac7824 */ /* 0x000fe200078e02ac */
[----:B------:R-:W-:Y:S01]  /*0ae0*/  ULDC.64 UR4, c[0x0][0x300] ;  /* 0x0000c00000047ab9 */ /* 0x000fe20000000a00 */
[----:B---34-:R-:W-:-:S07]  /*0af0*/  @P1 VIADD R197, R194, 0xffffffe0 ;  /* 0xffffffe0c2c51836 */ /* 0x018fce0000000000 */
.L_x_868:
[----:B-12---:R-:W1:Y:S01]  /*0b00*/  LDC.64 R4, c[0x0][0x2f0] ;  /* 0x0000bc00ff047b82 */ /* 0x006e620000000a00 */
[C---:B------:R-:W-:Y:S01]  /*0b10*/  IMAD.SHL.U32 R6, R189.reuse, 0x4, RZ ;  /* 0x00000004bd067824 */ /* 0x040fe200078e00ff */
        /* <DEDUP_REMOVED lines=10> */
[----:B--2---:R-:W-:-:S04]  /*0bc0*/  ISETP.NE.U32.AND P3, PT, R2, RZ, PT ;  /* 0x000000ff0200720c */ /* 0x004fc80003f65070 */
[----:B------:R-:W-:-:S05]  /*0bd0*/  ISETP.NE.AND.EX P3, PT, R3, RZ, PT, P3 ;  /* 0x000000ff0300720c */ /* 0x000fca0003f65330 */
[----:B------:R-:W2:Y:S04]  /*0be0*/  @P1 LDG.E R18, desc[UR36][R4.64] ;  /* 0x0000002404121981 */ /* 0x000ea8000c1e1900 */
[----:B------:R1:W2:Y:S01]  /*0bf0*/  @P1 LDG.E R17, desc[UR36][R4.64+0x4] ;  /* 0x0000042404111981 */ /* 0x0002a2000c1e1900 */
[C---:B------:R-:W-:Y:S01]  /*0c00*/  @P4 IADD3 R8, P2, R6.reuse, UR4, RZ ;  /* 0x0000000406084c10 */ /* 0x040fe2000ff5e0ff */
[----:B------:R-:W-:Y:S01]  /*0c10*/  IMAD.MOV.U32 R216, RZ, RZ, RZ ;  /* 0x000000ffffd87224 */ /* 0x000fe200078e00ff */
[----:B------:R-:W3:Y:S01]  /*0c20*/  LDC.U8 R7, c[0x0][0x3c2] ;  /* 0x0000f080ff077b82 */ /* 0x000ee20000000000 */
[----:B------:R-:W-:Y:S02]  /*0c30*/  @P3 IADD3 R2, P0, R6, R2, RZ ;  /* 0x0000000206023210 */ /* 0x000fe40007f1e0ff */
[----:B------:R-:W-:-:S03]  /*0c40*/  @P4 IADD3.X R9, R0, UR5, RZ, P2, !PT ;  /* 0x0000000500094c10 */ /* 0x000fc600097fe4ff */
[----:B------:R-:W-:Y:S02]  /*0c50*/  @P3 IMAD.X R3, R0, 0x1, R3, P0 ;  /* 0x0000000100033824 */ /* 0x000fe400000e0603 */
[----:B------:R-:W4:Y:S04]  /*0c60*/  @P4 LDG.E R216, desc[UR36][R8.64] ;  /* 0x0000002408d84981 */ /* 0x000f28000c1e1900 */
[----:B------:R3:W4:Y:S01]  /*0c70*/  @P3 LDG.E R215, desc[UR36][R2.64] ;  /* 0x0000002402d73981 */ /* 0x000722000c1e1900 */
[----:B-1----:R-:W1:Y:S01]  /*0c80*/  LDC.64 R4, c[0x0][0x2f8] ;  /* 0x0000be00ff047b82 */ /* 0x002e620000000a00 */
[----:B---3--:R-:W-:-:S07]  /*0c90*/  ISETP.NE.AND P4, PT, R7, RZ, PT ;  /* 0x000000ff0700720c */ /* 0x008fce0003f85270 */
[----:B------:R-:W3:Y:S01]  /*0ca0*/  @!P3 LDC.64 R2, c[0x0][0x318] ;  /* 0x0000c600ff02bb82 */ /* 0x000ee20000000a00 */
[----:B-1----:R-:W-:Y:S02]  /*0cb0*/  ISETP.EQ.U32.AND P2, PT, R4, RZ, PT ;  /* 0x000000ff0400720c */ /* 0x002fe40003f42070 */
[----:B------:R-:W-:Y:S02]  /*0cc0*/  IADD3 R6, P0, R6, R4, RZ ;  /* 0x0000000406067210 */ /* 0x000fe40007f1e0ff */
[----:B------:R-:W-:Y:S01]  /*0cd0*/  ISETP.EQ.OR.EX P2, PT, R5, RZ, !P4, P2 ;  /* 0x000000ff0500720c */ /* 0x000fe20006742720 */
[----:B------:R-:W-:Y:S02]  /*0ce0*/  IMAD.MOV.U32 R217, RZ, RZ, -0x1 ;  /* 0xffffffffffd97424 */ /* 0x000fe400078e00ff */
[----:B------:R-:W-:Y:S02]  /*0cf0*/  IMAD.X R7, R0, 0x1, R5, P0 ;  /* 0x0000000100077824 */ /* 0x000fe400000e0605 */
[----:B------:R-:W1:Y:S01]  /*0d00*/  @!P3 LDC R0, c[0x0][0x2cc] ;  /* 0x0000b300ff00bb82 */ /* 0x000e620000000800 */
[----:B---3--:R-:W-:-:S07]  /*0d10*/  @!P3 ISETP.NE.U32.AND P0, PT, R2, RZ, PT ;  /* 0x000000ff0200b20c */ /* 0x008fce0003f05070 */
[----:B-----5:R3:W5:Y:S01]  /*0d20*/  @!P2 LDG.E R217, desc[UR36][R6.64] ;  /* 0x0000002406d9a981 */ /* 0x020762000c1e1900 */
[----:B------:R-:W-:Y:S02]  /*0d30*/  @!P3 ISETP.NE.AND.EX P0, PT, R3, RZ, PT, P0 ;  /* 0x000000ff0300b20c */ /* 0x000fe40003f05300 */
[----:B------:R-:W2:Y:S01]  /*0d40*/  LDC R3, c[0x0][0x2c8] ;  /* 0x0000b200ff037b82 */ /* 0x000ea20000000800 */
[----:B------:R-:W-:-:S04]  /*0d50*/  ISETP.NE.U32.AND P2, PT, R4, RZ, PT ;  /* 0x000000ff0400720c */ /* 0x000fc80003f45070 */
[----:B------:R-:W-:Y:S02]  /*0d60*/  ISETP.NE.AND.EX P2, PT, R5, RZ, PT, P2 ;  /* 0x000000ff0500720c */ /* 0x000fe40003f45320 */
[----:B-1----:R-:W-:Y:S01]  /*0d70*/  @!P3 SEL R2, R0, RZ, P0 ;  /* 0x000000ff0002b207 */ /* 0x002fe20000000000 */
[----:B--2---:R-:W-:-:S06]  /*0d80*/  @P1 IMAD.IADD R17, R17, 0x1, -R18 ;  /* 0x0000000111111824 */ /* 0x004fcc00078e0a12 */
[----:B------:R-:W1:Y:S01]  /*0d90*/  @!P1 LDC R17, c[0x0][0x2c4] ;  /* 0x0000b100ff119b82 */ /* 0x000e620000000800 */
[----:B----4-:R-:W-:-:S03]  /*0da0*/  @P3 IMAD.IADD R215, R215, 0x1, -R216 ;  /* 0x00000001d7d73824 */ /* 0x010fc600078e0ad8 */
[----:B---3--:R-:W-:Y:S05]  /*0db0*/  @!P2 BRA `(.L_x_827) ;  /* 0x00000000000ca947 */ /* 0x008fea0003800000 */
[----:B------:R-:W2:Y:S02]  /*0dc0*/  @P4 LDG.E R3, desc[UR36][R6.64+0x4] ;  /* 0x0000042406034981 */ /* 0x000ea4000c1e1900 */
[----:B--2--5:R-:W-:-:S06]  /*0dd0*/  @P4 IADD3 R3, R3, -R217, RZ ;  /* 0x800000d903034210 */ /* 0x024fcc0007ffe0ff */
[----:B------:R2:W5:Y:S02]  /*0de0*/  @!P4 LDG.E R3, desc[UR36][R6.64] ;  /* 0x000000240603c981 */ /* 0x000564000c1e1900 */
.L_x_827:
[----:B------:R-:W-:Y:S01]  /*0df0*/  IMAD.SHL.U32 R0, R192, 0x80, RZ ;  /* 0x00000080c0007824 */ /* 0x000fe200078e00ff */
[----:B-----5:R-:W-:-:S04]  /*0e00*/  @!P3 IADD3 R215, R2, R3, -R216 ;  /* 0x0000000302d7b210 */ /* 0x020fc80007ffe8d8 */
[----:B------:R-:W-:-:S13]  /*0e10*/  ISETP.GT.AND P0, PT, R215, R0, PT ;  /* 0x00000000d700720c */ /* 0x000fda0003f04270 */
[----:B------:R-:W-:Y:S05]  /*0e20*/  @!P0 BRA `(.L_x_828) ;  /* 0x0000008c00048947 */ /* 0x000fea0003800000 */
[----:B------:R-:W3:Y:S01]  /*0e30*/  LDC R30, c[0x0][0x278] ;  /* 0x00009e00ff1e7b82 */ /* 0x000ee20000000800 */
[----:B-12---:R-:W-:Y:S01]  /*0e40*/  IADD3 R6, R17, 0x3f, RZ ;  /* 0x0000003f11067810 */ /* 0x006fe20007ffe0ff */
[----:B------:R-:W-:Y:S01]  /*0e50*/  ULDC UR24, c[0x0][0x2dc] ;  /* 0x0000b70000187ab9 */ /* 0x000fe20000000800 */
[----:B------:R-:W-:Y:S01]  /*0e60*/  IABS R5, R188 ;  /* 0x000000bc00057213 */ /* 0x000fe20000000000 */
[----:B------:R-:W-:Y:S01]  /*0e70*/  ULDC UR14, c[0x0][0x270] ;  /* 0x00009c00000e7ab9 */ /* 0x000fe20000000800 */
[----:B------:R-:W-:Y:S01]  /*0e80*/  SHF.R.S32.HI R24, RZ, 0x1f, R6 ;  /* 0x0000001fff187819 */ /* 0x000fe20000011406 */
[----:B------:R-:W-:Y:S01]  /*0e90*/  UIMAD.WIDE UR8, UR24, UR14, URZ ;  /* 0x0000000e180872a5 */ /* 0x000fe2000f8e023f */
[----:B------:R-:W-:Y:S01]  /*0ea0*/  SHF.L.U32 R32, R189, 0x7, RZ ;  /* 0x00000007bd207819 */ /* 0x000fe200000006ff */
[----:B------:R-:W1:Y:S01]  /*0eb0*/  LDC.64 R2, c[0x0][0x228] ;  /* 0x00008a00ff027b82 */ /* 0x000e620000000a00 */
[----:B------:R-:W-:Y:S01]  /*0ec0*/  LEA.HI R24, R24, R6, RZ, 0x6 ;  /* 0x0000000618187211 */ /* 0x000fe200078f30ff */
[----:B------:R-:W2:Y:S01]  /*0ed0*/  S2R R33, SR_CTAID.X ;  /* 0x0000000000217919 */ /* 0x000ea20000002500 */
[----:B------:R-:W-:-:S02]  /*0ee0*/  ISETP.NE.AND P0, PT, R217, -0x1, PT ;  /* 0xffffffffd900780c */ /* 0x000fc40003f05270 */
[----:B------:R-:W-:Y:S02]  /*0ef0*/  LOP3.LUT R26, R24, 0xffffffc0, RZ, 0xc0, !PT ;  /* 0xffffffc0181a7812 */ /* 0x000fe400078ec0ff */
[----:B------:R-:W-:Y:S01]  /*0f00*/  SHF.L.U64.HI R6, R189, 0x7, R19 ;  /* 0x00000007bd067819 */ /* 0x000fe20000010213 */
[----:B------:R-:W4:Y:S01]  /*0f10*/  LDC.64 R14, c[0x0][0x240] ;  /* 0x00009000ff0e7b82 */ /* 0x000f220000000a00 */
[----:B------:R-:W-:Y:S02]  /*0f20*/  SEL R32, R32, RZ, P1 ;  /* 0x000000ff20207207 */ /* 0x000fe40000800000 */
[----:B------:R-:W-:Y:S02]  /*0f30*/  IADD3 R26, R26, -0x40, RZ ;  /* 0xffffffc01a1a7810 */ /* 0x000fe40007ffe0ff */
[----:B------:R-:W-:Y:S02]  /*0f40*/  SEL R6, R6, RZ, P1 ;  /* 0x000000ff06067207 */ /* 0x000fe40000800000 */
[----:B------:R-:W-:Y:S01]  /*0f50*/  IADD3 R32, P2, R26, R32, RZ ;  /* 0x000000201a207210 */ /* 0x000fe20007f5e0ff */
[----:B------:R-:W5:Y:S01]  /*0f60*/  LDC R29, c[0x0][0x2d4] ;  /* 0x0000b500ff1d7b82 */ /* 0x000f620000000800 */
[----:B---3--:R-:W-:-:S02]  /*0f70*/  IABS R4, R30 ;  /* 0x0000001e00047213 */ /* 0x008fc40000000000 */
[----:B------:R-:W-:Y:S01]  /*0f80*/  SHF.R.S32.HI R25, RZ, 0x1f, R26 ;  /* 0x0000001fff197819 */ /* 0x000fe2000001141a */
[----:B------:R-:W-:Y:S01]  /*0f90*/  IMAD R31, R32, UR9, RZ ;  /* 0x00000009201f7c24 */ /* 0x000fe2000f8e02ff */
[----:B------:R-:W3:Y:S01]  /*0fa0*/  I2F.RP R8, R4 ;  /* 0x0000000400087306 */ /* 0x000ee20000209400 */
[----:B------:R-:W-:Y:S01]  /*0fb0*/  ISETP.NE.AND P1, PT, R18, -0x1, PT ;  /* 0xffffffff1200780c */ /* 0x000fe20003f25270 */
[-C--:B-1----:R-:W-:Y:S01]  /*0fc0*/  IMAD R27, R19, R2.reuse, RZ ;  /* 0x00000002131b7224 */ /* 0x082fe200078e02ff */
[----:B------:R-:W1:Y:S01]  /*0fd0*/  LDC R35, c[0x0][0x2c4] ;  /* 0x0000b100ff237b82 */ /* 0x000e620000000800 */
[C---:B------:R-:W-:Y:S01]  /*0fe0*/  IMAD.WIDE.U32 R12, R189.reuse, R2, RZ ;  /* 0x00000002bd0c7225 */ /* 0x040fe200078e00ff */
[----:B------:R-:W-:Y:S02]  /*0ff0*/  @P0 IADD3 R22, R216, R217, RZ ;  /* 0x000000d9d8160210 */ /* 0x000fe40007ffe0ff */
[----:B------:R-:W-:Y:S01]  /*1000*/  ISETP.NE.AND P5, PT, R30, RZ, PT ;  /* 0x000000ff1e00720c */ /* 0x000fe20003fa5270 */
[----:B------:R-:W-:-:S02]  /*1010*/  IMAD R27, R189, R3, R27 ;  /* 0x00000003bd1b7224 */ /* 0x000fc400078e021b */
[----:B------:R-:W-:Y:S01]  /*1020*/  IMAD.X R2, R25, 0x1, R6, P2 ;  /* 0x0000000119027824 */ /* 0x000fe200010e0606 */
[----:B------:R-:W2:Y:S01]  /*1030*/  LDC.U8 R3, c[0x0][0x3d8] ;  /* 0x0000f600ff037b82 */ /* 0x000ea20000000000 */
[----:B----4-:R-:W-:Y:S01]  /*1040*/  IMAD.WIDE.U32 R10, R18, R14, RZ ;  /* 0x0000000e120a7225 */ /* 0x010fe200078e00ff */
[----:B------:R-:W-:Y:S01]  /*1050*/  IADD3 R27, R13, R27, RZ ;  /* 0x0000001b0d1b7210 */ /* 0x000fe20007ffe0ff */
[----:B---3--:R-:W3:Y:S02]  /*1060*/  MUFU.RCP R8, R8 ;  /* 0x0000000800087308 */ /* 0x008ee40000001000 */
[----:B------:R-:W-:Y:S01]  /*1070*/  IMAD R31, R2, UR8, R31 ;  /* 0x00000008021f7c24 */ /* 0x000fe2000f8e021f */
[----:B------:R-:W-:Y:S01]  /*1080*/  SEL R28, R12, R10, !P1 ;  /* 0x0000000a0c1c7207 */ /* 0x000fe20004800000 */
[----:B------:R-:W-:Y:S01]  /*1090*/  IMAD R2, R18, R15, RZ ;  /* 0x0000000f12027224 */ /* 0x000fe200078e02ff */
[----:B------:R-:W-:Y:S01]  /*10a0*/  LOP3.LUT R10, R188, R30, RZ, 0x3c, !PT ;  /* 0x0000001ebc0a7212 */ /* 0x000fe200078e3cff */
[----:B------:R-:W4:Y:S01]  /*10b0*/  LDC.U8 R36, c[0x0][0x480] ;  /* 0x00012000ff247b82 */ /* 0x000f220000000000 */
[----:B-----5:R-:W-:Y:S01]  /*10c0*/  SHF.R.S32.HI R38, RZ, 0x1f, R29 ;  /* 0x0000001fff267819 */ /* 0x020fe2000001141d */
[----:B------:R-:W-:Y:S01]  /*10d0*/  @P0 IMAD.IADD R12, R216, 0x1, R217 ;  /* 0x00000001d80c0824 */ /* 0x000fe200078e02d9 */
[----:B------:R-:W-:Y:S01]  /*10e0*/  @P1 IADD3 R27, R11, R2, RZ ;  /* 0x000000020b1b1210 */ /* 0x000fe20007ffe0ff */
[----:B------:R-:W-:Y:S01]  /*10f0*/  IMAD.WIDE.U32 R40, R189, R29, RZ ;  /* 0x0000001dbd287225 */ /* 0x000fe200078e00ff */
[----:B------:R-:W-:-:S03]  /*1100*/  ISETP.GE.AND P3, PT, R10, RZ, PT ;  /* 0x000000ff0a00720c */ /* 0x000fc60003f66270 */
[----:B------:R-:W1:Y:S01]  /*1110*/  @P1 LDC.64 R10, c[0x0][0x420] ;  /* 0x00010800ff0a1b82 */ /* 0x000e620000000a00 */
[----:B------:R-:W-:Y:S02]  /*1120*/  IMAD R38, R38, R189, RZ ;  /* 0x000000bd26267224 */ /* 0x000fe400078e02ff */
[----:B---3--:R-:W-:Y:S02]  /*1130*/  VIADD R8, R8, 0xffffffe ;  /* 0x0ffffffe08087836 */ /* 0x008fe40000000000 */
[----:B------:R-:W-:Y:S02]  /*1140*/  IMAD R38, R19, R29, R38 ;  /* 0x0000001d13267224 */ /* 0x000fe400078e0226 */
[----:B------:R-:W3:Y:S01]  /*1150*/  F2I.FTZ.U32.TRUNC.NTZ R9, R8 ;  /* 0x0000000800097305 */ /* 0x000ee2000021f000 */
[----:B--2---:R-:W-:Y:S01]  /*1160*/  ISETP.NE.AND P2, PT, R3, RZ, PT ;  /* 0x000000ff0300720c */ /* 0x004fe20003f45270 */
[----:B------:R-:W-:Y:S01]  /*1170*/  IMAD R37, R40, UR9, RZ ;  /* 0x0000000928257c24 */ /* 0x000fe2000f8e02ff */
[----:B------:R-:W2:Y:S01]  /*1180*/  LDC.64 R2, c[0x0][0x488] ;  /* 0x00012200ff027b82 */ /* 0x000ea20000000a00 */
[----:B------:R-:W-:-:S10]  /*1190*/  IMAD.IADD R38, R41, 0x1, R38 ;  /* 0x0000000129267824 */ /* 0x000fd400078e0226 */
[----:B------:R-:W1:Y:S01]  /*11a0*/  @P2 LDC R34, c[0x0][0x2e4] ;  /* 0x0000b900ff222b82 */ /* 0x000e620000000800 */
[----:B---3--:R-:W-:Y:S02]  /*11b0*/  IMAD.MOV R16, RZ, RZ, -R9 ;  /* 0x000000ffff107224 */ /* 0x008fe400078e0a09 */
[----:B------:R-:W-:Y:S02]  /*11c0*/  IMAD.MOV.U32 R8, RZ, RZ, RZ ;  /* 0x000000ffff087224 */ /* 0x000fe400078e00ff */
[----:B------:R-:W-:-:S04]  /*11d0*/  IMAD R16, R16, R4, RZ ;  /* 0x0000000410107224 */ /* 0x000fc800078e02ff */
[----:B------:R-:W-:Y:S02]  /*11e0*/  IMAD.HI.U32 R16, R9, R16, R8 ;  /* 0x0000001009107227 */ /* 0x000fe400078e0008 */
[----:B------:R-:W3:Y:S04]  /*11f0*/  @P0 LDC.64 R8, c[0x0][0x250] ;  /* 0x00009400ff080b82 */ /* 0x000ee80000000a00 */
[----:B------:R-:W-:-:S04]  /*1200*/  IMAD.HI.U32 R16, R16, R5, RZ ;  /* 0x0000000510107227 */ /* 0x000fc800078e00ff */
[----:B------:R-:W-:-:S04]  /*1210*/  IMAD.MOV R7, RZ, RZ, -R16 ;  /* 0x000000ffff077224 */ /* 0x000fc800078e0a10 */
[C---:B------:R-:W-:Y:S02]  /*1220*/  IMAD R5, R4.reuse, R7, R5 ;  /* 0x0000000704057224 */ /* 0x040fe400078e0205 */
[----:B------:R-:W5:Y:S03]  /*1230*/  @P0 LDC.64 R6, c[0x0][0x248] ;  /* 0x00009200ff060b82 */ /* 0x000f660000000a00 */
[----:B------:R-:W-:Y:S01]  /*1240*/  ISETP.GT.U32.AND P4, PT, R4, R5, PT ;  /* 0x000000050400720c */ /* 0x000fe20003f84070 */
[C---:B---3--:R-:W-:Y:S02]  /*1250*/  @P0 IMAD R21, R22.reuse, R9, RZ ;  /* 0x0000000916150224 */ /* 0x048fe400078e02ff */
[----:B------:R-:W-:-:S10]  /*1260*/  @P0 IMAD.WIDE.U32 R22, R22, R8, RZ ;  /* 0x0000000816160225 */ /* 0x000fd400078e00ff */
[----:B------:R-:W-:Y:S02]  /*1270*/  @!P4 IMAD.IADD R5, R5, 0x1, -R4 ;  /* 0x000000010505c824 */ /* 0x000fe400078e0a04 */
[----:B------:R-:W-:Y:S02]  /*1280*/  @!P4 VIADD R16, R16, 0x1 ;  /* 0x000000011010c836 */ /* 0x000fe40000000000 */
[----:B------:R-:W-:Y:S01]  /*1290*/  @P0 IMAD.IADD R21, R23, 0x1, R21 ;  /* 0x0000000117150824 */ /* 0x000fe200078e0215 */
[----:B------:R-:W-:Y:S02]  /*12a0*/  ISETP.GE.U32.AND P6, PT, R5, R4, PT ;  /* 0x000000040500720c */ /* 0x000fe40003fc6070 */
[----:B------:R-:W3:Y:S01]  /*12b0*/  @!P1 LDC.64 R4, c[0x0][0x418] ;  /* 0x00010600ff049b82 */ /* 0x000ee20000000a00 */
[C---:B-----5:R-:W-:Y:S02]  /*12c0*/  @P0 IMAD R20, R12.reuse, R7, RZ ;  /* 0x000000070c140224 */ /* 0x060fe400078e02ff */
[----:B------:R-:W-:-:S05]  /*12d0*/  @P0 IMAD.WIDE.U32 R12, R12, R6, RZ ;  /* 0x000000060c0c0225 */ /* 0x000fca00078e00ff */
[----:B------:R-:W-:Y:S02]  /*12e0*/  @P0 IADD3 R20, R13, R20, RZ ;  /* 0x000000140d140210 */ /* 0x000fe40007ffe0ff */
[----:B------:R-:W-:Y:S02]  /*12f0*/  @P0 MOV R23, R12 ;  /* 0x0000000c00170202 */ /* 0x000fe40000000f00 */
[----:B------:R-:W-:-:S04]  /*1300*/  @P6 IADD3 R16, R16, 0x1, RZ ;  /* 0x0000000110106810 */ /* 0x000fc80007ffe0ff */
[----:B------:R-:W-:Y:S01]  /*1310*/  @!P3 IADD3 R16, -R16, RZ, RZ ;  /* 0x000000ff1010b210 */ /* 0x000fe20007ffe1ff */
[----:B-12-4-:R-:W-:Y:S06]  /*1320*/  @P0 BRA `(.L_x_829) ;  /* 0x0000000000300947 */ /* 0x016fec0003800000 */
        /* <DEDUP_REMOVED lines=12> */
.L_x_829:
        /* <DEDUP_REMOVED lines=13> */
.L_x_830:
[----:B------:R-:W-:Y:S01]  /*14c0*/  @P1 IMAD.WIDE.U32 R12, R18, R10, RZ ;  /* 0x0000000a120c1225 */ /* 0x000fe200078e00ff */
[----:B------:R-:W-:Y:S02]  /*14d0*/  @!P5 LOP3.LUT R16, RZ, R30, RZ, 0x33, !PT ;  /* 0x0000001eff10d212 */ /* 0x000fe400078e33ff */
[----:B------:R-:W-:Y:S01]  /*14e0*/  ISETP.NE.AND P3, PT, R36, RZ, PT ;  /* 0x000000ff2400720c */ /* 0x000fe20003f65270 */
[----:B------:R-:W-:Y:S01]  /*14f0*/  @P1 IMAD R11, R18, R11, R13 ;  /* 0x0000000b120b1224 */ /* 0x000fe200078e020d */
[----:B------:R-:W-:Y:S01]  /*1500*/  SHF.R.S32.HI R30, RZ, 0x1f, R188 ;  /* 0x0000001fff1e7819 */ /* 0x000fe200000114bc */
[----:B---3--:R-:W-:Y:S02]  /*1510*/  @!P1 IMAD R19, R19, R4, RZ ;  /* 0x0000000413139224 */ /* 0x008fe400078e02ff */
[----:B------:R-:W-:Y:S02]  /*1520*/  IMAD R37, R38, UR8, R37 ;  /* 0x0000000826257c24 */ /* 0x000fe4000f8e0225 */
[----:B------:R-:W-:-:S04]  /*1530*/  IMAD.WIDE.U32 R40, R40, UR8, RZ ;  /* 0x0000000828287c25 */ /* 0x000fc8000f8e00ff */
[----:B------:R-:W-:Y:S02]  /*1540*/  @P2 IMAD R13, R189, R35, RZ ;  /* 0x00000023bd0d2224 */ /* 0x000fe400078e02ff */
[----:B------:R-:W-:-:S03]  /*1550*/  IMAD.WIDE.U32 R38, R18, UR8, RZ ;  /* 0x0000000812267c25 */ /* 0x000fc6000f8e00ff */
[----:B------:R-:W-:Y:S01]  /*1560*/  @P2 SEL R13, R13, R18, !P1 ;  /* 0x000000120d0d2207 */ /* 0x000fe20004800000 */
[----:B------:R-:W-:Y:S02]  /*1570*/  IMAD R10, R18, UR9, RZ ;  /* 0x00000009120a7c24 */ /* 0x000fe4000f8e02ff */
[----:B------:R-:W-:Y:S01]  /*1580*/  @!P1 IMAD R19, R189, R5, R19 ;  /* 0x00000005bd139224 */ /* 0x000fe200078e0213 */
[----:B------:R-:W-:Y:S01]  /*1590*/  IADD3 R5, R41, R37, RZ ;  /* 0x0000002529057210 */ /* 0x000fe20007ffe0ff */
[----:B------:R-:W-:Y:S01]  /*15a0*/  @!P1 IMAD.WIDE.U32 R42, R189, R4, RZ ;  /* 0x00000004bd2a9225 */ /* 0x000fe200078e00ff */
[----:B------:R-:W-:Y:S02]  /*15b0*/  SEL R4, R40, R38, !P1 ;  /* 0x0000002628047207 */ /* 0x000fe40004800000 */
[----:B------:R-:W-:Y:S01]  /*15c0*/  @P1 IADD3 R5, R39, R10, RZ ;  /* 0x0000000a27051210 */ /* 0x000fe20007ffe0ff */
[----:B------:R-:W-:Y:S01]  /*15d0*/  @!P2 IMAD R10, R189, UR14, R188 ;  /* 0x0000000ebd0aac24 */ /* 0x000fe2000f8e02bc */
[----:B------:R-:W-:Y:S01]  /*15e0*/  @!P1 IADD3 R11, R43, R19, RZ ;  /* 0x000000132b0b9210 */ /* 0x000fe20007ffe0ff */
[----:B------:R-:W-:Y:S01]  /*15f0*/  IMAD.WIDE.U32 R38, R33, R2, RZ ;  /* 0x0000000221267225 */ /* 0x000fe200078e00ff */
[----:B------:R-:W-:-:S02]  /*1600*/  @!P1 MOV R12, R42 ;  /* 0x0000002a000c9202 */ /* 0x000fc40000000f00 */
[----:B------:R-:W-:Y:S01]  /*1610*/  SHF.R.S32.HI R2, RZ, 0x1f, R0 ;  /* 0x0000001fff027819 */ /* 0x000fe20000011400 */
[----:B------:R-:W-:Y:S01]  /*1620*/  @P2 IMAD R13, R188, R34, R13 ;  /* 0x00000022bc0d2224 */ /* 0x000fe200078e020d */
[----:B------:R-:W-:Y:S01]  /*1630*/  SHF.R.S32.HI R19, RZ, 0x1f, R16 ;  /* 0x0000001fff137819 */ /* 0x000fe20000011410 */
[----:B------:R-:W-:Y:S01]  /*1640*/  @!P2 IMAD R13, R10, R35, RZ ;  /* 0x000000230a0da224 */ /* 0x000fe200078e02ff */
[----:B------:R-:W-:Y:S01]  /*1650*/  SEL R10, R38, RZ, P3 ;  /* 0x000000ff260a7207 */ /* 0x000fe20001800000 */
[----:B------:R-:W-:Y:S02]  /*1660*/  IMAD R3, R33, R3, R39 ;  /* 0x0000000321037224 */ /* 0x000fe400078e0227 */
[----:B------:R-:W-:Y:S02]  /*1670*/  IMAD R33, R188, UR24, RZ ;  /* 0x00000018bc217c24 */ /* 0x000fe4000f8e02ff */
[----:B------:R-:W-:Y:S01]  /*1680*/  IMAD.WIDE.U32 R34, R32, UR8, RZ ;  /* 0x0000000820227c25 */ /* 0x000fe2000f8e00ff */
[----:B------:R-:W-:-:S02]  /*1690*/  SEL R3, R3, RZ, P3 ;  /* 0x000000ff03037207 */ /* 0x000fc40001800000 */
[----:B------:R-:W-:Y:S02]  /*16a0*/  SHF.R.S32.HI R32, RZ, 0x1f, R33 ;  /* 0x0000001fff207819 */ /* 0x000fe40000011421 */
        /* <DEDUP_REMOVED lines=9> */
.L_x_831:
[----:B------:R-:W-:-:S04]  /*1740*/  IMAD R18, R189, UR14, R188 ;  /* 0x0000000ebd127c24 */ /* 0x000fc8000f8e02bc */
[----:B------:R-:W-:-:S07]  /*1750*/  IMAD R29, R18, R29, RZ ;  /* 0x0000001d121d7224 */ /* 0x000fce00078e02ff */
.L_x_832:
[----:B------:R-:W1:Y:S01]  /*1760*/  S2R R218, SR_TID.X ;  /* 0x0000000000da7919 */ /* 0x000e620000002100 */
[----:B------:R-:W-:Y:S01]  /*1770*/  UIMAD UR24, UR24, UR14, URZ ;  /* 0x0000000e181872a4 */ /* 0x000fe2000f8e023f */
[----:B------:R-:W-:Y:S01]  /*1780*/  IADD3 R36, P0, R186, R12, RZ ;  /* 0x0000000cba247210 */ /* 0x000fe20007f1e0ff */
[----:B------:R-:W-:Y:S01]  /*1790*/  ULDC.64 UR8, c[0x0][0x420] ;  /* 0x0001080000087ab9 */ /* 0x000fe20000000a00 */
[----:B------:R-:W-:Y:S01]  /*17a0*/  SHF.R.S32.HI R187, RZ, 0x1f, R186 ;  /* 0x0000001fffbb7819 */ /* 0x000fe200000114ba */
[----:B------:R-:W-:Y:S01]  /*17b0*/  USHF.L.U32 UR23, UR24, 0x6, URZ ;  /* 0x0000000618177899 */ /* 0x000fe2000800063f */
[----:B------:R-:W-:Y:S01]  /*17c0*/  IMAD R12, R25, UR8, RZ ;  /* 0x00000008190c7c24 */ /* 0x000fe2000f8e02ff */
[----:B------:R-:W-:Y:S01]  /*17d0*/  ULDC.64 UR12, c[0x0][0x210] ;  /* 0x00008400000c7ab9 */ /* 0x000fe20000000a00 */
[----:B------:R-:W-:Y:S01]  /*17e0*/  IMAD.IADD R29, R26, 0x1, R29 ;  /* 0x000000011a1d7824 */ /* 0x000fe200078e021d */
[----:B------:R-:W-:Y:S01]  /*17f0*/  USHF.R.S32.HI UR10, URZ, 0x1f, UR23 ;  /* 0x0000001f3f0a7899 */ /* 0x000fe20008011417 */
[----:B------:R-:W-:Y:S01]  /*1800*/  IMAD.X R37, R187, 0x1, R11, P0 ;  /* 0x00000001bb257824 */ /* 0x000fe200000e060b */
[----:B------:R-:W-:Y:S01]  /*1810*/  IADD3 R18, P4, P2, R34, UR23, R33 ;  /* 0x0000001722127c10 */ /* 0x000fe2000fa9e021 */
[C---:B------:R-:W-:Y:S01]  /*1820*/  IMAD R12, R26.reuse, UR9, R12 ;  /* 0x000000091a0c7c24 */ /* 0x040fe2000f8e020c */
[----:B------:R-:W-:Y:S01]  /*1830*/  BSSY B1, `(.L_x_828) ;  /* 0x0000820000017945 */ /* 0x000fe20003800000 */
[----:B------:R-:W-:Y:S01]  /*1840*/  IMAD.WIDE.U32 R36, R26, UR8, R36 ;  /* 0x000000081a247c25 */ /* 0x000fe2000f8e0024 */
[----:B------:R-:W-:-:S02]  /*1850*/  IADD3 R18, P1, P0, R10, R18, R4 ;  /* 0x000000120a127210 */ /* 0x000fc4000783e004 */
[----:B------:R-:W-:Y:S01]  /*1860*/  IADD3.X R31, R31, UR10, R32, P4, P2 ;  /* 0x0000000a1f1f7c10 */ /* 0x000fe2000a7e4420 */
[----:B------:R-:W-:Y:S01]  /*1870*/  ULDC.64 UR10, c[0x0][0x428] ;  /* 0x00010a00000a7ab9 */ /* 0x000fe20000000a00 */
[----:B------:R-:W-:Y:S01]  /*1880*/  IADD3 R37, R37, R12, RZ ;  /* 0x0000000c25257210 */ /* 0x000fe20007ffe0ff */
[----:B------:R-:W-:Y:S01]  /*1890*/  IMAD R12, R30, UR10, RZ ;  /* 0x0000000a1e0c7c24 */ /* 0x000fe2000f8e02ff */
[----:B------:R-:W-:Y:S01]  /*18a0*/  IADD3.X R3, R3, R31, R5, P1, P0 ;  /* 0x0000001f03037210 */ /* 0x000fe20000fe0405 */
[----:B------:R-:W-:Y:S01]  /*18b0*/  IMAD.IADD R13, R26, 0x1, R13 ;  /* 0x000000011a0d7824 */ /* 0x000fe200078e020d */
[----:B------:R-:W-:Y:S01]  /*18c0*/  ISETP.GE.AND P4, PT, R17, 0x1, PT ;  /* 0x000000011100780c */ /* 0x000fe20003f86270 */
[----:B------:R-:W-:Y:S01]  /*18d0*/  IMAD R12, R188, UR11, R12 ;  /* 0x0000000bbc0c7c24 */ /* 0x000fe2000f8e020c */
[----:B------:R-:W-:Y:S01]  /*18e0*/  LEA.HI.SX32 R24, R24, 0xffffffff, 0x1a ;  /* 0xffffffff18187811 */ /* 0x000fe200078fd2ff */
[----:B------:R-:W-:Y:S01]  /*18f0*/  IMAD.WIDE.U32 R36, R188, UR10, R36 ;  /* 0x0000000abc247c25 */ /* 0x000fe2000f8e0024 */
[----:B------:R-:W-:-:S03]  /*1900*/  ULDC.64 UR10, c[0x0][0x258] ;  /* 0x00009600000a7ab9 */ /* 0x000fc60000000a00 */
[----:B------:R-:W-:Y:S01]  /*1910*/  IMAD.IADD R37, R37, 0x1, R12 ;  /* 0x0000000125257824 */ /* 0x000fe200078e020c */
[----:B-1----:R-:W-:Y:S01]  /*1920*/  SHF.R.S32.HI R11, RZ, 0x1f, R218 ;  /* 0x0000001fff0b7819 */ /* 0x002fe200000114da */
[----:B------:R-:W-:-:S03]  /*1930*/  IMAD R202, R30, UR10, RZ ;  /* 0x0000000a1eca7c24 */ /* 0x000fc6000f8e02ff */
[CC--:B------:R-:W-:Y:S01]  /*1940*/  LEA.HI R10, R11.reuse, R218.reuse, RZ, 0x2 ;  /* 0x000000da0b0a7211 */ /* 0x0c0fe200078f10ff */
[----:B------:R-:W-:Y:S01]  /*1950*/  IMAD R202, R188, UR11, R202 ;  /* 0x0000000bbcca7c24 */ /* 0x000fe2000f8e02ca */
[----:B------:R-:W-:Y:S02]  /*1960*/  LEA.HI R4, R11, R218, RZ, 0x5 ;  /* 0x000000da0b047211 */ /* 0x000fe400078f28ff */
[----:B------:R-:W-:Y:S02]  /*1970*/  SHF.R.S32.HI R11, RZ, 0x2, R10 ;  /* 0x00000002ff0b7819 */ /* 0x000fe4000001140a */
[----:B------:R-:W-:Y:S02]  /*1980*/  LOP3.LUT R34, R4, 0xffffffe0, RZ, 0xc0, !PT ;  /* 0xffffffe004227812 */ /* 0x000fe400078ec0ff */
[----:B------:R-:W-:Y:S02]  /*1990*/  SHF.R.S32.HI R10, RZ, 0x1f, R11 ;  /* 0x0000001fff0a7819 */ /* 0x000fe4000001140b */
[----:B------:R-:W-:Y:S01]  /*19a0*/  IADD3 R33, P5, R11, R26, RZ ;  /* 0x0000001a0b217210 */ /* 0x000fe20007fbe0ff */
[----:B------:R-:W-:Y:S01]  /*19b0*/  IMAD.IADD R218, R218, 0x1, -R34 ;  /* 0x00000001dada7824 */ /* 0x000fe200078e0a22 */
[----:B------:R-:W-:Y:S01]  /*19c0*/  SHF.R.S32.HI R4, RZ, 0x5, R4 ;  /* 0x00000005ff047819 */ /* 0x000fe20000011404 */
[----:B------:R-:W-:-:S02]  /*19d0*/  IMAD R12, R10, UR8, RZ ;  /* 0x000000080a0c7c24 */ /* 0x000fc4000f8e02ff */
[----:B------:R-:W-:Y:S02]  /*19e0*/  IMAD.X R25, R10, 0x1, R25, P5 ;  /* 0x000000010a197824 */ /* 0x000fe400028e0619 */
[----:B------:R-:W-:Y:S02]  /*19f0*/  IMAD R4, R4, UR24, R218 ;  /* 0x0000001804047c24 */ /* 0x000fe4000f8e02da */
[----:B------:R-:W-:Y:S02]  /*1a00*/  IMAD R25, R25, R14, RZ ;  /* 0x0000000e19197224 */ /* 0x000fe400078e02ff */
[----:B------:R-:W-:Y:S01]  /*1a10*/  IMAD R12, R11, UR9, R12 ;  /* 0x000000090b0c7c24 */ /* 0x000fe2000f8e020c */
[C---:B------:R-:W-:Y:S01]  /*1a20*/  IADD3 R18, P0, R4.reuse, R18, RZ ;  /* 0x0000001204127210 */ /* 0x040fe20007f1e0ff */
[C---:B------:R-:W-:Y:S02]  /*1a30*/  IMAD R25, R33.reuse, R15, R25 ;  /* 0x0000000f21197224 */ /* 0x040fe400078e0219 */
[----:B------:R-:W-:Y:S01]  /*1a40*/  IMAD.WIDE.U32 R32, R33, R14, R186 ;  /* 0x0000000e21207225 */ /* 0x000fe200078e00ba */
[----:B------:R-:W-:Y:S01]  /*1a50*/  LEA.HI.X.SX32 R3, R4, R3, 0x1, P0 ;  /* 0x0000000304037211 */ /* 0x000fe200000f0eff */
[----:B------:R-:W1:Y:S01]  /*1a60*/  LDC.64 R14, c[0x0][0x2b0] ;  /* 0x0000ac00ff0e7b82 */ /* 0x000e620000000a00 */
[----:B------:R-:W-:-:S04]  /*1a70*/  IADD3 R32, P0, R28, R32, RZ ;  /* 0x000000201c207210 */ /* 0x000fc80007f1e0ff */
[----:B------:R-:W-:-:S03]  /*1a80*/  IADD3.X R33, R27, R33, R25, P0, !PT ;  /* 0x000000211b217210 */ /* 0x000fc600007fe419 */
[----:B------:R-:W2:Y:S01]  /*1a90*/  LDC.64 R4, c[0x0][0x478] ;  /* 0x00011e00ff047b82 */ /* 0x000ea20000000a00 */
[----:B------:R-:W-:Y:S01]  /*1aa0*/  IMAD.WIDE.U32 R26, R11, UR8, R36 ;  /* 0x000000080b1a7c25 */ /* 0x000fe2000f8e0024 */
[----:B------:R-:W-:Y:S02]  /*1ab0*/  ULDC.64 UR8, c[0x0][0x400] ;  /* 0x0001000000087ab9 */ /* 0x000fe40000000a00 */
[----:B------:R-:W-:Y:S01]  /*1ac0*/  LEA R223, P0, R18, UR8, 0x2 ;  /* 0x0000000812df7c11 */ /* 0x000fe2000f8010ff */
[----:B------:R-:W-:Y:S01]  /*1ad0*/  IMAD.WIDE.U32 R32, R188, UR10, R32 ;  /* 0x0000000abc207c25 */ /* 0x000fe2000f8e0020 */
[----:B------:R-:W-:Y:S01]  /*1ae0*/  ULDC.64 UR10, c[0x0][0x3e0] ;  /* 0x0000f800000a7ab9 */ /* 0x000fe20000000a00 */
[----:B------:R-:W-:Y:S02]  /*1af0*/  IADD3 R204, R27, R12, RZ ;  /* 0x0000000c1bcc7210 */ /* 0x000fe40007ffe0ff */
[----:B------:R-:W-:Y:S01]  /*1b00*/  IMAD.IADD R202, R33, 0x1, R202 ;  /* 0x0000000121ca7824 */ /* 0x000fe200078e02ca */
[----:B------:R-:W-:-:S02]  /*1b10*/  LEA R205, P1, R26, UR10, 0x1 ;  /* 0x0000000a1acd7c11 */ /* 0x000fc4000f8208ff */
[----:B------:R-:W-:Y:S02]  /*1b20*/  LEA R203, P2, R32, UR12, 0x1 ;  /* 0x0000000c20cb7c11 */ /* 0x000fe4000f8408ff */
[----:B------:R-:W-:Y:S02]  /*1b30*/  LEA.HI.X R222, R18, UR9, R3, 0x2, P0 ;  /* 0x0000000912de7c11 */ /* 0x000fe400080f1403 */
[----:B------:R-:W-:Y:S01]  /*1b40*/  LEA.HI.X R204, R26, UR11, R204, 0x1, P1 ;  /* 0x0000000b1acc7c11 */ /* 0x000fe200088f0ccc */
[----:B-1----:R-:W-:Y:S01]  /*1b50*/  IMAD.WIDE R14, R13, 0x4, R14 ;  /* 0x000000040d0e7825 */ /* 0x002fe200078e020e */
[----:B------:R-:W-:-:S03]  /*1b60*/  LEA.HI.X R202, R32, UR13, R202, 0x1, P2 ;  /* 0x0000000d20ca7c11 */ /* 0x000fc600090f0cca */
[----:B--2---:R-:W-:Y:S01]  /*1b70*/  IMAD.WIDE R4, R29, 0x4, R4 ;  /* 0x000000041d047825 */ /* 0x004fe200078e0204 */
[----:B------:R-:W-:Y:S06]  /*1b80*/  @!P4 BRA `(.L_x_833) ;  /* 0x000000740048c947 */ /* 0x000fec0003800000 */
[----:B------:R-:W-:Y:S01]  /*1b90*/  @P3 BAR.SYNC.DEFER_BLOCKING 0x0 ;  /* 0x0000000000003b1d */ /* 0x000fe20000010000 */
[----:B------:R-:W-:Y:S01]  /*1ba0*/  IMAD.MOV.U32 R214, RZ, RZ, R24 ;  /* 0x000000ffffd67224 */ /* 0x000fe200078e0018 */
[----:B------:R-:W-:Y:S01]  /*1bb0*/  LEA R13, R185, UR6, 0x1 ;  /* 0x00000006b90d7c11 */ /* 0x000fe2000f8e08ff */
[----:B------:R-:W-:Y:S01]  /*1bc0*/  IMAD.MOV.U32 R201, RZ, RZ, R4 ;  /* 0x000000ffffc97224 */ /* 0x000fe200078e0004 */
[----:B------:R-:W-:Y:S01]  /*1bd0*/  MOV R200, R5 ;  /* 0x0000000500c87202 */ /* 0x000fe20000000f00 */
[C---:B------:R-:W-:Y:S01]  /*1be0*/  IMAD R12, R214.reuse, -0x40, R17 ;  /* 0xffffffc0d60c7824 */ /* 0x040fe200078e0211 */
[----:B------:R-:W-:Y:S01]  /*1bf0*/  LEA.HI R3, R214, R214, RZ, 0x1 ;  /* 0x000000d6d6037211 */ /* 0x000fe200078f08ff */
[----:B------:R-:W-:Y:S01]  /*1c00*/  BSSY B0, `(.L_x_834) ;  /* 0x000002d000007945 */ /* 0x000fe20003800000 */
[----:B------:R-:W-:Y:S01]  /*1c10*/  IMAD.MOV.U32 R220, RZ, RZ, R14 ;  /* 0x000000ffffdc7224 */ /* 0x000fe200078e000e */
[C---:B------:R-:W-:Y:S01]  /*1c20*/  IADD3 R17, R186.reuse, 0x40, RZ ;  /* 0x00000040ba117810 */ /* 0x040fe20007ffe0ff */
[----:B------:R-:W-:Y:S01]  /*1c30*/  IMAD.MOV.U32 R221, RZ, RZ, R15 ;  /* 0x000000ffffdd7224 */ /* 0x000fe200078e000f */
[----:B------:R-:W-:Y:S01]  /*1c40*/  ISETP.GE.AND P1, PT, R11, R12, PT ;  /* 0x0000000c0b00720c */ /* 0x000fe20003f26270 */
[----:B------:R-:W-:Y:S01]  /*1c50*/  VIADD R18, R186, 0x20 ;  /* 0x00000020ba127836 */ /* 0x000fe20000000000 */
[----:B------:R-:W-:-:S05]  /*1c60*/  LOP3.LUT R3, R3, 0xfffffffe, RZ, 0xc0, !PT ;  /* 0xfffffffe03037812 */ /* 0x000fca00078ec0ff */
[----:B------:R-:W-:-:S05]  /*1c70*/  IMAD.IADD R3, R214, 0x1, -R3 ;  /* 0x00000001d6037824 */ /* 0x000fca00078e0a03 */
[----:B------:R-:W-:Y:S01]  /*1c80*/  ISETP.NE.AND P0, PT, R3, 0x1, PT ;  /* 0x000000010300780c */ /* 0x000fe20003f05270 */
[----:B------:R1:W-:Y:S01]  /*1c90*/  @P1 STS [R13+0x6000], RZ ;  /* 0x006000ff0d001388 */ /* 0x0003e20000000800 */
[----:B------:R-:W-:-:S03]  /*1ca0*/  IADD3 R3, R185, 0x1800, RZ ;  /* 0x00001800b9037810 */ /* 0x000fc60007ffe0ff */
[----:B------:R1:W-:Y:S01]  /*1cb0*/  @P1 STS [R13+0x6004], RZ ;  /* 0x006004ff0d001388 */ /* 0x0003e20000000800 */
[----:B------:R-:W-:-:S03]  /*1cc0*/  SEL R3, R3, R185, !P0 ;  /* 0x000000b903037207 */ /* 0x000fc60004000000 */
[----:B------:R1:W-:Y:S04]  /*1cd0*/  @P1 STS.64 [R13+0x6008], RZ ;  /* 0x006008ff0d001388 */ /* 0x0003e80000000a00 */
[----:B------:R1:W-:Y:S04]  /*1ce0*/  @P1 STS.128 [R13+0x7000], RZ ;  /* 0x007000ff0d001388 */ /* 0x0003e80000000c00 */
[----:B------:R1:W-:Y:S01]  /*1cf0*/  @P1 STS.128 [R13+0x8000], RZ ;  /* 0x008000ff0d001388 */ /* 0x0003e20000000c00 */
[----:B------:R-:W-:Y:S05]  /*1d00*/  @P1 BRA `(.L_x_835) ;  /* 0x0000000000701947 */ /* 0x000fea0003800000 */
[----:B------:R-:W-:Y:S02]  /*1d10*/  ULDC UR8, c[0x0][0x2d0] ;  /* 0x0000b40000087ab9 */ /* 0x000fe40000000800 */
[----:B------:R-:W-:Y:S02]  /*1d20*/  ISETP.GE.AND P4, PT, R186, UR8, PT ;  /* 0x00000008ba007c0c */ /* 0x000fe4000bf86270 */
[----:B------:R-:W-:Y:S02]  /*1d30*/  ISETP.GE.AND P3, PT, R18, UR8, PT ;  /* 0x0000000812007c0c */ /* 0x000fe4000bf66270 */
[----:B------:R-:W-:-:S09]  /*1d40*/  ISETP.GE.AND P2, PT, R17, UR8, PT ;  /* 0x0000000811007c0c */ /* 0x000fd2000bf46270 */
[----:B------:R-:W-:Y:S01]  /*1d50*/  @!P4 IMAD.MOV.U32 R14, RZ, RZ, R205 ;  /* 0x000000ffff0ec224 */ /* 0x000fe200078e00cd */
[----:B------:R2:W-:Y:S01]  /*1d60*/  @P4 STS [R13+0x6000], RZ ;  /* 0x006000ff0d004388 */ /* 0x0005e20000000800 */
[--C-:B------:R-:W-:Y:S01]  /*1d70*/  @!P4 IMAD.MOV.U32 R15, RZ, RZ, R204.reuse ;  /* 0x000000ffff0fc224 */ /* 0x100fe200078e00cc */
[----:B------:R-:W-:Y:S01]  /*1d80*/  @!P3 MOV R4, R205 ;  /* 0x000000cd0004b202 */ /* 0x000fe20000000f00 */
[----:B------:R-:W-:Y:S01]  /*1d90*/  @!P3 IMAD.MOV.U32 R5, RZ, RZ, R204 ;  /* 0x000000ffff05b224 */ /* 0x000fe200078e00cc */
[----:B------:R2:W-:Y:S04]  /*1da0*/  @P4 STS [R13+0x6004], RZ ;  /* 0x006004ff0d004388 */ /* 0x0005e80000000800 */
[----:B------:R2:W-:Y:S04]  /*1db0*/  @P4 STS.64 [R13+0x6008], RZ ;  /* 0x006008ff0d004388 */ /* 0x0005e80000000a00 */
        /* <DEDUP_REMOVED lines=17> */
.L_x_835:
[----:B------:R-:W-:Y:S05]  /*1ed0*/  BSYNC B0 ;  /* 0x0000000000007941 */ /* 0x000fea0003800000 */
.L_x_834:
        /* <DEDUP_REMOVED lines=16> */
.L_x_837:
[----:B------:R-:W-:Y:S02]  /*1fe0*/  ULDC UR8, c[0x0][0x2d0] ;  /* 0x0000b40000087ab9 */ /* 0x000fe40000000800 */
[----:B------:R-:W-:Y:S02]  /*1ff0*/  ISETP.GE.AND P3, PT, R186, UR8, PT ;  /* 0x00000008ba007c0c */ /* 0x000fe4000bf66270 */
[----:B------:R-:W-:Y:S02]  /*2000*/  ISETP.GE.AND P2, PT, R18, UR8, PT ;  /* 0x0000000812007c0c */ /* 0x000fe4000bf46270 */
[----:B------:R-:W-:-:S09]  /*2010*/  ISETP.GE.AND P1, PT, R17, UR8, PT ;  /* 0x0000000811007c0c */ /* 0x000fd2000bf26270 */
[----:B--2---:R-:W-:Y:S01]  /*2020*/  @!P3 IMAD.MOV.U32 R14, RZ, RZ, R203 ;  /* 0x000000ffff0eb224 */ /* 0x004fe200078e00cb */
[----:B------:R2:W-:Y:S01]  /*2030*/  @P3 STS [R213], RZ ;  /* 0x000000ffd5003388 */ /* 0x0005e20000000800 */
[--C-:B------:R-:W-:Y:S01]  /*2040*/  @!P3 IMAD.MOV.U32 R15, RZ, RZ, R202.reuse ;  /* 0x000000ffff0fb224 */ /* 0x100fe200078e00ca */
[----:B---3--:R-:W-:Y:S01]  /*2050*/  @!P2 MOV R4, R203 ;  /* 0x000000cb0004a202 */ /* 0x008fe20000000f00 */
[----:B------:R-:W-:Y:S01]  /*2060*/  @!P2 IMAD.MOV.U32 R5, RZ, RZ, R202 ;  /* 0x000000ffff05a224 */ /* 0x000fe200078e00ca */
[----:B------:R2:W-:Y:S04]  /*2070*/  @P3 STS [R213+0x4], RZ ;  /* 0x000004ffd5003388 */ /* 0x0005e80000000800 */
[----:B------:R2:W-:Y:S04]  /*2080*/  @P3 STS [R213+0x8], RZ ;  /* 0x000008ffd5003388 */ /* 0x0005e80000000800 */
[----:B------:R2:W-:Y:S04]  /*2090*/  @P3 STS [R213+0xc], RZ ;  /* 0x00000cffd5003388 */ /* 0x0005e80000000800 */
        /* <DEDUP_REMOVED lines=17> */
[----:B--2---:R-:W-:Y:S02]  /*21b0*/  MOV R4, R203 ;  /* 0x000000cb00047202 */ /* 0x004fe40000000f00 */
[----:B------:R-:W-:-:S05]  /*21c0*/  MOV R5, R202 ;  /* 0x000000ca00057202 */ /* 0x000fca0000000f00 */
[----:B------:R-:W-:Y:S01]  /*21d0*/  @!PT LDS RZ, [RZ] ;  /* 0x00000000fffff984 */ /* 0x000fe20000000800 */
[----:B------:R-:W-:Y:S01]  /*21e0*/  @!PT LDS RZ, [RZ] ;  /* 0x00000000fffff984 */ /* 0x000fe20000000800 */
[----:B------:R-:W-:Y:S01]  /*21f0*/  @!PT LDS RZ, [RZ] ;  /* 0x00000000fffff984 */ /* 0x000fe20000000800 */
[----:B------:R2:W-:Y:S02]  /*2200*/  LDGSTS.E.BYPASS.LTC128B.128 [R213+0x2000], desc[UR36][R4.64+0x80] ;  /* 0x0200008004d57fae */ /* 0x0005e4000b901d64 */
.L_x_838:
[----:B------:R-:W-:Y:S05]  /*2210*/  BSYNC B0 ;  /* 0x0000000000007941 */ /* 0x000fea0003800000 */
.L_x_836:
[----:B------:R-:W-:Y:S01]  /*2220*/  IMAD R3, R192, -0x80, R215 ;  /* 0xffffff80c0037824 */ /* 0x000fe200078e02d7 */
[----:B--2---:R-:W2:Y:S01]  /*2230*/  LDC.64 R14, c[0x0][0x3b8] ;  /* 0x0000ee00ff0e7b82 */ /* 0x004ea20000000a00 */
[-C--:B---3--:R-:W-:Y:S01]  /*2240*/  IMAD R4, R2, R6.reuse, RZ ;  /* 0x0000000602047224 */ /* 0x088fe200078e02ff */
[----:B------:R-:W-:Y:S01]  /*2250*/  ULDC.64 UR8, c[0x0][0x260] ;  /* 0x0000980000087ab9 */ /* 0x000fe20000000a00 */
[C---:B------:R-:W-:Y:S01]  /*2260*/  IMAD.WIDE.U32 R26, R0.reuse, R6, R186 ;  /* 0x00000006001a7225 */ /* 0x040fe200078e00ba */
[----:B------:R-:W-:Y:S01]  /*2270*/  ISETP.GE.AND P6, PT, R11, R3, PT ;  /* 0x000000030b00720c */ /* 0x000fe20003fc6270 */
[----:B------:R-:W-:Y:S02]  /*2280*/  BSSY B0, `(.L_x_839) ;  /* 0x000003a000007945 */ /* 0x000fe40003800000 */
[C---:B------:R-:W-:Y:S01]  /*2290*/  IMAD R4, R0.reuse, R7, R4 ;  /* 0x0000000700047224 */ /* 0x040fe200078e0204 */
[----:B------:R-:W-:Y:S01]  /*22a0*/  IADD3 R26, P1, R23, R26, RZ ;  /* 0x0000001a171a7210 */ /* 0x000fe20007f3e0ff */
[----:B------:R-:W-:-:S03]  /*22b0*/  IMAD.WIDE.U32 R24, R0, R8, R186 ;  /* 0x0000000800187225 */ /* 0x000fc600078e00ba */
[----:B------:R-:W-:Y:S01]  /*22c0*/  IADD3.X R27, R20, R27, R4, P1, !PT ;  /* 0x0000001b141b7210 */ /* 0x000fe20000ffe404 */
[----:B------:R-:W-:Y:S01]  /*22d0*/  IMAD R2, R2, R8, RZ ;  /* 0x0000000802027224 */ /* 0x000fe200078e02ff */
[----:B------:R-:W-:Y:S01]  /*22e0*/  IADD3 R4, R11, 0x40, RZ ;  /* 0x000000400b047810 */ /* 0x000fe20007ffe0ff */
[----:B------:R-:W-:Y:S01]  /*22f0*/  IMAD R5, R19, UR8, RZ ;  /* 0x0000000813057c24 */ /* 0x000fe2000f8e02ff */
[----:B------:R-:W-:Y:S01]  /*2300*/  IADD3 R22, P1, R22, R24, RZ ;  /* 0x0000001816167210 */ /* 0x000fe20007f3e0ff */
[----:B------:R3:W-:Y:S01]  /*2310*/  @P6 STS [R13+0x9000], RZ ;  /* 0x009000ff0d006388 */ /* 0x0007e20000000800 */
[----:B------:R-:W-:Y:S01]  /*2320*/  IMAD R2, R0, R9, R2 ;  /* 0x0000000900027224 */ /* 0x000fe200078e0202 */
[----:B------:R-:W-:Y:S01]  /*2330*/  ISETP.GE.AND P5, PT, R4, R3, PT ;  /* 0x000000030400720c */ /* 0x000fe20003fa6270 */
[C---:B------:R-:W-:Y:S01]  /*2340*/  IMAD R5, R16.reuse, UR9, R5 ;  /* 0x0000000910057c24 */ /* 0x040fe2000f8e0205 */
[----:B------:R3:W-:Y:S01]  /*2350*/  @P6 STS [R13+0x9004], RZ ;  /* 0x009004ff0d006388 */ /* 0x0007e20000000800 */
[----:B------:R-:W-:Y:S01]  /*2360*/  IMAD.WIDE.U32 R26, R16, UR8, R26 ;  /* 0x00000008101a7c25 */ /* 0x000fe2000f8e001a */
[----:B------:R-:W-:-:S02]  /*2370*/  IADD3.X R23, R21, R25, R2, P1, !PT ;  /* 0x0000001915177210 */ /* 0x000fc40000ffe402 */
[----:B------:R3:W-:Y:S02]  /*2380*/  @P6 STS.64 [R13+0x9008], RZ ;  /* 0x009008ff0d006388 */ /* 0x0007e40000000a00 */
[----:B------:R-:W-:Y:S02]  /*2390*/  IADD3 R20, R27, R5, RZ ;  /* 0x000000051b147210 */ /* 0x000fe40007ffe0ff */
[----:B------:R3:W-:Y:S04]  /*23a0*/  @P6 STS.128 [R13+0xb000], RZ ;  /* 0x00b000ff0d006388 */ /* 0x0007e80000000c00 */
[----:B------:R3:W-:Y:S01]  /*23b0*/  @P6 STS.128 [R13+0xd000], RZ ;  /* 0x00d000ff0d006388 */ /* 0x0007e20000000c00 */
[----:B------:R-:W-:Y:S05]  /*23c0*/  @P6 BRA `(.L_x_840) ;  /* 0x0000000000946947 */ /* 0x000fea0003800000 */
[----:B------:R-:W-:Y:S01]  /*23d0*/  ULDC UR8, c[0x0][0x2d0] ;  /* 0x0000b40000087ab9 */ /* 0x000fe20000000800 */
[-C--:B------:R-:W-:Y:S01]  /*23e0*/  IMAD R21, R10, R6.reuse, RZ ;  /* 0x000000060a157224 */ /* 0x080fe200078e02ff */
[----:B------:R-:W-:Y:S01]  /*23f0*/  ISETP.GE.AND P4, PT, R186, UR8, PT ;  /* 0x00000008ba007c0c */ /* 0x000fe2000bf86270 */
[----:B------:R-:W-:Y:S01]  /*2400*/  IMAD.MOV.U32 R24, RZ, RZ, R26 ;  /* 0x000000ffff187224 */ /* 0x000fe200078e001a */
[----:B------:R-:W-:Y:S01]  /*2410*/  ISETP.GE.AND P3, PT, R18, UR8, PT ;  /* 0x0000000812007c0c */ /* 0x000fe2000bf66270 */
[----:B------:R-:W-:Y:S01]  /*2420*/  IMAD.MOV.U32 R25, RZ, RZ, R20 ;  /* 0x000000ffff197224 */ /* 0x000fe200078e0014 */
[----:B------:R-:W-:Y:S01]  /*2430*/  ISETP.GE.AND P1, PT, R17, UR8, PT ;  /* 0x0000000811007c0c */ /* 0x000fe2000bf26270 */
[C---:B------:R-:W-:Y:S02]  /*2440*/  IMAD R21, R11.reuse, R7, R21 ;  /* 0x000000070b157224 */ /* 0x040fe400078e0215 */
[----:B------:R-:W-:-:S04]  /*2450*/  IMAD.WIDE.U32 R24, R11, R6, R24 ;  /* 0x000000060b187225 */ /* 0x000fc800078e0018 */
[----:B------:R-:W-:Y:S02]  /*2460*/  IMAD.IADD R21, R25, 0x1, R21 ;  /* 0x0000000119157824 */ /* 0x000fe400078e0215 */
[----:B------:R-:W5:Y:S01]  /*2470*/  @!P4 LDC.64 R4, c[0x0][0x218] ;  /* 0x00008600ff04cb82 */ /* 0x000f620000000a00 */
[----:B------:R1:W-:Y:S04]  /*2480*/  @P4 STS [R13+0x9000], RZ ;  /* 0x009000ff0d004388 */ /* 0x0003e80000000800 */
[----:B------:R1:W-:Y:S03]  /*2490*/  @P4 STS [R13+0x9004], RZ ;  /* 0x009004ff0d004388 */ /* 0x0003e60000000800 */
[----:B------:R-:W4:Y:S01]  /*24a0*/  @!P3 LDC.64 R2, c[0x0][0x218] ;  /* 0x00008600ff02bb82 */ /* 0x000f220000000a00 */
[----:B------:R1:W-:Y:S01]  /*24b0*/  @P4 STS.64 [R13+0x9008], RZ ;  /* 0x009008ff0d004388 */ /* 0x0003e20000000a00 */
[----:B-----5:R-:W-:-:S04]  /*24c0*/  @!P4 LEA R4, P2, R24, R4, 0x1 ;  /* 0x000000041804c211 */ /* 0x020fc800078408ff */
[C---:B------:R-:W-:Y:S02]  /*24d0*/  @!P4 LEA.HI.X R5, R24.reuse, R5, R21, 0x1, P2 ;  /* 0x000000051805c211 */ /* 0x040fe400010f0c15 */
[----:B----4-:R-:W-:-:S03]  /*24e0*/  @!P3 LEA R2, P2, R24, R2, 0x1 ;  /* 0x000000021802b211 */ /* 0x010fc600078408ff */
        /* <DEDUP_REMOVED lines=19> */
.L_x_840:
[----:B------:R-:W-:Y:S05]  /*2620*/  BSYNC B0 ;  /* 0x0000000000007941 */ /* 0x000fea0003800000 */
.L_x_839:
[----:B------:R1:W-:Y:S01]  /*2630*/  @P5 STS.128 [R13+0xa000], RZ ;  /* 0x00a000ff0d005388 */ /* 0x0003e20000000c00 */
[----:B------:R-:W-:Y:S03]  /*2640*/  BSSY B0, `(.L_x_841) ;  /* 0x0000028000007945 */ /* 0x000fe60003800000 */
[----:B------:R1:W-:Y:S04]  /*2650*/  @P5 STS.128 [R13+0xc000], RZ ;  /* 0x00c000ff0d005388 */ /* 0x0003e80000000c00 */
[----:B------:R1:W-:Y:S01]  /*2660*/  @P5 STS.128 [R13+0xe000], RZ ;  /* 0x00e000ff0d005388 */ /* 0x0003e20000000c00 */
[----:B------:R-:W-:Y:S05]  /*2670*/  @P5 BRA `(.L_x_842) ;  /* 0x0000000000905947 */ /* 0x000fea0003800000 */
[----:B------:R-:W-:Y:S01]  /*2680*/  ULDC UR8, c[0x0][0x2d0] ;  /* 0x0000b40000087ab9 */ /* 0x000fe20000000800 */
[----:B------:R-:W-:Y:S01]  /*2690*/  IADD3 R24, P1, R11, 0x40, RZ ;  /* 0x000000400b187810 */ /* 0x000fe20007f3e0ff */
[----:B------:R-:W-:Y:S01]  /*26a0*/  IMAD.MOV.U32 R27, RZ, RZ, R20 ;  /* 0x000000ffff1b7224 */ /* 0x000fe200078e0014 */
[----:B------:R-:W-:Y:S02]  /*26b0*/  ISETP.GE.AND P4, PT, R186, UR8, PT ;  /* 0x00000008ba007c0c */ /* 0x000fe4000bf86270 */
[----:B------:R-:W-:Y:S01]  /*26c0*/  ISETP.GE.AND P3, PT, R18, UR8, PT ;  /* 0x0000000812007c0c */ /* 0x000fe2000bf66270 */
[----:B------:R-:W-:Y:S01]  /*26d0*/  IMAD.X R21, RZ, RZ, R10, P1 ;  /* 0x000000ffff157224 */ /* 0x000fe200008e060a */
[----:B------:R-:W-:Y:S01]  /*26e0*/  ISETP.GE.AND P1, PT, R17, UR8, PT ;  /* 0x0000000811007c0c */ /* 0x000fe2000bf26270 */
[----:B------:R-:W-:-:S04]  /*26f0*/  IMAD.WIDE.U32 R26, R24, R6, R26 ;  /* 0x00000006181a7225 */ /* 0x000fc800078e001a */
[----:B------:R-:W-:-:S04]  /*2700*/  IMAD R21, R21, R6, RZ ;  /* 0x0000000615157224 */ /* 0x000fc800078e02ff */
[----:B-1----:R-:W1:Y:S01]  /*2710*/  @!P4 LDC.64 R4, c[0x0][0x218] ;  /* 0x00008600ff04cb82 */ /* 0x002e620000000a00 */
[----:B------:R-:W-:Y:S01]  /*2720*/  IMAD R21, R24, R7, R21 ;  /* 0x0000000718157224 */ /* 0x000fe200078e0215 */
[----:B------:R1:W-:Y:S03]  /*2730*/  @P4 STS.128 [R13+0xa000], RZ ;  /* 0x00a000ff0d004388 */ /* 0x0003e60000000c00 */
[----:B------:R-:W-:-:S03]  /*2740*/  IMAD.IADD R21, R27, 0x1, R21 ;  /* 0x000000011b157824 */ /* 0x000fc600078e0215 */
[----:B------:R-:W5:Y:S01]  /*2750*/  @!P3 LDC.64 R2, c[0x0][0x218] ;  /* 0x00008600ff02bb82 */ /* 0x000f620000000a00 */
[----:B-1----:R-:W-:-:S04]  /*2760*/  @!P4 LEA R4, P2, R26, R4, 0x1 ;  /* 0x000000041a04c211 */ /* 0x002fc800078408ff */
        /* <DEDUP_REMOVED lines=21> */
.L_x_842:
[----:B------:R-:W-:Y:S05]  /*28c0*/  BSYNC B0 ;  /* 0x0000000000007941 */ /* 0x000fea0003800000 */
.L_x_841:
[----:B------:R1:W-:Y:S01]  /*28d0*/  @P6 STS [R13+0xf000], RZ ;  /* 0x00f000ff0d006388 */ /* 0x0003e20000000800 */
[----:B------:R-:W-:Y:S01]  /*28e0*/  ULDC.64 UR8, c[0x0][0x268] ;  /* 0x00009a0000087ab9 */ /* 0x000fe20000000a00 */
[----:B------:R-:W-:Y:S01]  /*28f0*/  BSSY B0, `(.L_x_843) ;  /* 0x000002f000007945 */ /* 0x000fe20003800000 */
[----:B------:R-:W-:Y:S01]  /*2900*/  IMAD R19, R19, UR8, RZ ;  /* 0x0000000813137c24 */ /* 0x000fe2000f8e02ff */
[----:B------:R1:W-:Y:S01]  /*2910*/  @P6 STS [R13+0xf004], RZ ;  /* 0x00f004ff0d006388 */ /* 0x0003e20000000800 */
[----:B------:R-:W-:-:S03]  /*2920*/  IMAD.WIDE.U32 R22, R16, UR8, R22 ;  /* 0x0000000810167c25 */ /* 0x000fc6000f8e0016 */
[----:B------:R1:W-:Y:S01]  /*2930*/  @P6 STS.64 [R13+0xf008], RZ ;  /* 0x00f008ff0d006388 */ /* 0x0003e20000000a00 */
[----:B------:R-:W-:-:S03]  /*2940*/  IMAD R16, R16, UR9, R19 ;  /* 0x0000000910107c24 */ /* 0x000fc6000f8e0213 */
[----:B------:R1:W-:Y:S02]  /*2950*/  @P6 STS.128 [R13+0x11000], RZ ;  /* 0x011000ff0d006388 */ /* 0x0003e40000000c00 */
[----:B------:R-:W-:Y:S02]  /*2960*/  IADD3 R16, R23, R16, RZ ;  /* 0x0000001017107210 */ /* 0x000fe40007ffe0ff */
        /* <DEDUP_REMOVED lines=12> */
[----:B-1----:R-:W1:Y:S01]  /*2a30*/  @!P4 LDC.64 R4, c[0x0][0x220] ;  /* 0x00008800ff04cb82 */ /* 0x002e620000000a00 */
[----:B------:R1:W-:Y:S04]  /*2a40*/  @P4 STS [R13+0xf000], RZ ;  /* 0x00f000ff0d004388 */ /* 0x0003e80000000800 */
[----:B------:R1:W-:Y:S03]  /*2a50*/  @P4 STS [R13+0xf004], RZ ;  /* 0x00f004ff0d004388 */ /* 0x0003e60000000800 */
[----:B------:R-:W5:Y:S01]  /*2a60*/  @!P3 LDC.64 R2, c[0x0][0x220] ;  /* 0x00008800ff02bb82 */ /* 0x000f620000000a00 */
[----:B------:R1:W-:Y:S02]  /*2a70*/  @P4 STS.64 [R13+0xf008], RZ ;  /* 0x00f008ff0d004388 */ /* 0x0003e40000000a00 */
        /* <DEDUP_REMOVED lines=22> */
.L_x_844:
[----:B------:R-:W-:Y:S05]  /*2be0*/  BSYNC B0 ;  /* 0x0000000000007941 */ /* 0x000fea0003800000 */
.L_x_843:
[----:B------:R1:W-:Y:S01]  /*2bf0*/  @P5 STS.128 [R13+0x10000], RZ ;  /* 0x010000ff0d005388 */ /* 0x0003e20000000c00 */
[----:B------:R-:W-:Y:S03]  /*2c00*/  BSSY B0, `(.L_x_845) ;  /* 0x0000028000007945 */ /* 0x000fe60003800000 */
[----:B------:R1:W-:Y:S04]  /*2c10*/  @P5 STS.128 [R13+0x12000], RZ ;  /* 0x012000ff0d005388 */ /* 0x0003e80000000c00 */
[----:B------:R1:W-:Y:S01]  /*2c20*/  @P5 STS.128 [R13+0x14000], RZ ;  /* 0x014000ff0d005388 */ /* 0x0003e20000000c00 */
[----:B------:R-:W-:Y:S05]  /*2c30*/  @P5 BRA `(.L_x_846) ;  /* 0x0000000000905947 */ /* 0x000fea0003800000 */
[----:B------:R-:W-:Y:S01]  /*2c40*/  ULDC UR8, c[0x0][0x2d0] ;  /* 0x0000b40000087ab9 */ /* 0x000fe20000000800 */
[----:B------:R-:W-:Y:S02]  /*2c50*/  IADD3 R11, P1, R11, 0x40, RZ ;  /* 0x000000400b0b7810 */ /* 0x000fe40007f3e0ff */
[----:B------:R-:W-:Y:S02]  /*2c60*/  ISETP.GE.AND P5, PT, R186, UR8, PT ;  /* 0x00000008ba007c0c */ /* 0x000fe4000bfa6270 */
[----:B------:R-:W-:Y:S01]  /*2c70*/  ISETP.GE.AND P4, PT, R18, UR8, PT ;  /* 0x0000000812007c0c */ /* 0x000fe2000bf86270 */
[----:B------:R-:W-:Y:S01]  /*2c80*/  IMAD.X R10, RZ, RZ, R10, P1 ;  /* 0x000000ffff0a7224 */ /* 0x000fe200008e060a */
[----:B------:R-:W-:Y:S01]  /*2c90*/  ISETP.GE.AND P2, PT, R17, UR8, PT ;  /* 0x0000000811007c0c */ /* 0x000fe2000bf46270 */
[----:B------:R-:W-:Y:S02]  /*2ca0*/  IMAD.MOV.U32 R17, RZ, RZ, R16 ;  /* 0x000000ffff117224 */ /* 0x000fe400078e0010 */
[----:B------:R-:W-:-:S02]  /*2cb0*/  IMAD R10, R10, R8, RZ ;  /* 0x000000080a0a7224 */ /* 0x000fc400078e02ff */
[----:B------:R-:W-:Y:S02]  /*2cc0*/  IMAD.MOV.U32 R16, RZ, RZ, R22 ;  /* 0x000000ffff107224 */ /* 0x000fe400078e0016 */
[C---:B------:R-:W-:Y:S02]  /*2cd0*/  IMAD R10, R11.reuse, R9, R10 ;  /* 0x000000090b0a7224 */ /* 0x040fe400078e020a */
[----:B------:R-:W5:Y:S01]  /*2ce0*/  @!P5 LDC.64 R6, c[0x0][0x220] ;  /* 0x00008800ff06db82 */ /* 0x000f620000000a00 */
[----:B------:R-:W-:Y:S01]  /*2cf0*/  IMAD.WIDE.U32 R16, R11, R8, R16 ;  /* 0x000000080b107225 */ /* 0x000fe200078e0010 */
[----:B------:R2:W-:Y:S03]  /*2d00*/  @P5 STS.128 [R13+0x10000], RZ ;  /* 0x010000ff0d005388 */ /* 0x0005e60000000c00 */
[----:B------:R-:W-:-:S03]  /*2d10*/  IMAD.IADD R10, R17, 0x1, R10 ;  /* 0x00000001110a7824 */ /* 0x000fc600078e020a */
[----:B-1----:R-:W1:Y:S08]  /*2d20*/  @!P4 LDC.64 R4, c[0x0][0x220] ;  /* 0x00008800ff04cb82 */ /* 0x002e700000000a00 */
[----:B------:R-:W3:Y:S01]  /*2d30*/  @!P2 LDC.64 R2, c[0x0][0x220] ;  /* 0x00008800ff02ab82 */ /* 0x000ee20000000a00 */
[----:B-----5:R-:W-:-:S04]  /*2d40*/  @!P5 LEA R6, P6, R16, R6, 0x1 ;  /* 0x000000061006d211 */ /* 0x020fc800078c08ff */
[C---:B------:R-:W-:Y:S02]  /*2d50*/  @!P5 LEA.HI.X R7, R16.reuse, R7, R10, 0x1, P6 ;  /* 0x000000071007d211 */ /* 0x040fe400030f0c0a */
[----:B-1----:R-:W-:-:S03]  /*2d60*/  @!P4 LEA R4, P3, R16, R4, 0x1 ;  /* 0x000000041004c211 */ /* 0x002fc600078608ff */
[----:B------:R-:W-:Y:S01]  /*2d70*/  @!PT LDS RZ, [RZ] ;  /* 0x00000000fffff984 */ /* 0x000fe20000000800 */
[----:B------:R-:W-:Y:S01]  /*2d80*/  @!PT LDS RZ, [RZ] ;  /* 0x00000000fffff984 */ /* 0x000fe20000000800 */
[----:B------:R-:W-:Y:S01]  /*2d90*/  @!PT LDS RZ, [RZ] ;  /* 0x00000000fffff984 */ /* 0x000fe20000000800 */
[----:B------:R1:W-:Y:S01]  /*2da0*/  @!P5 LDGSTS.E.BYPASS.LTC128B.128 [R13+0x10000], desc[UR36][R6.64] ;  /* 0x10000000060ddfae */ /* 0x0003e2000b901d64 */
[----:B------:R-:W-:-:S03]  /*2db0*/  @!P4 LEA.HI.X R5, R16, R5, R10, 0x1, P3 ;  /* 0x000000051005c211 */ /* 0x000fc600018f0c0a */
[----:B------:R1:W-:Y:S01]  /*2dc0*/  @P4 STS.128 [R13+0x12000], RZ ;  /* 0x012000ff0d004388 */ /* 0x0003e20000000c00 */
        /* <DEDUP_REMOVED lines=10> */
[----:B--2---:R1:W-:Y:S02]  /*2e70*/  @!P2 LDGSTS.E.BYPASS.LTC128B.128 [R13+0x14000], desc[UR36][R2.64+0x80] ;  /* 0x14000080020dafae */ /* 0x0043e4000b901d64 */
.L_x_846:
[----:B------:R-:W-:Y:S05]  /*2e80*/  BSYNC B0 ;  /* 0x0000000000007941 */ /* 0x000fea0003800000 */
.L_x_845:
[C---:B------:R-:W-:Y:S01]  /*2e90*/  VIADD R8, R190.reuse, 0x8 ;  /* 0x00000008be087836 */ /* 0x040fe20000000000 */
[-C--:B------:R-:W-:Y:S01]  /*2ea0*/  ISETP.GE.AND P4, PT, R190, R12.reuse, PT ;  /* 0x0000000cbe00720c */ /* 0x080fe20003f86270 */
[----:B------:R-:W-:Y:S01]  /*2eb0*/  IMAD.MOV.U32 R211, RZ, RZ, 0x7f800000 ;  /* 0x7f800000ffd37424 */ /* 0x000fe200078e00ff */
[----:B-12---:R-:W2:Y:S01]  /*2ec0*/  LDG.E.64 R2, desc[UR36][R14.64] ;  /* 0x000000240e027981 */ /* 0x006ea2000c1e1b00 */
[----:B------:R-:W-:Y:S01]  /*2ed0*/  IMAD.MOV.U32 R212, RZ, RZ, 0x7f800000 ;  /* 0x7f800000ffd47424 */ /* 0x000fe200078e00ff */
[----:B------:R-:W-:Y:S01]  /*2ee0*/  ISETP.GE.AND P3, PT, R8, R12, PT ;  /* 0x0000000c0800720c */ /* 0x000fe20003f66270 */
[----:B------:R-:W-:Y:S01]  /*2ef0*/  IMAD.WIDE R8, R190, 0x4, R220 ;  /* 0x00000004be087825 */ /* 0x000fe200078e02dc */
[----:B------:R-:W3:Y:S03]  /*2f00*/  LDG.E.64 R4, desc[UR36][R14.64+0x8] ;  /* 0x000008240e047981 */ /* 0x000ee6000c1e1b00 */
[----:B------:R-:W-:Y:S01]  /*2f10*/  VIADD R0, R0, 0x80 ;  /* 0x0000008000007836 */ /* 0x000fe20000000000 */
[----:B------:R-:W0:Y:S01]  /*2f20*/  LDGDEPBAR ;  /* 0x00000000000079af */ /* 0x000e220000000000 */
[----:B------:R-:W-:-:S02]  /*2f30*/  VIADD R6, R190, 0x28 ;  /* 0x00000028be067836 */ /* 0x000fc40000000000 */
[----:B------:R-:W-:Y:S01]  /*2f40*/  VIADD R7, R190, 0x20 ;  /* 0x00000020be077836 */ /* 0x000fe20000000000 */
[----:B------:R-:W5:Y:S01]  /*2f50*/  @!P4 LDG.E R211, desc[UR36][R8.64] ;  /* 0x0000002408d3c981 */ /* 0x000f62000c1e1900 */
[----:B------:R-:W-:Y:S01]  /*2f60*/  IMAD.MOV.U32 R210, RZ, RZ, 0x7f800000 ;  /* 0x7f800000ffd27424 */ /* 0x000fe200078e00ff */
[----:B------:R-:W-:Y:S02]  /*2f70*/  USHF.L.U32 UR29, UR24, 0x4, URZ ;  /* 0x00000004181d7899 */ /* 0x000fe4000800063f */
[----:B------:R-:W5:Y:S01]  /*2f80*/  @!P3 LDG.E R212, desc[UR36][R8.64+0x20] ;  /* 0x0000202408d4b981 */ /* 0x000f62000c1e1900 */
[----:B------:R-:W-:Y:S01]  /*2f90*/  ISETP.GE.AND P5, PT, R0, R215, PT ;  /* 0x000000d70000720c */ /* 0x000fe20003fa6270 */
[----:B------:R-:W-:Y:S01]  /*2fa0*/  USHF.L.U32 UR30, UR24, 0x3, URZ ;  /* 0x00000003181e7899 */ /* 0x000fe2000800063f */
[-C--:B------:R-:W-:Y:S01]  /*2fb0*/  ISETP.GE.AND P1, PT, R6, R12.reuse, PT ;  /* 0x0000000c0600720c */ /* 0x080fe20003f26270 */
[----:B------:R-:W-:Y:S01]  /*2fc0*/  IMAD.MOV.U32 R209, RZ, RZ, 0x7f800000 ;  /* 0x7f800000ffd17424 */ /* 0x000fe200078e00ff */
[----:B------:R-:W-:Y:S01]  /*2fd0*/  SHF.R.S32.HI R206, RZ, 0x1f, R218 ;  /* 0x0000001fffce7819 */ /* 0x000fe200000114da */
[----:B------:R-:W-:Y:S01]  /*2fe0*/  IMAD.SHL.U32 R207, R183, 0x20, RZ ;  /* 0x00000020b7cf7824 */ /* 0x000fe200078e00ff */
[----:B------:R-:W-:Y:S01]  /*2ff0*/  CS2R R126, SRZ ;  /* 0x00000000007e7805 */ /* 0x000fe2000001ff00 */
[----:B------:R-:W-:Y:S01]  /*3000*/  IMAD.MOV.U32 R208, RZ, RZ, R213 ;  /* 0x000000ffffd07224 */ /* 0x000fe200078e00d5 */
[----:B------:R-:W-:Y:S01]  /*3010*/  CS2R R124, SRZ ;  /* 0x00000000007c7805 */ /* 0x000fe2000001ff00 */
[C---:B------:R-:W-:Y:S01]  /*3020*/  VIADD R199, R186.reuse, 0x20 ;  /* 0x00000020bac77836 */ /* 0x040fe20000000000 */
[----:B------:R-:W-:Y:S01]  /*3030*/  CS2R R130, SRZ ;  /* 0x0000000000827805 */ /* 0x000fe2000001ff00 */
[----:B------:R-:W-:Y:S01]  /*3040*/  VIADD R198, R186, 0x40 ;  /* 0x00000040bac67836 */ /* 0x000fe20000000000 */
[----:B------:R-:W-:Y:S01]  /*3050*/  CS2R R128, SRZ ;  /* 0x0000000000807805 */ /* 0x000fe2000001ff00 */
[----:B------:R-:W1:Y:S01]  /*3060*/  @P5 S2R R0, SR_TID.X ;  /* 0x0000000000005919 */ /* 0x000e620000002100 */
[----:B------:R-:W-:Y:S01]  /*3070*/  ISETP.GE.AND P2, PT, R7, R12, PT ;  /* 0x0000000c0700720c */ /* 0x000fe20003f46270 */
[----:B------:R-:W-:Y:S01]  /*3080*/  @!P1 IMAD.WIDE R6, R6, 0x4, R220 ;  /* 0x0000000406069825 */ /* 0x000fe200078e02dc */
[----:B------:R-:W-:-:S02]  /*3090*/  UIADD3 UR19, UR29, 0x40, URZ ;  /* 0x000000401d137890 */ /* 0x000fc4000fffe03f */
[----:B------:R-:W-:Y:S02]  /*30a0*/  UIADD3 UR16, UR29, 0x20, URZ ;  /* 0x000000201d107890 */ /* 0x000fe4000fffe03f */
[----:B------:R4:W5:Y:S01]  /*30b0*/  @!P1 LDG.E R210, desc[UR36][R6.64] ;  /* 0x0000002406d29981 */ /* 0x000962000c1e1900 */
[----:B------:R-:W-:Y:S02]  /*30c0*/  UIADD3 UR18, UR30, UR19, URZ ;  /* 0x000000131e127290 */ /* 0x000fe4000fffe03f */
[----:B------:R-:W-:Y:S02]  /*30d0*/  UIADD3 UR15, UR30, UR16, URZ ;  /* 0x000000101e0f7290 */ /* 0x000fe4000fffe03f */
[----:B------:R-:W-:Y:S02]  /*30e0*/  UIADD3 UR17, UR30, UR18, URZ ;  /* 0x000000121e117290 */ /* 0x000fe4000fffe03f */
[----:B------:R1:W5:Y:S01]  /*30f0*/  @!P2 LDG.E R209, desc[UR36][R8.64+0x80] ;  /* 0x0000802408d1a981 */ /* 0x000362000c1e1900 */
[----:B------:R-:W-:Y:S01]  /*3100*/  CS2R R122, SRZ ;  /* 0x00000000007a7805 */ /* 0x000fe2000001ff00 */
[----:B------:R-:W-:Y:S01]  /*3110*/  UIADD3 UR12, UR30, UR17, URZ ;  /* 0x000000111e0c7290 */ /* 0x000fe2000fffe03f */
        /* <DEDUP_REMOVED lines=15> */
[----:B----4-:R-:W-:Y:S01]  /*3210*/  IMAD R6, R189, UR14, R188 ;  /* 0x0000000ebd067c24 */ /* 0x010fe2000f8e02bc */
[----:B------:R-:W-:Y:S01]  /*3220*/  UIADD3 UR14, UR30, UR15, URZ ;  /* 0x0000000f1e0e7290 */ /* 0x000fe2000fffe03f */
[----:B------:R-:W-:Y:S02]  /*3230*/  CS2R R90, SRZ ;  /* 0x00000000005a7805 */ /* 0x000fe4000001ff00 */
[----:B------:R-:W-:Y:S01]  /*3240*/  CS2R R88, SRZ ;  /* 0x0000000000587805 */ /* 0x000fe2000001ff00 */
[----:B------:R-:W-:Y:S01]  /*3250*/  IMAD.SHL.U32 R6, R6, 0x20, RZ ;  /* 0x0000002006067824 */ /* 0x000fe200078e00ff */
[----:B------:R-:W-:Y:S01]  /*3260*/  UIADD3 UR13, UR30, UR14, URZ ;  /* 0x0000000e1e0d7290 */ /* 0x000fe2000fffe03f */
[----:B-1----:R-:W-:Y:S01]  /*3270*/  @P5 IMAD.SHL.U32 R0, R0, 0x2, RZ ;  /* 0x0000000200005824 */ /* 0x002fe200078e00ff */
[----:B------:R-:W-:Y:S01]  /*3280*/  UIADD3 UR10, UR30, UR12, URZ ;  /* 0x0000000c1e0a7290 */ /* 0x000fe2000fffe03f */
[----:B------:R-:W-:Y:S01]  /*3290*/  CS2R R86, SRZ ;  /* 0x0000000000567805 */ /* 0x000fe2000001ff00 */
[----:B------:R-:W-:Y:S01]  /*32a0*/  UIADD3 UR11, UR30, UR13, URZ ;  /* 0x0000000d1e0b7290 */ /* 0x000fe2000fffe03f */
[----:B------:R-:W-:-:S02]  /*32b0*/  CS2R R84, SRZ ;  /* 0x0000000000547805 */ /* 0x000fc4000001ff00 */
[----:B------:R-:W-:Y:S01]  /*32c0*/  @P5 LOP3.LUT R207, R207, 0x6, R0, 0xf8, !PT ;  /* 0x00000006cfcf5812 */ /* 0x000fe200078ef800 */
        /* <DEDUP_REMOVED lines=28> */
[----:B------:R-:W-:Y:S01]  /*3490*/  UIMAD UR25, UR24, 0x30, URZ ;  /* 0x00000030181978a4 */ /* 0x000fe2000f8e023f */
[----:B------:R-:W-:Y:S01]  /*34a0*/  ULDC UR20, c[0x0][0x2d0] ;  /* 0x0000b40000147ab9 */ /* 0x000fe20000000800 */
[----:B------:R-:W-:Y:S02]  /*34b0*/  UIADD3 UR23, -UR23, URZ, URZ ;  /* 0x0000003f17177290 */ /* 0x000fe4000fffe13f */
[----:B------:R-:W-:-:S02]  /*34c0*/  UIMAD UR24, UR24, 0x38, URZ ;  /* 0x00000038181878a4 */ /* 0x000fc4000f8e023f */
[----:B------:R-:W-:Y:S02]  /*34d0*/  UIADD3 UR9, UR30, UR10, URZ ;  /* 0x0000000a1e097290 */ /* 0x000fe4000fffe03f */
[----:B------:R-:W-:Y:S01]  /*34e0*/  UIADD3 UR8, UR30, UR11, URZ ;  /* 0x0000000b1e087290 */ /* 0x000fe2000fffe03f */
[----:B------:R-:W-:Y:S01]  /*34f0*/  ULDC.U8 UR22, c[0x0][0x388] ;  /* 0x0000e20000167ab9 */ /* 0x000fe20000000000 */
[----:B------:R-:W-:Y:S01]  /*3500*/  ULDC UR21, c[0x0][0x2ec] ;  /* 0x0000bb0000157ab9 */ /* 0x000fe20000000800 */
[----:B--2---:R-:W-:Y:S01]  /*3510*/  R2UR UR34, R3 ;  /* 0x00000000032272ca */ /* 0x004fe200000e0000 */
[----:B------:R-:W-:Y:S01]  /*3520*/  VIADD R3, R181, 0x1800 ;  /* 0x00001800b5037836 */ /* 0x000fe20000000000 */
[----:B------:R-:W-:Y:S01]  /*3530*/  R2UR UR35, R2 ;  /* 0x00000000022372ca */ /* 0x000fe200000e0000 */
[----:B------:R-:W-:Y:S01]  /*3540*/  VIADD R2, R180, 0x1800 ;  /* 0x00001800b4027836 */ /* 0x000fe20000000000 */
[----:B---3--:R-:W-:Y:S02]  /*3550*/  IADD3 R218, P2, P1, R6, R4, R218 ;  /* 0x0000000406da7210 */ /* 0x008fe4000795e0da */
[----:B------:R-:W-:-:S02]  /*3560*/  SHF.R.S32.HI R6, RZ, 0x1f, R6 ;  /* 0x0000001fff067819 */ /* 0x000fc40000011406 */
[----:B------:R-:W-:Y:S02]  /*3570*/  SEL R3, R3, R181, !P0 ;  /* 0x000000b503037207 */ /* 0x000fe40004000000 */
[----:B------:R-:W-:Y:S01]  /*3580*/  SEL R2, R2, R180, !P0 ;  /* 0x000000b402027207 */ /* 0x000fe20004000000 */
[----:B------:R-:W-:Y:S01]  /*3590*/  IMAD.WIDE.U32 R218, R218, -0x2daee0ad, RZ ;  /* 0xd2511f53dada7825 */ /* 0x000fe200078e00ff */
[----:B------:R-:W-:Y:S02]  /*35a0*/  IADD3.X R206, R6, R5, R206, P2, P1 ;  /* 0x0000000506ce7210 */ /* 0x000fe400017e24ce */
[----:B------:R-:W-:Y:S02]  /*35b0*/  LEA R3, R3, UR6, 0x1 ;  /* 0x0000000603037c11 */ /* 0x000fe4000f8e08ff */
[----:B------:R-:W-:-:S07]  /*35c0*/  LEA R2, R2, UR6, 0x1 ;  /* 0x0000000602027c11 */ /* 0x000fce000f8e08ff */
.L_x_849:
[----:B------:R-:W0:Y:S01]  /*35d0*/  LDGDEPBAR ;  /* 0x00000000000079af */ /* 0x000e220000000000 */
[----:B------:R-:W-:Y:S01]  /*35e0*/  IMAD.IADD R182, R176, 0x1, R3 ;  /* 0x00000001b0b67824 */ /* 0x000fe200078e0203 */
[----:B-----5:R-:W-:Y:S01]  /*35f0*/  FSETP.NEU.FTZ.AND P6, PT, R211, -INF , PT ;  /* 0xff800000d300780b */ /* 0x020fe20003fdd000 */
[----:B------:R-:W-:Y:S02]  /*3600*/  UIADD3 UR33, UR35, -0x61c88647, URZ ;  /* 0x9e3779b923217890 */ /* 0x000fe4000fffe03f */
[----:B------:R-:W-:Y:S02]  /*3610*/  UIADD3 UR31, UR35, 0x3c6ef372, URZ ;  /* 0x3c6ef372231f7890 */ /* 0x000fe4000fffe03f */
[----:B------:R-:W-:Y:S01]  /*3620*/  UIADD3 UR32, UR34, -0x4498517b, URZ ;  /* 0xbb67ae8522207890 */ /* 0x000fe2000fffe03f */
[----:B------:R-:W-:Y:S04]  /*3630*/  DEPBAR.LE SB0, 0x0 ;  /* 0x000080000000791a */ /* 0x000fe80000000000 */
[----:B------:R-:W-:Y:S06]  /*3640*/  BAR.SYNC.DEFER_BLOCKING 0x0 ;  /* 0x0000000000007b1d */ /* 0x000fec0000010000 */
        /* <DEDUP_REMOVED lines=11> */
[----:B------:R-:W-:Y:S01]  /*3700*/  LDSM.16.M88.4 R152, [R3+0x1000] ;  /* 0x001000000398783b */ /* 0x000fe20000000200 */
[C---:B------:R-:W-:Y:S07]  /*3710*/  HMMA.16816.F32 R16, R32.reuse, R18, RZ ;  /* 0x000000122010723c */ /* 0x040fee00000018ff */
[----:B------:R-:W2:Y:S01]  /*3720*/  LDSM.16.M88.4 R156, [R178+UR6+0xb000] ;  /* 0x00b00006b29c783b */ /* 0x000ea20008000200 */
        /* <DEDUP_REMOVED lines=9> */
[----:B------:R-:W-:Y:S05]  /*37c0*/  LDSM.16.M88.4 R168, [R182+0x1800] ;  /* 0x00180000b6a8783b */ /* 0x000fea0000000200 */
[-C--:B------:R-:W-:Y:S06]  /*37d0*/  HMMA.16816.F32 R12, R144, R142.reuse, R12 ;  /* 0x0000008e900c723c */ /* 0x080fec000000180c */
[C---:B------:R-:W-:Y:S01]  /*37e0*/  HMMA.16816.F32 R16, R136.reuse, R142, R16 ;  /* 0x0000008e8810723c */ /* 0x040fe20000001810 */
[----:B------:R-:W1:Y:S05]  /*37f0*/  LDSM.16.M88.4 R140, [R182+0x1000] ;  /* 0x00100000b68c783b */ /* 0x000e6a0000000200 */
[-C--:B--2---:R-:W-:Y:S06]  /*3800*/  HMMA.16816.F32 R20, R136, R148.reuse, R20 ;  /* 0x000000948814723c */ /* 0x084fec0000001814 */
[C---:B------:R-:W-:Y:S06]  /*3810*/  HMMA.16816.F32 R24, R144.reuse, R148, R24 ;  /* 0x000000949018723c */ /* 0x040fec0000001818 */
[-C--:B------:R-:W-:Y:S01]  /*3820*/  HMMA.16816.F32 R28, R144, R150.reuse, R28 ;  /* 0x00000096901c723c */ /* 0x080fe2000000181c */
[----:B------:R-:W-:Y:S05]  /*3830*/  LDSM.16.M88.4 R144, [R3+0x2000] ;  /* 0x002000000390783b */ /* 0x000fea0000000200 */
[----:B------:R-:W-:Y:S03]  /*3840*/  HMMA.16816.F32 R32, R136, R150, R32 ;  /* 0x000000968820723c */ /* 0x000fe60000001820 */
[----:B------:R-:W2:Y:S03]  /*3850*/  LDSM.16.M88.4 R136, [R177+0x2400] ;  /* 0x00240000b188783b */ /* 0x000ea60000000200 */
[-C--:B------:R-:W-:Y:S05]  /*3860*/  HMMA.16816.F32 R4, R152, R156.reuse, R4 ;  /* 0x0000009c9804723c */ /* 0x080fea0000001804 */
[----:B------:R-:W4:Y:S01]  /*3870*/  LDSM.16.M88.4 R148, [R178+UR6+0xd000] ;  /* 0x00d00006b294783b */ /* 0x000f220008000200 */
[C---:B---3--:R-:W-:Y:S06]  /*3880*/  HMMA.16816.F32 R8, R160.reuse, R156, R8 ;  /* 0x0000009ca008723c */ /* 0x048fec0000001808 */
        /* <DEDUP_REMOVED lines=8> */
[----:B------:R-:W3:Y:S03]  /*3910*/  LDSM.16.M88.4 R132, [R3+0x2800] ;  /* 0x002800000384783b */ /* 0x000ee60000000200 */
[-C--:B-1----:R-:W-:Y:S05]  /*3920*/  HMMA.16816.F32 R4, R140, R164.reuse, R4 ;  /* 0x000000a48c04723c */ /* 0x082fea0000001804 */
[----:B------:R-:W1:Y:S01]  /*3930*/  LDSM.16.M88.4 R152, [R178+UR6+0xd400] ;  /* 0x00d40006b298783b */ /* 0x000e620008000200 */
[C---:B------:R-:W-:Y:S06]  /*3940*/  HMMA.16816.F32 R8, R168.reuse, R164, R8 ;  /* 0x000000a4a808723c */ /* 0x040fec0000001808 */
[-C--:B------:R-:W-:Y:S06]  /*3950*/  HMMA.16816.F32 R12, R168, R166.reuse, R12 ;  /* 0x000000a6a80c723c */ /* 0x080fec000000180c */
[C---:B------:R-:W-:Y:S01]  /*3960*/  HMMA.16816.F32 R16, R140.reuse, R166, R16 ;  /* 0x000000a68c10723c */ /* 0x040fe20000001810 */
[----:B------:R-:W1:Y:S05]  /*3970*/  LDSM.16.M88.4 R164, [R182+0x2800] ;  /* 0x00280000b6a4783b */ /* 0x000e6a0000000200 */
[-C--:B--2---:R-:W-:Y:S06]  /*3980*/  HMMA.16816.F32 R20, R140, R136.reuse, R20 ;  /* 0x000000888c14723c */ /* 0x084fec0000001814 */
[C---:B------:R-:W-:Y:S06]  /*3990*/  HMMA.16816.F32 R24, R168.reuse, R136, R24 ;  /* 0x00000088a818723c */ /* 0x040fec0000001818 */
[-C--:B------:R-:W-:Y:S06]  /*39a0*/  HMMA.16816.F32 R28, R168, R138.reuse, R28 ;  /* 0x0000008aa81c723c */ /* 0x080fec000000181c */
[----:B------:R-:W-:Y:S06]  /*39b0*/  HMMA.16816.F32 R32, R140, R138, R32 ;  /* 0x0000008a8c20723c */ /* 0x000fec0000001820 */
[-C--:B----4-:R-:W-:Y:S05]  /*39c0*/  HMMA.16816.F32 R4, R144, R148.reuse, R4 ;  /* 0x000000949004723c */ /* 0x090fea0000001804 */
[----:B------:R-:W-:Y:S01]  /*39d0*/  @P5 IMAD R138, R192, 0x80, R207 ;  /* 0x00000080c08a5824 */ /* 0x000fe200078e02cf */
[C---:B---3--:R-:W-:Y:S05]  /*39e0*/  HMMA.16816.F32 R8, R132.reuse, R148, R8 ;  /* 0x000000948408723c */ /* 0x048fea0000001808 */
[----:B------:R-:W-:Y:S01]  /*39f0*/  @P5 VIADD R139, R138, 0x11 ;  /* 0x000000118a8b5836 */ /* 0x000fe20000000000 */
[-C--:B------:R-:W-:Y:S05]  /*3a00*/  HMMA.16816.F32 R12, R132, R150.reuse, R12 ;  /* 0x00000096840c723c */ /* 0x080fea000000180c */
[----:B------:R-:W-:Y:S01]  /*3a10*/  LOP3.LUT R148, R206, UR35, RZ, 0x3c, !PT ;  /* 0x00000023ce947c12 */ /* 0x000fe2000f8e3cff */
[C---:B------:R-:W-:Y:S05]  /*3a20*/  HMMA.16816.F32 R16, R144.reuse, R150, R16 ;  /* 0x000000969010723c */ /* 0x040fea0000001810 */
[----:B------:R-:W-:Y:S01]  /*3a30*/  IMAD R140, R192, 0x4, R183 ;  /* 0x00000004c08c7824 */ /* 0x000fe200078e02b7 */
[-C--:B-1----:R-:W-:Y:S05]  /*3a40*/  HMMA.16816.F32 R20, R144, R152.reuse, R20 ;  /* 0x000000989014723c */ /* 0x082fea0000001814 */
[----:B------:R-:W-:Y:S01]  /*3a50*/  LOP3.LUT R140, R219, UR34, R140, 0x96, !PT ;  /* 0x00000022db8c7c12 */ /* 0x000fe2000f8e968c */
[C---:B------:R-:W-:Y:S05]  /*3a60*/  HMMA.16816.F32 R24, R132.reuse, R152, R24 ;  /* 0x000000988418723c */ /* 0x040fea0000001818 */
[----:B------:R-:W-:Y:S01]  /*3a70*/  IMAD R141, R214, 0x4, R184 ;  /* 0x00000004d68d7824 */ /* 0x000fe200078e02b8 */
[-C--:B------:R-:W-:Y:S06]  /*3a80*/  HMMA.16816.F32 R28, R132, R154.reuse, R28 ;  /* 0x0000009a841c723c */ /* 0x080fec000000181c */
[----:B------:R-:W-:Y:S05]  /*3a90*/  HMMA.16816.F32 R32, R144, R154, R32 ;  /* 0x0000009a9020723c */ /* 0x000fea0000001820 */
[----:B------:R-:W-:Y:S01]  /*3aa0*/  @P5 VIADD R133, R138, 0x8 ;  /* 0x000000088a855836 */ /* 0x000fe20000000000 */
[-C--:B------:R-:W-:Y:S05]  /*3ab0*/  HMMA.16816.F32 R4, R156, R160.reuse, R4 ;  /* 0x000000a09c04723c */ /* 0x080fea0000001804 */
[-C--:B------:R-:W-:Y:S01]  /*3ac0*/  @P5 ISETP.GE.AND P1, PT, R133, R215.reuse, PT ;  /* 0x000000d78500520c */ /* 0x080fe20003f26270 */
[C---:B------:R-:W-:Y:S05]  /*3ad0*/  HMMA.16816.F32 R8, R164.reuse, R160, R8 ;  /* 0x000000a0a408723c */ /* 0x040fea0000001808 */
[----:B------:R-:W-:Y:S01]  /*3ae0*/  IMAD.MOV.U32 R134, RZ, RZ, R201 ;  /* 0x000000ffff867224 */ /* 0x000fe200078e00c9 */
[-C--:B------:R-:W-:Y:S05]  /*3af0*/  HMMA.16816.F32 R12, R164, R162.reuse, R12 ;  /* 0x000000a2a40c723c */ /* 0x080fea000000180c */
[----:B------:R-:W-:Y:S01]  /*3b00*/  LEA R136, P0, R190, R134, 0x2 ;  /* 0x00000086be887211 */ /* 0x000fe200078010ff */
[----:B------:R-:W-:Y:S01]  /*3b10*/  @P5 VIADD R132, R138, 0x1 ;  /* 0x000000018a845836 */ /* 0x000fe20000000000 */
[C---:B------:R-:W-:Y:S04]  /*3b20*/  HMMA.16816.F32 R16, R156.reuse, R162, R16 ;  /* 0x000000a29c10723c */ /* 0x040fe80000001810 */
[-C--:B------:R-:W-:Y:S01]  /*3b30*/  @P5 ISETP.GE.AND P2, PT, R132, R215.reuse, PT ;  /* 0x000000d78400520c */ /* 0x080fe20003f46270 */
[C---:B------:R-:W-:Y:S02]  /*3b40*/  @P5 VIADD R133, R138.reuse, 0x10 ;  /* 0x000000108a855836 */ /* 0x040fe40000000000 */
[----:B------:R-:W-:Y:S01]  /*3b50*/  FMUL.FTZ R134, R211, 1.4426950216293334961 ;  /* 0x3fb8aa3bd3867820 */ /* 0x000fe20000410000 */
[----:B------:R-:W-:Y:S03]  /*3b60*/  IMAD.MOV.U32 R135, RZ, RZ, R200 ;  /* 0x000000ffff877224 */ /* 0x000fe600078e00c8 */
[----:B------:R-:W-:Y:S02]  /*3b70*/  @P5 FSEL R5, R5, -INF , !P2 ;  /* 0xff80000005055808 */ /* 0x000fe40005000000 */
[----:B------:R-:W-:Y:S01]  /*3b80*/  @P5 ISETP.GE.AND P3, PT, R133, R215, PT ;  /* 0x000000d78500520c */ /* 0x000fe20003f66270 */
[----:B------:R-:W-:Y:S01]  /*3b90*/  @P5 VIADD R132, R138, 0x9 ;  /* 0x000000098a845836 */ /* 0x000fe20000000000 */
[----:B------:R-:W-:Y:S01]  /*3ba0*/  LEA.HI.X.SX32 R137, R190, R135, 0x2, P0 ;  /* 0x00000087be897211 */ /* 0x000fe200000f16ff */
[C---:B------:R-:W-:Y:S01]  /*3bb0*/  FMUL.FTZ R133, R212.reuse, 1.4426950216293334961 ;  /* 0x3fb8aa3bd4857820 */ /* 0x040fe20000410000 */
[----:B------:R-:W-:Y:S01]  /*3bc0*/  FSETP.NEU.FTZ.AND P0, PT, R212, -INF , PT ;  /* 0xff800000d400780b */ /* 0x000fe20003f1d000 */
[C---:B------:R-:W-:Y:S01]  /*3bd0*/  FMUL.FTZ R135, R209.reuse, 1.4426950216293334961 ;  /* 0x3fb8aa3bd1877820 */ /* 0x040fe20000410000 */
[-C--:B------:R-:W-:Y:S01]  /*3be0*/  @P5 ISETP.GE.AND P4, PT, R132, R215.reuse, PT ;  /* 0x000000d78400520c */ /* 0x080fe20003f86270 */
[----:B------:R-:W2:Y:S01]  /*3bf0*/  LDG.E R171, desc[UR36][R136.64] ;  /* 0x0000002488ab7981 */ /* 0x000ea2000c1e1900 */
[----:B------:R-:W-:Y:S01]  /*3c00*/  FSEL R134, R134, RZ, P6 ;  /* 0x000000ff86867208 */ /* 0x000fe20003000000 */
[C---:B------:R-:W-:Y:S01]  /*3c10*/  FMUL.FTZ R132, R210.reuse, 1.4426950216293334961 ;  /* 0x3fb8aa3bd2847820 */ /* 0x040fe20000410000 */
[----:B------:R-:W-:Y:S01]  /*3c20*/  FSETP.NEU.FTZ.AND P6, PT, R209, -INF , PT ;  /* 0xff800000d100780b */ /* 0x000fe20003fdd000 */
[----:B------:R-:W3:Y:S01]  /*3c30*/  LDG.E R170, desc[UR36][R136.64+0x20] ;  /* 0x0000202488aa7981 */ /* 0x000ee2000c1e1900 */
[----:B------:R-:W-:Y:S01]  /*3c40*/  FSEL R133, R133, RZ, P0 ;  /* 0x000000ff85857208 */ /* 0x000fe20000000000 */
[--C-:B------:R-:W-:Y:S01]  /*3c50*/  FFMA.FTZ R5, R5, UR21, -R134.reuse ;  /* 0x0000001505057c23 */ /* 0x100fe20008010886 */
[----:B------:R-:W-:Y:S01]  /*3c60*/  FSETP.NEU.FTZ.AND P0, PT, R210, -INF , PT ;  /* 0xff800000d200780b */ /* 0x000fe20003f1d000 */
[----:B------:R-:W5:Y:S01]  /*3c70*/  LDG.E R169, desc[UR36][R136.64+0x80] ;  /* 0x0000802488a97981 */ /* 0x000f62000c1e1900 */
[----:B------:R-:W-:Y:S01]  /*3c80*/  FSEL R135, R135, RZ, P6 ;  /* 0x000000ff87877208 */ /* 0x000fe20003000000 */
[----:B------:R1:W-:Y:S01]  /*3c90*/  MUFU.EX2 R224, R5 ;  /* 0x0000000500e07308 */ /* 0x0003e20000000800 */
[-C--:B------:R-:W-:Y:S01]  /*3ca0*/  @P5 ISETP.GE.AND P6, PT, R139, R215.reuse, PT ;  /* 0x000000d78b00520c */ /* 0x080fe20003fc6270 */
[----:B------:R4:W5:Y:S01]  /*3cb0*/  LDG.E R168, desc[UR36][R136.64+0xa0] ;  /* 0x0000a02488a87981 */ /* 0x000962000c1e1900 */
[----:B------:R-:W-:Y:S01]  /*3cc0*/  FSEL R132, R132, RZ, P0 ;  /* 0x000000ff84847208 */ /* 0x000fe20000000000 */
[C---:B------:R-:W-:Y:S01]  /*3cd0*/  @P5 VIADD R139, R138.reuse, 0x18 ;  /* 0x000000188a8b5836 */ /* 0x040fe20000000000 */
[CC--:B------:R-:W-:Y:S01]  /*3ce0*/  @P5 ISETP.GE.AND P0, PT, R138.reuse, R215.reuse, PT ;  /* 0x000000d78a00520c */ /* 0x0c0fe20003f06270 */
[----:B------:R-:W-:Y:S01]  /*3cf0*/  @P5 VIADD R138, R138, 0x19 ;  /* 0x000000198a8a5836 */ /* 0x000fe20000000000 */
[----:B------:R-:W-:Y:S01]  /*3d00*/  @P5 FSEL R7, R7, -INF , !P2 ;  /* 0xff80000007075808 */ /* 0x000fe20005000000 */
[----:B------:R-:W-:Y:S01]  /*3d10*/  IMAD.WIDE.U32 R146, R141, -0x326172a9, RZ ;  /* 0xcd9e8d578d927825 */ /* 0x000fe200078e00ff */
[----:B------:R-:W-:Y:S02]  /*3d20*/  @P5 FSEL R4, R4, -INF , !P0 ;  /* 0xff80000004045808 */ /* 0x000fe40004000000 */
[----:B------:R-:W-:Y:S01]  /*3d30*/  @P5 FSEL R6, R6, -INF , !P0 ;  /* 0xff80000006065808 */ /* 0x000fe20004000000 */
[--C-:B------:R-:W-:Y:S01]  /*3d40*/  FFMA.FTZ R7, R7, UR21, -R133.reuse ;  /* 0x0000001507077c23 */ /* 0x100fe20008010885 */
[----:B------:R-:W-:Y:S01]  /*3d50*/  @P5 FSEL R8, R8, -INF , !P0 ;  /* 0xff80000008085808 */ /* 0x000fe20004000000 */
[----:B------:R-:W-:Y:S01]  /*3d60*/  FFMA.FTZ R4, R4, UR21, -R134 ;  /* 0x0000001504047c23 */ /* 0x000fe20008010886 */
[----:B------:R-:W-:Y:S01]  /*3d70*/  @P5 FSEL R10, R10, -INF , !P0 ;  /* 0xff8000000a0a5808 */ /* 0x000fe20004000000 */
[----:B------:R-:W-:Y:S01]  /*3d80*/  FFMA.FTZ R6, R6, UR21, -R133 ;  /* 0x0000001506067c23 */ /* 0x000fe20008010885 */
[-C--:B------:R-:W-:Y:S01]  /*3d90*/  @P5 ISETP.GE.AND P0, PT, R139, R215.reuse, PT ;  /* 0x000000d78b00520c */ /* 0x080fe20003f06270 */
[----:B------:R-:W-:Y:S01]  /*3da0*/  VIADD R139, R141, 0x2 ;  /* 0x000000028d8b7836 */ /* 0x000fe20000000000 */
[-C--:B------:R-:W-:Y:S01]  /*3db0*/  LOP3.LUT R150, R147, R148.reuse, RZ, 0x3c, !PT ;  /* 0x0000009493967212 */ /* 0x080fe200078e3cff */
[----:B------:R-:W-:Y:S01]  /*3dc0*/  IMAD.WIDE.U32 R140, R140, -0x326172a9, RZ ;  /* 0xcd9e8d578c8c7825 */ /* 0x000fe200078e00ff */
[----:B------:R-:W-:Y:S01]  /*3dd0*/  @P5 FSEL R9, R9, -INF , !P2 ;  /* 0xff80000009095808 */ /* 0x000fe20005000000 */
[----:B------:R-:W-:Y:S01]  /*3de0*/  MUFU.EX2 R225, R6 ;  /* 0x0000000600e17308 */ /* 0x000fe20000000800 */
[----:B------:R-:W-:Y:S01]  /*3df0*/  @P5 FSEL R11, R11, -INF , !P2 ;  /* 0xff8000000b0b5808 */ /* 0x000fe20005000000 */
[----:B------:R-:W-:Y:S01]  /*3e00*/  IMAD.WIDE.U32 R142, R139, -0x326172a9, RZ ;  /* 0xcd9e8d578b8e7825 */ /* 0x000fe200078e00ff */
[----:B------:R-:W-:Y:S02]  /*3e10*/  @P5 ISETP.GE.AND P2, PT, R138, R215, PT ;  /* 0x000000d78a00520c */ /* 0x000fe40003f46270 */
[----:B------:R-:W-:Y:S01]  /*3e20*/  LOP3.LUT R146, R141, UR33, R146, 0x96, !PT ;  /* 0x000000218d927c12 */ /* 0x000fe2000f8e9692 */
[--C-:B------:R-:W-:Y:S01]  /*3e30*/  FFMA.FTZ R8, R8, UR21, -R135.reuse ;  /* 0x0000001508087c23 */ /* 0x100fe20008010887 */
[----:B------:R-:W-:Y:S03]  /*3e40*/  LOP3.LUT R148, R143, R148, RZ, 0x3c, !PT ;  /* 0x000000948f947212 */ /* 0x000fe600078e3cff */
[----:B------:R-:W-:Y:S01]  /*3e50*/  MUFU.EX2 R226, R7 ;  /* 0x0000000700e27308 */ /* 0x000fe20000000800 */
[----:B------:R-:W-:Y:S01]  /*3e60*/  LOP3.LUT R138, R141, UR33, R142, 0x96, !PT ;  /* 0x000000218d8a7c12 */ /* 0x000fe2000f8e968e */
[----:B------:R-:W-:Y:S01]  /*3e70*/  FFMA.FTZ R9, R9, UR21, -R135 ;  /* 0x0000001509097c23 */ /* 0x000fe20008010887 */
[----:B------:R-:W-:Y:S01]  /*3e80*/  LOP3.LUT R142, R140, UR31, RZ, 0x3c, !PT ;  /* 0x0000001f8c8e7c12 */ /* 0x000fe2000f8e3cff */
[----:B------:R-:W-:Y:S01]  /*3e90*/  IMAD.WIDE.U32 R150, R150, -0x2daee0ad, RZ ;  /* 0xd2511f5396967825 */ /* 0x000fe200078e00ff */
[----:B------:R-:W-:Y:S01]  /*3ea0*/  LOP3.LUT R140, R218, UR32, RZ, 0x3c, !PT ;  /* 0x00000020da8c7c12 */ /* 0x000fe2000f8e3cff */
[----:B------:R-:W-:Y:S01]  /*3eb0*/  UIADD3 UR32, UR34, 0x32370b8f, URZ ;  /* 0x32370b8f22207890 */ /* 0x000fe2000fffe03f */
[----:B------:R-:W-:Y:S01]  /*3ec0*/  @P5 FSEL R12, R12, -INF , !P1 ;  /* 0xff8000000c0c5808 */ /* 0x000fe20004800000 */
[----:B------:R-:W-:Y:S01]  /*3ed0*/  IMAD.WIDE.U32 R148, R148, -0x2daee0ad, RZ ;  /* 0xd2511f5394947825 */ /* 0x000fe200078e00ff */
[----:B------:R-:W-:Y:S01]  /*3ee0*/  LOP3.LUT R144, R140, R151, RZ, 0x3c, !PT ;  /* 0x000000978c907212 */ /* 0x000fe200078e3cff */
[----:B------:R-:W-:Y:S01]  /*3ef0*/  MUFU.EX2 R227, R8 ;  /* 0x0000000800e37308 */ /* 0x000fe20000000800 */
[----:B------:R-:W-:Y:S01]  /*3f00*/  @P5 FSEL R14, R14, -INF , !P1 ;  /* 0xff8000000e0e5808 */ /* 0x000fe20004800000 */
[----:B------:R-:W-:Y:S01]  /*3f10*/  FFMA.FTZ R11, R11, UR21, -R132 ;  /* 0x000000150b0b7c23 */ /* 0x000fe20008010884 */
[----:B------:R-:W-:Y:S01]  /*3f20*/  LOP3.LUT R140, R140, R149, RZ, 0x3c, !PT ;  /* 0x000000958c8c7212 */ /* 0x000fe200078e3cff */
[----:B------:R-:W-:Y:S01]  /*3f30*/  UIADD3 UR31, UR34, 0x76cf5d0a, URZ ;  /* 0x76cf5d0a221f7890 */ /* 0x000fe2000fffe03f */
[----:B------:R-:W-:Y:S01]  /*3f40*/  @P5 FSEL R16, R16, -INF , !P1 ;  /* 0xff80000010105808 */ /* 0x000fe20004800000 */
[----:B------:R-:W-:Y:S01]  /*3f50*/  IMAD.WIDE.U32 R146, R146, -0x2daee0ad, RZ ;  /* 0xd2511f5392927825 */ /* 0x000fe200078e00ff */
[----:B------:R-:W-:Y:S03]  /*3f60*/  @P5 FSEL R18, R18, -INF , !P1 ;  /* 0xff80000012125808 */ /* 0x000fe60004800000 */
[----:B------:R-:W-:Y:S01]  /*3f70*/  MUFU.EX2 R228, R9 ;  /* 0x0000000900e47308 */ /* 0x000fe20000000800 */
[----:B------:R-:W-:Y:S01]  /*3f80*/  @P5 FSEL R13, R13, -INF , !P4 ;  /* 0xff8000000d0d5808 */ /* 0x000fe20006000000 */
[----:B------:R-:W-:Y:S01]  /*3f90*/  IMAD.WIDE.U32 R144, R144, -0x326172a9, RZ ;  /* 0xcd9e8d5790907825 */ /* 0x000fe200078e00ff */
[----:B----4-:R-:W-:Y:S01]  /*3fa0*/  LOP3.LUT R136, R147, UR31, R150, 0x96, !PT ;  /* 0x0000001f93887c12 */ /* 0x010fe2000f8e9696 */
[----:B------:R-:W-:Y:S01]  /*3fb0*/  UIADD3 UR33, UR34, -0x56f99767, URZ ;  /* 0xa906689922217890 */ /* 0x000fe2000fffe03f */
[----:B------:R-:W-:Y:S01]  /*3fc0*/  @P5 FSEL R15, R15, -INF , !P4 ;  /* 0xff8000000f0f5808 */ /* 0x000fe20006000000 */
[----:B------:R-:W-:Y:S01]  /*3fd0*/  IMAD.WIDE.U32 R138, R138, -0x2daee0ad, RZ ;  /* 0xd2511f538a8a7825 */ /* 0x000fe200078e00ff */
[----:B------:R-:W-:Y:S03]  /*3fe0*/  LOP3.LUT R150, R142, R145, RZ, 0x3c, !PT ;  /* 0x000000918e967212 */ /* 0x000fe600078e3cff */
[----:B------:R4:W4:Y:S01]  /*3ff0*/  MUFU.EX2 R182, R4 ;  /* 0x0000000400b67308 */ /* 0x0009220000000800 */
[----:B------:R-:W-:Y:S01]  /*4000*/  @P5 FSEL R17, R17, -INF , !P4 ;  /* 0xff80000011115808 */ /* 0x000fe20006000000 */
[----:B------:R-:W-:Y:S01]  /*4010*/  IMAD.WIDE.U32 R140, R140, -0x326172a9, RZ ;  /* 0xcd9e8d578c8c7825 */ /* 0x000fe200078e00ff */
[----:B------:R-:W-:Y:S01]  /*4020*/  LOP3.LUT R148, R139, UR31, R148, 0x96, !PT ;  /* 0x0000001f8b947c12 */ /* 0x000fe2000f8e9694 */
[----:B------:R-:W-:Y:S01]  /*4030*/  UIADD3 UR31, UR35, -0x255992d5, URZ ;  /* 0xdaa66d2b231f7890 */ /* 0x000fe2000fffe03f */
[----:B------:R-:W-:Y:S01]  /*4040*/  @P5 FSEL R19, R19, -INF , !P4 ;  /* 0xff80000013135808 */ /* 0x000fe20006000000 */
[--C-:B------:R-:W-:Y:S01]  /*4050*/  FFMA.FTZ R18, R18, UR21, -R133.reuse ;  /* 0x0000001512127c23 */ /* 0x100fe20008010885 */
[----:B------:R-:W-:Y:S01]  /*4060*/  LOP3.LUT R142, R142, R141, RZ, 0x3c, !PT ;  /* 0x0000008d8e8e7212 */ /* 0x000fe200078e3cff */
[----:B------:R-:W-:Y:S04]  /*4070*/  IMAD.WIDE.U32 R150, R150, -0x2daee0ad, RZ ;  /* 0xd2511f5396967825 */ /* 0x000fe800078e00ff */
[----:B------:R-:W-:Y:S01]  /*4080*/  FFMA.FTZ R233, R15, UR21, -R132 ;  /* 0x000000150fe97c23 */ /* 0x000fe20008010884 */
[----:B------:R-:W-:Y:S01]  /*4090*/  MUFU.EX2 R237, R18 ;  /* 0x0000001200ed7308 */ /* 0x000fe20000000800 */
[----:B------:R-:W-:Y:S01]  /*40a0*/  FFMA.FTZ R19, R19, UR21, -R133 ;  /* 0x0000001513137c23 */ /* 0x000fe20008010885 */
[----:B------:R-:W-:Y:S01]  /*40b0*/  IMAD.WIDE.U32 R136, R136, -0x326172a9, RZ ;  /* 0xcd9e8d5788887825 */ /* 0x000fe200078e00ff */
[----:B------:R-:W-:Y:S03]  /*40c0*/  LOP3.LUT R146, R151, UR32, R146, 0x96, !PT ;  /* 0x0000002097927c12 */ /* 0x000fe6000f8e9692 */
[----:B------:R-:W-:Y:S01]  /*40d0*/  FFMA.FTZ R16, R16, UR21, -R134 ;  /* 0x0000001510107c23 */ /* 0x000fe20008010886 */
[----:B------:R-:W-:Y:S01]  /*40e0*/  IMAD.WIDE.U32 R148, R148, -0x326172a9, RZ ;  /* 0xcd9e8d5794947825 */ /* 0x000fe200078e00ff */
[----:B------:R-:W-:Y:S02]  /*40f0*/  LOP3.LUT R144, R137, UR31, R144, 0x96, !PT ;  /* 0x0000001f89907c12 */ /* 0x000fe4000f8e9690 */
[----:B------:R-:W-:Y:S01]  /*4100*/  MUFU.EX2 R238, R19 ;  /* 0x0000001300ee7308 */ /* 0x000fe20000000800 */
[----:B------:R-:W-:Y:S01]  /*4110*/  FFMA.FTZ R14, R14, UR21, -R132 ;  /* 0x000000150e0e7c23 */ /* 0x000fe20008010884 */
[----:B------:R-:W-:Y:S01]  /*4120*/  IMAD.WIDE.U32 R142, R142, -0x2daee0ad, RZ ;  /* 0xd2511f538e8e7825 */ /* 0x000fe200078e00ff */
[----:B------:R-:W-:Y:S01]  /*4130*/  LOP3.LUT R140, R149, UR31, R140, 0x96, !PT ;  /* 0x0000001f958c7c12 */ /* 0x000fe2000f8e968c */
[----:B------:R-:W-:Y:S02]  /*4140*/  UIADD3 UR31, UR34, -0x126145ec, URZ ;  /* 0xed9eba14221f7890 */ /* 0x000fe4000fffe03f */
[----:B------:R-:W-:Y:S01]  /*4150*/  FFMA.FTZ R236, R17, UR21, -R134 ;  /* 0x0000001511ec7c23 */ /* 0x000fe20008010886 */
[----:B------:R-:W-:Y:S01]  /*4160*/  IMAD.WIDE.U32 R146, R146, -0x326172a9, RZ ;  /* 0xcd9e8d5792927825 */ /* 0x000fe200078e00ff */
[----:B------:R-:W-:Y:S01]  /*4170*/  LOP3.LUT R138, R143, UR32, R138, 0x96, !PT ;  /* 0x000000208f8a7c12 */ /* 0x000fe2000f8e968a */
[----:B------:R-:W-:Y:S01]  /*4180*/  UIADD3 UR32, UR35, 0x78dde6e4, URZ ;  /* 0x78dde6e423207890 */ /* 0x000fe2000fffe03f */
[----:B------:R-:W-:Y:S01]  /*4190*/  MUFU.EX2 R230, R11 ;  /* 0x0000000b00e67308 */ /* 0x000fe20000000800 */
[----:B------:R-:W-:Y:S04]  /*41a0*/  IMAD.WIDE.U32 R144, R144, -0x2daee0ad, RZ ;  /* 0xd2511f5390907825 */ /* 0x000fe800078e00ff */
[----:B------:R-:W-:Y:S01]  /*41b0*/  FFMA.FTZ R10, R10, UR21, -R132 ;  /* 0x000000150a0a7c23 */ /* 0x000fe20008010884 */
[--C-:B------:R-:W-:Y:S01]  /*41c0*/  FFMA.FTZ R12, R12, UR21, -R135.reuse ;  /* 0x000000150c0c7c23 */ /* 0x100fe20008010887 */
[----:B------:R-:W-:Y:S01]  /*41d0*/  IMAD.WIDE.U32 R140, R140, -0x2daee0ad, RZ ;  /* 0xd2511f538c8c7825 */ /* 0x000fe200078e00ff */
[----:B------:R-:W-:Y:S02]  /*41e0*/  LOP3.LUT R136, R147, UR32, R136, 0x96, !PT ;  /* 0x0000002093887c12 */ /* 0x000fe4000f8e9688 */
[----:B-1----:R-:W-:Y:S01]  /*41f0*/  LOP3.LUT R5, R145, UR31, R150, 0x96, !PT ;  /* 0x0000001f91057c12 */ /* 0x002fe2000f8e9696 */
[----:B------:R-:W-:Y:S01]  /*4200*/  IMAD.WIDE.U32 R138, R138, -0x326172a9, RZ ;  /* 0xcd9e8d578a8a7825 */ /* 0x000fe200078e00ff */
[----:B------:R-:W-:Y:S01]  /*4210*/  LOP3.LUT R142, R141, UR31, R142, 0x96, !PT ;  /* 0x0000001f8d8e7c12 */ /* 0x000fe2000f8e968e */
[----:B------:R-:W-:Y:S01]  /*4220*/  UIADD3 UR31, UR35, 0x1715609d, URZ ;  /* 0x1715609d231f7890 */ /* 0x000fe2000fffe03f */
[----:B------:R1:W-:Y:S01]  /*4230*/  MUFU.EX2 R235, R16 ;  /* 0x0000001000eb7308 */ /* 0x0003e20000000800 */
[----:B------:R-:W-:Y:S01]  /*4240*/  IMAD.WIDE.U32 R136, R136, -0x2daee0ad, RZ ;  /* 0xd2511f5388887825 */ /* 0x000fe200078e00ff */
[----:B----4-:R-:W-:Y:S01]  /*4250*/  LOP3.LUT R4, R139, UR32, R148, 0x96, !PT ;  /* 0x000000208b047c12 */ /* 0x010fe2000f8e9694 */
[----:B------:R-:W-:Y:S02]  /*4260*/  UIADD3 UR32, UR35, -0x4ab325aa, URZ ;  /* 0xb54cda5623207890 */ /* 0x000fe4000fffe03f */
[----:B------:R-:W-:Y:S01]  /*4270*/  FFMA.FTZ R13, R13, UR21, -R135 ;  /* 0x000000150d0d7c23 */ /* 0x000fe20008010887 */
[----:B------:R-:W-:Y:S01]  /*4280*/  IMAD.WIDE.U32 R150, R5, -0x326172a9, RZ ;  /* 0xcd9e8d5705967825 */ /* 0x000fe200078e00ff */
[----:B------:R-:W-:Y:S03]  /*4290*/  LOP3.LUT R144, R137, UR33, R144, 0x96, !PT ;  /* 0x0000002189907c12 */ /* 0x000fe6000f8e9690 */
[----:B------:R-:W4:Y:S01]  /*42a0*/  MUFU.EX2 R234, R14 ;  /* 0x0000000e00ea7308 */ /* 0x000f220000000800 */
[----:B------:R-:W-:Y:S01]  /*42b0*/  IMAD.WIDE.U32 R142, R142, -0x326172a9, RZ ;  /* 0xcd9e8d578e8e7825 */ /* 0x000fe200078e00ff */
[----:B------:R-:W-:Y:S03]  /*42c0*/  LOP3.LUT R148, R151, UR31, R146, 0x96, !PT ;  /* 0x0000001f97947c12 */ /* 0x000fe6000f8e9692 */
[----:B------:R-:W-:Y:S01]  /*42d0*/  IMAD.WIDE.U32 R144, R144, -0x326172a9, RZ ;  /* 0xcd9e8d5790907825 */ /* 0x000fe200078e00ff */
[----:B------:R-:W-:Y:S01]  /*42e0*/  LOP3.LUT R146, R143, UR31, R138, 0x96, !PT ;  /* 0x0000001f8f927c12 */ /* 0x000fe2000f8e968a */
[----:B------:R-:W-:Y:S03]  /*42f0*/  UIADD3 UR31, UR34, 0x646e171e, URZ ;  /* 0x646e171e221f7890 */ /* 0x000fe6000fffe03f */
[----:B------:R-:W-:Y:S01]  /*4300*/  MUFU.EX2 R233, R233 ;  /* 0x000000e900e97308 */ /* 0x000fe20000000800 */
[----:B------:R-:W-:Y:S01]  /*4310*/  IMAD.WIDE.U32 R4, R4, -0x2daee0ad, RZ ;  /* 0xd2511f5304047825 */ /* 0x000fe200078e00ff */
[----:B------:R-:W-:Y:S02]  /*4320*/  LOP3.LUT R139, R145, UR32, R150, 0x96, !PT ;  /* 0x00000020918b7c12 */ /* 0x000fe4000f8e9696 */
[----:B-1----:R-:W-:Y:S01]  /*4330*/  SHF.R.U32.HI R16, RZ, 0x10, R144 ;  /* 0x00000010ff107819 */ /* 0x002fe20000011690 */
[----:B------:R-:W-:Y:S01]  /*4340*/  IMAD.WIDE.U32 R146, R146, -0x2daee0ad, RZ ;  /* 0xd2511f5392927825 */ /* 0x000fe200078e00ff */
[----:B------:R-:W-:Y:S02]  /*4350*/  LOP3.LUT R140, R5, UR33, R140, 0x96, !PT ;  /* 0x00000021058c7c12 */ /* 0x000fe4000f8e968c */
[----:B------:R-:W-:Y:S02]  /*4360*/  LOP3.LUT R5, R139, 0xffff, RZ, 0xc0, !PT ;  /* 0x0000ffff8b057812 */ /* 0x000fe400078ec0ff */
[----:B------:R1:W4:Y:S01]  /*4370*/  MUFU.EX2 R229, R10 ;  /* 0x0000000a00e57308 */ /* 0x0003220000000800 */
[----:B------:R-:W-:Y:S01]  /*4380*/  LOP3.LUT R8, R147, UR31, R4, 0x96, !PT ;  /* 0x0000001f93087c12 */ /* 0x000fe2000f8e9604 */
[----:B------:R-:W-:Y:S01]  /*4390*/  IMAD.WIDE.U32 R140, R140, -0x326172a9, RZ ;  /* 0xcd9e8d578c8c7825 */ /* 0x000fe200078e00ff */
[----:B------:R-:W-:Y:S02]  /*43a0*/  LOP3.LUT R4, R139, 0xff, RZ, 0xc0, !PT ;  /* 0x000000ff8b047812 */ /* 0x000fe400078ec0ff */
[----:B------:R-:W-:Y:S01]  /*43b0*/  SHF.R.U32.HI R9, RZ, 0x8, R5 ;  /* 0x00000008ff097819 */ /* 0x000fe20000011605 */
[----:B------:R-:W-:Y:S01]  /*43c0*/  IMAD.WIDE.U32 R148, R148, -0x2daee0ad, RZ ;  /* 0xd2511f5394947825 */ /* 0x000fe200078e00ff */
[----:B------:R-:W-:Y:S03]  /*43d0*/  ISETP.LE.U32.AND P1, PT, R4, UR22, PT ;  /* 0x0000001604007c0c */ /* 0x000fe6000bf23070 */
[----:B------:R4:W4:Y:S01]  /*43e0*/  MUFU.EX2 R231, R12 ;  /* 0x0000000c00e77308 */ /* 0x0009220000000800 */
[----:B------:R-:W4:Y:S01]  /*43f0*/  LDSM.16.M88.4 R4, [R177+0x4400] ;  /* 0x00440000b104783b */ /* 0x000f220000000200 */
[----:B------:R-:W-:Y:S02]  /*4400*/  LOP3.LUT R9, R9, 0xffff, RZ, 0xc0, !PT ;  /* 0x0000ffff09097812 */ /* 0x000fe400078ec0ff */
[--C-:B------:R-:W-:Y:S02]  /*4410*/  SHF.R.U32.HI R11, RZ, 0x10, R139.reuse ;  /* 0x00000010ff0b7819 */ /* 0x100fe4000001168b */
[----:B------:R-:W-:Y:S02]  /*4420*/  ISETP.LE.U32.AND P4, PT, R9, UR22, PT ;  /* 0x0000001609007c0c */ /* 0x000fe4000bf83070 */
[----:B------:R-:W-:Y:S02]  /*4430*/  LOP3.LUT R143, R141, UR32, R142, 0x96, !PT ;  /* 0x000000208d8f7c12 */ /* 0x000fe4000f8e968e */
[----:B------:R4:W-:Y:S01]  /*4440*/  MUFU.EX2 R232, R13 ;  /* 0x0000000d00e87308 */ /* 0x0009e20000000800 */
[----:B------:R-:W-:Y:S02]  /*4450*/  LOP3.LUT R16, R16, 0xff, RZ, 0xc0, !PT ;  /* 0x000000ff10107812 */ /* 0x000fe400078ec0ff */
[----:B------:R-:W-:Y:S01]  /*4460*/  LOP3.LUT R136, R149, UR31, R136, 0x96, !PT ;  /* 0x0000001f95887c12 */ /* 0x000fe2000f8e9688 */
[----:B------:R-:W-:Y:S01]  /*4470*/  @!P1 FADD.FTZ R182, -R182, -RZ ;  /* 0x800000ffb6b69221 */ /* 0x000fe20000010100 */
[----:B------:R-:W-:Y:S02]  /*4480*/  LOP3.LUT R142, R144, 0xffff, RZ, 0xc0, !PT ;  /* 0x0000ffff908e7812 */ /* 0x000fe400078ec0ff */
[C---:B-1----:R-:W-:Y:S03]  /*4490*/  LOP3.LUT R10, R148.reuse, 0xffff, RZ, 0xc0, !PT ;  /* 0x0000ffff940a7812 */ /* 0x042fe600078ec0ff */
[----:B------:R-:W-:Y:S01]  /*44a0*/  MUFU.EX2 R236, R236 ;  /* 0x000000ec00ec7308 */ /* 0x000fe20000000800 */
[----:B------:R-:W-:Y:S01]  /*44b0*/  LOP3.LUT R138, R148, 0xff, RZ, 0xc0, !PT ;  /* 0x000000ff948a7812 */ /* 0x000fe200078ec0ff */
[----:B------:R-:W-:Y:S01]  /*44c0*/  @!P4 FADD.FTZ R224, -R224, -RZ ;  /* 0x800000ffe0e0c221 */ /* 0x000fe20000010100 */
[--C-:B------:R-:W-:Y:S02]  /*44d0*/  SHF.R.U32.HI R9, RZ, 0x10, R148.reuse ;  /* 0x00000010ff097819 */ /* 0x100fe40000011694 */
[----:B------:R-:W-:Y:S02]  /*44e0*/  SHF.R.U32.HI R137, RZ, 0x18, R148 ;  /* 0x00000018ff897819 */ /* 0x000fe40000011694 */
[--C-:B----4-:R-:W-:Y:S02]  /*44f0*/  SHF.R.U32.HI R12, RZ, 0x10, R146.reuse ;  /* 0x00000010ff0c7819 */ /* 0x110fe40000011692 */
[C---:B------:R-:W-:Y:S02]  /*4500*/  LOP3.LUT R14, R146.reuse, 0xff, RZ, 0xc0, !PT ;  /* 0x000000ff920e7812 */ /* 0x040fe400078ec0ff */
[----:B------:R-:W-:Y:S02]  /*4510*/  SHF.R.U32.HI R13, RZ, 0x18, R146 ;  /* 0x00000018ff0d7819 */ /* 0x000fe40000011692 */
[----:B------:R-:W-:Y:S02]  /*4520*/  LOP3.LUT R11, R11, 0xff, RZ, 0xc0, !PT ;  /* 0x000000ff0b0b7812 */ /* 0x000fe400078ec0ff */
[----:B------:R-:W-:Y:S02]  /*4530*/  LOP3.LUT R15, R143, 0xffff, RZ, 0xc0, !PT ;  /* 0x0000ffff8f0f7812 */ /* 0x000fe400078ec0ff */
[----:B------:R-:W-:Y:S02]  /*4540*/  ISETP.LE.U32.AND P1, PT, R11, UR22, PT ;  /* 0x000000160b007c0c */ /* 0x000fe4000bf23070 */
[----:B------:R-:W-:Y:S02]  /*4550*/  LOP3.LUT R11, R146, 0xffff, RZ, 0xc0, !PT ;  /* 0x0000ffff920b7812 */ /* 0x000fe400078ec0ff */
[----:B------:R-:W-:Y:S02]  /*4560*/  SHF.R.U32.HI R142, RZ, 0x8, R142 ;  /* 0x00000008ff8e7819 */ /* 0x000fe4000001168e */
[----:B------:R-:W-:Y:S01]  /*4570*/  SHF.R.U32.HI R139, RZ, 0x18, R139 ;  /* 0x00000018ff8b7819 */ /* 0x000fe2000001168b */
[-C--:B------:R-:W-:Y:S03]  /*4580*/  HMMA.16816.F32 R20, R156, R4.reuse, R20 ;  /* 0x000000049c14723c */ /* 0x080fe60000001814 */
[----:B------:R-:W-:Y:S02]  /*4590*/  LOP3.LUT R142, R142, 0xffff, RZ, 0xc0, !PT ;  /* 0x0000ffff8e8e7812 */ /* 0x000fe400078ec0ff */
[----:B------:R-:W-:Y:S01]  /*45a0*/  ISETP.LE.U32.AND P4, PT, R139, UR22, PT ;  /* 0x000000168b007c0c */ /* 0x000fe2000bf83070 */
[C---:B------:R-:W-:Y:S05]  /*45b0*/  HMMA.16816.F32 R24, R164.reuse, R4, R24 ;  /* 0x00000004a418723c */ /* 0x040fea0000001818 */
[----:B------:R-:W-:Y:S01]  /*45c0*/  LOP3.LUT R139, R143, 0xff, RZ, 0xc0, !PT ;  /* 0x000000ff8f8b7812 */ /* 0x000fe200078ec0ff */
[-C--:B------:R-:W-:Y:S05]  /*45d0*/  HMMA.16816.F32 R28, R164, R6.reuse, R28 ;  /* 0x00000006a41c723c */ /* 0x080fea000000181c */
[----:B------:R-:W-:Y:S01]  /*45e0*/  SHF.R.U32.HI R15, RZ, 0x8, R15 ;  /* 0x00000008ff0f7819 */ /* 0x000fe2000001160f */
[----:B------:R-:W-:Y:S05]  /*45f0*/  HMMA.16816.F32 R32, R156, R6, R32 ;  /* 0x000000069c20723c */ /* 0x000fea0000001820 */
[----:B------:R-:W-:Y:S01]  /*4600*/  @!P1 FADD.FTZ R225, -R225, -RZ ;  /* 0x800000ffe1e19221 */ /* 0x000fe20000010100 */
[----:B------:R-:W-:Y:S01]  /*4610*/  ISETP.LE.U32.AND P1, PT, R139, UR22, PT ;  /* 0x000000168b007c0c */ /* 0x000fe2000bf23070 */
[----:B------:R-:W-:Y:S01]  /*4620*/  @!P4 FADD.FTZ R226, -R226, -RZ ;  /* 0x800000ffe2e2c221 */ /* 0x000fe20000010100 */
[----:B------:R-:W-:Y:S03]  /*4630*/  LOP3.LUT R15, R15, 0xffff, RZ, 0xc0, !PT ;  /* 0x0000ffff0f0f7812 */ /* 0x000fe600078ec0ff */
[----:B------:R-:W-:Y:S02]  /*4640*/  SHF.R.U32.HI R4, RZ, 0x10, R140 ;  /* 0x00000010ff047819 */ /* 0x000fe4000001168c */
[----:B------:R-:W-:Y:S02]  /*4650*/  ISETP.LE.U32.AND P4, PT, R15, UR22, PT ;  /* 0x000000160f007c0c */ /* 0x000fe4000bf83070 */
[----:B------:R-:W-:Y:S02]  /*4660*/  SHF.R.U32.HI R15, RZ, 0x10, R143 ;  /* 0x00000010ff0f7819 */ /* 0x000fe4000001168f */
[----:B------:R-:W-:Y:S02]  /*4670*/  LOP3.LUT R4, R4, 0xff, RZ, 0xc0, !PT ;  /* 0x000000ff04047812 */ /* 0x000fe400078ec0ff */
[----:B------:R-:W-:Y:S01]  /*4680*/  @P5 FSEL R20, R20, -INF , !P3 ;  /* 0xff80000014145808 */ /* 0x000fe20005800000 */
[----:B------:R-:W-:Y:S01]  /*4690*/  @!P1 FADD.FTZ R227, -R227, -RZ ;  /* 0x800000ffe3e39221 */ /* 0x000fe20000010100 */
[----:B------:R-:W-:Y:S02]  /*46a0*/  @P5 FSEL R22, R22, -INF , !P3 ;  /* 0xff80000016165808 */ /* 0x000fe40005800000 */
[----:B------:R-:W-:Y:S01]  /*46b0*/  @P5 FSEL R24, R24, -INF , !P3 ;  /* 0xff80000018185808 */ /* 0x000fe20005800000 */
[----:B------:R-:W-:Y:S01]  /*46c0*/  FFMA.FTZ R20, R20, UR21, -R134 ;  /* 0x0000001514147c23 */ /* 0x000fe20008010886 */
[----:B------:R-:W-:Y:S01]  /*46d0*/  @P5 FSEL R26, R26, -INF , !P3 ;  /* 0xff8000001a1a5808 */ /* 0x000fe20005800000 */
[----:B------:R-:W-:Y:S01]  /*46e0*/  FFMA.FTZ R22, R22, UR21, -R133 ;  /* 0x0000001516167c23 */ /* 0x000fe20008010885 */
[----:B------:R-:W-:Y:S01]  /*46f0*/  LOP3.LUT R17, R15, 0xff, RZ, 0xc0, !PT ;  /* 0x000000ff0f117812 */ /* 0x000fe200078ec0ff */
[----:B------:R-:W1:Y:S01]  /*4700*/  MUFU.EX2 R239, R20 ;  /* 0x0000001400ef7308 */ /* 0x000e620000000800 */
[----:B------:R-:W-:Y:S01]  /*4710*/  ISETP.LE.U32.AND P3, PT, R4, UR22, PT ;  /* 0x0000001604007c0c */ /* 0x000fe2000bf63070 */
[----:B------:R-:W-:Y:S01]  /*4720*/  @!P4 FADD.FTZ R228, -R228, -RZ ;  /* 0x800000ffe4e4c221 */ /* 0x000fe20000010100 */
[----:B------:R-:W-:Y:S01]  /*4730*/  ISETP.LE.U32.AND P1, PT, R17, UR22, PT ;  /* 0x0000001611007c0c */ /* 0x000fe2000bf23070 */
[----:B------:R-:W-:Y:S01]  /*4740*/  FFMA.FTZ R26, R26, UR21, -R132 ;  /* 0x000000151a1a7c23 */ /* 0x000fe20008010884 */
[----:B------:R-:W-:Y:S01]  /*4750*/  LOP3.LUT R17, R140, 0xffff, RZ, 0xc0, !PT ;  /* 0x0000ffff8c117812 */ /* 0x000fe200078ec0ff */
[----:B------:R-:W-:Y:S01]  /*4760*/  FFMA.FTZ R24, R24, UR21, -R135 ;  /* 0x0000001518187c23 */ /* 0x000fe20008010887 */
[----:B------:R-:W-:Y:S03]  /*4770*/  LOP3.LUT R5, R140, 0xff, RZ, 0xc0, !PT ;  /* 0x000000ff8c057812 */ /* 0x000fe600078ec0ff */
[----:B------:R-:W4:Y:S01]  /*4780*/  MUFU.EX2 R241, R22 ;  /* 0x0000001600f17308 */ /* 0x000f220000000800 */
[----:B------:R-:W-:Y:S02]  /*4790*/  SHF.R.U32.HI R140, RZ, 0x18, R140 ;  /* 0x00000018ff8c7819 */ /* 0x000fe4000001168c */
[----:B------:R-:W-:Y:S02]  /*47a0*/  @P5 FSEL R21, R21, -INF , !P6 ;  /* 0xff80000015155808 */ /* 0x000fe40007000000 */
[----:B------:R-:W-:Y:S01]  /*47b0*/  @P5 FSEL R23, R23, -INF , !P6 ;  /* 0xff80000017175808 */ /* 0x000fe20007000000 */
[----:B------:R-:W-:Y:S01]  /*47c0*/  @!P3 FADD.FTZ R234, -R234, -RZ ;  /* 0x800000ffeaeab221 */ /* 0x000fe20000010100 */
[----:B------:R-:W-:Y:S01]  /*47d0*/  @P5 FSEL R25, R25, -INF , !P6 ;  /* 0xff80000019195808 */ /* 0x000fe20007000000 */
[----:B------:R-:W-:Y:S01]  /*47e0*/  @!P1 FADD.FTZ R229, -R229, -RZ ;  /* 0x800000ffe5e59221 */ /* 0x000fe20000010100 */
[----:B------:R-:W-:Y:S01]  /*47f0*/  @P5 FSEL R27, R27, -INF , !P6 ;  /* 0xff8000001b1b5808 */ /* 0x000fe20007000000 */
[----:B------:R-:W-:Y:S01]  /*4800*/  MUFU.EX2 R243, R26 ;  /* 0x0000001a00f37308 */ /* 0x000fe20000000800 */
[----:B------:R-:W-:Y:S01]  /*4810*/  ISETP.LE.U32.AND P6, PT, R140, UR22, PT ;  /* 0x000000168c007c0c */ /* 0x000fe2000bfc3070 */
[----:B------:R-:W-:Y:S01]  /*4820*/  FFMA.FTZ R21, R21, UR21, -R134 ;  /* 0x0000001515157c23 */ /* 0x000fe20008010886 */
[----:B------:R-:W-:Y:S01]  /*4830*/  ISETP.LE.U32.AND P3, PT, R16, UR22, PT ;  /* 0x0000001610007c0c */ /* 0x000fe2000bf63070 */
[----:B------:R-:W-:Y:S01]  /*4840*/  FFMA.FTZ R23, R23, UR21, -R133 ;  /* 0x0000001517177c23 */ /* 0x000fe20008010885 */
[----:B------:R-:W-:Y:S01]  /*4850*/  SHF.R.U32.HI R15, RZ, 0x18, R144 ;  /* 0x00000018ff0f7819 */ /* 0x000fe20000011690 */
[----:B------:R-:W-:Y:S01]  /*4860*/  FFMA.FTZ R27, R27, UR21, -R132 ;  /* 0x000000151b1b7c23 */ /* 0x000fe20008010884 */
[----:B------:R-:W-:Y:S03]  /*4870*/  LOP3.LUT R4, R136, 0xff, RZ, 0xc0, !PT ;  /* 0x000000ff88047812 */ /* 0x000fe600078ec0ff */
[----:B------:R-:W-:Y:S01]  /*4880*/  MUFU.EX2 R240, R21 ;  /* 0x0000001500f07308 */ /* 0x000fe20000000800 */
[----:B------:R-:W-:Y:S01]  /*4890*/  ISETP.LE.U32.AND P1, PT, R5, UR22, PT ;  /* 0x0000001605007c0c */ /* 0x000fe2000bf23070 */
[----:B------:R-:W-:Y:S01]  /*48a0*/  FFMA.FTZ R25, R25, UR21, -R135 ;  /* 0x0000001519197c23 */ /* 0x000fe20008010887 */
[--C-:B------:R-:W-:Y:S02]  /*48b0*/  SHF.R.U32.HI R5, RZ, 0x18, R136.reuse ;  /* 0x00000018ff057819 */ /* 0x100fe40000011688 */
[----:B------:R-:W-:Y:S01]  /*48c0*/  SHF.R.U32.HI R143, RZ, 0x18, R143 ;  /* 0x00000018ff8f7819 */ /* 0x000fe2000001168f */
[----:B------:R-:W-:Y:S01]  /*48d0*/  @!P6 FADD.FTZ R233, -R233, -RZ ;  /* 0x800000ffe9e9e221 */ /* 0x000fe20000010100 */
[----:B------:R-:W-:Y:S01]  /*48e0*/  ISETP.LE.U32.AND P6, PT, R15, UR22, PT ;  /* 0x000000160f007c0c */ /* 0x000fe2000bfc3070 */
[----:B------:R-:W-:Y:S01]  /*48f0*/  @!P3 FADD.FTZ R237, -R237, -RZ ;  /* 0x800000ffededb221 */ /* 0x000fe20000010100 */
[----:B------:R-:W-:Y:S01]  /*4900*/  ISETP.LE.U32.AND P3, PT, R4, UR22, PT ;  /* 0x0000001604007c0c */ /* 0x000fe2000bf63070 */
[----:B------:R-:W2:Y:S01]  /*4910*/  MUFU.EX2 R165, R23 ;  /* 0x0000001700a57308 */ /* 0x000ea20000000800 */
[----:B------:R-:W-:Y:S02]  /*4920*/  LOP3.LUT R4, R136, 0xffff, RZ, 0xc0, !PT ;  /* 0x0000ffff88047812 */ /* 0x000fe400078ec0ff */
[----:B------:R-:W-:Y:S01]  /*4930*/  SHF.R.U32.HI R136, RZ, 0x10, R136 ;  /* 0x00000010ff887819 */ /* 0x000fe20000011688 */
[----:B------:R-:W-:Y:S01]  /*4940*/  @!P1 FADD.FTZ R231, -R231, -RZ ;  /* 0x800000ffe7e79221 */ /* 0x000fe20000010100 */
[----:B------:R-:W-:Y:S02]  /*4950*/  ISETP.LE.U32.AND P4, PT, R143, UR22, PT ;  /* 0x000000168f007c0c */ /* 0x000fe4000bf83070 */
[----:B------:R-:W-:Y:S03]  /*4960*/  LOP3.LUT R136, R136, 0xff, RZ, 0xc0, !PT ;  /* 0x000000ff88887812 */ /* 0x000fe600078ec0ff */
[----:B------:R-:W-:Y:S01]  /*4970*/  MUFU.EX2 R242, R27 ;  /* 0x0000001b00f27308 */ /* 0x000fe20000000800 */
[----:B------:R-:W-:Y:S01]  /*4980*/  @P5 FSEL R29, R29, -INF , !P2 ;  /* 0xff8000001d1d5808 */ /* 0x000fe20005000000 */
[----:B------:R-:W-:Y:S01]  /*4990*/  @!P6 FADD.FTZ R238, -R238, -RZ ;  /* 0x800000ffeeeee221 */ /* 0x000fe20000010100 */
[----:B------:R-:W-:Y:S01]  /*49a0*/  @P5 FSEL R31, R31, -INF , !P2 ;  /* 0xff8000001f1f5808 */ /* 0x000fe20005000000 */
[----:B-1----:R-:W-:Y:S01]  /*49b0*/  @!P3 FADD.FTZ R239, -R239, -RZ ;  /* 0x800000ffefefb221 */ /* 0x002fe20000010100 */
[----:B------:R-:W-:Y:S02]  /*49c0*/  @P5 FSEL R33, R33, -INF , !P2 ;  /* 0xff80000021215808 */ /* 0x000fe40005000000 */
[----:B------:R-:W-:Y:S03]  /*49d0*/  @P5 FSEL R35, R35, -INF , !P2 ;  /* 0xff80000023235808 */ /* 0x000fe60005000000 */
[----:B------:R-:W1:Y:S01]  /*49e0*/  MUFU.EX2 R166, R24 ;  /* 0x0000001800a67308 */ /* 0x000e620000000800 */
[----:B------:R-:W-:Y:S01]  /*49f0*/  ISETP.LE.U32.AND P2, PT, R136, UR22, PT ;  /* 0x0000001688007c0c */ /* 0x000fe2000bf43070 */
[----:B------:R-:W-:Y:S01]  /*4a00*/  @!P4 FADD.FTZ R230, -R230, -RZ ;  /* 0x800000ffe6e6c221 */ /* 0x000fe20000010100 */
[----:B------:R-:W-:Y:S02]  /*4a10*/  ISETP.LE.U32.AND P6, PT, R5, UR22, PT ;  /* 0x0000001605007c0c */ /* 0x000fe4000bfc3070 */
[----:B------:R-:W-:Y:S02]  /*4a20*/  LOP3.LUT R5, R8, 0xff, RZ, 0xc0, !PT ;  /* 0x000000ff08057812 */ /* 0x000fe400078ec0ff */
[----:B------:R-:W-:Y:S03]  /*4a30*/  SHF.R.U32.HI R17, RZ, 0x8, R17 ;  /* 0x00000008ff117819 */ /* 0x000fe60000011611 */
[----:B------:R-:W-:Y:S01]  /*4a40*/  MUFU.EX2 R167, R25 ;  /* 0x0000001900a77308 */ /* 0x000fe20000000800 */
[----:B------:R-:W-:Y:S02]  /*4a50*/  ISETP.LE.U32.AND P3, PT, R5, UR22, PT ;  /* 0x0000001605007c0c */ /* 0x000fe4000bf63070 */
[----:B------:R-:W-:Y:S02]  /*4a60*/  SHF.R.U32.HI R5, RZ, 0x10, R8 ;  /* 0x00000010ff057819 */ /* 0x000fe40000011608 */
[----:B------:R-:W-:Y:S01]  /*4a70*/  LOP3.LUT R17, R17, 0xffff, RZ, 0xc0, !PT ;  /* 0x0000ffff11117812 */ /* 0x000fe200078ec0ff */
[----:B----4-:R-:W-:Y:S01]  /*4a80*/  @!P2 FADD.FTZ R241, -R241, -RZ ;  /* 0x800000fff1f1a221 */ /* 0x010fe20000010100 */
[----:B------:R-:W-:Y:S01]  /*4a90*/  LOP3.LUT R5, R5, 0xff, RZ, 0xc0, !PT ;  /* 0x000000ff05057812 */ /* 0x000fe200078ec0ff */
[----:B--2---:R-:W-:Y:S01]  /*4aa0*/  @!P6 FADD.FTZ R165, -R165, -RZ ;  /* 0x800000ffa5a5e221 */ /* 0x004fe20000010100 */
[----:B------:R-:W-:Y:S02]  /*4ab0*/  ISETP.LE.U32.AND P4, PT, R17, UR22, PT ;  /* 0x0000001611007c0c */ /* 0x000fe4000bf83070 */
[----:B------:R-:W-:Y:S02]  /*4ac0*/  SHF.R.U32.HI R4, RZ, 0x8, R4 ;  /* 0x00000008ff047819 */ /* 0x000fe40000011604 */
[----:B------:R-:W-:Y:S01]  /*4ad0*/  ISETP.LE.U32.AND P2, PT, R5, UR22, PT ;  /* 0x0000001605007c0c */ /* 0x000fe2000bf43070 */
[----:B-1----:R-:W-:Y:S01]  /*4ae0*/  @!P3 FADD.FTZ R166, -R166, -RZ ;  /* 0x800000ffa6a6b221 */ /* 0x002fe20000010100 */
[----:B------:R-:W-:Y:S02]  /*4af0*/  F2FP.RELU.F16.F32.PACK_AB R5, R226, R225 ;  /* 0x000000e1e205723e */ /* 0x000fe400000008ff */
[----:B------:R-:W-:Y:S02]  /*4b00*/  @P5 FSEL R32, R32, -INF , !P0 ;  /* 0xff80000020205808 */ /* 0x000fe40004000000 */
[----:B------:R-:W-:Y:S01]  /*4b10*/  LOP3.LUT R4, R4, 0xffff, RZ, 0xc0, !PT ;  /* 0x0000ffff04047812 */ /* 0x000fe200078ec0ff */
[----:B------:R1:W-:Y:S01]  /*4b20*/  STS [R191+0x19400], R5 ;  /* 0x01940005bf007388 */ /* 0x0003e20000000800 */
[----:B------:R-:W-:Y:S01]  /*4b30*/  @P5 FSEL R28, R28, -INF , !P0 ;  /* 0xff8000001c1c5808 */ /* 0x000fe20004000000 */
[--C-:B------:R-:W-:Y:S01]  /*4b40*/  FFMA.FTZ R32, R32, UR21, -R134.reuse ;  /* 0x0000001520207c23 */ /* 0x100fe20008010886 */
[----:B------:R-:W-:Y:S01]  /*4b50*/  @P5 FSEL R30, R30, -INF , !P0 ;  /* 0xff8000001e1e5808 */ /* 0x000fe20004000000 */
[----:B------:R-:W-:Y:S01]  /*4b60*/  FFMA.FTZ R134, R33, UR21, -R134 ;  /* 0x0000001521867c23 */ /* 0x000fe20008010886 */
[----:B------:R-:W-:Y:S01]  /*4b70*/  @P5 FSEL R34, R34, -INF , !P0 ;  /* 0xff80000022225808 */ /* 0x000fe20004000000 */
[----:B------:R-:W-:Y:S01]  /*4b80*/  @!P4 FADD.FTZ R232, -R232, -RZ ;  /* 0x800000ffe8e8c221 */ /* 0x000fe20000010100 */
[----:B------:R-:W-:Y:S01]  /*4b90*/  ISETP.LE.U32.AND P0, PT, R4, UR22, PT ;  /* 0x0000001604007c0c */ /* 0x000fe2000bf03070 */
[----:B------:R-:W2:Y:S01]  /*4ba0*/  MUFU.EX2 R247, R134 ;  /* 0x0000008600f77308 */ /* 0x000ea20000000800 */
[----:B------:R-:W-:Y:S01]  /*4bb0*/  SHF.R.U32.HI R10, RZ, 0x8, R10 ;  /* 0x00000008ff0a7819 */ /* 0x000fe2000001160a */
[----:B------:R-:W-:Y:S01]  /*4bc0*/  @!P2 FADD.FTZ R243, -R243, -RZ ;  /* 0x800000fff3f3a221 */ /* 0x000fe20000010100 */
[----:B------:R-:W-:Y:S01]  /*4bd0*/  LOP3.LUT R139, R144, 0xff, RZ, 0xc0, !PT ;  /* 0x000000ff908b7812 */ /* 0x000fe200078ec0ff */
[--C-:B------:R-:W-:Y:S01]  /*4be0*/  FFMA.FTZ R34, R34, UR21, -R133.reuse ;  /* 0x0000001522227c23 */ /* 0x100fe20008010885 */
[----:B------:R-:W-:Y:S01]  /*4bf0*/  F2FP.RELU.F16.F32.PACK_AB R6, R224, R182 ;  /* 0x000000b6e006723e */ /* 0x000fe200000008ff */
[----:B------:R-:W-:Y:S01]  /*4c00*/  FFMA.FTZ R133, R35, UR21, -R133 ;  /* 0x0000001523857c23 */ /* 0x000fe20008010885 */
[----:B------:R-:W-:Y:S03]  /*4c10*/  LOP3.LUT R4, R8, 0xffff, RZ, 0xc0, !PT ;  /* 0x0000ffff08047812 */ /* 0x000fe600078ec0ff */
[----:B------:R-:W4:Y:S01]  /*4c20*/  MUFU.EX2 R246, R32 ;  /* 0x0000002000f67308 */ /* 0x000f220000000800 */
[----:B------:R-:W-:Y:S01]  /*4c30*/  LOP3.LUT R10, R10, 0xffff, RZ, 0xc0, !PT ;  /* 0x0000ffff0a0a7812 */ /* 0x000fe200078ec0ff */
[----:B------:R3:W-:Y:S01]  /*4c40*/  STS [R191+0x19000], R6 ;  /* 0x01900006bf007388 */ /* 0x0007e20000000800 */
[----:B------:R-:W-:Y:S01]  /*4c50*/  ISETP.LE.U32.AND P1, PT, R139, UR22, PT ;  /* 0x000000168b007c0c */ /* 0x000fe2000bf23070 */
[----:B------:R-:W-:Y:S01]  /*4c60*/  @!P0 FADD.FTZ R240, -R240, -RZ ;  /* 0x800000fff0f08221 */ /* 0x000fe20000010100 */
[----:B------:R-:W-:Y:S01]  /*4c70*/  ISETP.LE.U32.AND P4, PT, R142, UR22, PT ;  /* 0x000000168e007c0c */ /* 0x000fe2000bf83070 */
[--C-:B------:R-:W-:Y:S01]  /*4c80*/  FFMA.FTZ R28, R28, UR21, -R135.reuse ;  /* 0x000000151c1c7c23 */ /* 0x100fe20008010887 */
[----:B------:R-:W-:Y:S03]  /*4c90*/  SHF.R.U32.HI R4, RZ, 0x8, R4 ;  /* 0x00000008ff047819 */ /* 0x000fe60000011604 */
[----:B------:R-:W-:Y:S01]  /*4ca0*/  MUFU.EX2 R249, R34 ;  /* 0x0000002200f97308 */ /* 0x000fe20000000800 */
[----:B------:R-:W-:Y:S01]  /*4cb0*/  ISETP.LE.U32.AND P2, PT, R10, UR22, PT ;  /* 0x000000160a007c0c */ /* 0x000fe2000bf43070 */
[--C-:B------:R-:W-:Y:S01]  /*4cc0*/  FFMA.FTZ R30, R30, UR21, -R132.reuse ;  /* 0x000000151e1e7c23 */ /* 0x100fe20008010884 */
[----:B------:R-:W-:Y:S01]  /*4cd0*/  LOP3.LUT R4, R4, 0xffff, RZ, 0xc0, !PT ;  /* 0x0000ffff04047812 */ /* 0x000fe200078ec0ff */
[----:B------:R-:W-:Y:S01]  /*4ce0*/  FFMA.FTZ R135, R29, UR21, -R135 ;  /* 0x000000151d877c23 */ /* 0x000fe20008010887 */
[----:B------:R-:W-:Y:S01]  /*4cf0*/  F2FP.RELU.F16.F32.PACK_AB R7, R230, R229 ;  /* 0x000000e5e607723e */ /* 0x000fe200000008ff */
[----:B------:R-:W-:Y:S01]  /*4d00*/  FFMA.FTZ R132, R31, UR21, -R132 ;  /* 0x000000151f847c23 */ /* 0x000fe20008010884 */
[----:B------:R-:W-:Y:S01]  /*4d10*/  ISETP.LE.U32.AND P0, PT, R4, UR22, PT ;  /* 0x0000001604007c0c */ /* 0x000fe2000bf03070 */
[----:B------:R-:W-:Y:S01]  /*4d20*/  @!P1 FADD.FTZ R235, -R235, -RZ ;  /* 0x800000ffebeb9221 */ /* 0x000fe20000010100 */
[----:B------:R-:W-:Y:S01]  /*4d30*/  SHF.R.U32.HI R4, RZ, 0x8, R11 ;  /* 0x00000008ff047819 */ /* 0x000fe2000001160b */
[----:B------:R-:W-:Y:S01]  /*4d40*/  @!P4 FADD.FTZ R236, -R236, -RZ ;  /* 0x800000ffececc221 */ /* 0x000fe20000010100 */
[----:B------:R-:W-:Y:S01]  /*4d50*/  ISETP.LE.U32.AND P1, PT, R138, UR22, PT ;  /* 0x000000168a007c0c */ /* 0x000fe2000bf23070 */
[----:B------:R-:W4:Y:S01]  /*4d60*/  MUFU.EX2 R250, R133 ;  /* 0x0000008500fa7308 */ /* 0x000f220000000800 */
[----:B------:R-:W-:Y:S01]  /*4d70*/  LOP3.LUT R4, R4, 0xffff, RZ, 0xc0, !PT ;  /* 0x0000ffff04047812 */ /* 0x000fe200078ec0ff */
[----:B--2---:R-:W-:Y:S01]  /*4d80*/  @!P2 FADD.FTZ R247, -R247, -RZ ;  /* 0x800000fff7f7a221 */ /* 0x004fe20000010100 */
[----:B-1----:R-:W-:Y:S02]  /*4d90*/  F2FP.RELU.F16.F32.PACK_AB R5, R236, R235 ;  /* 0x000000ebec05723e */ /* 0x002fe400000008ff */
[----:B------:R-:W-:Y:S02]  /*4da0*/  ISETP.LE.U32.AND P2, PT, R4, UR22, PT ;  /* 0x0000001604007c0c */ /* 0x000fe4000bf43070 */
[----:B------:R-:W-:Y:S01]  /*4db0*/  F2FP.RELU.F16.F32.PACK_AB R4, R238, R237 ;  /* 0x000000edee04723e */ /* 0x000fe200000008ff */
[----:B------:R1:W-:Y:S01]  /*4dc0*/  STS [R195+0x19000], R5 ;  /* 0x01900005c3007388 */ /* 0x0003e20000000800 */
[----:B---3--:R-:W-:Y:S01]  /*4dd0*/  F2FP.RELU.F16.F32.PACK_AB R6, R228, R227 ;  /* 0x000000e3e406723e */ /* 0x008fe200000008ff */
[----:B------:R-:W-:Y:S01]  /*4de0*/  MUFU.EX2 R244, R28 ;  /* 0x0000001c00f47308 */ /* 0x000fe20000000800 */
[----:B------:R-:W-:Y:S01]  /*4df0*/  SHF.R.U32.HI R8, RZ, 0x18, R8 ;  /* 0x00000018ff087819 */ /* 0x000fe20000011608 */
[----:B------:R2:W-:Y:S01]  /*4e00*/  STS [R195+0x19400], R4 ;  /* 0x01940004c3007388 */ /* 0x0005e20000000800 */
[----:B----4-:R-:W-:Y:S01]  /*4e10*/  @!P1 FADD.FTZ R246, -R246, -RZ ;  /* 0x800000fff6f69221 */ /* 0x010fe20000010100 */
[----:B------:R-:W-:Y:S01]  /*4e20*/  LOP3.LUT R9, R9, 0xff, RZ, 0xc0, !PT ;  /* 0x000000ff09097812 */ /* 0x000fe200078ec0ff */
[----:B------:R-:W-:Y:S01]  /*4e30*/  @!P0 FADD.FTZ R167, -R167, -RZ ;  /* 0x800000ffa7a78221 */ /* 0x000fe20000010100 */
[----:B------:R3:W-:Y:S01]  /*4e40*/  STS [R191+0x1a400], R7 ;  /* 0x01a40007bf007388 */ /* 0x0007e20000000800 */
[----:B------:R-:W-:Y:S03]  /*4e50*/  ISETP.LE.U32.AND P6, PT, R8, UR22, PT ;  /* 0x0000001608007c0c */ /* 0x000fe6000bfc3070 */
[----:B------:R-:W4:Y:S01]  /*4e60*/  MUFU.EX2 R245, R135 ;  /* 0x0000008700f57308 */ /* 0x000f220000000800 */
[----:B------:R-:W-:Y:S01]  /*4e70*/  F2FP.RELU.F16.F32.PACK_AB R8, R232, R231 ;  /* 0x000000e7e808723e */ /* 0x000fe200000008ff */
[----:B------:R3:W-:Y:S01]  /*4e80*/  STS [R191+0x1a000], R6 ;  /* 0x01a00006bf007388 */ /* 0x0007e20000000800 */
[----:B------:R-:W-:Y:S02]  /*4e90*/  ISETP.LE.U32.AND P4, PT, R137, UR22, PT ;  /* 0x0000001689007c0c */ /* 0x000fe4000bf83070 */
[----:B------:R-:W-:Y:S01]  /*4ea0*/  LOP3.LUT R12, R12, 0xff, RZ, 0xc0, !PT ;  /* 0x000000ff0c0c7812 */ /* 0x000fe200078ec0ff */
[----:B------:R3:W-:Y:S01]  /*4eb0*/  STS [R195+0x1a000], R8 ;  /* 0x01a00008c3007388 */ /* 0x0007e20000000800 */
[----:B------:R-:W-:Y:S03]  /*4ec0*/  ISETP.LE.U32.AND P3, PT, R14, UR22, PT ;  /* 0x000000160e007c0c */ /* 0x000fe6000bf63070 */
[----:B------:R-:W3:Y:S01]  /*4ed0*/  MUFU.EX2 R248, R30 ;  /* 0x0000001e00f87308 */ /* 0x000ee20000000800 */
[----:B------:R-:W-:Y:S02]  /*4ee0*/  ISETP.LE.U32.AND P0, PT, R13, UR22, PT ;  /* 0x000000160d007c0c */ /* 0x000fe4000bf03070 */
[----:B------:R-:W-:Y:S01]  /*4ef0*/  ISETP.LE.U32.AND P1, PT, R12, UR22, PT ;  /* 0x000000160c007c0c */ /* 0x000fe2000bf23070 */
[----:B------:R-:W-:Y:S01]  /*4f00*/  @!P6 FADD.FTZ R242, -R242, -RZ ;  /* 0x800000fff2f2e221 */ /* 0x000fe20000010100 */
[----:B------:R-:W-:Y:S02]  /*4f10*/  ISETP.LE.U32.AND P6, PT, R9, UR22, PT ;  /* 0x0000001609007c0c */ /* 0x000fe4000bfc3070 */
[----:B-1----:R-:W-:Y:S03]  /*4f20*/  F2FP.RELU.F16.F32.PACK_AB R5, R165, R241 ;  /* 0x000000f1a505723e */ /* 0x002fe600000008ff */
[----:B------:R-:W1:Y:S01]  /*4f30*/  MUFU.EX2 R251, R132 ;  /* 0x0000008400fb7308 */ /* 0x000e620000000800 */
[----:B------:R-:W-:Y:S01]  /*4f40*/  @!P4 FADD.FTZ R250, -R250, -RZ ;  /* 0x800000fffafac221 */ /* 0x000fe20000010100 */
[----:B----4-:R-:W-:Y:S01]  /*4f50*/  @!P2 FADD.FTZ R245, -R245, -RZ ;  /* 0x800000fff5f5a221 */ /* 0x010fe20000010100 */
[----:B--2---:R-:W-:Y:S01]  /*4f60*/  F2FP.RELU.F16.F32.PACK_AB R4, R247, R246 ;  /* 0x000000f6f704723e */ /* 0x004fe200000008ff */
[----:B------:R-:W-:Y:S01]  /*4f70*/  @!P3 FADD.FTZ R244, -R244, -RZ ;  /* 0x800000fff4f4b221 */ /* 0x000fe20000010100 */
[----:B------:R-:W-:Y:S02]  /*4f80*/  FSETP.GE.FTZ.AND P2, PT, R239, RZ, PT ;  /* 0x000000ffef00720b */ /* 0x000fe40003f56000 */
[----:B---3--:R-:W-:Y:S01]  /*4f90*/  F2FP.RELU.F16.F32.PACK_AB R7, R233, R234 ;  /* 0x000000eae907723e */ /* 0x008fe200000008ff */
[----:B------:R-:W-:Y:S01]  /*4fa0*/  @!P1 FADD.FTZ R248, -R248, -RZ ;  /* 0x800000fff8f89221 */ /* 0x000fe20000010100 */
[----:B------:R-:W-:Y:S01]  /*4fb0*/  @!P6 FADD.FTZ R249, -R249, -RZ ;  /* 0x800000fff9f9e221 */ /* 0x000fe20000010100 */
[----:B------:R-:W-:Y:S02]  /*4fc0*/  F2FP.RELU.F16.F32.PACK_AB R6, R240, R239 ;  /* 0x000000eff006723e */ /* 0x000fe400000008ff */
[----:B------:R2:W-:Y:S01]  /*4fd0*/  STS [R195+0x1a400], R7 ;  /* 0x01a40007c3007388 */ /* 0x0005e20000000800 */
[----:B------:R-:W-:Y:S02]  /*4fe0*/  FSETP.GE.FTZ.AND P6, PT, R224, RZ, PT ;  /* 0x000000ffe000720b */ /* 0x000fe40003fd6000 */
[----:B------:R-:W-:Y:S01]  /*4ff0*/  F2FP.RELU.F16.F32.PACK_AB R8, R167, R166 ;  /* 0x000000a6a708723e */ /* 0x000fe200000008ff */
[----:B------:R3:W-:Y:S01]  /*5000*/  STS [R193+0x19000], R6 ;  /* 0x01900006c1007388 */ /* 0x0007e20000000800 */
[----:B-1----:R-:W-:Y:S01]  /*5010*/  @!P0 FADD.FTZ R251, -R251, -RZ ;  /* 0x800000fffbfb8221 */ /* 0x002fe20000010100 */
[----:B------:R-:W-:Y:S02]  /*5020*/  FSETP.GE.FTZ.AND P0, PT, R182, RZ, PT ;  /* 0x000000ffb600720b */ /* 0x000fe40003f16000 */
[----:B------:R1:W-:Y:S01]  /*5030*/  STS [R193+0x19400], R5 ;  /* 0x01940005c1007388 */ /* 0x0003e20000000800 */
[----:B------:R-:W-:Y:S02]  /*5040*/  FSETP.GE.FTZ.AND P1, PT, R240, RZ, PT ;  /* 0x000000fff000720b */ /* 0x000fe40003f36000 */
[----:B------:R-:W-:Y:S01]  /*5050*/  FSETP.GE.FTZ.AND P4, PT, R235, RZ, PT ;  /* 0x000000ffeb00720b */ /* 0x000fe20003f96000 */
[----:B------:R4:W-:Y:S01]  /*5060*/  STS [R196+0x19000], R4 ;  /* 0x01900004c4007388 */ /* 0x0009e20000000800 */
[----:B------:R-:W-:Y:S02]  /*5070*/  FSETP.GE.FTZ.AND P3, PT, R236, RZ, PT ;  /* 0x000000ffec00720b */ /* 0x000fe40003f76000 */
[----:B--2---:R-:W-:Y:S02]  /*5080*/  F2FP.RELU.F16.F32.PACK_AB R7, R242, R243 ;  /* 0x000000f3f207723e */ /* 0x004fe400000008ff */
[----:B---3--:R-:W-:Y:S02]  /*5090*/  F2FP.RELU.F16.F32.PACK_AB R6, R250, R249 ;  /* 0x000000f9fa06723e */ /* 0x008fe400000008ff */
[----:B-1----:R-:W-:Y:S03]  /*50a0*/  F2FP.RELU.F16.F32.PACK_AB R5, R245, R244 ;  /* 0x000000f4f505723e */ /* 0x002fe600000008ff */
[----:B------:R-:W-:Y:S01]  /*50b0*/  STS [R196+0x19400], R6 ;  /* 0x01940006c4007388 */ /* 0x000fe20000000800 */
[----:B----4-:R-:W-:Y:S03]  /*50c0*/  F2FP.RELU.F16.F32.PACK_AB R4, R251, R248 ;  /* 0x000000f8fb04723e */ /* 0x010fe600000008ff */
[----:B------:R-:W-:Y:S04]  /*50d0*/  STS [R193+0x1a000], R8 ;  /* 0x01a00008c1007388 */ /* 0x000fe80000000800 */
[----:B------:R-:W-:Y:S04]  /*50e0*/  STS [R193+0x1a400], R7 ;  /* 0x01a40007c1007388 */ /* 0x000fe80000000800 */
[----:B------:R-:W-:Y:S04]  /*50f0*/  STS [R196+0x1a000], R5 ;  /* 0x01a00005c4007388 */ /* 0x000fe80000000800 */
[----:B------:R1:W-:Y:S04]  /*5100*/  STS [R196+0x1a400], R4 ;  /* 0x01a40004c4007388 */ /* 0x0003e80000000800 */
[----:B------:R-:W-:Y:S08]  /*5110*/  LDSM.16.M88.4 R32, [R0+UR6+0x6000] ;  /* 0x006000060020783b */ /* 0x000ff00008000200 */
[----:B------:R-:W2:Y:S08]  /*5120*/  LDSM.16.M88.4 R16, [R178+UR6+0xf000] ;  /* 0x00f00006b210783b */ /* 0x000eb00008000200 */
[----:B------:R-:W3:Y:S01]  /*5130*/  LDSM.16.M88.4 R28, [R0+UR6+0x6800] ;  /* 0x00680006001c783b */ /* 0x000ee20008000200 */
[----:B-1----:R-:W-:Y:S07]  /*5140*/  IMAD.U32 R4, RZ, RZ, UR6 ;  /* 0x00000006ff047e24 */ /* 0x002fee000f8e00ff */
[----:B------:R-:W1:Y:S01]  /*5150*/  LDSM.16.M88.4 R132, [R178+UR6+0xf400] ;  /* 0x00f40006b284783b */ /* 0x000e620008000200 */
[----:B------:R-:W-:Y:S05]  /*5160*/  IADD3 R4, R0, 0x6000, R4 ;  /* 0x0000600000047810 */ /* 0x000fea0007ffe004 */
[----:B------:R-:W-:Y:S02]  /*5170*/  IMAD.IADD R164, R4, 0x1, R176 ;  /* 0x0000000104a47824 */ /* 0x000fe400078e02b0 */
[----:B------:R-:W-:Y:S08]  /*5180*/  LDSM.16.M88.4 R140, [R177+0x6000] ;  /* 0x00600000b18c783b */ /* 0x000ff00000000200 */
[----:B------:R-:W4:Y:S01]  /*5190*/  LDSM.16.M88.4 R136, [R164] ;  /* 0x00000000a488783b */ /* 0x000f220000000200 */
[-C--:B--2---:R-:W-:Y:S07]  /*51a0*/  HMMA.16816.F32 R4, R32, R16.reuse, RZ ;  /* 0x000000102004723c */ /* 0x084fee00000018ff */
[----:B------:R-:W2:Y:S01]  /*51b0*/  LDSM.16.M88.4 R144, [R164+0x800] ;  /* 0x00080000a490783b */ /* 0x000ea20000000200 */
[C---:B---3--:R-:W-:Y:S07]  /*51c0*/  HMMA.16816.F32 R8, R28.reuse, R16, RZ ;  /* 0x000000101c08723c */ /* 0x048fee00000018ff */
[----:B------:R-:W3:Y:S01]  /*51d0*/  LDSM.16.M88.4 R148, [R177+0x6400] ;  /* 0x00640000b194783b */ /* 0x000ee20000000200 */
[-C--:B------:R-:W-:Y:S07]  /*51e0*/  HMMA.16816.F32 R12, R28, R18.reuse, RZ ;  /* 0x000000121c0c723c */ /* 0x080fee00000018ff */
[----:B------:R-:W-:Y:S01]  /*51f0*/  LDSM.16.M88.4 R152, [R0+UR6+0x7000] ;  /* 0x007000060098783b */ /* 0x000fe20008000200 */
[C---:B------:R-:W-:Y:S07]  /*5200*/  HMMA.16816.F32 R16, R32.reuse, R18, RZ ;  /* 0x000000122010723c */ /* 0x040fee00000018ff */
[----:B------:R-:W3:Y:S01]  /*5210*/  LDSM.16.M88.4 R156, [R178+UR6+0x11000] ;  /* 0x01100006b29c783b */ /* 0x000ee20008000200 */
[-C--:B-1----:R-:W-:Y:S06]  /*5220*/  HMMA.16816.F32 R20, R32, R132.reuse, RZ ;  /* 0x000000842014723c */ /* 0x082fec00000018ff */
[C---:B------:R-:W-:Y:S01]  /*5230*/  HMMA.16816.F32 R24, R28.reuse, R132, RZ ;  /* 0x000000841c18723c */ /* 0x040fe200000018ff */
[----:B------:R-:W1:Y:S05]  /*5240*/  LDSM.16.M88.4 R160, [R0+UR6+0x7800] ;  /* 0x0078000600a0783b */ /* 0x000e6a0008000200 */
[-C--:B------:R-:W-:Y:S06]  /*5250*/  HMMA.16816.F32 R28, R28, R134.reuse, RZ ;  /* 0x000000861c1c723c */ /* 0x080fec00000018ff */
[----:B------:R-:W-:Y:S01]  /*5260*/  HMMA.16816.F32 R32, R32, R134, RZ ;  /* 0x000000862020723c */ /* 0x000fe200000018ff */
[----:B------:R-:W1:Y:S05]  /*5270*/  LDSM.16.M88.4 R132, [R178+UR6+0x11400] ;  /* 0x01140006b284783b */ /* 0x000e6a0008000200 */
[-C--:B----4-:R-:W-:Y:S06]  /*5280*/  HMMA.16816.F32 R4, R136, R140.reuse, R4 ;  /* 0x0000008c8804723c */ /* 0x090fec0000001804 */
[C---:B--2---:R-:W-:Y:S06]  /*5290*/  HMMA.16816.F32 R8, R144.reuse, R140, R8 ;  /* 0x0000008c9008723c */ /* 0x044fec0000001808 */
        /* <DEDUP_REMOVED lines=8> */
[----:B------:R-:W2:Y:S03]  /*5320*/  LDSM.16.M88.4 R136, [R164+0x1000] ;  /* 0x00100000a488783b */ /* 0x000ea60000000200 */
[-C--:B------:R-:W-:Y:S05]  /*5330*/  HMMA.16816.F32 R4, R152, R156.reuse, R4 ;  /* 0x0000009c9804723c */ /* 0x080fea0000001804 */
[----:B------:R-:W3:Y:S01]  /*5340*/  LDSM.16.M88.4 R148, [R177+0x8400] ;  /* 0x00840000b194783b */ /* 0x000ee20000000200 */
[C---:B-1----:R-:W-:Y:S06]  /*5350*/  HMMA.16816.F32 R8, R160.reuse, R156, R8 ;  /* 0x0000009ca008723c */ /* 0x042fec0000001808 */
[-C--:B------:R-:W-:Y:S06]  /*5360*/  HMMA.16816.F32 R12, R160, R158.reuse, R12 ;  /* 0x0000009ea00c723c */ /* 0x080fec000000180c */
[C---:B------:R-:W-:Y:S01]  /*5370*/  HMMA.16816.F32 R16, R152.reuse, R158, R16 ;  /* 0x0000009e9810723c */ /* 0x040fe20000001810 */
[----:B------:R-:W-:Y:S05]  /*5380*/  LDSM.16.M88.4 R156, [R0+UR6+0x8000] ;  /* 0x00800006009c783b */ /* 0x000fea0008000200 */
[-C--:B------:R-:W-:Y:S06]  /*5390*/  HMMA.16816.F32 R20, R152, R132.reuse, R20 ;  /* 0x000000849814723c */ /* 0x080fec0000001814 */
[C---:B------:R-:W-:Y:S06]  /*53a0*/  HMMA.16816.F32 R24, R160.reuse, R132, R24 ;  /* 0x00000084a018723c */ /* 0x040fec0000001818 */
[-C--:B------:R-:W-:Y:S01]  /*53b0*/  HMMA.16816.F32 R28, R160, R134.reuse, R28 ;  /* 0x00000086a01c723c */ /* 0x080fe2000000181c */
[----:B------:R-:W1:Y:S05]  /*53c0*/  LDSM.16.M88.4 R160, [R178+UR6+0x13000] ;  /* 0x01300006b2a0783b */ /* 0x000e6a0008000200 */
[----:B------:R-:W-:Y:S03]  /*53d0*/  HMMA.16816.F32 R32, R152, R134, R32 ;  /* 0x000000869820723c */ /* 0x000fe60000001820 */
[----:B------:R-:W4:Y:S03]  /*53e0*/  LDSM.16.M88.4 R132, [R0+UR6+0x8800] ;  /* 0x008800060084783b */ /* 0x000f260008000200 */
[-C--:B--2---:R-:W-:Y:S05]  /*53f0*/  HMMA.16816.F32 R4, R136, R140.reuse, R4 ;  /* 0x0000008c8804723c */ /* 0x084fea0000001804 */
[----:B------:R-:W-:Y:S01]  /*5400*/  LDSM.16.M88.4 R152, [R177+0xa000] ;  /* 0x00a00000b198783b */ /* 0x000fe20000000200 */
[C---:B------:R-:W-:Y:S06]  /*5410*/  HMMA.16816.F32 R8, R144.reuse, R140, R8 ;  /* 0x0000008c9008723c */ /* 0x040fec0000001808 */
[-C--:B------:R-:W-:Y:S06]  /*5420*/  HMMA.16816.F32 R12, R144, R142.reuse, R12 ;  /* 0x0000008e900c723c */ /* 0x080fec000000180c */
[C---:B------:R-:W-:Y:S01]  /*5430*/  HMMA.16816.F32 R16, R136.reuse, R142, R16 ;  /* 0x0000008e8810723c */ /* 0x040fe20000001810 */
[----:B------:R-:W2:Y:S05]  /*5440*/  LDSM.16.M88.4 R140, [R178+UR6+0x13400] ;  /* 0x01340006b28c783b */ /* 0x000eaa0008000200 */
[-C--:B---3--:R-:W-:Y:S06]  /*5450*/  HMMA.16816.F32 R20, R136, R148.reuse, R20 ;  /* 0x000000948814723c */ /* 0x088fec0000001814 */
[C---:B------:R-:W-:Y:S06]  /*5460*/  HMMA.16816.F32 R24, R144.reuse, R148, R24 ;  /* 0x000000949018723c */ /* 0x040fec0000001818 */
[-C--:B------:R-:W-:Y:S01]  /*5470*/  HMMA.16816.F32 R28, R144, R150.reuse, R28 ;  /* 0x00000096901c723c */ /* 0x080fe2000000181c */
[----:B------:R-:W3:Y:S05]  /*5480*/  LDSM.16.M88.4 R144, [R164+0x2000] ;  /* 0x00200000a490783b */ /* 0x000eea0000000200 */
[----:B------:R-:W-:Y:S03]  /*5490*/  HMMA.16816.F32 R32, R136, R150, R32 ;  /* 0x000000968820723c */ /* 0x000fe60000001820 */
[----:B------:R-:W3:Y:S03]  /*54a0*/  LDSM.16.M88.4 R136, [R164+0x2800] ;  /* 0x00280000a488783b */ /* 0x000ee60000000200 */
[-C--:B-1----:R-:W-:Y:S05]  /*54b0*/  HMMA.16816.F32 R4, R156, R160.reuse, R4 ;  /* 0x000000a09c04723c */ /* 0x082fea0000001804 */
[----:B------:R-:W1:Y:S01]  /*54c0*/  LDSM.16.M88.4 R148, [R177+0xa400] ;  /* 0x00a40000b194783b */ /* 0x000e620000000200 */
[C---:B----4-:R-:W-:Y:S06]  /*54d0*/  HMMA.16816.F32 R8, R132.reuse, R160, R8 ;  /* 0x000000a08408723c */ /* 0x050fec0000001808 */
        /* <DEDUP_REMOVED lines=10> */
[-C--:B-1----:R-:W-:Y:S05]  /*5580*/  HMMA.16816.F32 R20, R144, R148.reuse, R20 ;  /* 0x000000949014723c */ /* 0x082fea0000001814 */
[----:B------:R-:W-:Y:S01]  /*5590*/  FADD.FTZ R4, -R171, R4 ;  /* 0x00000004ab047221 */ /* 0x000fe20000010100 */
[C---:B------:R-:W-:Y:S05]  /*55a0*/  HMMA.16816.F32 R24, R136.reuse, R148, R24 ;  /* 0x000000948818723c */ /* 0x040fea0000001818 */
[-C--:B------:R-:W-:Y:S01]  /*55b0*/  FSEL R4, R4, R171.reuse, P0 ;  /* 0x000000ab04047208 */ /* 0x080fe20000000000 */
[-C--:B------:R-:W-:Y:S03]  /*55c0*/  HMMA.16816.F32 R28, R136, R150.reuse, R28 ;  /* 0x00000096881c723c */ /* 0x080fe6000000181c */
[----:B------:R-:W-:Y:S02]  /*55d0*/  FSETP.GE.FTZ.AND P0, PT, R247, RZ, PT ;  /* 0x000000fff700720b */ /* 0x000fe40003f16000 */
[----:B------:R-:W-:Y:S01]  /*55e0*/  FADD.FTZ R5, -R171, R5 ;  /* 0x00000005ab057221 */ /* 0x000fe20000010100 */
[----:B------:R-:W-:Y:S05]  /*55f0*/  HMMA.16816.F32 R32, R144, R150, R32 ;  /* 0x000000969020723c */ /* 0x000fea0000001820 */
[-C--:B------:R-:W-:Y:S01]  /*5600*/  FSEL R5, R5, R171.reuse, P6 ;  /* 0x000000ab05057208 */ /* 0x080fe20003000000 */
[C---:B------:R-:W-:Y:S01]  /*5610*/  FADD.FTZ R20, -R171.reuse, R20 ;  /* 0x00000014ab147221 */ /* 0x040fe20000010100 */
[----:B------:R-:W-:Y:S01]  /*5620*/  ISETP.GE.AND P6, PT, R214, 0x1, PT ;  /* 0x00000001d600780c */ /* 0x000fe20003fc6270 */
[C---:B------:R-:W-:Y:S03]  /*5630*/  FADD.FTZ R21, -R171.reuse, R21 ;  /* 0x00000015ab157221 */ /* 0x040fe60000010100 */
[-C--:B------:R-:W-:Y:S01]  /*5640*/  FSEL R20, R20, R171.reuse, P2 ;  /* 0x000000ab14147208 */ /* 0x080fe20001000000 */
[----:B------:R-:W-:Y:S01]  /*5650*/  FADD.FTZ R16, -R171, R16 ;  /* 0x00000010ab107221 */ /* 0x000fe20000010100 */
[-C--:B------:R-:W-:Y:S01]  /*5660*/  FSEL R21, R21, R171.reuse, P1 ;  /* 0x000000ab15157208 */ /* 0x080fe20000800000 */
[----:B------:R-:W-:Y:S01]  /*5670*/  FADD.FTZ R17, -R171, R17 ;  /* 0x00000011ab117221 */ /* 0x000fe20000010100 */
[----:B------:R-:W-:Y:S01]  /*5680*/  FSETP.GE.FTZ.AND P1, PT, R246, RZ, PT ;  /* 0x000000fff600720b */ /* 0x000fe20003f36000 */
[----:B------:R-:W-:Y:S01]  /*5690*/  FMUL.FTZ R20, R239, R20 ;  /* 0x00000014ef147220 */ /* 0x000fe20000410000 */
[----:B------:R-:W-:Y:S01]  /*56a0*/  FSEL R16, R16, R171, P4 ;  /* 0x000000ab10107208 */ /* 0x000fe20002000000 */
[----:B------:R-:W-:Y:S01]  /*56b0*/  FMUL.FTZ R21, R240, R21 ;  /* 0x00000015f0157220 */ /* 0x000fe20000410000 */
[----:B------:R-:W-:Y:S01]  /*56c0*/  FSEL R17, R17, R171, P3 ;  /* 0x000000ab11117208 */ /* 0x000fe20001800000 */
[----:B------:R-:W-:Y:S01]  /*56d0*/  FMUL.FTZ R4, R182, R4 ;  /* 0x00000004b6047220 */ /* 0x000fe20000410000 */
[----:B------:R-:W-:Y:S01]  /*56e0*/  FMUL.FTZ R5, R224, R5 ;  /* 0x00000005e0057220 */ /* 0x000fe20000410000 */
[----:B------:R-:W-:Y:S01]  /*56f0*/  FMUL.FTZ R16, R235, R16 ;  /* 0x00000010eb107220 */ /* 0x000fe20000410000 */
[----:B------:R-:W-:Y:S01]  /*5700*/  F2FP.F16.F32.PACK_AB R20, R21, R20 ;  /* 0x000000141514723e */ /* 0x000fe200000000ff */
[----:B------:R-:W-:Y:S01]  /*5710*/  FADD.FTZ R32, -R171, R32 ;  /* 0x00000020ab207221 */ /* 0x000fe20000010100 */
[----:B------:R-:W-:Y:S01]  /*5720*/  FMUL.FTZ R17, R236, R17 ;  /* 0x00000011ec117220 */ /* 0x000fe20000410000 */
[----:B------:R-:W-:Y:S01]  /*5730*/  F2FP.F16.F32.PACK_AB R4, R5, R4 ;  /* 0x000000040504723e */ /* 0x000fe200000000ff */
[C---:B------:R-:W-:Y:S01]  /*5740*/  FADD.FTZ R6, -R170.reuse, R6 ;  /* 0x00000006aa067221 */ /* 0x040fe20000010100 */
[----:B------:R-:W-:Y:S01]  /*5750*/  FADD.FTZ R7, -R170, R7 ;  /* 0x00000007aa077221 */ /* 0x000fe20000010100 */
[----:B------:R-:W-:Y:S01]  /*5760*/  FSEL R32, R32, R171, P1 ;  /* 0x000000ab20207208 */ /* 0x000fe20000800000 */
[----:B------:R-:W-:Y:S01]  /*5770*/  @P0 FADD.FTZ R171, -R171, R33 ;  /* 0x00000021abab0221 */ /* 0x000fe20000010100 */
[----:B------:R-:W-:Y:S02]  /*5780*/  FSETP.GE.FTZ.AND P1, PT, R225, RZ, PT ;  /* 0x000000ffe100720b */ /* 0x000fe40003f36000 */
[----:B------:R-:W-:Y:S01]  /*5790*/  FSETP.GE.FTZ.AND P0, PT, R226, RZ, PT ;  /* 0x000000ffe200720b */ /* 0x000fe20003f16000 */
[----:B------:R-:W-:Y:S01]  /*57a0*/  FMUL.FTZ R32, R246, R32 ;  /* 0x00000020f6207220 */ /* 0x000fe20000410000 */
[----:B------:R-:W-:Y:S01]  /*57b0*/  F2FP.F16.F32.PACK_AB R16, R17, R16 ;  /* 0x000000101110723e */ /* 0x000fe200000000ff */
[----:B------:R-:W-:Y:S01]  /*57c0*/  FMUL.FTZ R171, R247, R171 ;  /* 0x000000abf7ab7220 */ /* 0x000fe20000410000 */
[-C--:B------:R-:W-:Y:S02]  /*57d0*/  FSEL R6, R6, R170.reuse, P1 ;  /* 0x000000aa06067208 */ /* 0x080fe40000800000 */
[----:B------:R-:W-:Y:S01]  /*57e0*/  FSEL R21, R7, R170, P0 ;  /* 0x000000aa07157208 */ /* 0x000fe20000000000 */
[----:B------:R-:W-:Y:S06]  /*57f0*/  @!P6 BRA `(.L_x_847) ;  /* 0x0000000000b8e947 */ /* 0x000fec0003800000 */
[----:B------:R-:W1:Y:S01]  /*5800*/  LDC R7, c[0x0][0x240] ;  /* 0x00009000ff077b82 */ /* 0x000e620000000800 */
[----:B------:R-:W-:Y:S02]  /*5810*/  LOP3.LUT R5, R214, 0x1, RZ, 0xc0, !PT ;  /* 0x00000001d6057812 */ /* 0x000fe400078ec0ff */
[----:B------:R-:W-:Y:S02]  /*5820*/  ISETP.GE.AND P2, PT, R186, UR20, PT ;  /* 0x00000014ba007c0c */ /* 0x000fe4000bf46270 */
[----:B------:R-:W-:Y:S02]  /*5830*/  ISETP.GE.AND P1, PT, R199, UR20, PT ;  /* 0x00000014c7007c0c */ /* 0x000fe4000bf26270 */
[----:B------:R-:W-:Y:S01]  /*5840*/  ISETP.NE.U32.AND P0, PT, R5, 0x1, PT ;  /* 0x000000010500780c */ /* 0x000fe20003f05070 */
[----:B------:R-:W-:Y:S05]  /*5850*/  IMAD.MOV.U32 R5, RZ, RZ, -0x3000 ;  /* 0xffffd000ff057424 */ /* 0x000fea00078e00ff */
[----:B------:R-:W-:Y:S02]  /*5860*/  SEL R5, R5, 0x3000, !P0 ;  /* 0x0000300005057807 */ /* 0x000fe40004000000 */
[----:B------:R-:W-:Y:S03]  /*5870*/  ISETP.GE.AND P0, PT, R198, UR20, PT ;  /* 0x00000014c6007c0c */ /* 0x000fe6000bf06270 */
[--C-:B------:R-:W-:Y:S02]  /*5880*/  IMAD.IADD R213, R213, 0x1, R5.reuse ;  /* 0x00000001d5d57824 */ /* 0x100fe400078e0205 */
[--C-:B------:R-:W-:Y:S02]  /*5890*/  IMAD.IADD R208, R208, 0x1, R5.reuse ;  /* 0x00000001d0d07824 */ /* 0x100fe400078e0205 */
[----:B------:R-:W-:Y:S01]  /*58a0*/  IMAD.IADD R3, R3, 0x1, R5 ;  /* 0x0000000103037824 */ /* 0x000fe200078e0205 */
[----:B------:R2:W-:Y:S01]  /*58b0*/  @P2 STS [R213], RZ ;  /* 0x000000ffd5002388 */ /* 0x0005e20000000800 */
[----:B-1----:R-:W-:Y:S03]  /*58c0*/  IMAD.U32 R7, R7, -0x40, RZ ;  /* 0xffffffc007077824 */ /* 0x002fe600078e00ff */
[----:B------:R2:W-:Y:S02]  /*58d0*/  @P2 STS [R213+0x4], RZ ;  /* 0x000004ffd5002388 */ /* 0x0005e40000000800 */
[C---:B------:R-:W-:Y:S02]  /*58e0*/  LEA R203, P3, R7.reuse, R203, 0x1 ;  /* 0x000000cb07cb7211 */ /* 0x040fe400078608ff */
[----:B------:R2:W-:Y:S01]  /*58f0*/  @P2 STS [R213+0x8], RZ ;  /* 0x000008ffd5002388 */ /* 0x0005e20000000800 */
[----:B------:R-:W-:Y:S02]  /*5900*/  SHF.R.S32.HI R17, RZ, 0x1f, R7 ;  /* 0x0000001fff117819 */ /* 0x000fe40000011407 */
[----:B------:R-:W-:Y:S01]  /*5910*/  @!P2 IMAD.MOV.U32 R136, RZ, RZ, R203 ;  /* 0x000000ffff88a224 */ /* 0x000fe200078e00cb */
[----:B------:R2:W-:Y:S01]  /*5920*/  @P2 STS [R213+0xc], RZ ;  /* 0x00000cffd5002388 */ /* 0x0005e20000000800 */
[----:B------:R-:W-:Y:S01]  /*5930*/  LEA.HI.X R202, R7, R202, R17, 0x1, P3 ;  /* 0x000000ca07ca7211 */ /* 0x000fe200018f0c11 */
[--C-:B------:R-:W-:Y:S02]  /*5940*/  @!P1 IMAD.MOV.U32 R134, RZ, RZ, R203.reuse ;  /* 0x000000ffff869224 */ /* 0x100fe400078e00cb */
[----:B------:R-:W-:Y:S01]  /*5950*/  @!P0 IMAD.MOV.U32 R132, RZ, RZ, R203 ;  /* 0x000000ffff848224 */ /* 0x000fe200078e00cb */
[-C--:B------:R-:W-:Y:S01]  /*5960*/  @!P2 MOV R137, R202.reuse ;  /* 0x000000ca0089a202 */ /* 0x080fe20000000f00 */
[----:B------:R-:W-:Y:S01]  /*5970*/  @!P1 IMAD.MOV.U32 R135, RZ, RZ, R202 ;  /* 0x000000ffff879224 */ /* 0x000fe200078e00ca */
[----:B------:R-:W-:Y:S03]  /*5980*/  @!P0 MOV R133, R202 ;  /* 0x000000ca00858202 */ /* 0x000fe60000000f00 */
        /* <DEDUP_REMOVED lines=20> */
[----:B------:R-:W0:Y:S02]  /*5ad0*/  LDGDEPBAR ;  /* 0x00000000000079af */ /* 0x000e240000000000 */
.L_x_847:
[C---:B------:R-:W-:Y:S01]  /*5ae0*/  FADD.FTZ R18, -R170.reuse, R18 ;  /* 0x00000012aa127221 */ /* 0x040fe20000010100 */
[----:B------:R-:W-:Y:S01]  /*5af0*/  FSETP.GE.FTZ.AND P0, PT, R237, RZ, PT ;  /* 0x000000ffed00720b */ /* 0x000fe20003f16000 */
[----:B------:R1:W-:Y:S01]  /*5b00*/  STS [R191+0x15000], R4 ;  /* 0x01500004bf007388 */ /* 0x0003e20000000800 */
[C---:B------:R-:W-:Y:S01]  /*5b10*/  FADD.FTZ R23, -R170.reuse, R23 ;  /* 0x00000017aa177221 */ /* 0x040fe20000010100 */
[----:B------:R-:W-:Y:S01]  /*5b20*/  FSETP.GE.FTZ.AND P1, PT, R165, RZ, PT ;  /* 0x000000ffa500720b */ /* 0x000fe20003f36000 */
[----:B------:R-:W-:Y:S01]  /*5b30*/  FADD.FTZ R19, -R170, R19 ;  /* 0x00000013aa137221 */ /* 0x000fe20000010100 */
[-C--:B------:R-:W-:Y:S01]  /*5b40*/  FSEL R18, R18, R170.reuse, P0 ;  /* 0x000000aa12127208 */ /* 0x080fe20000000000 */
[----:B------:R-:W-:Y:S01]  /*5b50*/  FADD.FTZ R22, -R170, R22 ;  /* 0x00000016aa167221 */ /* 0x000fe20000010100 */
[----:B------:R-:W-:Y:S01]  /*5b60*/  FSETP.GE.FTZ.AND P0, PT, R250, RZ, PT ;  /* 0x000000fffa00720b */ /* 0x000fe20003f16000 */
[----:B------:R-:W-:Y:S01]  /*5b70*/  FADD.FTZ R34, -R170, R34 ;  /* 0x00000022aa227221 */ /* 0x000fe20000010100 */
[-C--:B------:R-:W-:Y:S01]  /*5b80*/  FSEL R23, R23, R170.reuse, P1 ;  /* 0x000000aa17177208 */ /* 0x080fe20000800000 */
[C---:B-----5:R-:W-:Y:S01]  /*5b90*/  FADD.FTZ R12, -R169.reuse, R12 ;  /* 0x0000000ca90c7221 */ /* 0x060fe20000010100 */
[----:B------:R-:W-:Y:S01]  /*5ba0*/  FSETP.GE.FTZ.AND P3, PT, R238, RZ, PT ;  /* 0x000000ffee00720b */ /* 0x000fe20003f76000 */
[----:B------:R-:W-:Y:S01]  /*5bb0*/  FADD.FTZ R9, -R169, R9 ;  /* 0x00000009a9097221 */ /* 0x000fe20000010100 */
[----:B------:R-:W-:Y:S01]  /*5bc0*/  FSETP.GE.FTZ.AND P2, PT, R241, RZ, PT ;  /* 0x000000fff100720b */ /* 0x000fe20003f56000 */
[----:B------:R-:W-:Y:S01]  /*5bd0*/  FADD.FTZ R8, -R169, R8 ;  /* 0x00000008a9087221 */ /* 0x000fe20000010100 */
[----:B------:R-:W-:Y:S01]  /*5be0*/  FSETP.GE.FTZ.AND P1, PT, R249, RZ, PT ;  /* 0x000000fff900720b */ /* 0x000fe20003f36000 */
[----:B------:R-:W-:Y:S01]  /*5bf0*/  FADD.FTZ R24, -R169, R24 ;  /* 0x00000018a9187221 */ /* 0x000fe20000010100 */
[-C--:B------:R-:W-:Y:S01]  /*5c00*/  FSEL R19, R19, R170.reuse, P3 ;  /* 0x000000aa13137208 */ /* 0x080fe20001800000 */
[C---:B------:R-:W-:Y:S01]  /*5c10*/  FADD.FTZ R25, -R169.reuse, R25 ;  /* 0x00000019a9197221 */ /* 0x040fe20000010100 */
[-C--:B------:R-:W-:Y:S01]  /*5c20*/  FSEL R22, R22, R170.reuse, P2 ;  /* 0x000000aa16167208 */ /* 0x080fe20001000000 */
[----:B------:R-:W-:Y:S01]  /*5c30*/  FADD.FTZ R28, -R169, R28 ;  /* 0x0000001ca91c7221 */ /* 0x000fe20000010100 */
[----:B------:R-:W-:Y:S01]  /*5c40*/  FSEL R34, R34, R170, P1 ;  /* 0x000000aa22227208 */ /* 0x000fe20000800000 */
[----:B------:R-:W-:Y:S01]  /*5c50*/  @P0 FADD.FTZ R170, -R170, R35 ;  /* 0x00000023aaaa0221 */ /* 0x000fe20000010100 */
[----:B------:R-:W-:Y:S01]  /*5c60*/  FSETP.GE.FTZ.AND P0, PT, R231, RZ, PT ;  /* 0x000000ffe700720b */ /* 0x000fe20003f16000 */
[----:B------:R-:W-:Y:S01]  /*5c70*/  FADD.FTZ R10, -R168, R10 ;  /* 0x0000000aa80a7221 */ /* 0x000fe20000010100 */
[----:B------:R-:W-:Y:S01]  /*5c80*/  FSETP.GE.FTZ.AND P1, PT, R228, RZ, PT ;  /* 0x000000ffe400720b */ /* 0x000fe20003f36000 */
[----:B-1----:R-:W-:Y:S01]  /*5c90*/  FADD.FTZ R4, -R169, R13 ;  /* 0x0000000da9047221 */ /* 0x002fe20000010100 */
[----:B------:R-:W-:Y:S01]  /*5ca0*/  FSEL R12, R12, R169, P0 ;  /* 0x000000a90c0c7208 */ /* 0x000fe20000000000 */
[----:B------:R-:W-:Y:S01]  /*5cb0*/  FADD.FTZ R11, -R168, R11 ;  /* 0x0000000ba80b7221 */ /* 0x000fe20000010100 */
[----:B------:R-:W-:Y:S01]  /*5cc0*/  FSETP.GE.FTZ.AND P0, PT, R245, RZ, PT ;  /* 0x000000fff500720b */ /* 0x000fe20003f16000 */
[----:B------:R-:W-:Y:S01]  /*5cd0*/  FMUL.FTZ R21, R226, R21 ;  /* 0x00000015e2157220 */ /* 0x000fe20000410000 */
[-C--:B------:R-:W-:Y:S01]  /*5ce0*/  FSEL R9, R9, R169.reuse, P1 ;  /* 0x000000a909097208 */ /* 0x080fe20000800000 */
[----:B------:R-:W-:Y:S01]  /*5cf0*/  FMUL.FTZ R6, R225, R6 ;  /* 0x00000006e1067220 */ /* 0x000fe20000410000 */
        /* <DEDUP_REMOVED lines=13> */
[----:B------:R-:W-:Y:S01]  /*5dd0*/  FMUL.FTZ R12, R231, R12 ;  /* 0x0000000ce70c7220 */ /* 0x000fe20000410000 */
[-C--:B------:R-:W-:Y:S01]  /*5de0*/  FSEL R24, R24, R169.reuse, P3 ;  /* 0x000000a918187208 */ /* 0x080fe20001800000 */
[----:B------:R-:W-:Y:S01]  /*5df0*/  FMUL.FTZ R4, R232, R4 ;  /* 0x00000004e8047220 */ /* 0x000fe20000410000 */
[-C--:B------:R-:W-:Y:S01]  /*5e00*/  FSEL R25, R25, R169.reuse, P2 ;  /* 0x000000a919197208 */ /* 0x080fe20001000000 */
[----:B------:R-:W-:Y:S01]  /*5e10*/  FADD.FTZ R26, -R168, R26 ;  /* 0x0000001aa81a7221 */ /* 0x000fe20000010100 */
[----:B------:R-:W-:Y:S01]  /*5e20*/  FSEL R28, R28, R169, P1 ;  /* 0x000000a91c1c7208 */ /* 0x000fe20000800000 */
[----:B------:R-:W-:Y:S01]  /*5e30*/  @P0 FADD.FTZ R169, -R169, R29 ;  /* 0x0000001da9a90221 */ /* 0x000fe20000010100 */
[----:B------:R-:W-:Y:S01]  /*5e40*/  FSETP.GE.FTZ.AND P1, PT, R229, RZ, PT ;  /* 0x000000ffe500720b */ /* 0x000fe20003f36000 */
[----:B------:R-:W-:Y:S01]  /*5e50*/  FADD.FTZ R27, -R168, R27 ;  /* 0x0000001ba81b7221 */ /* 0x000fe20000010100 */
[----:B------:R-:W-:Y:S01]  /*5e60*/  FSETP.GE.FTZ.AND P0, PT, R230, RZ, PT ;  /* 0x000000ffe600720b */ /* 0x000fe20003f16000 */
[----:B------:R-:W-:Y:S01]  /*5e70*/  FMUL.FTZ R23, R165, R23 ;  /* 0x00000017a5177220 */ /* 0x000fe20000410000 */
[----:B------:R-:W-:Y:S01]  /*5e80*/  FSEL R10, R10, R168, P1 ;  /* 0x000000a80a0a7208 */ /* 0x000fe20000800000 */
[----:B------:R-:W-:Y:S01]  /*5e90*/  FMUL.FTZ R22, R241, R22 ;  /* 0x00000016f1167220 */ /* 0x000fe20000410000 */
[----:B------:R-:W-:Y:S01]  /*5ea0*/  FSEL R11, R11, R168, P0 ;  /* 0x000000a80b0b7208 */ /* 0x000fe20000000000 */
[----:B------:R-:W-:Y:S01]  /*5eb0*/  FADD.FTZ R30, -R168, R30 ;  /* 0x0000001ea81e7221 */ /* 0x000fe20000010100 */
[----:B------:R-:W-:Y:S01]  /*5ec0*/  FSETP.GE.FTZ.AND P1, PT, R234, RZ, PT ;  /* 0x000000ffea00720b */ /* 0x000fe20003f36000 */
[----:B------:R-:W-:Y:S01]  /*5ed0*/  FMUL.FTZ R10, R229, R10 ;  /* 0x0000000ae50a7220 */ /* 0x000fe20000410000 */
[----:B------:R-:W-:Y:S01]  /*5ee0*/  FSETP.GE.FTZ.AND P4, PT, R233, RZ, PT ;  /* 0x000000ffe900720b */ /* 0x000fe20003f96000 */
[----:B------:R-:W-:Y:S01]  /*5ef0*/  FMUL.FTZ R11, R230, R11 ;  /* 0x0000000be60b7220 */ /* 0x000fe20000410000 */
[----:B------:R-:W-:Y:S01]  /*5f00*/  F2FP.F16.F32.PACK_AB R6, R21, R6 ;  /* 0x000000061506723e */ /* 0x000fe200000000ff */
[----:B------:R-:W-:Y:S01]  /*5f10*/  FMUL.FTZ R34, R249, R34 ;  /* 0x00000022f9227220 */ /* 0x000fe20000410000 */
[----:B------:R-:W-:Y:S01]  /*5f20*/  FSEL R14, R14, R168, P1 ;  /* 0x000000a80e0e7208 */ /* 0x000fe20000800000 */
[----:B------:R-:W-:Y:S01]  /*5f30*/  FMUL.FTZ R170, R250, R170 ;  /* 0x000000aafaaa7220 */ /* 0x000fe20000410000 */
[----:B------:R-:W-:Y:S01]  /*5f40*/  FSEL R15, R15, R168, P4 ;  /* 0x000000a80f0f7208 */ /* 0x000fe20002000000 */
[----:B------:R-:W-:Y:S01]  /*5f50*/  STS [R191+0x15400], R6 ;  /* 0x01540006bf007388 */ /* 0x000fe20000000800 */
[----:B------:R-:W-:Y:S01]  /*5f60*/  F2FP.F16.F32.PACK_AB R18, R19, R18 ;  /* 0x000000121312723e */ /* 0x000fe200000000ff */
[----:B------:R-:W-:Y:S01]  /*5f70*/  FMUL.FTZ R14, R234, R14 ;  /* 0x0000000eea0e7220 */ /* 0x000fe20000410000 */
[----:B------:R-:W-:Y:S01]  /*5f80*/  FSETP.GE.FTZ.AND P0, PT, R251, RZ, PT ;  /* 0x000000fffb00720b */ /* 0x000fe20003f16000 */
[----:B------:R-:W-:Y:S01]  /*5f90*/  FMUL.FTZ R15, R233, R15 ;  /* 0x0000000fe90f7220 */ /* 0x000fe20000410000 */
[----:B------:R-:W-:Y:S01]  /*5fa0*/  F2FP.F16.F32.PACK_AB R8, R9, R8 ;  /* 0x000000080908723e */ /* 0x000fe200000000ff */
[----:B------:R-:W-:Y:S01]  /*5fb0*/  STS [R195+0x15000], R16 ;  /* 0x01500010c3007388 */ /* 0x000fe20000000800 */
[----:B------:R-:W-:Y:S01]  /*5fc0*/  F2FP.F16.F32.PACK_AB R10, R11, R10 ;  /* 0x0000000a0b0a723e */ /* 0x000fe200000000ff */
[----:B------:R-:W-:Y:S01]  /*5fd0*/  FMUL.FTZ R25, R167, R25 ;  /* 0x00000019a7197220 */ /* 0x000fe20000410000 */
[----:B------:R-:W-:Y:S02]  /*5fe0*/  FSETP.GE.FTZ.AND P3, PT, R243, RZ, PT ;  /* 0x000000fff300720b */ /* 0x000fe40003f76000 */
[----:B------:R-:W-:Y:S01]  /*5ff0*/  STS [R195+0x15400], R18 ;  /* 0x01540012c3007388 */ /* 0x000fe20000000800 */
[----:B------:R-:W-:Y:S01]  /*6000*/  FSETP.GE.FTZ.AND P2, PT, R242, RZ, PT ;  /* 0x000000fff200720b */ /* 0x000fe20003f56000 */
[----:B------:R-:W-:Y:S01]  /*6010*/  FMUL.FTZ R24, R166, R24 ;  /* 0x00000018a6187220 */ /* 0x000fe20000410000 */
[----:B------:R-:W-:Y:S02]  /*6020*/  F2FP.F16.F32.PACK_AB R4, R4, R12 ;  /* 0x0000000c0404723e */ /* 0x000fe400000000ff */
[----:B------:R-:W-:Y:S01]  /*6030*/  STS [R191+0x16000], R8 ;  /* 0x01600008bf007388 */ /* 0x000fe20000000800 */
[----:B------:R-:W-:Y:S01]  /*6040*/  F2FP.F16.F32.PACK_AB R14, R15, R14 ;  /* 0x0000000e0f0e723e */ /* 0x000fe200000000ff */
[----:B------:R-:W-:Y:S01]  /*6050*/  FMUL.FTZ R28, R244, R28 ;  /* 0x0000001cf41c7220 */ /* 0x000fe20000410000 */
[-C--:B------:R-:W-:Y:S02]  /*6060*/  FSEL R26, R26, R168.reuse, P3 ;  /* 0x000000a81a1a7208 */ /* 0x080fe40001800000 */
[----:B------:R-:W-:Y:S01]  /*6070*/  STS [R191+0x16400], R10 ;  /* 0x0164000abf007388 */ /* 0x000fe20000000800 */
[----:B------:R-:W-:Y:S01]  /*6080*/  FSEL R27, R27, R168, P2 ;  /* 0x000000a81b1b7208 */ /* 0x000fe20001000000 */
[----:B------:R-:W-:Y:S01]  /*6090*/  FMUL.FTZ R169, R245, R169 ;  /* 0x000000a9f5a97220 */ /* 0x000fe20000410000 */
[----:B------:R-:W-:Y:S02]  /*60a0*/  FSETP.GE.FTZ.AND P1, PT, R248, RZ, PT ;  /* 0x000000fff800720b */ /* 0x000fe40003f36000 */
[----:B------:R-:W-:Y:S01]  /*60b0*/  STS [R195+0x16000], R4 ;  /* 0x01600004c3007388 */ /* 0x000fe20000000800 */
[----:B------:R-:W-:Y:S01]  /*60c0*/  F2FP.F16.F32.PACK_AB R22, R23, R22 ;  /* 0x000000161716723e */ /* 0x000fe200000000ff */
[----:B------:R-:W-:Y:S01]  /*60d0*/  FMUL.FTZ R27, R242, R27 ;  /* 0x0000001bf21b7220 */ /* 0x000fe20000410000 */
[----:B------:R-:W-:Y:S02]  /*60e0*/  FSEL R30, R30, R168, P1 ;  /* 0x000000a81e1e7208 */ /* 0x000fe40000800000 */
[----:B------:R-:W-:Y:S01]  /*60f0*/  STS [R195+0x16400], R14 ;  /* 0x0164000ec3007388 */ /* 0x000fe20000000800 */
[----:B------:R-:W-:Y:S01]  /*6100*/  @P0 FADD.FTZ R168, -R168, R31 ;  /* 0x0000001fa8a80221 */ /* 0x000fe20000010100 */
[----:B------:R-:W-:Y:S01]  /*6110*/  FMUL.FTZ R26, R243, R26 ;  /* 0x0000001af31a7220 */ /* 0x000fe20000410000 */
[----:B------:R-:W-:Y:S02]  /*6120*/  F2FP.F16.F32.PACK_AB R32, R171, R32 ;  /* 0x00000020ab20723e */ /* 0x000fe400000000ff */
[----:B------:R-:W-:Y:S01]  /*6130*/  STS [R193+0x15000], R20 ;  /* 0x01500014c1007388 */ /* 0x000fe20000000800 */
[----:B------:R-:W-:Y:S01]  /*6140*/  F2FP.F16.F32.PACK_AB R34, R170, R34 ;  /* 0x00000022aa22723e */ /* 0x000fe200000000ff */
[----:B------:R-:W-:Y:S01]  /*6150*/  FMUL.FTZ R30, R248, R30 ;  /* 0x0000001ef81e7220 */ /* 0x000fe20000410000 */
[----:B------:R-:W-:Y:S02]  /*6160*/  FMUL.FTZ R168, R251, R168 ;  /* 0x000000a8fba87220 */ /* 0x000fe40000410000 */
[----:B------:R-:W-:Y:S01]  /*6170*/  STS [R193+0x15400], R22 ;  /* 0x01540016c1007388 */ /* 0x000fe20000000800 */
[----:B------:R-:W-:Y:S01]  /*6180*/  F2FP.F16.F32.PACK_AB R24, R25, R24 ;  /* 0x000000181918723e */ /* 0x000fe200000000ff */
[----:B------:R-:W-:Y:S01]  /*6190*/  IMAD.MOV.U32 R162, RZ, RZ, R223 ;  /* 0x000000ffffa27224 */ /* 0x000fe200078e00df */
[----:B------:R-:W-:Y:S02]  /*61a0*/  F2FP.F16.F32.PACK_AB R26, R27, R26 ;  /* 0x0000001a1b1a723e */ /* 0x000fe400000000ff */
[----:B------:R-:W-:Y:S01]  /*61b0*/  STS [R196+0x15000], R32 ;  /* 0x01500020c4007388 */ /* 0x000fe20000000800 */
[----:B------:R-:W-:Y:S01]  /*61c0*/  F2FP.F16.F32.PACK_AB R28, R169, R28 ;  /* 0x0000001ca91c723e */ /* 0x000fe200000000ff */
[----:B------:R-:W-:Y:S01]  /*61d0*/  IMAD.MOV.U32 R163, RZ, RZ, R222 ;  /* 0x000000ffffa37224 */ /* 0x000fe200078e00de */
[----:B------:R-:W-:Y:S02]  /*61e0*/  F2FP.F16.F32.PACK_AB R30, R168, R30 ;  /* 0x0000001ea81e723e */ /* 0x000fe400000000ff */
[----:B------:R-:W-:Y:S01]  /*61f0*/  STS [R196+0x15400], R34 ;  /* 0x01540022c4007388 */ /* 0x000fe20000000800 */
[----:B------:R-:W-:Y:S02]  /*6200*/  LEA R160, R180, UR6, 0x1 ;  /* 0x00000006b4a07c11 */ /* 0x000fe4000f8e08ff */
[----:B------:R-:W-:Y:S02]  /*6210*/  LEA R161, R185, UR6, 0x1 ;  /* 0x00000006b9a17c11 */ /* 0x000fe4000f8e08ff */
[----:B------:R-:W-:Y:S05]  /*6220*/  STS [R193+0x16000], R24 ;  /* 0x01600018c1007388 */ /* 0x000fea0000000800 */
[----:B------:R-:W-:Y:S05]  /*6230*/  STS [R193+0x16400], R26 ;  /* 0x0164001ac1007388 */ /* 0x000fea0000000800 */
[----:B------:R-:W-:Y:S05]  /*6240*/  STS [R196+0x16000], R28 ;  /* 0x0160001cc4007388 */ /* 0x000fea0000000800 */
[----:B------:R-:W-:Y:S01]  /*6250*/  STS [R196+0x16400], R30 ;  /* 0x0164001ec4007388 */ /* 0x000fe20000000800 */
[----:B------:R-:W-:Y:S06]  /*6260*/  BAR.SYNC.DEFER_BLOCKING 0x0 ;  /* 0x0000000000007b1d */ /* 0x000fec0000010000 */
[----:B------:R-:W-:Y:S05]  /*6270*/  LDSM.16.MT88.4 R4, [R175+0x19000] ;  /* 0x01900000af04783b */ /* 0x000fea0000004200 */
[----:B------:R-:W1:Y:S05]  /*6280*/  LDSM.16.MT88.4 R8, [R160+0x6000] ;  /* 0x00600000a008783b */ /* 0x000e6a0000004200 */
[----:B------:R-:W3:Y:S05]  /*6290*/  LDSM.16.MT88.4 R12, [R175+0x1b000] ;  /* 0x01b00000af0c783b */ /* 0x000eea0000004200 */
[----:B------:R-:W4:Y:S05]  /*62a0*/  LDSM.16.MT88.4 R16, [R160+0x7000] ;  /* 0x00700000a010783b */ /* 0x000f2a0000004200 */
[----:B------:R-:W4:Y:S05]  /*62b0*/  LDSM.16.MT88.4 R20, [R160+0x8000] ;  /* 0x00800000a014783b */ /* 0x000f2a0000004200 */
[----:B------:R-:W-:Y:S05]  /*62c0*/  LDSM.16.MT88.4 R24, [R175+0x19800] ;  /* 0x01980000af18783b */ /* 0x000fea0000004200 */
[----:B------:R-:W4:Y:S05]  /*62d0*/  LDSM.16.MT88.4 R28, [R160+0x6400] ;  /* 0x00640000a01c783b */ /* 0x000f2a0000004200 */
[----:B------:R-:W4:Y:S05]  /*62e0*/  LDSM.16.MT88.4 R32, [R175+0x1b800] ;  /* 0x01b80000af20783b */ /* 0x000f2a0000004200 */
[----:B--2---:R-:W2:Y:S01]  /*62f0*/  LDSM.16.MT88.4 R132, [R160+0x7400] ;  /* 0x00740000a084783b */ /* 0x004ea20000004200 */
[-C--:B-1----:R-:W-:Y:S04]  /*6300*/  HMMA.16816.F32 R36, R4, R8.reuse, R36 ;  /* 0x000000080424723c */ /* 0x082fe80000001824 */
[----:B------:R-:W1:Y:S02]  /*6310*/  LDSM.16.MT88.4 R136, [R160+0x8400] ;  /* 0x00840000a088783b */ /* 0x000e640000004200 */
        /* <DEDUP_REMOVED lines=14> */
[----:B------:R-:W3:Y:S05]  /*6400*/  LDSM.16.MT88.4 R4, [R175+0x1a000] ;  /* 0x01a00000af04783b */ /* 0x000eea0000004200 */
[-C--:B------:R-:W-:Y:S01]  /*6410*/  HMMA.16816.F32 R36, R24, R28.reuse, R36 ;  /* 0x0000001c1824723c */ /* 0x080fe20000001824 */
[----:B------:R-:W4:Y:S05]  /*6420*/  LDSM.16.MT88.4 R20, [R160+0x8800] ;  /* 0x00880000a014783b */ /* 0x000f2a0000004200 */
        /* <DEDUP_REMOVED lines=14> */
[----:B------:R-:W2:Y:S05]  /*6510*/  LDSM.16.MT88.4 R24, [R160+0x7c00] ;  /* 0x007c0000a018783b */ /* 0x000eaa0000004200 */
[-C--:B---3--:R-:W-:Y:S01]  /*6520*/  HMMA.16816.F32 R36, R4, R8.reuse, R36 ;  /* 0x000000080424723c */ /* 0x088fe20000001824 */
        /* <DEDUP_REMOVED lines=31> */
[----:B------:R-:W-:Y:S09]  /*6720*/  ISETP.GE.AND P0, PT, R198, UR20, PT ;  /* 0x00000014c6007c0c */ /* 0x000ff2000bf06270 */
[----:B------:R2:W-:Y:S04]  /*6730*/  @P2 STS [R161+0x6000], RZ ;  /* 0x006000ffa1002388 */ /* 0x0005e80000000800 */
[----:B------:R2:W-:Y:S04]  /*6740*/  @P2 STS [R161+0x6004], RZ ;  /* 0x006004ffa1002388 */ /* 0x0005e80000000800 */
[----:B------:R2:W-:Y:S01]  /*6750*/  @P2 STS.64 [R161+0x6008], RZ ;  /* 0x006008ffa1002388 */ /* 0x0005e20000000a00 */
[----:B-1----:R-:W-:Y:S05]  /*6760*/  IMAD.U32 R4, R4, -0x40, RZ ;  /* 0xffffffc004047824 */ /* 0x002fea00078e00ff */
[C---:B------:R-:W-:Y:S02]  /*6770*/  LEA R205, P3, R4.reuse, R205, 0x1 ;  /* 0x000000cd04cd7211 */ /* 0x040fe400078608ff */
[----:B------:R-:W-:Y:S02]  /*6780*/  SHF.R.S32.HI R5, RZ, 0x1f, R4 ;  /* 0x0000001fff057819 */ /* 0x000fe40000011404 */
[----:B------:R-:W-:Y:S01]  /*6790*/  @!P1 MOV R6, R205 ;  /* 0x000000cd00069202 */ /* 0x000fe20000000f00 */
[----:B------:R-:W-:Y:S01]  /*67a0*/  @!P2 IMAD.MOV.U32 R8, RZ, RZ, R205 ;  /* 0x000000ffff08a224 */ /* 0x000fe200078e00cd */
[----:B------:R-:W-:Y:S01]  /*67b0*/  LEA.HI.X R204, R4, R204, R5, 0x1, P3 ;  /* 0x000000cc04cc7211 */ /* 0x000fe200018f0c05 */
[----:B------:R-:W-:Y:S03]  /*67c0*/  @!P0 IMAD.MOV.U32 R4, RZ, RZ, R205 ;  /* 0x000000ffff048224 */ /* 0x000fe600078e00cd */
[----:B------:R-:W-:Y:S01]  /*67d0*/  @!P0 MOV R5, R204 ;  /* 0x000000cc00058202 */ /* 0x000fe20000000f00 */
[--C-:B------:R-:W-:Y:S02]  /*67e0*/  @!P2 IMAD.MOV.U32 R9, RZ, RZ, R204.reuse ;  /* 0x000000ffff09a224 */ /* 0x100fe400078e00cc */
[----:B------:R-:W-:Y:S03]  /*67f0*/  @!P1 IMAD.MOV.U32 R7, RZ, RZ, R204 ;  /* 0x000000ffff079224 */ /* 0x000fe600078e00cc */
        /* <DEDUP_REMOVED lines=15> */
.L_x_848:
[----:B------:R-:W-:Y:S01]  /*68f0*/  LDSM.16.M88.4 R24, [R179] ;  /* 0x00000000b318783b */ /* 0x000fe20000000200 */
[----:B------:R-:W-:Y:S02]  /*6900*/  IMAD.U32 R223, RZ, RZ, UR23 ;  /* 0x00000017ffdf7e24 */ /* 0x000fe4000f8e00ff */
[----:B------:R-:W-:Y:S01]  /*6910*/  IMAD.U32 R222, RZ, RZ, UR23 ;  /* 0x00000017ffde7e24 */ /* 0x000fe2000f8e00ff */
[----:B--2---:R-:W1:Y:S02]  /*6920*/  LDSM.16.MT88.4 R8, [R160+0x9000] ;  /* 0x00900000a008783b */ /* 0x004e640000004200 */
[----:B------:R-:W-:Y:S02]  /*6930*/  LEA R223, P0, R223, R162, 0x2 ;  /* 0x000000a2dfdf7211 */ /* 0x000fe400078010ff */
[----:B------:R-:W2:Y:S02]  /*6940*/  LDSM.16.MT88.4 R16, [R160+0xb000] ;  /* 0x00b00000a010783b */ /* 0x000ea40000004200 */
[----:B------:R-:W-:Y:S02]  /*6950*/  LEA.HI.X.SX32 R222, R222, R163, 0x2, P0 ;  /* 0x000000a3dede7211 */ /* 0x000fe400000f16ff */
[----:B------:R-:W3:Y:S04]  /*6960*/  LDSM.16.MT88.4 R28, [R160+0xd000] ;  /* 0x00d00000a01c783b */ /* 0x000ee80000004200 */
        /* <DEDUP_REMOVED lines=68> */
[C---:B-1----:R-:W-:Y:S06]  /*6db0*/  HMMA.16816.F32 R20, R132.reuse, R28, R20 ;  /* 0x0000001c8414723c */ /* 0x042fec0000001814 */
[----:B------:R-:W-:Y:S01]  /*6dc0*/  HMMA.16816.F32 R24, R132, R30, R24 ;  /* 0x0000001e8418723c */ /* 0x000fe20000001818 */
[----:B------:R-:W-:Y:S04]  /*6dd0*/  IMAD.U32 R29, RZ, RZ, UR28 ;  /* 0x0000001cff1d7e24 */ /* 0x000fe8000f8e00ff */
[----:B------:R-:W-:Y:S01]  /*6de0*/  @P6 VIADD R28, R190, 0xffffffc0 ;  /* 0xffffffc0be1c6836 */ /* 0x000fe20000000000 */
[C---:B--2---:R-:W-:Y:S01]  /*6df0*/  HMMA.16816.F32 R4, R140.reuse, R156, R4 ;  /* 0x0000009c8c04723c */ /* 0x044fe20000001804 */
[----:B------:R-:W-:Y:S04]  /*6e00*/  IMAD.U32 R30, RZ, RZ, UR30 ;  /* 0x0000001eff1e7e24 */ /* 0x000fe8000f8e00ff */
[----:B------:R-:W-:Y:S01]  /*6e10*/  @P6 IMAD.WIDE R134, R28, 0x4, R220 ;  /* 0x000000041c866825 */ /* 0x000fe200078e02dc */
[C---:B------:R-:W-:Y:S04]  /*6e20*/  HMMA.16816.F32 R8, R140.reuse, R158, R8 ;  /* 0x0000009e8c08723c */ /* 0x040fe80000001808 */
[----:B------:R-:W5:Y:S01]  /*6e30*/  @P6 LDG.E R211, desc[UR36][R134.64] ;  /* 0x0000002486d36981 */ /* 0x000f62000c1e1900 */
[----:B------:R-:W-:Y:S01]  /*6e40*/  IMAD.MOV.U32 R132, RZ, RZ, R223 ;  /* 0x000000ffff847224 */ /* 0x000fe200078e00df */
[C---:B---3--:R-:W-:Y:S01]  /*6e50*/  HMMA.16816.F32 R12, R140.reuse, R136, R12 ;  /* 0x000000888c0c723c */ /* 0x048fe2000000180c */
[----:B------:R-:W-:Y:S01]  /*6e60*/  IMAD.U32 R28, RZ, RZ, UR30 ;  /* 0x0000001eff1c7e24 */ /* 0x000fe2000f8e00ff */
[----:B------:R-:W5:Y:S03]  /*6e70*/  @P6 LDG.E R212, desc[UR36][R134.64+0x20] ;  /* 0x0000202486d46981 */ /* 0x000f66000c1e1900 */
[----:B------:R-:W-:Y:S01]  /*6e80*/  IMAD.MOV.U32 R133, RZ, RZ, R222 ;  /* 0x000000ffff857224 */ /* 0x000fe200078e00de */
[C---:B------:R-:W-:Y:S01]  /*6e90*/  HMMA.16816.F32 R16, R140.reuse, R138, R16 ;  /* 0x0000008a8c10723c */ /* 0x040fe20000001810 */
[----:B------:R-:W5:Y:S04]  /*6ea0*/  @P6 LDG.E R209, desc[UR36][R134.64+0x80] ;  /* 0x0000802486d16981 */ /* 0x000f68000c1e1900 */
[----:B------:R1:W5:Y:S01]  /*6eb0*/  @P6 LDG.E R210, desc[UR36][R134.64+0xa0] ;  /* 0x0000a02486d26981 */ /* 0x000362000c1e1900 */
[C---:B----4-:R-:W-:Y:S03]  /*6ec0*/  HMMA.16816.F32 R20, R140.reuse, R32, R20 ;  /* 0x000000208c14723c */ /* 0x050fe60000001814 */
[----:B------:R2:W-:Y:S02]  /*6ed0*/  REDG.E.ADD.F32.FTZ.RN.STRONG.GPU desc[UR36][R132.64], R4 ;  /* 0x00000004840079a6 */ /* 0x0005e4000c10f3a4 */
        /* <DEDUP_REMOVED lines=8> */
[----:B------:R3:W-:Y:S03]  /*6f60*/  REDG.E.ADD.F32.FTZ.RN.STRONG.GPU desc[UR36][R30.64], R5 ;  /* 0x000000051e0079a6 */ /* 0x0007e6000c10f3a4 */
[-C--:B-1----:R-:W-:Y:S01]  /*6f70*/  LEA R134, P1, R28, R132.reuse, 0x2 ;  /* 0x000000841c867211 */ /* 0x082fe200078210ff */
[----:B------:R-:W-:Y:S02]  /*6f80*/  IMAD.U32 R28, RZ, RZ, UR26 ;  /* 0x0000001aff1c7e24 */ /* 0x000fe4000f8e00ff */
[----:B--2---:R-:W-:Y:S05]  /*6f90*/  IMAD.U32 R4, RZ, RZ, UR29 ;  /* 0x0000001dff047e24 */ /* 0x004fea000f8e00ff */
[-C--:B------:R-:W-:Y:S01]  /*6fa0*/  LEA R34, P0, R4, R132.reuse, 0x2 ;  /* 0x0000008404227211 */ /* 0x080fe200078010ff */
[----:B------:R-:W-:Y:S03]  /*6fb0*/  IMAD.U32 R4, RZ, RZ, UR27 ;  /* 0x0000001bff047e24 */ /* 0x000fe6000f8e00ff */
[-C--:B------:R-:W-:Y:S02]  /*6fc0*/  LEA.HI.X.SX32 R35, R33, R133.reuse, 0x2, P0 ;  /* 0x0000008521237211 */ /* 0x080fe400000f16ff */
[-C--:B------:R-:W-:Y:S01]  /*6fd0*/  LEA.HI.X.SX32 R33, R29, R133.reuse, 0x2, P2 ;  /* 0x000000851d217211 */ /* 0x080fe200010f16ff */
[----:B---3--:R-:W-:Y:S02]  /*6fe0*/  IMAD.U32 R5, RZ, RZ, UR26 ;  /* 0x0000001aff057e24 */ /* 0x008fe4000f8e00ff */
[----:B------:R1:W-:Y:S01]  /*6ff0*/  REDG.E.ADD.F32.FTZ.RN.STRONG.GPU desc[UR36][R34.64], R6 ;  /* 0x00000006220079a6 */ /* 0x0003e2000c10f3a4 */
[-C--:B------:R-:W-:Y:S01]  /*7000*/  LEA.HI.X.SX32 R135, R4, R133.reuse, 0x2, P1 ;  /* 0x0000008504877211 */ /* 0x080fe200008f16ff */
[----:B------:R-:W-:Y:S01]  /*7010*/  IMAD.U32 R4, RZ, RZ, UR25 ;  /* 0x00000019ff047e24 */ /* 0x000fe2000f8e00ff */
[-C--:B------:R-:W-:Y:S01]  /*7020*/  LEA R136, P0, R5, R132.reuse, 0x2 ;  /* 0x0000008405887211 */ /* 0x080fe200078010ff */
[----:B------:R2:W-:Y:S01]  /*7030*/  REDG.E.ADD.F32.FTZ.RN.STRONG.GPU desc[UR36][R32.64], R7 ;  /* 0x00000007200079a6 */ /* 0x0005e2000c10f3a4 */
[----:B------:R-:W-:Y:S02]  /*7040*/  MOV R5, UR24 ;  /* 0x0000001800057c02 */ /* 0x000fe40008000f00 */
[-C--:B------:R-:W-:Y:S01]  /*7050*/  LEA.HI.X.SX32 R137, R28, R133.reuse, 0x2, P0 ;  /* 0x000000851c897211 */ /* 0x080fe200000f16ff */
[----:B------:R3:W-:Y:S01]  /*7060*/  REDG.E.ADD.F32.FTZ.RN.STRONG.GPU desc[UR36][R134.64], R8 ;  /* 0x00000008860079a6 */ /* 0x0007e2000c10f3a4 */
[-C--:B------:R-:W-:Y:S01]  /*7070*/  LEA R28, P1, R4, R132.reuse, 0x2 ;  /* 0x00000084041c7211 */ /* 0x080fe200078210ff */
[----:B------:R-:W-:Y:S02]  /*7080*/  IMAD.U32 R4, RZ, RZ, UR16 ;  /* 0x00000010ff047e24 */ /* 0x000fe4000f8e00ff */
[----:B------:R4:W-:Y:S04]  /*7090*/  REDG.E.ADD.F32.FTZ.RN.STRONG.GPU desc[UR36][R136.64], R9 ;  /* 0x00000009880079a6 */ /* 0x0009e8000c10f3a4 */
[----:B------:R-:W-:Y:S01]  /*70a0*/  LDSM.16.MT88.4 R136, [R2+0x2400] ;  /* 0x002400000288783b */ /* 0x000fe20000004200 */
[----:B-1----:R-:W-:Y:S02]  /*70b0*/  IMAD.U32 R6, RZ, RZ, UR25 ;  /* 0x00000019ff067e24 */ /* 0x002fe4000f8e00ff */
[----:B--2---:R-:W-:Y:S03]  /*70c0*/  IMAD.U32 R7, RZ, RZ, UR24 ;  /* 0x00000018ff077e24 */ /* 0x004fe6000f8e00ff */
[-C--:B------:R-:W-:Y:S01]  /*70d0*/  LEA.HI.X.SX32 R29, R6, R133.reuse, 0x2, P1 ;  /* 0x00000085061d7211 */ /* 0x080fe200008f16ff */
[----:B------:R-:W-:Y:S01]  /*70e0*/  IMAD.U32 R6, RZ, RZ, UR16 ;  /* 0x00000010ff067e24 */ /* 0x000fe2000f8e00ff */
[-C--:B------:R-:W-:Y:S01]  /*70f0*/  LEA R32, P1, R4, R132.reuse, 0x2 ;  /* 0x0000008404207211 */ /* 0x080fe200078210ff */
[----:B------:R-:W-:Y:S01]  /*7100*/  IMAD.U32 R4, RZ, RZ, UR15 ;  /* 0x0000000fff047e24 */ /* 0x000fe2000f8e00ff */
[-C--:B---3--:R-:W-:Y:S01]  /*7110*/  LEA R8, P0, R5, R132.reuse, 0x2 ;  /* 0x0000008405087211 */ /* 0x088fe200078010ff */
[----:B------:R1:W-:Y:S01]  /*7120*/  REDG.E.ADD.F32.FTZ.RN.STRONG.GPU desc[UR36][R28.64], R10 ;  /* 0x0000000a1c0079a6 */ /* 0x0003e2000c10f3a4 */
[----:B------:R-:W-:Y:S01]  /*7130*/  IMAD.U32 R5, RZ, RZ, UR15 ;  /* 0x0000000fff057e24 */ /* 0x000fe2000f8e00ff */
[-C--:B------:R-:W-:Y:S01]  /*7140*/  LEA.HI.X.SX32 R33, R6, R133.reuse, 0x2, P1 ;  /* 0x0000008506217211 */ /* 0x080fe200008f16ff */
[----:B------:R-:W-:Y:S01]  /*7150*/  IMAD.U32 R6, RZ, RZ, UR11 ;  /* 0x0000000bff067e24 */ /* 0x000fe2000f8e00ff */
[-C--:B----4-:R-:W-:Y:S02]  /*7160*/  LEA.HI.X.SX32 R9, R7, R133.reuse, 0x2, P0 ;  /* 0x0000008507097211 */ /* 0x090fe400000f16ff */
[----:B------:R-:W-:Y:S03]  /*7170*/  MOV R7, UR13 ;  /* 0x0000000d00077c02 */ /* 0x000fe60008000f00 */
[----:B------:R2:W-:Y:S04]  /*7180*/  REDG.E.ADD.F32.FTZ.RN.STRONG.GPU desc[UR36][R8.64], R11 ;  /* 0x0000000b080079a6 */ /* 0x0005e8000c10f3a4 */
[----:B------:R3:W-:Y:S04]  /*7190*/  REDG.E.ADD.F32.FTZ.RN.STRONG.GPU desc[UR36][R132.64+0x80], R12 ;  /* 0x0000800c840079a6 */ /* 0x0007e8000c10f3a4 */
[----:B------:R-:W-:Y:S04]  /*71a0*/  REDG.E.ADD.F32.FTZ.RN.STRONG.GPU desc[UR36][R30.64+0x80], R13 ;  /* 0x0000800d1e0079a6 */ /* 0x000fe8000c10f3a4 */
[----:B------:R-:W-:Y:S04]  /*71b0*/  REDG.E.ADD.F32.FTZ.RN.STRONG.GPU desc[UR36][R32.64], R14 ;  /* 0x0000000e200079a6 */ /* 0x000fe8000c10f3a4 */
[----:B------:R-:W-:Y:S01]  /*71c0*/  LDSM.16.MT88.4 R32, [R175+0x15800] ;  /* 0x01580000af20783b */ /* 0x000fe20000004200 */
[-C--:B-1----:R-:W-:Y:S01]  /*71d0*/  LEA R10, P0, R5, R132.reuse, 0x2 ;  /* 0x00000084050a7211 */ /* 0x082fe200078010ff */
[----:B------:R-:W-:Y:S03]  /*71e0*/  IMAD.U32 R5, RZ, RZ, UR8 ;  /* 0x00000008ff057e24 */ /* 0x000fe6000f8e00ff */
[-C--:B--2---:R-:W-:Y:S01]  /*71f0*/  LEA.HI.X.SX32 R11, R4, R133.reuse, 0x2, P0 ;  /* 0x00000085040b7211 */ /* 0x084fe200000f16ff */
[----:B------:R-:W-:Y:S02]  /*7200*/  IMAD.U32 R4, RZ, RZ, UR14 ;  /* 0x0000000eff047e24 */ /* 0x000fe4000f8e00ff */
[----:B------:R-:W-:Y:S01]  /*7210*/  IMAD.U32 R8, RZ, RZ, UR13 ;  /* 0x0000000dff087e24 */ /* 0x000fe2000f8e00ff */
[-C--:B---3--:R-:W-:Y:S01]  /*7220*/  LEA R12, P1, R6, R132.reuse, 0x2 ;  /* 0x00000084060c7211 */ /* 0x088fe200078210ff */
[----:B------:R1:W-:Y:S01]  /*7230*/  REDG.E.ADD.F32.FTZ.RN.STRONG.GPU desc[UR36][R10.64], R15 ;  /* 0x0000000f0a0079a6 */ /* 0x0003e2000c10f3a4 */
[----:B------:R-:W-:Y:S02]  /*7240*/  IMAD.U32 R9, RZ, RZ, UR14 ;  /* 0x0000000eff097e24 */ /* 0x000fe4000f8e00ff */
[-C--:B------:R-:W-:Y:S01]  /*7250*/  LEA R8, P2, R8, R132.reuse, 0x2 ;  /* 0x0000008408087211 */ /* 0x080fe200078410ff */
[----:B------:R-:W-:Y:S01]  /*7260*/  IMAD.U32 R6, RZ, RZ, UR8 ;  /* 0x00000008ff067e24 */ /* 0x000fe2000f8e00ff */
[-C--:B-1----:R-:W-:Y:S01]  /*7270*/  LEA R10, P0, R4, R132.reuse, 0x2 ;  /* 0x00000084040a7211 */ /* 0x082fe200078010ff */
[----:B------:R-:W-:Y:S03]  /*7280*/  IMAD.U32 R4, RZ, RZ, UR11 ;  /* 0x0000000bff047e24 */ /* 0x000fe6000f8e00ff */
[-C--:B------:R-:W-:Y:S02]  /*7290*/  LEA.HI.X.SX32 R11, R9, R133.reuse, 0x2, P0 ;  /* 0x00000085090b7211 */ /* 0x080fe400000f16ff */
[-C--:B------:R-:W-:Y:S01]  /*72a0*/  LEA.HI.X.SX32 R9, R7, R133.reuse, 0x2, P2 ;  /* 0x0000008507097211 */ /* 0x080fe200010f16ff */
[----:B------:R-:W-:Y:S01]  /*72b0*/  IMAD.U32 R7, RZ, RZ, UR10 ;  /* 0x0000000aff077e24 */ /* 0x000fe2000f8e00ff */
[-C--:B------:R-:W-:Y:S01]  /*72c0*/  LEA R14, P0, R5, R132.reuse, 0x2 ;  /* 0x00000084050e7211 */ /* 0x080fe200078010ff */
[----:B------:R1:W-:Y:S01]  /*72d0*/  REDG.E.ADD.F32.FTZ.RN.STRONG.GPU desc[UR36][R10.64], R16 ;  /* 0x000000100a0079a6 */ /* 0x0003e2000c10f3a4 */
[-C--:B------:R-:W-:Y:S01]  /*72e0*/  LEA.HI.X.SX32 R13, R4, R133.reuse, 0x2, P1 ;  /* 0x00000085040d7211 */ /* 0x080fe200008f16ff */
[----:B------:R-:W-:Y:S01]  /*72f0*/  IMAD.U32 R4, RZ, RZ, UR19 ;  /* 0x00000013ff047e24 */ /* 0x000fe2000f8e00ff */
[-C--:B------:R-:W-:Y:S01]  /*7300*/  LEA.HI.X.SX32 R15, R6, R133.reuse, 0x2, P0 ;  /* 0x00000085060f7211 */ /* 0x080fe200000f16ff */
[----:B------:R2:W-:Y:S01]  /*7310*/  REDG.E.ADD.F32.FTZ.RN.STRONG.GPU desc[UR36][R8.64], R17 ;  /* 0x00000011080079a6 */ /* 0x0005e2000c10f3a4 */
[----:B------:R-:W-:Y:S02]  /*7320*/  IMAD.U32 R6, RZ, RZ, UR9 ;  /* 0x00000009ff067e24 */ /* 0x000fe4000f8e00ff */
[----:B------:R-:W-:Y:S01]  /*7330*/  IMAD.U32 R5, RZ, RZ, UR9 ;  /* 0x00000009ff057e24 */ /* 0x000fe2000f8e00ff */
[----:B------:R3:W-:Y:S04]  /*7340*/  REDG.E.ADD.F32.FTZ.RN.STRONG.GPU desc[UR36][R12.64], R18 ;  /* 0x000000120c0079a6 */ /* 0x0007e8000c10f3a4 */
[----:B------:R4:W-:Y:S04]  /*7350*/  REDG.E.ADD.F32.FTZ.RN.STRONG.GPU desc[UR36][R14.64], R19 ;  /* 0x000000130e0079a6 */ /* 0x0009e8000c10f3a4 */
[----:B------:R-:W-:Y:S04]  /*7360*/  REDG.E.ADD.F32.FTZ.RN.STRONG.GPU desc[UR36][R132.64+0x100], R20 ;  /* 0x00010014840079a6 */ /* 0x000fe8000c10f3a4 */
[----:B------:R-:W-:Y:S04]  /*7370*/  REDG.E.ADD.F32.FTZ.RN.STRONG.GPU desc[UR36][R30.64+0x100], R21 ;  /* 0x000100151e0079a6 */ /* 0x000fe8000c10f3a4 */
[----:B------:R-:W-:Y:S01]  /*7380*/  LDSM.16.MT88.4 R28, [R2+0x2000] ;  /* 0x00200000021c783b */ /* 0x000fe20000004200 */
[-C--:B-1----:R-:W-:Y:S01]  /*7390*/  LEA R16, P0, R4, R132.reuse, 0x2 ;  /* 0x0000008404107211 */ /* 0x082fe200078010ff */
[----:B------:R-:W-:Y:S01]  /*73a0*/  IMAD.U32 R10, RZ, RZ, UR12 ;  /* 0x0000000cff0a7e24 */ /* 0x000fe2000f8e00ff */
[----:B------:R-:W-:Y:S01]  /*73b0*/  MOV R11, UR17 ;  /* 0x00000011000b7c02 */ /* 0x000fe20008000f00 */
[----:B--2---:R-:W-:Y:S02]  /*73c0*/  IMAD.U32 R8, RZ, RZ, UR10 ;  /* 0x0000000aff087e24 */ /* 0x004fe4000f8e00ff */
[----:B------:R-:W-:Y:S01]  /*73d0*/  IMAD.U32 R9, RZ, RZ, UR12 ;  /* 0x0000000cff097e24 */ /* 0x000fe2000f8e00ff */
[-C--:B------:R-:W-:Y:S01]  /*73e0*/  LEA R10, P2, R10, R132.reuse, 0x2 ;  /* 0x000000840a0a7211 */ /* 0x080fe200078410ff */
[----:B---3--:R-:W-:Y:S01]  /*73f0*/  IMAD.U32 R12, RZ, RZ, UR17 ;  /* 0x00000011ff0c7e24 */ /* 0x008fe2000f8e00ff */
[-C--:B------:R-:W-:Y:S01]  /*7400*/  LEA R8, P1, R8, R132.reuse, 0x2 ;  /* 0x0000008408087211 */ /* 0x080fe200078210ff */
[----:B------:R-:W-:Y:S02]  /*7410*/  IMAD.U32 R13, RZ, RZ, UR18 ;  /* 0x00000012ff0d7e24 */ /* 0x000fe4000f8e00ff */
[----:B----4-:R-:W-:Y:S01]  /*7420*/  IMAD.U32 R14, RZ, RZ, UR18 ;  /* 0x00000012ff0e7e24 */ /* 0x010fe2000f8e00ff */
[-C--:B------:R-:W-:Y:S01]  /*7430*/  LEA R12, P3, R12, R132.reuse, 0x2 ;  /* 0x000000840c0c7211 */ /* 0x080fe200078610ff */
[----:B------:R-:W-:Y:S03]  /*7440*/  IMAD.U32 R15, RZ, RZ, UR19 ;  /* 0x00000013ff0f7e24 */ /* 0x000fe6000f8e00ff */
[-C--:B------:R-:W-:Y:S02]  /*7450*/  LEA R14, P4, R14, R132.reuse, 0x2 ;  /* 0x000000840e0e7211 */ /* 0x080fe400078810ff */
[-C--:B------:R-:W-:Y:S02]  /*7460*/  LEA.HI.X.SX32 R17, R15, R133.reuse, 0x2, P0 ;  /* 0x000000850f117211 */ /* 0x080fe400000f16ff */
[-C--:B------:R-:W-:Y:S02]  /*7470*/  LEA.HI.X.SX32 R15, R13, R133.reuse, 0x2, P4 ;  /* 0x000000850d0f7211 */ /* 0x080fe400020f16ff */
[-C--:B------:R-:W-:Y:S01]  /*7480*/  LEA.HI.X.SX32 R13, R11, R133.reuse, 0x2, P3 ;  /* 0x000000850b0d7211 */ /* 0x080fe200018f16ff */
[----:B------:R-:W-:Y:S01]  /*7490*/  REDG.E.ADD.F32.FTZ.RN.STRONG.GPU desc[UR36][R16.64], R22 ;  /* 0x00000016100079a6 */ /* 0x000fe2000c10f3a4 */
[-C--:B------:R-:W-:Y:S02]  /*74a0*/  LEA.HI.X.SX32 R11, R9, R133.reuse, 0x2, P2 ;  /* 0x00000085090b7211 */ /* 0x080fe400010f16ff */
[----:B------:R-:W-:Y:S01]  /*74b0*/  LEA R6, P0, R6, R132, 0x2 ;  /* 0x0000008406067211 */ /* 0x000fe200078010ff */
[----:B------:R-:W-:Y:S01]  /*74c0*/  REDG.E.ADD.F32.FTZ.RN.STRONG.GPU desc[UR36][R14.64], R23 ;  /* 0x000000170e0079a6 */ /* 0x000fe2000c10f3a4 */
[-C--:B------:R-:W-:Y:S02]  /*74d0*/  LEA.HI.X.SX32 R9, R7, R133.reuse, 0x2, P1 ;  /* 0x0000008507097211 */ /* 0x080fe400008f16ff */
[----:B------:R-:W-:Y:S01]  /*74e0*/  LEA.HI.X.SX32 R7, R5, R133, 0x2, P0 ;  /* 0x0000008505077211 */ /* 0x000fe200000f16ff */
[----:B------:R-:W-:Y:S01]  /*74f0*/  REDG.E.ADD.F32.FTZ.RN.STRONG.GPU desc[UR36][R12.64], R24 ;  /* 0x000000180c0079a6 */ /* 0x000fe2000c10f3a4 */
[----:B------:R-:W-:Y:S02]  /*7500*/  ISETP.GT.AND P3, PT, R214, RZ, PT ;  /* 0x000000ffd600720c */ /* 0x000fe40003f64270 */
[----:B------:R-:W-:Y:S01]  /*7510*/  @P6 IADD3 R201, P1, R201, -0x100, RZ ;  /* 0xffffff00c9c96810 */ /* 0x000fe20007f3e0ff */
[----:B------:R-:W-:Y:S03]  /*7520*/  REDG.E.ADD.F32.FTZ.RN.STRONG.GPU desc[UR36][R10.64], R25 ;  /* 0x000000190a0079a6 */ /* 0x000fe6000c10f3a4 */
[----:B------:R-:W-:Y:S01]  /*7530*/  @P6 IADD3.X R200, R200, -0x1, RZ, P1, !PT ;  /* 0xffffffffc8c86810 */ /* 0x000fe20000ffe4ff */
[----:B------:R-:W-:Y:S04]  /*7540*/  REDG.E.ADD.F32.FTZ.RN.STRONG.GPU desc[UR36][R8.64], R26 ;  /* 0x0000001a080079a6 */ /* 0x000fe8000c10f3a4 */
[----:B------:R-:W-:Y:S04]  /*7550*/  REDG.E.ADD.F32.FTZ.RN.STRONG.GPU desc[UR36][R6.64], R27 ;  /* 0x0000001b060079a6 */ /* 0x000fe8000c10f3a4 */
[----:B------:R-:W-:Y:S04]  /*7560*/  LDSM.16.MT88.4 R4, [R175+0x15000] ;  /* 0x01500000af04783b */ /* 0x000fe80000004200 */
[----:B------:R-:W1:Y:S04]  /*7570*/  LDSM.16.MT88.4 R8, [R2] ;  /* 0x000000000208783b */ /* 0x000e680000004200 */
[----:B------:R-:W2:Y:S04]  /*7580*/  LDSM.16.MT88.4 R12, [R175+0x17000] ;  /* 0x01700000af0c783b */ /* 0x000ea80000004200 */
[----:B------:R-:W3:Y:S04]  /*7590*/  LDSM.16.MT88.4 R16, [R2+0x1000] ;  /* 0x001000000210783b */ /* 0x000ee80000004200 */
        /* <DEDUP_REMOVED lines=50> */
[C---:B----4-:R-:W-:Y:S05]  /*78c0*/  HMMA.16816.F32 R88, R132.reuse, R24, R88 ;  /* 0x000000188458723c */ /* 0x050fea0000001858 */
        /* <DEDUP_REMOVED lines=11> */
[----:B------:R-:W-:Y:S01]  /*7980*/  IMAD.MOV.U32 R2, RZ, RZ, R6 ;  /* 0x000000ffff027224 */ /* 0x000fe200078e0006 */
        /* <DEDUP_REMOVED lines=177> */
[----:B------:R-:W-:Y:S01]  /*84a0*/  F2FP.F16.F32.PACK_AB R60, R61, R60 ;  /* 0x0000003c3d3c723e */ /* 0x000fe200000000ff */
[----:B------:R-:W-:Y:S01]  /*84b0*/  STS [R197+0x6200], R50 ;  /* 0x00620032c5007388 */ /* 0x000fe20000000800 */
[----:B------:R-:W-:-:S02]  /*84c0*/  F2FP.F16.F32.PACK_AB R62, R63, R62 ;  /* 0x0000003e3f3e723e */ /* 0x000fc400000000ff */
[----:B------:R-:W-:Y:S01]  /*84d0*/  F2FP.F16.F32.PACK_AB R68, R69, R68 ;  /* 0x000000444544723e */ /* 0x000fe200000000ff */
[----:B------:R-:W-:Y:S01]  /*84e0*/  STS [R194+0x7000], R40 ;  /* 0x00700028c2007388 */ /* 0x000fe20000000800 */
[----:B------:R-:W-:Y:S01]  /*84f0*/  F2FP.F16.F32.PACK_AB R70, R71, R70 ;  /* 0x000000464746723e */ /* 0x000fe200000000ff */
[----:B------:R-:W2:Y:S01]  /*8500*/  @P0 LDC.64 R2, c[0x0][0x458] ;  /* 0x00011600ff020b82 */ /* 0x000ea20000000a00 */
        /* <DEDUP_REMOVED lines=9> */
[----:B------:R-:W-:Y:S01]  /*85a0*/  @P0 IADD3 R6, R216, R217, RZ ;  /* 0x000000d9d8060210 */ /* 0x000fe20007ffe0ff */
[----:B------:R4:W-:Y:S04]  /*85b0*/  STS [R194+0x8000], R52 ;  /* 0x00800034c2007388 */ /* 0x0009e80000000800 */
[----:B------:R4:W-:Y:S04]  /*85c0*/  STS [R194+0x8200], R54 ;  /* 0x00820036c2007388 */ /* 0x0009e80000000800 */
[----:B------:R4:W-:Y:S01]  /*85d0*/  STS [R197+0x8000], R64 ;  /* 0x00800040c5007388 */ /* 0x0009e20000000800 */
[----:B--2---:R-:W-:-:S03]  /*85e0*/  @P0 IMAD R0, R6, R3, RZ ;  /* 0x0000000306000224 */ /* 0x004fc600078e02ff */
[----:B------:R4:W-:Y:S01]  /*85f0*/  STS [R197+0x8200], R66 ;  /* 0x00820042c5007388 */ /* 0x0009e20000000800 */
[----:B---3--:R-:W-:Y:S01]  /*8600*/  @P0 IADD3 R42, R216, R217, RZ ;  /* 0x000000d9d82a0210 */ /* 0x008fe20007ffe0ff */
[----:B------:R-:W-:Y:S02]  /*8610*/  @P0 IMAD.WIDE.U32 R6, R6, R2, RZ ;  /* 0x0000000206060225 */ /* 0x000fe400078e00ff */
[----:B------:R4:W-:Y:S02]  /*8620*/  STS [R194+0x9000], R56 ;  /* 0x00900038c2007388 */ /* 0x0009e40000000800 */
[C---:B-1----:R-:W-:Y:S01]  /*8630*/  @P0 IMAD R41, R42.reuse, R5, RZ ;  /* 0x000000052a290224 */ /* 0x042fe200078e02ff */
[----:B------:R-:W-:Y:S01]  /*8640*/  @P0 IADD3 R0, R7, R0, RZ ;  /* 0x0000000007000210 */ /* 0x000fe20007ffe0ff */
[----:B------:R4:W-:Y:S01]  /*8650*/  STS [R194+0x9200], R58 ;  /* 0x0092003ac2007388 */ /* 0x0009e20000000800 */
[----:B------:R-:W-:-:S03]  /*8660*/  @P0 IMAD.WIDE.U32 R42, R42, R4, RZ ;  /* 0x000000042a2a0225 */ /* 0x000fc600078e00ff */
[----:B------:R4:W-:Y:S02]  /*8670*/  STS [R197+0x9000], R60 ;  /* 0x0090003cc5007388 */ /* 0x0009e40000000800 */
[----:B------:R-:W-:Y:S02]  /*8680*/  @P0 IADD3 R41, R43, R41, RZ ;  /* 0x000000292b290210 */ /* 0x000fe40007ffe0ff */
[----:B------:R4:W-:Y:S04]  /*8690*/  STS [R197+0x9200], R62 ;  /* 0x0092003ec5007388 */ /* 0x0009e80000000800 */
[----:B------:R4:W-:Y:S04]  /*86a0*/  STS [R194+0xa000], R68 ;  /* 0x00a00044c2007388 */ /* 0x0009e80000000800 */
[----:B------:R4:W-:Y:S04]  /*86b0*/  STS [R194+0xa200], R70 ;  /* 0x00a20046c2007388 */ /* 0x0009e80000000800 */
[----:B------:R4:W-:Y:S04]  /*86c0*/  STS [R197+0xa000], R80 ;  /* 0x00a00050c5007388 */ /* 0x0009e80000000800 */
[----:B------:R4:W-:Y:S04]  /*86d0*/  STS [R197+0xa200], R82 ;  /* 0x00a20052c5007388 */ /* 0x0009e80000000800 */
[----:B------:R4:W-:Y:S04]  /*86e0*/  STS [R194+0xb000], R72 ;  /* 0x00b00048c2007388 */ /* 0x0009e80000000800 */
[----:B------:R4:W-:Y:S01]  /*86f0*/  STS [R194+0xb200], R74 ;  /* 0x00b2004ac2007388 */ /* 0x0009e20000000800 */
[----:B------:R-:W1:Y:S03]  /*8700*/  S2R R40, SR_TID.X ;  /* 0x0000000000287919 */ /* 0x000e660000002100 */
        /* <DEDUP_REMOVED lines=14> */
[----:B------:R-:W-:Y:S02]  /*87f0*/  MOV R42, R8 ;  /* 0x00000008002a7202 */ /* 0x000fe40000000f00 */
.L_x_850:
        /* <DEDUP_REMOVED lines=13> */
.L_x_851:
[----:B------:R-:W-:Y:S01]  /*88d0*/  BAR.SYNC.DEFER_BLOCKING 0x0 ;  /* 0x0000000000007b1d */ /* 0x000fe20000010000 */
[C---:B----4-:R-:W-:Y:S01]  /*88e0*/  IMAD.SHL.U32 R52, R192.reuse, 0x80, RZ ;  /* 0x00000080c0347824 */ /* 0x050fe200078e00ff */
[----:B-1----:R-:W-:Y:S01]  /*88f0*/  SHF.R.S32.HI R53, RZ, 0x1f, R40 ;  /* 0x0000001fff357819 */ /* 0x002fe20000011428 */
[--C-:B------:R-:W-:Y:S01]  /*8900*/  IMAD.MOV.U32 R58, RZ, RZ, R186.reuse ;  /* 0x000000ffff3a7224 */ /* 0x100fe200078e00ba */
[----:B------:R-:W-:Y:S01]  /*8910*/  SHF.R.S32.HI R59, RZ, 0x1f, R186 ;  /* 0x0000001fff3b7819 */ /* 0x000fe200000114ba */
[----:B------:R-:W-:Y:S01]  /*8920*/  IMAD R215, R192, -0x80, R215 ;  /* 0xffffff80c0d77824 */ /* 0x000fe200078e02d7 */
[----:B------:R-:W-:Y:S01]  /*8930*/  SHF.R.S32.HI R7, RZ, 0x1f, R52 ;  /* 0x0000001fff077819 */ /* 0x000fe20000011434 */
[----:B------:R-:W-:Y:S01]  /*8940*/  ULDC.64 UR8, c[0x0][0x468] ;  /* 0x00011a0000087ab9 */ /* 0x000fe20000000a00 */
[----:B------:R-:W-:Y:S01]  /*8950*/  LEA.HI R53, R53, R40, RZ, 0x2 ;  /* 0x0000002835357211 */ /* 0x000fe200078f10ff */
[-C--:B------:R-:W-:Y:S01]  /*8960*/  IMAD.WIDE.U32 R44, R52, R4.reuse, R58 ;  /* 0x00000004342c7225 */ /* 0x080fe200078e003a */
[----:B------:R-:W-:Y:S01]  /*8970*/  SHF.R.S32.HI R54, RZ, 0x1f, R188 ;  /* 0x0000001fff367819 */ /* 0x000fe200000114bc */
[----:B------:R-:W-:Y:S01]  /*8980*/  BSSY B0, `(.L_x_852) ;  /* 0x000002a000007945 */ /* 0x000fe20003800000 */
[----:B------:R-:W-:Y:S01]  /*8990*/  SHF.R.S32.HI R53, RZ, 0x2, R53 ;  /* 0x00000002ff357819 */ /* 0x000fe20000011435 */
[----:B------:R-:W-:Y:S01]  /*89a0*/  IMAD R43, R7, R4, RZ ;  /* 0x00000004072b7224 */ /* 0x000fe200078e02ff */
[----:B------:R-:W-:-:S02]  /*89b0*/  IADD3 R60, P0, R42, R44, RZ ;  /* 0x0000002c2a3c7210 */ /* 0x000fc40007f1e0ff */
[----:B------:R-:W-:Y:S01]  /*89c0*/  ISETP.GE.AND P4, PT, R53, R215, PT ;  /* 0x000000d73500720c */ /* 0x000fe20003f86270 */
[----:B------:R-:W-:Y:S01]  /*89d0*/  IMAD R40, R52, R5, R43 ;  /* 0x0000000534287224 */ /* 0x000fe200078e022b */
[----:B------:R-:W-:-:S04]  /*89e0*/  SHF.R.S32.HI R55, RZ, 0x1f, R53 ;  /* 0x0000001fff377819 */ /* 0x000fc80000011435 */
[----:B------:R-:W-:Y:S01]  /*89f0*/  IADD3.X R61, R41, R45, R40, P0, !PT ;  /* 0x0000002d293d7210 */ /* 0x000fe200007fe428 */
[----:B------:R-:W-:Y:S01]  /*8a00*/  IMAD R41, R54, UR8, RZ ;  /* 0x0000000836297c24 */ /* 0x000fe2000f8e02ff */
[----:B------:R1:W2:Y:S01]  /*8a10*/  LDS.128 R36, [R161+0xa000] ;  /* 0x00a00000a1247984 */ /* 0x0002a20000000c00 */
[----:B------:R-:W-:Y:S02]  /*8a20*/  VIADD R40, R53, 0x40 ;  /* 0x0000004035287836 */ /* 0x000fe40000000000 */
[C---:B------:R-:W-:Y:S01]  /*8a30*/  IMAD R41, R188.reuse, UR9, R41 ;  /* 0x00000009bc297c24 */ /* 0x040fe2000f8e0229 */
[----:B------:R1:W3:Y:S01]  /*8a40*/  LDS.128 R32, [R161+0xc000] ;  /* 0x00c00000a1207984 */ /* 0x0002e20000000c00 */
[----:B------:R-:W-:Y:S01]  /*8a50*/  IMAD.WIDE.U32 R60, R188, UR8, R60 ;  /* 0x00000008bc3c7c25 */ /* 0x000fe2000f8e003c */
[----:B------:R-:W-:Y:S02]  /*8a60*/  ISETP.GE.AND P3, PT, R40, R215, PT ;  /* 0x000000d72800720c */ /* 0x000fe40003f66270 */
[----:B------:R1:W4:Y:S01]  /*8a70*/  LDS.128 R28, [R161+0xf000] ;  /* 0x00f00000a11c7984 */ /* 0x0003220000000c00 */
[----:B------:R-:W-:-:S03]  /*8a80*/  IMAD.IADD R56, R61, 0x1, R41 ;  /* 0x000000013d387824 */ /* 0x000fc600078e0229 */
[----:B------:R1:W1:Y:S04]  /*8a90*/  LDS.128 R24, [R161+0x10000] ;  /* 0x01000000a1187984 */ /* 0x0002680000000c00 */
[----:B------:R1:W1:Y:S04]  /*8aa0*/  LDS.128 R20, [R161+0x11000] ;  /* 0x01100000a1147984 */ /* 0x0002680000000c00 */
[----:B------:R1:W1:Y:S04]  /*8ab0*/  LDS.128 R16, [R161+0x12000] ;  /* 0x01200000a1107984 */ /* 0x0002680000000c00 */
[----:B------:R1:W1:Y:S04]  /*8ac0*/  LDS.128 R12, [R161+0x13000] ;  /* 0x01300000a10c7984 */ /* 0x0002680000000c00 */
[----:B------:R1:W1:Y:S01]  /*8ad0*/  LDS.128 R8, [R161+0x14000] ;  /* 0x01400000a1087984 */ /* 0x0002620000000c00 */
[----:B------:R-:W-:Y:S05]  /*8ae0*/  @P4 BRA `(.L_x_853) ;  /* 0x00000000004c4947 */ /* 0x000fea0003800000 */
[----:B------:R-:W-:Y:S01]  /*8af0*/  ULDC UR10, c[0x0][0x2d0] ;  /* 0x0000b400000a7ab9 */ /* 0x000fe20000000800 */
[----:B------:R-:W2:Y:S01]  /*8b00*/  LDS.128 R48, [R161+0xb000] ;  /* 0x00b00000a1307984 */ /* 0x000ea20000000c00 */
[----:B------:R-:W-:Y:S01]  /*8b10*/  ISETP.GE.AND P5, PT, R186, UR10, PT ;  /* 0x0000000aba007c0c */ /* 0x000fe2000bfa6270 */
[----:B------:R-:W-:Y:S01]  /*8b20*/  IMAD R57, R55, R4, RZ ;  /* 0x0000000437397224 */ /* 0x000fe200078e02ff */
[----:B------:R-:W-:Y:S01]  /*8b30*/  MOV R63, R56 ;  /* 0x00000038003f7202 */ /* 0x000fe20000000f00 */
[----:B------:R-:W3:Y:S01]  /*8b40*/  LDS.128 R44, [R161+0xd000] ;  /* 0x00d00000a12c7984 */ /* 0x000ee20000000c00 */
[----:B------:R-:W-:Y:S01]  /*8b50*/  IMAD.MOV.U32 R62, RZ, RZ, R60 ;  /* 0x000000ffff3e7224 */ /* 0x000fe200078e003c */
[----:B------:R-:W-:Y:S01]  /*8b60*/  ISETP.GE.AND P2, PT, R199, UR10, PT ;  /* 0x0000000ac7007c0c */ /* 0x000fe2000bf46270 */
[C---:B------:R-:W-:Y:S01]  /*8b70*/  IMAD R57, R53.reuse, R5, R57 ;  /* 0x0000000535397224 */ /* 0x040fe200078e0239 */
[----:B------:R-:W-:Y:S01]  /*8b80*/  ISETP.GE.AND P1, PT, R198, UR10, PT ;  /* 0x0000000ac6007c0c */ /* 0x000fe2000bf26270 */
[----:B------:R-:W-:Y:S01]  /*8b90*/  IMAD.WIDE.U32 R62, R53, R4, R62 ;  /* 0x00000004353e7225 */ /* 0x000fe200078e003e */
[----:B------:R-:W-:-:S03]  /*8ba0*/  ULDC.64 UR8, c[0x0][0x3f0] ;  /* 0x0000fc0000087ab9 */ /* 0x000fc60000000a00 */
[----:B------:R-:W-:Y:S01]  /*8bb0*/  IMAD.IADD R57, R63, 0x1, R57 ;  /* 0x000000013f397824 */ /* 0x000fe200078e0239 */
[----:B------:R-:W4:Y:S01]  /*8bc0*/  @!P5 LDS.128 R40, [R161+0x9000] ;  /* 0x00900000a128d984 */ /* 0x000f220000000c00 */
[----:B------:R-:W-:-:S04]  /*8bd0*/  LEA R64, P0, R62, UR8, 0x1 ;  /* 0x000000083e407c11 */ /* 0x000fc8000f8008ff */
[----:B------:R-:W-:-:S05]  /*8be0*/  LEA.HI.X R65, R62, UR9, R57, 0x1, P0 ;  /* 0x000000093e417c11 */ /* 0x000fca00080f0c39 */
[----:B--2---:R2:W-:Y:S04]  /*8bf0*/  @!P2 STG.E.128 desc[UR36][R64.64+0x40], R48 ;  /* 0x000040304000a986 */ /* 0x0045e8000c101d24 */
[----:B---3--:R2:W-:Y:S04]  /*8c00*/  @!P1 STG.E.128 desc[UR36][R64.64+0x80], R44 ;  /* 0x0000802c40009986 */ /* 0x0085e8000c101d24 */
[----:B----4-:R2:W-:Y:S02]  /*8c10*/  @!P5 STG.E.128 desc[UR36][R64.64], R40 ;  /* 0x000000284000d986 */ /* 0x0105e4000c101d24 */
.L_x_853:
[----:B------:R-:W-:Y:S05]  /*8c20*/  BSYNC B0 ;  /* 0x0000000000007941 */ /* 0x000fea0003800000 */
.L_x_852:
[----:B--2---:R2:W1:Y:S01]  /*8c30*/  LDS.128 R40, [R161+0xe000] ;  /* 0x00e00000a1287984 */ /* 0x0044620000000c00 */
[----:B------:R-:W-:Y:S04]  /*8c40*/  BSSY B0, `(.L_x_854) ;  /* 0x0000014000007945 */ /* 0x000fe80003800000 */
[----:B------:R-:W-:Y:S05]  /*8c50*/  @P3 BRA `(.L_x_855) ;  /* 0x0000000000483947 */ /* 0x000fea0003800000 */
[----:B------:R-:W-:Y:S01]  /*8c60*/  IADD3 R45, P0, R53, 0x40, RZ ;  /* 0x00000040352d7810 */ /* 0x000fe20007f1e0ff */
[----:B------:R-:W-:Y:S01]  /*8c70*/  IMAD.MOV.U32 R46, RZ, RZ, R60 ;  /* 0x000000ffff2e7224 */ /* 0x000fe200078e003c */
[----:B------:R-:W-:Y:S01]  /*8c80*/  MOV R47, R56 ;  /* 0x00000038002f7202 */ /* 0x000fe20000000f00 */
[----:B------:R-:W-:Y:S01]  /*8c90*/  ULDC UR10, c[0x0][0x2d0] ;  /* 0x0000b400000a7ab9 */ /* 0x000fe20000000800 */
[----:B------:R-:W-:Y:S01]  /*8ca0*/  ULDC.64 UR8, c[0x0][0x3f0] ;  /* 0x0000fc0000087ab9 */ /* 0x000fe20000000a00 */
[----:B------:R-:W-:Y:S01]  /*8cb0*/  IMAD.X R44, RZ, RZ, R55, P0 ;  /* 0x000000ffff2c7224 */ /* 0x000fe200000e0637 */
[----:B------:R-:W-:Y:S01]  /*8cc0*/  ISETP.GE.AND P2, PT, R186, UR10, PT ;  /* 0x0000000aba007c0c */ /* 0x000fe2000bf46270 */
[-C--:B------:R-:W-:Y:S01]  /*8cd0*/  IMAD.WIDE.U32 R46, R45, R4.reuse, R46 ;  /* 0x000000042d2e7225 */ /* 0x080fe200078e002e */
[----:B------:R-:W-:Y:S02]  /*8ce0*/  ISETP.GE.AND P1, PT, R199, UR10, PT ;  /* 0x0000000ac7007c0c */ /* 0x000fe4000bf26270 */
[----:B------:R-:W-:Y:S01]  /*8cf0*/  ISETP.GE.AND P0, PT, R198, UR10, PT ;  /* 0x0000000ac6007c0c */ /* 0x000fe2000bf06270 */
[----:B------:R-:W-:Y:S01]  /*8d00*/  IMAD R44, R44, R4, RZ ;  /* 0x000000042c2c7224 */ /* 0x000fe200078e02ff */
[----:B------:R-:W-:-:S03]  /*8d10*/  LEA R4, P5, R46, UR8, 0x1 ;  /* 0x000000082e047c11 */ /* 0x000fc6000f8a08ff */
[----:B------:R-:W-:-:S04]  /*8d20*/  IMAD R44, R45, R5, R44 ;  /* 0x000000052d2c7224 */ /* 0x000fc800078e022c */
[----:B------:R-:W-:-:S05]  /*8d30*/  IMAD.IADD R44, R47, 0x1, R44 ;  /* 0x000000012f2c7824 */ /* 0x000fca00078e022c */
[----:B------:R-:W-:-:S05]  /*8d40*/  LEA.HI.X R5, R46, UR9, R44, 0x1, P5 ;  /* 0x000000092e057c11 */ /* 0x000fca000a8f0c2c */
[----:B------:R2:W-:Y:S04]  /*8d50*/  @!P2 STG.E.128 desc[UR36][R4.64], R36 ;  /* 0x000000240400a986 */ /* 0x0005e8000c101d24 */
[----:B---3--:R2:W-:Y:S04]  /*8d60*/  @!P1 STG.E.128 desc[UR36][R4.64+0x40], R32 ;  /* 0x0000402004009986 */ /* 0x0085e8000c101d24 */
[----:B-1----:R2:W-:Y:S02]  /*8d70*/  @!P0 STG.E.128 desc[UR36][R4.64+0x80], R40 ;  /* 0x0000802804008986 */ /* 0x0025e4000c101d24 */
.L_x_855:
[----:B------:R-:W-:Y:S05]  /*8d80*/  BSYNC B0 ;  /* 0x0000000000007941 */ /* 0x000fea0003800000 */
.L_x_854:
[-C--:B------:R-:W-:Y:S01]  /*8d90*/  IMAD.WIDE.U32 R58, R52, R2.reuse, R58 ;  /* 0x00000002343a7225 */ /* 0x080fe200078e003a */
[----:B------:R-:W-:Y:S01]  /*8da0*/  ULDC.64 UR8, c[0x0][0x470] ;  /* 0x00011c0000087ab9 */ /* 0x000fe20000000a00 */
[----:B------:R-:W-:Y:S02]  /*8db0*/  BSSY B0, `(.L_x_856) ;  /* 0x000001a000007945 */ /* 0x000fe40003800000 */
[----:B------:R-:W-:Y:S01]  /*8dc0*/  IMAD R7, R7, R2, RZ ;  /* 0x0000000207077224 */ /* 0x000fe200078e02ff */
[----:B------:R-:W-:-:S03]  /*8dd0*/  IADD3 R6, P0, R6, R58, RZ ;  /* 0x0000003a06067210 */ /* 0x000fc60007f1e0ff */
[----:B------:R-:W-:-:S05]  /*8de0*/  IMAD R7, R52, R3, R7 ;  /* 0x0000000334077224 */ /* 0x000fca00078e0207 */
[----:B------:R-:W-:Y:S01]  /*8df0*/  IADD3.X R7, R0, R59, R7, P0, !PT ;  /* 0x0000003b00077210 */ /* 0x000fe200007fe407 */
[----:B------:R-:W-:-:S04]  /*8e00*/  IMAD R0, R54, UR8, RZ ;  /* 0x0000000836007c24 */ /* 0x000fc8000f8e02ff */
[C---:B------:R-:W-:Y:S02]  /*8e10*/  IMAD R0, R188.reuse, UR9, R0 ;  /* 0x00000009bc007c24 */ /* 0x040fe4000f8e0200 */
[----:B------:R-:W-:-:S05]  /*8e20*/  IMAD.WIDE.U32 R6, R188, UR8, R6 ;  /* 0x00000008bc067c25 */ /* 0x000fca000f8e0006 */
[----:B------:R-:W-:Y:S01]  /*8e30*/  IADD3 R0, R7, R0, RZ ;  /* 0x0000000007007210 */ /* 0x000fe20007ffe0ff */
[----:B------:R-:W-:Y:S06]  /*8e40*/  @P4 BRA `(.L_x_857) ;  /* 0x0000000000404947 */ /* 0x000fec0003800000 */
[----:B--23--:R-:W-:Y:S01]  /*8e50*/  MOV R33, R0 ;  /* 0x0000000000217202 */ /* 0x00cfe20000000f00 */
[-C--:B------:R-:W-:Y:S01]  /*8e60*/  IMAD R4, R55, R2.reuse, RZ ;  /* 0x0000000237047224 */ /* 0x080fe200078e02ff */
[----:B------:R-:W-:Y:S01]  /*8e70*/  ULDC UR10, c[0x0][0x2d0] ;  /* 0x0000b400000a7ab9 */ /* 0x000fe20000000800 */
[----:B------:R-:W-:Y:S01]  /*8e80*/  IMAD.MOV.U32 R32, RZ, RZ, R6 ;  /* 0x000000ffff207224 */ /* 0x000fe200078e0006 */
[----:B------:R-:W-:Y:S01]  /*8e90*/  ISETP.GE.AND P2, PT, R186, UR10, PT ;  /* 0x0000000aba007c0c */ /* 0x000fe2000bf46270 */
[----:B------:R-:W-:Y:S01]  /*8ea0*/  IMAD R4, R53, R3, R4 ;  /* 0x0000000335047224 */ /* 0x000fe200078e0204 */
[----:B------:R-:W-:Y:S01]  /*8eb0*/  ISETP.GE.AND P1, PT, R199, UR10, PT ;  /* 0x0000000ac7007c0c */ /* 0x000fe2000bf26270 */
[----:B------:R-:W-:Y:S01]  /*8ec0*/  IMAD.WIDE.U32 R32, R53, R2, R32 ;  /* 0x0000000235207225 */ /* 0x000fe200078e0020 */
[----:B------:R-:W-:Y:S01]  /*8ed0*/  ISETP.GE.AND P0, PT, R198, UR10, PT ;  /* 0x0000000ac6007c0c */ /* 0x000fe2000bf06270 */
[----:B------:R-:W-:Y:S02]  /*8ee0*/  ULDC.64 UR8, c[0x0][0x3f8] ;  /* 0x0000fe0000087ab9 */ /* 0x000fe40000000a00 */
[----:B------:R-:W-:Y:S01]  /*8ef0*/  IMAD.IADD R4, R33, 0x1, R4 ;  /* 0x0000000121047824 */ /* 0x000fe200078e0204 */
[----:B------:R-:W-:-:S04]  /*8f00*/  LEA R34, P4, R32, UR8, 0x1 ;  /* 0x0000000820227c11 */ /* 0x000fc8000f8808ff */
[----:B------:R-:W-:-:S05]  /*8f10*/  LEA.HI.X R35, R32, UR9, R4, 0x1, P4 ;  /* 0x0000000920237c11 */ /* 0x000fca000a0f0c04 */
[----:B----4-:R2:W-:Y:S04]  /*8f20*/  @!P2 STG.E.128 desc[UR36][R34.64], R28 ;  /* 0x0000001c2200a986 */ /* 0x0105e8000c101d24 */
[----:B-1----:R2:W-:Y:S04]  /*8f30*/  @!P1 STG.E.128 desc[UR36][R34.64+0x40], R20 ;  /* 0x0000401422009986 */ /* 0x0025e8000c101d24 */
[----:B------:R2:W-:Y:S02]  /*8f40*/  @!P0 STG.E.128 desc[UR36][R34.64+0x80], R12 ;  /* 0x0000800c22008986 */ /* 0x0005e4000c101d24 */
.L_x_857:
[----:B------:R-:W-:Y:S05]  /*8f50*/  BSYNC B0 ;  /* 0x0000000000007941 */ /* 0x000fea0003800000 */
.L_x_856:
[----:B------:R-:W-:Y:S05]  /*8f60*/  @P3 BRA `(.L_x_858) ;  /* 0x0000000800b03947 */ /* 0x000fea0003800000 */
[----:B------:R-:W-:Y:S01]  /*8f70*/  IADD3 R53, P0, R53, 0x40, RZ ;  /* 0x0000004035357810 */ /* 0x000fe20007f1e0ff */
[----:B--2---:R-:W-:Y:S01]  /*8f80*/  IMAD.MOV.U32 R4, RZ, RZ, R6 ;  /* 0x000000ffff047224 */ /* 0x004fe200078e0006 */
[----:B------:R-:W-:Y:S01]  /*8f90*/  MOV R5, R0 ;  /* 0x0000000000057202 */ /* 0x000fe20000000f00 */
[----:B------:R-:W-:Y:S01]  /*8fa0*/  ULDC UR10, c[0x0][0x2d0] ;  /* 0x0000b400000a7ab9 */ /* 0x000fe20000000800 */
[----:B------:R-:W-:Y:S01]  /*8fb0*/  ULDC.64 UR8, c[0x0][0x3f8] ;  /* 0x0000fe0000087ab9 */ /* 0x000fe20000000a00 */
[----:B------:R-:W-:Y:S01]  /*8fc0*/  IMAD.X R55, RZ, RZ, R55, P0 ;  /* 0x000000ffff377224 */ /* 0x000fe200000e0637 */
[----:B------:R-:W-:Y:S01]  /*8fd0*/  ISETP.GE.AND P1, PT, R186, UR10, PT ;  /* 0x0000000aba007c0c */ /* 0x000fe2000bf26270 */
[----:B------:R-:W-:Y:S01]  /*8fe0*/  IMAD.WIDE.U32 R4, R53, R2, R4 ;  /* 0x0000000235047225 */ /* 0x000fe200078e0004 */
[----:B------:R-:W-:-:S03]  /*8ff0*/  ISETP.GE.AND P0, PT, R199, UR10, PT ;  /* 0x0000000ac7007c0c */ /* 0x000fc6000bf06270 */
[----:B------:R-:W-:Y:S01]  /*9000*/  IMAD R55, R55, R2, RZ ;  /* 0x0000000237377224 */ /* 0x000fe200078e02ff */
[----:B------:R-:W-:-:S03]  /*9010*/  LEA R2, P2, R4, UR8, 0x1 ;  /* 0x0000000804027c11 */ /* 0x000fc6000f8408ff */
[----:B------:R-:W-:-:S04]  /*9020*/  IMAD R55, R53, R3, R55 ;  /* 0x0000000335377224 */ /* 0x000fc800078e0237 */
[----:B------:R-:W-:-:S05]  /*9030*/  IMAD.IADD R55, R5, 0x1, R55 ;  /* 0x0000000105377824 */ /* 0x000fca00078e0237 */
[----:B------:R-:W-:-:S05]  /*9040*/  LEA.HI.X R3, R4, UR9, R55, 0x1, P2 ;  /* 0x0000000904037c11 */ /* 0x000fca00090f0c37 */
[----:B-1----:R1:W-:Y:S04]  /*9050*/  @!P1 STG.E.128 desc[UR36][R2.64], R24 ;  /* 0x0000001802009986 */ /* 0x0023e8000c101d24 */
[----:B------:R1:W-:Y:S01]  /*9060*/  @!P0 STG.E.128 desc[UR36][R2.64+0x40], R16 ;  /* 0x0000401002008986 */ /* 0x0003e2000c101d24 */
[----:B------:R-:W-:-:S13]  /*9070*/  ISETP.GE.AND P0, PT, R198, UR10, PT ;  /* 0x0000000ac6007c0c */ /* 0x000fda000bf06270 */
[----:B------:R-:W-:Y:S05]  /*9080*/  @P0 BRA `(.L_x_858) ;  /* 0x0000000800680947 */ /* 0x000fea0003800000 */
[----:B------:R2:W-:Y:S01]  /*9090*/  STG.E.128 desc[UR36][R2.64+0x80], R8 ;  /* 0x0000800802007986 */ /* 0x0005e2000c101d24 */
[----:B------:R-:W-:Y:S05]  /*90a0*/  BRA `(.L_x_858) ;  /* 0x0000000800607947 */ /* 0x000fea0003800000 */
.L_x_833:
[----:B------:R-:W-:Y:S01]  /*90b0*/  ISETP.NE.AND P0, PT, R217, -0x1, PT ;  /* 0xffffffffd900780c */ /* 0x000fe20003f05270 */
[----:B------:R-:W1:Y:S01]  /*90c0*/  S2R R0, SR_TID.X ;  /* 0x0000000000007919 */ /* 0x000e620000002100 */
[----:B------:R-:W-:-:S05]  /*90d0*/  IMAD.SHL.U32 R9, R192, 0x80, RZ ;  /* 0x00000080c0097824 */ /* 0x000fca00078e00ff */
[----:B------:R-:W-:-:S06]  /*90e0*/  SHF.R.S32.HI R8, RZ, 0x1f, R9 ;  /* 0x0000001fff087819 */ /* 0x000fcc0000011409 */
[----:B------:R-:W2:Y:S01]  /*90f0*/  @P0 LDC.64 R4, c[0x0][0x450] ;  /* 0x00011400ff040b82 */ /* 0x000ea20000000a00 */
[CC--:B------:R-:W-:Y:S02]  /*9100*/  @P0 IADD3 R10, R216.reuse, R217.reuse, RZ ;  /* 0x000000d9d80a0210 */ /* 0x0c0fe40007ffe0ff */
[----:B------:R-:W-:-:S05]  /*9110*/  @P0 IADD3 R6, R216, R217, RZ ;  /* 0x000000d9d8060210 */ /* 0x000fca0007ffe0ff */
[----:B------:R-:W3:Y:S01]  /*9120*/  @P0 LDC.64 R2, c[0x0][0x458] ;  /* 0x00011600ff020b82 */ /* 0x000ee20000000a00 */
[C---:B--2---:R-:W-:Y:S02]  /*9130*/  @P0 IMAD R12, R10.reuse, R5, RZ ;  /* 0x000000050a0c0224 */ /* 0x044fe400078e02ff */
[----:B------:R-:W-:-:S04]  /*9140*/  @P0 IMAD.WIDE.U32 R10, R10, R4, RZ ;  /* 0x000000040a0a0225 */ /* 0x000fc800078e00ff */
[----:B------:R-:W-:Y:S01]  /*9150*/  @P0 IMAD.MOV.U32 R13, RZ, RZ, R10 ;  /* 0x000000ffff0d0224 */ /* 0x000fe200078e000a */
[----:B------:R-:W-:Y:S01]  /*9160*/  @P0 IADD3 R12, R11, R12, RZ ;  /* 0x0000000c0b0c0210 */ /* 0x000fe20007ffe0ff */
[C---:B---3--:R-:W-:Y:S01]  /*9170*/  @P0 IMAD R14, R6.reuse, R3, RZ ;  /* 0x00000003060e0224 */ /* 0x048fe200078e02ff */
[----:B-1----:R-:W-:Y:S01]  /*9180*/  SHF.R.S32.HI R10, RZ, 0x1f, R0 ;  /* 0x0000001fff0a7819 */ /* 0x002fe20000011400 */
[----:B------:R-:W-:Y:S01]  /*9190*/  @P0 IMAD.WIDE.U32 R6, R6, R2, RZ ;  /* 0x0000000206060225 */ /* 0x000fe200078e00ff */
[----:B------:R-:W-:-:S03]  /*91a0*/  SHF.R.S32.HI R11, RZ, 0x1f, R189 ;  /* 0x0000001fff0b7819 */ /* 0x000fc600000114bd */
        /* <DEDUP_REMOVED lines=15> */
.L_x_859:
        /* <DEDUP_REMOVED lines=9> */
[----:B------:R-:W-:Y:S01]  /*9330*/  IMAD R7, R189, R7, R11 ;  /* 0x00000007bd077224 */ /* 0x000fe200078e020b */
[----:B------:R-:W-:-:S05]  /*9340*/  MOV R14, R16 ;  /* 0x00000010000e7202 */ /* 0x000fca0000000f00 */
[----:B------:R-:W-:-:S05]  /*9350*/  IMAD.WIDE.U32 R16, R189, R6, R14 ;  /* 0x00000006bd107225 */ /* 0x000fca00078e000e */
[----:B------:R-:W-:Y:S02]  /*9360*/  IADD3 R14, R17, R7, RZ ;  /* 0x00000007110e7210 */ /* 0x000fe40007ffe0ff */
[----:B------:R-:W-:-:S07]  /*9370*/  MOV R15, R16 ;  /* 0x00000010000f7202 */ /* 0x000fce0000000f00 */
.L_x_860:
[----:B------:R-:W-:Y:S01]  /*9380*/  LEA.HI R0, R10, R0, RZ, 0x2 ;  /* 0x000000000a007211 */ /* 0x000fe200078f10ff */
[----:B------:R-:W-:Y:S01]  /*9390*/  IMAD R215, R192, -0x80, R215 ;  /* 0xffffff80c0d77824 */ /* 0x000fe200078e02d7 */
[----:B------:R-:W-:Y:S01]  /*93a0*/  SHF.R.S32.HI R6, RZ, 0x1f, R188 ;  /* 0x0000001fff067819 */ /* 0x000fe200000114bc */
[-C--:B------:R-:W-:Y:S01]  /*93b0*/  IMAD R7, R8, R4.reuse, RZ ;  /* 0x0000000408077224 */ /* 0x080fe200078e02ff */
[----:B------:R-:W-:Y:S01]  /*93c0*/  SHF.R.S32.HI R0, RZ, 0x2, R0 ;  /* 0x00000002ff007819 */ /* 0x000fe20000011400 */
[C---:B------:R-:W-:Y:S01]  /*93d0*/  IMAD.WIDE.U32 R16, R9.reuse, R4, R186 ;  /* 0x0000000409107225 */ /* 0x040fe200078e00ba */
[----:B------:R-:W-:Y:S01]  /*93e0*/  ULDC.64 UR8, c[0x0][0x468] ;  /* 0x00011a0000087ab9 */ /* 0x000fe20000000a00 */
[----:B------:R-:W-:Y:S01]  /*93f0*/  BSSY B0, `(.L_x_861) ;  /* 0x000001f000007945 */ /* 0x000fe20003800000 */
[----:B------:R-:W-:Y:S01]  /*9400*/  ISETP.GE.AND P4, PT, R0, R215, PT ;  /* 0x000000d70000720c */ /* 0x000fe20003f86270 */
[----:B------:R-:W-:Y:S01]  /*9410*/  IMAD R7, R9, R5, R7 ;  /* 0x0000000509077224 */ /* 0x000fe200078e0207 */
[----:B------:R-:W-:Y:S01]  /*9420*/  IADD3 R18, P0, R13, R16, RZ ;  /* 0x000000100d127210 */ /* 0x000fe20007f1e0ff */
[----:B------:R-:W-:Y:S01]  /*9430*/  IMAD R16, R6, UR8, RZ ;  /* 0x0000000806107c24 */ /* 0x000fe2000f8e02ff */
[----:B------:R-:W-:Y:S01]  /*9440*/  SHF.R.S32.HI R11, RZ, 0x1f, R0 ;  /* 0x0000001fff0b7819 */ /* 0x000fe20000011400 */
[----:B------:R-:W-:Y:S01]  /*9450*/  VIADD R10, R186, 0x40 ;  /* 0x00000040ba0a7836 */ /* 0x000fe20000000000 */
[----:B------:R-:W-:Y:S01]  /*9460*/  IADD3.X R19, R12, R17, R7, P0, !PT ;  /* 0x000000110c137210 */ /* 0x000fe200007fe407 */
[----:B------:R-:W-:-:S02]  /*9470*/  VIADD R7, R0, 0x40 ;  /* 0x0000004000077836 */ /* 0x000fc40000000000 */
[C---:B------:R-:W-:Y:S02]  /*9480*/  IMAD R16, R188.reuse, UR9, R16 ;  /* 0x00000009bc107c24 */ /* 0x040fe4000f8e0210 */
[----:B------:R-:W-:Y:S01]  /*9490*/  IMAD.WIDE.U32 R18, R188, UR8, R18 ;  /* 0x00000008bc127c25 */ /* 0x000fe2000f8e0012 */
[----:B------:R-:W-:Y:S02]  /*94a0*/  ISETP.GE.AND P3, PT, R7, R215, PT ;  /* 0x000000d70700720c */ /* 0x000fe40003f66270 */
[----:B------:R-:W-:Y:S02]  /*94b0*/  IADD3 R7, R186, 0x20, RZ ;  /* 0x00000020ba077810 */ /* 0x000fe40007ffe0ff */
[----:B------:R-:W-:Y:S01]  /*94c0*/  IADD3 R16, R16, R19, RZ ;  /* 0x0000001310107210 */ /* 0x000fe20007ffe0ff */
[----:B------:R-:W-:Y:S08]  /*94d0*/  @P4 BRA `(.L_x_862) ;  /* 0x0000000000404947 */ /* 0x000ff00003800000 */
[----:B------:R-:W-:Y:S01]  /*94e0*/  MOV R21, R16 ;  /* 0x0000001000157202 */ /* 0x000fe20000000f00 */
[-C--:B------:R-:W-:Y:S01]  /*94f0*/  IMAD R12, R11, R4.reuse, RZ ;  /* 0x000000040b0c7224 */ /* 0x080fe200078e02ff */
[----:B------:R-:W-:Y:S01]  /*9500*/  ULDC UR10, c[0x0][0x2d0] ;  /* 0x0000b400000a7ab9 */ /* 0x000fe20000000800 */
[----:B------:R-:W-:Y:S01]  /*9510*/  IMAD.MOV.U32 R20, RZ, RZ, R18 ;  /* 0x000000ffff147224 */ /* 0x000fe200078e0012 */
[----:B------:R-:W-:Y:S01]  /*9520*/  ISETP.GE.AND P2, PT, R186, UR10, PT ;  /* 0x0000000aba007c0c */ /* 0x000fe2000bf46270 */
[C---:B------:R-:W-:Y:S01]  /*9530*/  IMAD R12, R0.reuse, R5, R12 ;  /* 0x00000005000c7224 */ /* 0x040fe200078e020c */
[----:B------:R-:W-:Y:S01]  /*9540*/  ISETP.GE.AND P1, PT, R7, UR10, PT ;  /* 0x0000000a07007c0c */ /* 0x000fe2000bf26270 */
[----:B------:R-:W-:Y:S01]  /*9550*/  IMAD.WIDE.U32 R20, R0, R4, R20 ;  /* 0x0000000400147225 */ /* 0x000fe200078e0014 */
        /* <DEDUP_REMOVED lines=8> */
.L_x_862:
[----:B------:R-:W-:Y:S05]  /*95e0*/  BSYNC B0 ;  /* 0x0000000000007941 */ /* 0x000fea0003800000 */
.L_x_861:
        /* <DEDUP_REMOVED lines=17> */
[----:B------:R2:W-:Y:S04]  /*9700*/  @!P2 STG.E.128 desc[UR36][R4.64], RZ ;  /* 0x000000ff0400a986 */ /* 0x0005e8000c101d24 */
[----:B------:R2:W-:Y:S04]  /*9710*/  @!P1 STG.E.128 desc[UR36][R4.64+0x40], RZ ;  /* 0x000040ff04009986 */ /* 0x0005e8000c101d24 */
[----:B------:R2:W-:Y:S02]  /*9720*/  @!P0 STG.E.128 desc[UR36][R4.64+0x80], RZ ;  /* 0x000080ff04008986 */ /* 0x0005e4000c101d24 */
.L_x_864:
[----:B------:R-:W-:Y:S05]  /*9730*/  BSYNC B0 ;  /* 0x0000000000007941 */ /* 0x000fea0003800000 */
.L_x_863:
        /* <DEDUP_REMOVED lines=28> */
.L_x_866:
[----:B------:R-:W-:Y:S05]  /*9900*/  BSYNC B0 ;  /* 0x0000000000007941 */ /* 0x000fea0003800000 */
.L_x_865:
[----:B------:R-:W-:Y:S05]  /*9910*/  @P3 BRA `(.L_x_858) ;  /* 0x0000000000443947 */ /* 0x000fea0003800000 */
[----:B------:R-:W-:Y:S01]  /*9920*/  IADD3 R0, P0, R0, 0x40, RZ ;  /* 0x0000004000007810 */ /* 0x000fe20007f1e0ff */
[----:B------:R-:W-:Y:S01]  /*9930*/  IMAD.MOV.U32 R9, RZ, RZ, R5 ;  /* 0x000000ffff097224 */ /* 0x000fe200078e0005 */
[----:B------:R-:W-:Y:S01]  /*9940*/  ULDC UR10, c[0x0][0x2d0] ;  /* 0x0000b400000a7ab9 */ /* 0x000fe20000000800 */
[----:B------:R-:W-:Y:S01]  /*9950*/  ULDC.64 UR8, c[0x0][0x3f8] ;  /* 0x0000fe0000087ab9 */ /* 0x000fe20000000a00 */
[----:B------:R-:W-:Y:S01]  /*9960*/  ISETP.GE.AND P1, PT, R7, UR10, PT ;  /* 0x0000000a07007c0c */ /* 0x000fe2000bf26270 */
        /* <DEDUP_REMOVED lines=12> */
.L_x_858:
[----:B------:R-:W-:Y:S05]  /*9a30*/  BSYNC B1 ;  /* 0x0000000000017941 */ /* 0x000fea0003800000 */
.L_x_828:
[----:B------:R-:W4:Y:S02]  /*9a40*/  LDC R0, c[0x0][0xc] ;  /* 0x00000300ff007b82 */ /* 0x000f240000000800 */
[----:B----4-:R-:W-:-:S04]  /*9a50*/  IADD3 R192, R0, R192, RZ ;  /* 0x000000c000c07210 */ /* 0x010fc80007ffe0ff */
[----:B------:R-:W-:-:S13]  /*9a60*/  ISETP.GE.AND P0, PT, R192, UR7, PT ;  /* 0x00000007c0007c0c */ /* 0x000fda000bf06270 */
[----:B------:R-:W-:Y:S05]  /*9a70*/  @P0 BRA `(.L_x_867) ;  /* 0x0000000000040947 */ /* 0x000fea0003800000 */
[----:B------:R-:W-:Y:S05]  /*9a80*/  BRA `(.L_x_868) ;  /* 0xffffff70001c7947 */ /* 0x000fea000383ffff */
.L_x_867:
[----:B------:R-:W-:Y:S05]  /*9a90*/  EXIT ;  /* 0x000000000000794d */ /* 0x000fea0003800000 */
.L_x_869:
        /* <DEDUP_REMOVED lines=14> */
.L_x_1305:


//--------------------- .text._ZN5flash44flash_bwd_dq_dk_dv_loop_seqk_parallel_kernelI23Flash_bwd_kernel_traitsILi96ELi64ELi128ELi8ELi2ELi4ELi4ELb0ELb0EN7cutlass6half_tE19Flash_kernel_traitsILi96ELi64ELi128ELi8ES3_EELb0ELb0ELb0ELb0ELb0ELb0ELb1EEEvNS_16Flash_bwd_paramsE --------------------------
	.section	.text._ZN5flash44flash_bwd_dq_dk_dv_loop_seqk_parallel_kernelI23Flash_bwd_kernel_traitsILi96ELi64ELi128ELi8ELi2ELi4ELi4ELb0ELb0EN7cutlass6half_tE19Flash_kernel_traitsILi96ELi64ELi128ELi8ES3_EELb0ELb0ELb0ELb0ELb0ELb0ELb1EEEvNS_16Flash_bwd_paramsE,"ax",@progbits
	.align	128
        .global         _ZN5flash44flash_bwd_dq_dk_dv_loop_seqk_parallel_kernelI23Flash_bwd_kernel_traitsILi96ELi64ELi128ELi8ELi2ELi4ELi4ELb0ELb0EN7cutlass6half_tE19Flash_kernel_traitsILi96ELi64ELi128ELi8ES3_EELb0ELb0ELb0ELb0ELb0ELb0ELb1EEEvNS_16Flash_bwd_paramsE
        .type           _ZN5flash44flash_bwd_dq_dk_dv_loop_seqk_parallel_kernelI23Flash_bwd_kernel_traitsILi96ELi64ELi128ELi8ELi2ELi4ELi4ELb0ELb0EN7cutlass6half_tE19Flash_kernel_traitsILi96ELi64ELi128ELi8ES3_EELb0ELb0ELb0ELb0ELb0ELb0ELb1EEEvNS_16Flash_bwd_paramsE,@function
        .size           _ZN5flash44flash_bwd_dq_dk_dv_loop_seqk_parallel_kernelI23Flash_bwd_kernel_traitsILi96ELi64ELi128ELi8ELi2ELi4ELi4ELb0ELb0EN7cutlass6half_tE19Flash_kernel_traitsILi96ELi64ELi128ELi8ES3_EELb0ELb0ELb0ELb0ELb0ELb0ELb1EEEvNS_16Flash_bwd_paramsE,(.L_x_1306 - _ZN5flash44flash_bwd_dq_dk_dv_loop_seqk_parallel_kernelI23Flash_bwd_kernel_traitsILi96ELi64ELi128ELi8ELi2ELi4ELi4ELb0ELb0EN7cutlass6half_tE19Flash_kernel_traitsILi96ELi64ELi128ELi8ES3_EELb0ELb0ELb0ELb0ELb0ELb0ELb1EEEvNS_16Flash_bwd_paramsE)
        .other          _ZN5flash44flash_bwd_dq_dk_dv_loop_seqk_parallel_kernelI23Flash_bwd_kernel_traitsILi96ELi64ELi128ELi8ELi2ELi4ELi4ELb0ELb0EN7cutlass6half_tE19Flash_kernel_traitsILi96ELi64ELi128ELi8ES3_EELb0ELb0ELb0ELb0ELb0ELb0ELb1EEEvNS_16Flash_bwd_paramsE,@"STO_CUDA_ENTRY STV_DEFAULT"
_ZN5flash44flash_bwd_dq_dk_dv_loop_seqk_parallel_kernelI23Flash_bwd_kernel_traitsILi96ELi64ELi128ELi8ELi2ELi4ELi4ELb0ELb0EN7cutlass6half_tE19Flash_kernel_traitsILi96ELi64ELi128ELi8ES3_EELb0ELb0ELb0ELb0ELb0ELb0ELb1EEEvNS_16Flash_bwd_paramsE:
.text._ZN5flash44flash_bwd_dq_dk_dv_loop_seqk_parallel_kernelI23Flash_bwd_kernel_traitsILi96ELi64ELi128ELi8ELi2ELi4ELi4ELb0ELb0EN7cutlass6half_tE19Flash_kernel_traitsILi96ELi64ELi128ELi8ES3_EELb0ELb0ELb0ELb0ELb0ELb0ELb1EEEvNS_16Flash_bwd_paramsE:
        /* <DEDUP_REMOVED lines=10> */
[----:B------:R1:W-:Y:S02]  /*00a0*/  STL [R1], R0 ;  /* 0x0000000001007387 */ /* 0x0003e40000100800 */
        /* <DEDUP_REMOVED lines=17> */
[----:B-1----:R-:W-:Y:S01]  /*01c0*/  SHF.R.S32.HI R0, RZ, 0x3, R18 ;  /* 0x00000003ff007819 */ /* 0x002fe20000011412 */
[----:B-----5:R-:W-:Y:S01]  /*01d0*/  USHF.L.U32 UR5, UR47, 0x7, URZ ;  /* 0x000000072f057899 */ /* 0x020fe2000800063f */
[CC--:B------:R-:W-:Y:S02]  /*01e0*/  LEA.HI R7, R15.reuse, R19.reuse, RZ, 0x4 ;  /* 0x000000130f077211 */ /* 0x0c0fe400078f20ff */
[----:B------:R-:W-:Y:S01]  /*01f0*/  LEA.HI R8, R15, R19, RZ, 0x5 ;  /* 0x000000130f087211 */ /* 0x000fe200078f28ff */
[----:B------:R-:W-:Y:S01]  /*0200*/  IMAD.SHL.U32 R2, R0, 0x40, RZ ;  /* 0x0000004000027824 */ /* 0x000fe200078e00ff */
[----:B------:R-:W-:-:S02]  /*0210*/  LOP3.LUT R4, R9, 0xfffffffc, RZ, 0xc0, !PT ;  /* 0xfffffffc09047812 */ /* 0x000fc400078ec0ff */
[----:B------:R-:W-:Y:S02]  /*0220*/  SHF.R.S32.HI R6, RZ, 0x4, R7 ;  /* 0x00000004ff067819 */ /* 0x000fe40000011407 */
[----:B------:R-:W-:Y:S01]  /*0230*/  LOP3.LUT R3, R8, 0xffffffe0, RZ, 0xc0, !PT ;  /* 0xffffffe008037812 */ /* 0x000fe200078ec0ff */
[----:B------:R-:W-:Y:S01]  /*0240*/  IMAD.IADD R13, R19, 0x1, -R4 ;  /* 0x00000001130d7824 */ /* 0x000fe200078e0a04 */
[----:B------:R-:W-:Y:S02]  /*0250*/  LEA.HI R4, R7, R6, RZ, 0x1 ;  /* 0x0000000607047211 */ /* 0x000fe400078f08ff */
[----:B------:R-:W-:Y:S01]  /*0260*/  LOP3.LUT R2, R2, 0xc0, RZ, 0xc0, !PT ;  /* 0x000000c002027812 */ /* 0x000fe200078ec0ff */
[----:B------:R-:W-:Y:S01]  /*0270*/  IMAD.IADD R0, R19, 0x1, -R3 ;  /* 0x0000000113007824 */ /* 0x000fe200078e0a03 */
[----:B------:R-:W-:Y:S01]  /*0280*/  LOP3.LUT R3, R4, 0xfffffffe, RZ, 0xc0, !PT ;  /* 0xfffffffe04037812 */ /* 0x000fe200078ec0ff */
[----:B------:R-:W-:Y:S01]  /*0290*/  IMAD.SHL.U32 R232, R13, 0x8, RZ ;  /* 0x000000080de87824 */ /* 0x000fe200078e00ff */
[----:B------:R-:W-:-:S02]  /*02a0*/  SHF.R.U32.HI R4, RZ, 0x3, R2 ;  /* 0x00000003ff047819 */ /* 0x000fc40000011602 */
[----:B------:R-:W-:Y:S01]  /*02b0*/  SHF.R.S32.HI R5, RZ, 0x1f, R0 ;  /* 0x0000001fff057819 */ /* 0x000fe20000011400 */
[----:B------:R-:W-:Y:S01]  /*02c0*/  IMAD.IADD R16, R6, 0x1, -R3 ;  /* 0x0000000106107824 */ /* 0x000fe200078e0a03 */
[----:B------:R-:W-:Y:S02]  /*02d0*/  LOP3.LUT R2, R2, 0x18, R232, 0xf8, !PT ;  /* 0x0000001802027812 */ /* 0x000fe400078ef8e8 */
[----:B------:R-:W-:Y:S02]  /*02e0*/  SHF.R.S32.HI R243, RZ, 0x2, R9 ;  /* 0x00000002fff37819 */ /* 0x000fe40000011409 */
[----:B------:R-:W-:Y:S02]  /*02f0*/  LEA.HI R20, R5, R0, RZ, 0x2 ;  /* 0x0000000005147211 */ /* 0x000fe400078f10ff */
[----:B------:R-:W-:Y:S02]  /*0300*/  LOP3.LUT R12, R2, R4, RZ, 0x3c, !PT ;  /* 0x00000004020c7212 */ /* 0x000fe400078e3cff */
[----:B------:R-:W-:-:S02]  /*0310*/  SHF.R.S32.HI R2, RZ, 0x5, R8 ;  /* 0x00000005ff027819 */ /* 0x000fc40000011408 */
[----:B------:R-:W-:Y:S02]  /*0320*/  SHF.R.S32.HI R0, RZ, 0x1f, R8 ;  /* 0x0000001fff007819 */ /* 0x000fe40000011408 */
[----:B------:R-:W-:Y:S02]  /*0330*/  LEA.HI R6, R9, R243, RZ, 0x1 ;  /* 0x000000f309067211 */ /* 0x000fe400078f08ff */
[----:B------:R-:W-:Y:S02]  /*0340*/  LOP3.LUT R4, R7, 0xfffffff0, RZ, 0xc0, !PT ;  /* 0xfffffff007047812 */ /* 0x000fe400078ec0ff */
[-C--:B------:R-:W-:Y:S02]  /*0350*/  LEA.HI R3, R0, R2.reuse, RZ, 0x2 ;  /* 0x0000000200037211 */ /* 0x080fe400078f10ff */
[----:B------:R-:W-:Y:S01]  /*0360*/  LEA.HI R5, R8, R2, RZ, 0x1 ;  /* 0x0000000208057211 */ /* 0x000fe200078f08ff */
[----:B------:R-:W-:Y:S01]  /*0370*/  IMAD.IADD R0, R19, 0x1, -R4 ;  /* 0x0000000113007824 */ /* 0x000fe200078e0a04 */
[----:B------:R-:W-:-:S02]  /*0380*/  LOP3.LUT R6, R6, 0x7fffffe, RZ, 0xc0, !PT ;  /* 0x07fffffe06067812 */ /* 0x000fc400078ec0ff */
[----:B------:R-:W-:Y:S02]  /*0390*/  LOP3.LUT R3, R3, 0xfffffffc, RZ, 0xc0, !PT ;  /* 0xfffffffc03037812 */ /* 0x000fe400078ec0ff */
[----:B------:R-:W-:Y:S01]  /*03a0*/  LOP3.LUT R5, R5, 0xfffffffe, RZ, 0xc0, !PT ;  /* 0xfffffffe05057812 */ /* 0x000fe200078ec0ff */
[----:B------:R-:W-:Y:S01]  /*03b0*/  IMAD.IADD R4, R243, 0x1, -R6 ;  /* 0x00000001f3047824 */ /* 0x000fe200078e0a06 */
[----:B------:R-:W-:Y:S01]  /*03c0*/  SHF.R.S32.HI R6, RZ, 0x1f, R0 ;  /* 0x0000001fff067819 */ /* 0x000fe20000011400 */
[C---:B------:R-:W-:Y:S01]  /*03d0*/  IMAD.IADD R10, R2.reuse, 0x1, -R3 ;  /* 0x00000001020a7824 */ /* 0x040fe200078e0a03 */
[----:B------:R-:W-:Y:S01]  /*03e0*/  SHF.R.S32.HI R3, RZ, 0x1f, R9 ;  /* 0x0000001fff037819 */ /* 0x000fe20000011409 */
[----:B------:R-:W-:Y:S01]  /*03f0*/  IMAD.IADD R182, R2, 0x1, -R5 ;  /* 0x0000000102b67824 */ /* 0x000fe200078e0a05 */
[----:B------:R-:W-:Y:S01]  /*0400*/  LOP3.LUT R7, R18, 0xfffffff8, RZ, 0xc0, !PT ;  /* 0xfffffff812077812 */ /* 0x000fe200078ec0ff */
[----:B------:R-:W-:Y:S01]  /*0410*/  IMAD R250, R2, 0x8, R4 ;  /* 0x0000000802fa7824 */ /* 0x000fe200078e0204 */
[----:B------:R-:W-:-:S02]  /*0420*/  LEA.HI R2, R0, R0, RZ, 0x1 ;  /* 0x0000000000027211 */ /* 0x000fc400078f08ff */
[----:B------:R-:W-:Y:S01]  /*0430*/  LEA.HI R11, R6, R0, RZ, 0x3 ;  /* 0x00000000060b7211 */ /* 0x000fe200078f18ff */
[----:B------:R-:W-:Y:S01]  /*0440*/  IMAD.U32 R250, R250, 0x20, R12 ;  /* 0x00000020fafa7824 */ /* 0x000fe200078e000c */
[----:B------:R-:W-:Y:S01]  /*0450*/  LEA.HI R4, R3, R243, RZ, 0x3 ;  /* 0x000000f303047211 */ /* 0x000fe200078f18ff */
[----:B------:R-:W-:Y:S01]  /*0460*/  IMAD.IADD R3, R19, 0x1, -R7 ;  /* 0x0000000113037824 */ /* 0x000fe200078e0a07 */
[----:B------:R-:W-:Y:S02]  /*0470*/  LOP3.LUT R6, R2, 0x7fffffe, RZ, 0xc0, !PT ;  /* 0x07fffffe02067812 */ /* 0x000fe400078ec0ff */
        /* <DEDUP_REMOVED lines=12> */
[C---:B------:R-:W-:Y:S01]  /*0540*/  IMAD.IADD R6, R3.reuse, 0x1, -R4 ;  /* 0x0000000103067824 */ /* 0x040fe200078e0a04 */
[----:B------:R-:W-:Y:S01]  /*0550*/  LOP3.LUT R5, R0, 0x1, RZ, 0xc0, !PT ;  /* 0x0000000100057812 */ /* 0x000fe200078ec0ff */
[----:B------:R-:W-:Y:S01]  /*0560*/  IMAD R4, R2, 0x4, R16 ;  /* 0x0000000402047824 */ /* 0x000fe200078e0210 */
[----:B------:R-:W-:Y:S01]  /*0570*/  LOP3.LUT R8, R8, 0xfffffffc, RZ, 0xc0, !PT ;  /* 0xfffffffc08087812 */ /* 0x000fe200078ec0ff */
[----:B------:R-:W-:Y:S01]  /*0580*/  IMAD.SHL.U32 R3, R3, 0x40, RZ ;  /* 0x0000004003037824 */ /* 0x000fe200078e00ff */
[----:B------:R-:W-:Y:S01]  /*0590*/  ISETP.NE.U32.AND P3, PT, R5, 0x1, PT ;  /* 0x000000010500780c */ /* 0x000fe20003f65070 */
[----:B------:R-:W-:Y:S01]  /*05a0*/  IMAD R172, R4, 0x8, R6 ;  /* 0x0000000804ac7824 */ /* 0x000fe200078e0206 */
[----:B------:R-:W-:Y:S01]  /*05b0*/  LEA.HI R4, R15, R19, RZ, 0x7 ;  /* 0x000000130f047211 */ /* 0x000fe200078f38ff */
[----:B------:R-:W-:Y:S01]  /*05c0*/  IMAD.IADD R15, R7, 0x1, -R8 ;  /* 0x00000001070f7824 */ /* 0x000fe200078e0a08 */
[----:B------:R-:W-:Y:S01]  /*05d0*/  LOP3.LUT R6, R3, 0x1c0, RZ, 0xc0, !PT ;  /* 0x000001c003067812 */ /* 0x000fe200078ec0ff */
[----:B------:R-:W-:Y:S01]  /*05e0*/  IMAD.SHL.U32 R8, R13, 0x2, RZ ;  /* 0x000000020d087824 */ /* 0x000fe200078e00ff */
[----:B------:R-:W-:Y:S01]  /*05f0*/  LEA.HI R13, R0, R0, RZ, 0x1 ;  /* 0x00000000000d7211 */ /* 0x000fe200078f08ff */
[----:B------:R-:W-:Y:S01]  /*0600*/  IMAD.SHL.U32 R7, R2, 0x20, RZ ;  /* 0x0000002002077824 */ /* 0x000fe200078e00ff */
[----:B------:R-:W-:-:S02]  /*0610*/  SHF.R.S32.HI R2, RZ, 0x1, R9 ;  /* 0x00000001ff027819 */ /* 0x000fc40000011409 */
[----:B------:R-:W-:Y:S02]  /*0620*/  SHF.R.S32.HI R12, RZ, 0x7, R4 ;  /* 0x00000007ff0c7819 */ /* 0x000fe40000011404 */
[----:B------:R-:W-:Y:S01]  /*0630*/  LOP3.LUT R4, R13, 0x3fffffe, RZ, 0xc0, !PT ;  /* 0x03fffffe0d047812 */ /* 0x000fe200078ec0ff */
[C---:B------:R-:W-:Y:S01]  /*0640*/  IMAD.SHL.U32 R5, R2.reuse, 0x40, RZ ;  /* 0x0000004002057824 */ /* 0x040fe200078e00ff */
[----:B------:R-:W-:Y:S02]  /*0650*/  SHF.R.S32.HI R3, RZ, 0x3, R11 ;  /* 0x00000003ff037819 */ /* 0x000fe4000001140b */
[----:B------:R-:W-:Y:S01]  /*0660*/  LOP3.LUT P4, RZ, R2, 0x2, RZ, 0xc0, !PT ;  /* 0x0000000202ff7812 */ /* 0x000fe2000788c0ff */
[----:B------:R-:W-:Y:S01]  /*0670*/  IMAD.SHL.U32 R2, R10, 0x10, RZ ;  /* 0x000000100a027824 */ /* 0x000fe200078e00ff */
[C---:B------:R-:W-:Y:S01]  /*0680*/  LOP3.LUT P2, RZ, R0.reuse, 0x2, RZ, 0xc0, !PT ;  /* 0x0000000200ff7812 */ /* 0x040fe2000784c0ff */
[C---:B------:R-:W-:Y:S01]  /*0690*/  IMAD.IADD R11, R0.reuse, 0x1, -R4 ;  /* 0x00000001000b7824 */ /* 0x040fe200078e0a04 */
[----:B------:R-:W-:Y:S01]  /*06a0*/  LOP3.LUT R251, R7, 0x6, R251, 0xf8, !PT ;  /* 0x0000000607fb7812 */ /* 0x000fe200078ef8fb */
[----:B------:R-:W-:Y:S01]  /*06b0*/  IMAD.SHL.U32 R0, R0, 0x40, RZ ;  /* 0x0000004000007824 */ /* 0x000fe200078e00ff */
[C---:B------:R-:W-:Y:S01]  /*06c0*/  LOP3.LUT P5, RZ, R14.reuse, 0x2, RZ, 0xc0, !PT ;  /* 0x000000020eff7812 */ /* 0x040fe200078ac0ff */
[----:B------:R-:W-:Y:S01]  /*06d0*/  IMAD R19, R3, 0x8, R17 ;  /* 0x0000000803137824 */ /* 0x000fe200078e0211 */
[----:B------:R-:W-:Y:S01]  /*06e0*/  LOP3.LUT P6, RZ, R14, 0x4, RZ, 0xc0, !PT ;  /* 0x000000040eff7812 */ /* 0x000fe200078cc0ff */
[----:B------:R-:W-:Y:S01]  /*06f0*/  IMAD R17, R10, 0x2, R3 ;  /* 0x000000020a117824 */ /* 0x000fe200078e0203 */
[----:B------:R-:W-:Y:S01]  /*0700*/  LOP3.LUT R3, R6, 0x30, R2, 0xf8, !PT ;  /* 0x0000003006037812 */ /* 0x000fe200078ef802 */
[----:B------:R-:W-:Y:S01]  /*0710*/  IMAD R10, R10, 0x200, R8 ;  /* 0x000002000a0a7824 */ /* 0x000fe200078e0208 */
[----:B------:R-:W-:-:S02]  /*0720*/  LOP3.LUT R2, R5, 0xc0, RZ, 0xc0, !PT ;  /* 0x000000c005027812 */ /* 0x000fc400078ec0ff */
[----:B------:R-:W-:Y:S01]  /*0730*/  LOP3.LUT R0, R0, 0x1c0, RZ, 0xc0, !PT ;  /* 0x000001c000007812 */ /* 0x000fe200078ec0ff */
[----:B------:R-:W-:Y:S01]  /*0740*/  IMAD R10, R11, 0x20, R10 ;  /* 0x000000200b0a7824 */ /* 0x000fe200078e020a */
[--C-:B------:R-:W-:Y:S02]  /*0750*/  LOP3.LUT R9, R3, 0x8, R18.reuse, 0xf8, !PT ;  /* 0x0000000803097812 */ /* 0x100fe400078ef812 */
        /* <DEDUP_REMOVED lines=19> */
[----:B------:R-:W-:Y:S01]  /*0890*/  IMAD.SHL.U32 R2, R15, 0x40, RZ ;  /* 0x000000400f027824 */ /* 0x000fe200078e00ff */
[----:B------:R-:W-:Y:S01]  /*08a0*/  SHF.R.S32.HI R0, RZ, 0x1, R13 ;  /* 0x00000001ff007819 */ /* 0x000fe2000001140d */
[----:B------:R-:W-:Y:S01]  /*08b0*/  IMAD.SHL.U32 R9, R16, 0x10, RZ ;  /* 0x0000001010097824 */ /* 0x000fe200078e00ff */
        /* <DEDUP_REMOVED lines=8> */
[----:B------:R-:W-:Y:S01]  /*0940*/  LOP3.LUT R2, R2, 0xc0, RZ, 0xc0, !PT ;  /* 0x000000c002027812 */ /* 0x000fe200078ec0ff */
[----:B------:R-:W-:Y:S01]  /*0950*/  IMAD.IADD R195, R196, 0x1, R193 ;  /* 0x00000001c4c37824 */ /* 0x000fe200078e02c1 */
[----:B------:R-:W-:Y:S01]  /*0960*/  LOP3.LUT R0, R0, 0xc0, RZ, 0xc0, !PT ;  /* 0x000000c000007812 */ /* 0x000fe200078ec0ff */
[----:B------:R-:W-:Y:S01]  /*0970*/  IMAD.IADD R193, R193, 0x1, R194 ;  /* 0x00000001c1c17824 */ /* 0x000fe200078e02c2 */
[----:B------:R-:W-:-:S02]  /*0980*/  LOP3.LUT R176, R176, R4, R6, 0x1e, !PT ;  /* 0x00000004b0b07212 */ /* 0x000fc400078e1e06 */
[----:B------:R-:W-:Y:S02]  /*0990*/  SHF.R.S32.HI R4, RZ, 0x2, R20 ;  /* 0x00000002ff047819 */ /* 0x000fe40000011414 */
[----:B------:R-:W-:Y:S01]  /*09a0*/  SHF.R.U32.HI R5, RZ, 0x3, R2 ;  /* 0x00000003ff057819 */ /* 0x000fe20000011602 */
[----:B------:R-:W-:Y:S01]  /*09b0*/  IMAD.U32 R176, R17, 0x200, R176 ;  /* 0x0000020011b07824 */ /* 0x000fe200078e00b0 */
[----:B------:R-:W-:Y:S01]  /*09c0*/  SHF.R.U32.HI R8, RZ, 0x3, R0 ;  /* 0x00000003ff087819 */ /* 0x000fe20000011600 */
[----:B------:R-:W-:Y:S01]  /*09d0*/  IMAD R252, R182, 0x10, R4 ;  /* 0x00000010b6fc7824 */ /* 0x000fe200078e0204 */
[----:B------:R-:W-:Y:S01]  /*09e0*/  LOP3.LUT R9, R7, 0x10, R9, 0xf8, !PT ;  /* 0x0000001007097812 */ /* 0x000fe200078ef809 */
[----:B------:R-:W-:Y:S01]  /*09f0*/  IMAD.U32 R4, RZ, RZ, UR6 ;  /* 0x00000006ff047e24 */ /* 0x000fe2000f8e00ff */
[C---:B------:R-:W-:Y:S01]  /*0a00*/  LOP3.LUT R6, R5.reuse, R2, R6, 0x1e, !PT ;  /* 0x0000000205067212 */ /* 0x040fe200078e1e06 */
[----:B------:R-:W-:Y:S01]  /*0a10*/  USHF.R.S32.HI UR6, URZ, 0x1f, UR47 ;  /* 0x0000001f3f067899 */ /* 0x000fe2000801142f */
[----:B------:R-:W-:Y:S01]  /*0a20*/  LOP3.LUT R8, R8, R0, R7, 0x1e, !PT ;  /* 0x0000000008087212 */ /* 0x000fe200078e1e07 */
[----:B------:R-:W-:Y:S01]  /*0a30*/  IMAD.U32 R4, RZ, RZ, UR5 ;  /* 0x00000005ff047e24 */ /* 0x000fe2000f8e00ff */
[----:B------:R-:W-:Y:S01]  /*0a40*/  LOP3.LUT R2, R5, R9, R2, 0x1e, !PT ;  /* 0x0000000905027212 */ /* 0x000fe200078e1e02 */
[----:B------:R-:W-:Y:S01]  /*0a50*/  IMAD.SHL.U32 R0, R19, 0x20, RZ ;  /* 0x0000002013007824 */ /* 0x000fe200078e00ff */
[----:B------:R-:W-:Y:S01]  /*0a60*/  USHF.R.S32.HI UR5, URZ, 0x1f, UR58 ;  /* 0x0000001f3f057899 */ /* 0x000fe2000801143a */
[----:B------:R-:W-:Y:S01]  /*0a70*/  IMAD.IADD R8, R8, 0x1, R10 ;  /* 0x0000000108087824 */ /* 0x000fe200078e020a */
[----:B------:R-:W-:Y:S01]  /*0a80*/  SEL R178, R178, 0x40, P6 ;  /* 0x00000040b2b27807 */ /* 0x000fe20003000000 */
[----:B------:R-:W-:Y:S01]  /*0a90*/  IMAD R182, R182, 0x200, R0 ;  /* 0x00000200b6b67824 */ /* 0x000fe200078e0200 */
[----:B------:R-:W-:Y:S01]  /*0aa0*/  SEL R173, R180, 0xffffffe0, !P4 ;  /* 0xffffffe0b4ad7807 */ /* 0x000fe20006000000 */
[----:B------:R-:W-:Y:S01]  /*0ab0*/  IMAD.IADD R181, R0, 0x1, R2 ;  /* 0x0000000100b57824 */ /* 0x000fe200078e0202 */
[----:B------:R-:W-:Y:S01]  /*0ac0*/  LEA R172, R172, UR4, 0x1 ;  /* 0x00000004acac7c11 */ /* 0x000fe2000f8e08ff */
[----:B------:R-:W-:Y:S01]  /*0ad0*/  IMAD.U32 R0, RZ, RZ, UR6 ;  /* 0x00000006ff007e24 */ /* 0x000fe2000f8e00ff */
[----:B------:R-:W-:Y:S01]  /*0ae0*/  UIADD3 UR6, UR4, 0x9000, URZ ;  /* 0x0000900004067890 */ /* 0x000fe2000fffe03f */
[----:B------:R-:W-:Y:S01]  /*0af0*/  IMAD.U32 R2, RZ, RZ, UR5 ;  /* 0x00000005ff027e24 */ /* 0x000fe2000f8e00ff */
[----:B------:R-:W-:Y:S01]  /*0b00*/  LOP3.LUT P0, RZ, R15, 0x2, RZ, 0xc0, !PT ;  /* 0x000000020fff7812 */ /* 0x000fe2000780c0ff */
[----:B------:R-:W-:Y:S01]  /*0b10*/  IMAD.U32 R0, RZ, RZ, UR5 ;  /* 0x00000005ff007e24 */ /* 0x000fe2000f8e00ff */
[----:B------:R-:W-:Y:S01]  /*0b20*/  UIADD3 UR5, UR4, 0x15000, URZ ;  /* 0x0001500004057890 */ /* 0x000fe2000fffe03f */
[----:B------:R-:W-:Y:S01]  /*0b30*/  IMAD.IADD R182, R182, 0x1, R6 ;  /* 0x00000001b6b67824 */ /* 0x000fe200078e0206 */
[----:B------:R-:W-:Y:S01]  /*0b40*/  LEA R244, R8, UR6, 0x1 ;  /* 0x0000000608f47c11 */ /* 0x000fe2000f8e08ff */
[----:B------:R-:W-:Y:S01]  /*0b50*/  IMAD.IADD R173, R173, 0x1, R172 ;  /* 0x00000001adad7824 */ /* 0x000fe200078e02ac */
[----:B------:R-:W-:Y:S01]  /*0b60*/  SEL R180, R180, 0xffffffe0, !P0 ;  /* 0xffffffe0b4b47807 */ /* 0x000fe20004000000 */
[----:B------:R-:W-:Y:S01]  /*0b70*/  ULDC.64 UR6, c[0x0][0x208] ;  /* 0x0000820000067ab9 */ /* 0x000fe20000000a00 */
[----:B------:R-:W-:Y:S01]  /*0b80*/  LEA R176, R176, UR5, 0x1 ;  /* 0x00000005b0b07c11 */ /* 0x000fe2000f8e08ff */
[C---:B------:R-:W-:Y:S01]  /*0b90*/  VIADD R245, R244.reuse, 0x20 ;  /* 0x00000020f4f57836 */ /* 0x040fe20000000000 */
[----:B------:R-:W-:Y:S01]  /*0ba0*/  LEA R2, R3, UR4, 0x1 ;  /* 0x0000000403027c11 */ /* 0x000fe2000f8e08ff */
[----:B------:R-:W-:-:S02]  /*0bb0*/  @P1 VIADD R245, R244, 0xffffffe0 ;  /* 0xffffffe0f4f51836 */ /* 0x000fc40000000000 */
[C---:B------:R-:W-:Y:S02]  /*0bc0*/  IMAD.IADD R177, R176.reuse, 0x1, R177 ;  /* 0x00000001b0b17824 */ /* 0x040fe400078e02b1 */
[--C-:B------:R-:W-:Y:S02]  /*0bd0*/  IMAD.IADD R179, R176, 0x1, R178.reuse ;  /* 0x00000001b0b37824 */ /* 0x100fe400078e02b2 */
[----:B------:R-:W-:-:S07]  /*0be0*/  IMAD.IADD R178, R177, 0x1, R178 ;  /* 0x00000001b1b27824 */ /* 0x000fce00078e02b2 */
.L_x_911:
        /* <DEDUP_REMOVED lines=67> */
.L_x_870:
        /* <DEDUP_REMOVED lines=20> */
[----:B------:R-:W-:Y:S01]  /*1160*/  USHF.R.S32.HI UR27, URZ, 0x1f, UR59 ;  /* 0x0000001f3f1b7899 */ /* 0x000fe2000801143b */
[----:B------:R-:W-:Y:S01]  /*1170*/  ULDC.U8 UR23, c[0x0][0x480] ;  /* 0x0001200000177ab9 */ /* 0x000fe20000000000 */
[----:B------:R-:W-:Y:S01]  /*1180*/  ULDC.U8 UR22, c[0x0][0x3d8] ;  /* 0x0000f60000167ab9 */ /* 0x000fe20000000000 */
[----:B------:R-:W-:Y:S01]  /*1190*/  UIMAD.WIDE.U32 UR14, UR18, UR42, URZ ;  /* 0x0000002a120e72a5 */ /* 0x000fe2000f8e003f */
[----:B-1----:R-:W-:Y:S01]  /*11a0*/  IABS R6, R7 ;  /* 0x0000000700067213 */ /* 0x002fe20000000000 */
[----:B------:R-:W-:Y:S01]  /*11b0*/  UISETP.NE.AND UP4, UPT, UR23, URZ, UPT ;  /* 0x0000003f1700728c */ /* 0x000fe2000bf85270 */
[----:B------:R-:W-:Y:S01]  /*11c0*/  ISETP.NE.AND P3, PT, R7, RZ, PT ;  /* 0x000000ff0700720c */ /* 0x000fe20003f65270 */
[----:B------:R-:W-:Y:S01]  /*11d0*/  UISETP.NE.AND UP3, UPT, UR22, URZ, UPT ;  /* 0x0000003f1600728c */ /* 0x000fe2000bf65270 */
[----:B------:R-:W1:Y:S01]  /*11e0*/  I2F.RP R4, R6 ;  /* 0x0000000600047306 */ /* 0x000e620000209400 */
[----:B------:R-:W-:Y:S01]  /*11f0*/  USEL UR55, UR16, UR14, !UP1 ;  /* 0x0000000e10377287 */ /* 0x000fe2000c800000 */
[----:B------:R-:W-:Y:S01]  /*1200*/  @UP0 ULDC.64 UR22, c[0x0][0x248] ;  /* 0x0000920000160ab9 */ /* 0x000fe20000000a00 */
[----:B--2---:R-:W-:-:S02]  /*1210*/  UIMAD.WIDE.U32 UR30, UR5, UR12, URZ ;  /* 0x0000000c051e72a5 */ /* 0x004fc4000f8e003f */
[----:B------:R-:W-:Y:S02]  /*1220*/  UIADD3 UR46, UR17, UR24, URZ ;  /* 0x00000018112e7290 */ /* 0x000fe4000fffe03f */
[----:B------:R-:W-:Y:S02]  /*1230*/  UIMAD UR50, UR5, UR13, UR31 ;  /* 0x0000000d053272a4 */ /* 0x000fe4000f8e021f */
[----:B------:R-:W-:Y:S01]  /*1240*/  @!UP1 UIMAD UR5, UR57, UR10, URZ ;  /* 0x0000000a390592a4 */ /* 0x000fe2000f8e023f */
[----:B------:R-:W-:Y:S01]  /*1250*/  @UP1 ULDC.64 UR12, c[0x0][0x420] ;  /* 0x00010800000c1ab9 */ /* 0x000fe20000000a00 */
[----:B------:R-:W-:Y:S01]  /*1260*/  USEL UR31, UR9, URZ, UP2 ;  /* 0x0000003f091f7287 */ /* 0x000fe20009000000 */
[----:B-1----:R-:W1:Y:S01]  /*1270*/  MUFU.RCP R4, R4 ;  /* 0x0000000400047308 */ /* 0x002e620000001000 */
[----:B------:R-:W-:Y:S02]  /*1280*/  @!UP1 UIMAD UR29, UR47, UR11, UR5 ;  /* 0x0000000b2f1d92a4 */ /* 0x000fe4000f8e0205 */
[----:B------:R-:W-:-:S02]  /*1290*/  UIADD3 UR5, UR39, 0x3f, URZ ;  /* 0x0000003f27057890 */ /* 0x000fc4000fffe03f */
[----:B------:R-:W-:Y:S02]  /*12a0*/  @UP0 UIADD3 UR9, UR36, UR38, URZ ;  /* 0x0000002624090290 */ /* 0x000fe4000fffe03f */
[----:B------:R-:W-:Y:S02]  /*12b0*/  USHF.R.S32.HI UR20, URZ, 0x1f, UR5 ;  /* 0x0000001f3f147899 */ /* 0x000fe40008011405 */
[----:B------:R-:W-:Y:S02]  /*12c0*/  @UP1 UIMAD.WIDE.U32 UR34, UR18, UR12, URZ ;  /* 0x0000000c122212a5 */ /* 0x000fe4000f8e003f */
        /* <DEDUP_REMOVED lines=41> */
[----:B------:R-:W-:Y:S02]  /*1560*/  @UP3 UIMAD UR24, UR58, UR17, UR5 ;  /* 0x000000113a1832a4 */ /* 0x000fe4000f8e0205 */
[----:B------:R-:W-:Y:S02]  /*1570*/  USHF.R.S32.HI UR17, URZ, 0x1f, UR14 ;  /* 0x0000001f3f117899 */ /* 0x000fe4000801140e */
[----:B------:R-:W-:Y:S01]  /*1580*/  @!P1 IMAD.IADD R3, R3, 0x1, -R6 ;  /* 0x0000000103039824 */ /* 0x000fe200078e0a06 */
[----:B------:R-:W-:Y:S01]  /*1590*/  UIADD3 UR5, UP2, UR14, UR31, URZ ;  /* 0x0000001f0e057290 */ /* 0x000fe2000ff5e03f */
[----:B------:R-:W-:Y:S01]  /*15a0*/  @!P1 VIADD R0, R0, 0x1 ;  /* 0x0000000100009836 */ /* 0x000fe20000000000 */
[----:B------:R-:W-:Y:S01]  /*15b0*/  @!UP3 UIMAD UR12, UR47, UR61, UR58 ;  /* 0x0000003d2f0cb2a4 */ /* 0x000fe2000f8e023a */
        /* <DEDUP_REMOVED lines=8> */
[----:B------:R-:W-:Y:S01]  /*1640*/  @UP0 ULDC.64 UR20, c[0x0][0x250] ;  /* 0x0000940000140ab9 */ /* 0x000fe20000000a00 */
[----:B------:R-:W-:Y:S02]  /*1650*/  UIMAD.WIDE.U32 UR40, UR10, UR5, URZ ;  /* 0x000000050a2872a5 */ /* 0x000fe4000f8e003f */
[----:B------:R-:W-:Y:S02]  /*1660*/  UIMAD UR12, UR11, UR18, URZ ;  /* 0x000000120b0c72a4 */ /* 0x000fe4000f8e023f */
[----:B------:R-:W-:Y:S01]  /*1670*/  UIMAD UR5, UR10, UR15, UR9 ;  /* 0x0000000f0a0572a4 */ /* 0x000fe2000f8e0209 */
[----:B------:R-:W-:Y:S01]  /*1680*/  @P0 IADD3 R0, R0, 0x1, RZ ;  /* 0x0000000100000810 */ /* 0x000fe20007ffe0ff */
[----:B------:R-:W-:Y:S01]  /*1690*/  @UP0 UIMAD.WIDE.U32 UR10, UR25, UR20, URZ ;  /* 0x00000014190a02a5 */ /* 0x000fe2000f8e003f */
[----:B------:R-:W-:Y:S01]  /*16a0*/  PLOP3.LUT P0, PT, PT, PT, UP3, 0x80, 0x0 ;  /* 0x000000000000781c */ /* 0x000fe20003f0f038 */
[----:B------:R-:W-:-:S02]  /*16b0*/  @UP0 UIMAD UR9, UR25, UR21, URZ ;  /* 0x00000015190902a4 */ /* 0x000fc4000f8e023f */
[----:B------:R-:W-:Y:S01]  /*16c0*/  IMAD.MOV.U32 R14, RZ, RZ, R0 ;  /* 0x000000ffff0e7224 */ /* 0x000fe200078e0000 */
[----:B------:R-:W-:Y:S02]  /*16d0*/  @!UP1 UIADD3 UR49, UR33, UR29, URZ ;  /* 0x0000001d21319290 */ /* 0x000fe4000fffe03f */
[----:B------:R-:W-:Y:S02]  /*16e0*/  USEL UR53, UR50, URZ, UP4 ;  /* 0x0000003f32357287 */ /* 0x000fe4000a000000 */
[----:B------:R-:W-:Y:S01]  /*16f0*/  USHF.R.S32.HI UR44, URZ, 0x1f, UR26 ;  /* 0x0000001f3f2c7899 */ /* 0x000fe2000801141a */
[----:B------:R-:W-:Y:S01]  /*1700*/  @!P2 IADD3 R14, -R14, RZ, RZ ;  /* 0x000000ff0e0ea210 */ /* 0x000fe20007ffe1ff */
[----:B------:R-:W-:Y:S01]  /*1710*/  @UP1 UIADD3 UR48, UR13, UR12, URZ ;  /* 0x0000000c0d301290 */ /* 0x000fe2000fffe03f */
[----:B------:R-:W-:Y:S01]  /*1720*/  @!P3 LOP3.LUT R14, RZ, R7, RZ, 0x33, !PT ;  /* 0x00000007ff0eb212 */ /* 0x000fe200078e33ff */
        /* <DEDUP_REMOVED lines=18> */
.L_x_872:
        /* <DEDUP_REMOVED lines=13> */
.L_x_873:
        /* <DEDUP_REMOVED lines=11> */
.L_x_874:
[----:B------:R-:W-:-:S04]  /*19d0*/  UIMAD UR5, UR47, UR61, UR58 ;  /* 0x0000003d2f0572a4 */ /* 0x000fc8000f8e023a */
[----:B------:R-:W-:-:S12]  /*19e0*/  UIMAD UR5, UR5, UR59, URZ ;  /* 0x0000003b050572a4 */ /* 0x000fd8000f8e023f */
.L_x_875:
[----:B------:R-:W1:Y:S01]  /*19f0*/  S2R R9, SR_TID.X ;  /* 0x0000000000097919 */ /* 0x000e620000002100 */
[----:B------:R-:W-:Y:S01]  /*1a00*/  SHF.R.S32.HI R27, RZ, 0x1f, R243 ;  /* 0x0000001fff1b7819 */ /* 0x000fe200000114f3 */
[----:B------:R-:W-:Y:S01]  /*1a10*/  ULDC UR10, c[0x0][0x2dc] ;  /* 0x0000b700000a7ab9 */ /* 0x000fe20000000800 */
[----:B------:R-:W-:Y:S01]  /*1a20*/  IADD3 R6, P0, R243, UR14, RZ ;  /* 0x0000000ef3067c10 */ /* 0x000fe2000ff1e0ff */
[----:B------:R-:W-:Y:S01]  /*1a30*/  UIMAD UR30, UR10, UR61, URZ ;  /* 0x0000003d0a1e72a4 */ /* 0x000fe2000f8e023f */
[----:B------:R-:W-:Y:S01]  /*1a40*/  SHF.R.S32.HI R233, RZ, 0x1f, R232 ;  /* 0x0000001fffe97819 */ /* 0x000fe200000114e8 */
[----:B------:R-:W-:Y:S01]  /*1a50*/  USHF.R.S32.HI UR18, URZ, 0x1f, UR58 ;  /* 0x0000001f3f127899 */ /* 0x000fe2000801143a */
[----:B------:R-:W-:Y:S01]  /*1a60*/  IADD3.X R0, R27, UR17, RZ, P0, !PT ;  /* 0x000000111b007c10 */ /* 0x000fe200087fe4ff */
[----:B------:R-:W-:Y:S01]  /*1a70*/  ULDC.64 UR10, c[0x0][0x420] ;  /* 0x00010800000a7ab9 */ /* 0x000fe20000000a00 */
[----:B------:R-:W-:Y:S01]  /*1a80*/  IADD3 R4, P0, R232, UR9, RZ ;  /* 0x00000009e8047c10 */ /* 0x000fe2000ff1e0ff */
[----:B------:R-:W-:Y:S01]  /*1a90*/  IMAD.U32 R3, RZ, RZ, UR10 ;  /* 0x0000000aff037e24 */ /* 0x000fe2000f8e00ff */
[----:B------:R-:W-:Y:S01]  /*1aa0*/  ULDC.64 UR12, c[0x0][0x428] ;  /* 0x00010a00000c7ab9 */ /* 0x000fe20000000a00 */
[----:B------:R-:W-:Y:S01]  /*1ab0*/  IMAD R0, R0, UR42, RZ ;  /* 0x0000002a00007c24 */ /* 0x000fe2000f8e02ff */
[----:B------:R-:W-:Y:S01]  /*1ac0*/  IADD3.X R5, R233, UR49, RZ, P0, !PT ;  /* 0x00000031e9057c10 */ /* 0x000fe200087fe4ff */
[----:B------:R-:W-:Y:S01]  /*1ad0*/  UIMAD UR9, UR17, UR10, URZ ;  /* 0x0000000a110972a4 */ /* 0x000fe2000f8e023f */
[----:B------:R-:W-:Y:S01]  /*1ae0*/  BSSY B1, `(.L_x_871) ;  /* 0x00007fd000017945 */ /* 0x000fe20003800000 */
[C---:B------:R-:W-:Y:S01]  /*1af0*/  IMAD R0, R6.reuse, UR43, R0 ;  /* 0x0000002b06007c24 */ /* 0x040fe2000f8e0200 */
[----:B------:R-:W-:Y:S01]  /*1b00*/  UIADD3 UR16, UR14, UR5, URZ ;  /* 0x000000050e107290 */ /* 0x000fe2000fffe03f */
[----:B------:R-:W-:Y:S01]  /*1b10*/  IMAD.WIDE.U32 R6, R6, UR42, R232 ;  /* 0x0000002a06067c25 */ /* 0x000fe2000f8e00e8 */
[----:B------:R-:W-:-:S02]  /*1b20*/  UIMAD UR5, UR18, UR12, URZ ;  /* 0x0000000c120572a4 */ /* 0x000fc4000f8e023f */
[----:B------:R-:W-:Y:S01]  /*1b30*/  UIMAD UR9, UR14, UR11, UR9 ;  /* 0x0000000b0e0972a4 */ /* 0x000fe2000f8e0209 */
[----:B------:R-:W-:Y:S01]  /*1b40*/  IMAD.WIDE.U32 R4, R3, UR14, R4 ;  /* 0x0000000e03047c25 */ /* 0x000fe2000f8e0004 */
[----:B------:R-:W-:Y:S01]  /*1b50*/  IADD3 R6, P0, R6, UR55, RZ ;  /* 0x0000003706067c10 */ /* 0x000fe2000ff1e0ff */
[----:B------:R-:W-:Y:S02]  /*1b60*/  UIMAD UR15, UR58, UR13, UR5 ;  /* 0x0000000d3a0f72a4 */ /* 0x000fe4000f8e0205 */
[----:B------:R-:W-:Y:S01]  /*1b70*/  UISETP.GE.AND UP2, UPT, UR39, 0x1, UPT ;  /* 0x000000012700788c */ /* 0x000fe2000bf46270 */
[----:B------:R-:W-:Y:S01]  /*1b80*/  IADD3.X R7, R7, UR46, R0, P0, !PT ;  /* 0x0000002e07077c10 */ /* 0x000fe200087fe400 */
[----:B------:R-:W-:Y:S01]  /*1b90*/  IMAD.U32 R0, RZ, RZ, UR12 ;  /* 0x0000000cff007e24 */ /* 0x000fe2000f8e00ff */
[----:B------:R-:W-:Y:S01]  /*1ba0*/  ULDC.64 UR12, c[0x0][0x258] ;  /* 0x00009600000c7ab9 */ /* 0x000fe20000000a00 */
[----:B------:R-:W-:Y:S01]  /*1bb0*/  VIADD R5, R5, UR9 ;  /* 0x0000000905057c36 */ /* 0x000fe20008000000 */
[----:B------:R-:W-:Y:S01]  /*1bc0*/  UIMAD UR5, UR18, UR12, URZ ;  /* 0x0000000c120572a4 */ /* 0x000fe2000f8e023f */
[----:B-1----:R-:W-:Y:S01]  /*1bd0*/  SHF.R.S32.HI R3, RZ, 0x1f, R9 ;  /* 0x0000001fff037819 */ /* 0x002fe20000011409 */
[----:B------:R-:W-:Y:S01]  /*1be0*/  USHF.L.U32 UR18, UR30, 0x6, URZ ;  /* 0x000000061e127899 */ /* 0x000fe2000800063f */
[----:B------:R-:W-:Y:S01]  /*1bf0*/  IMAD.WIDE.U32 R4, R0, UR58, R4 ;  /* 0x0000003a00047c25 */ /* 0x000fe2000f8e0004 */
[----:B------:R-:W-:Y:S01]  /*1c00*/  UIMAD UR13, UR58, UR13, UR5 ;  /* 0x0000000d3a0d72a4 */ /* 0x000fe2000f8e0205 */
[----:B------:R-:W-:Y:S01]  /*1c10*/  LEA.HI R3, R3, R9, RZ, 0x5 ;  /* 0x0000000903037211 */ /* 0x000fe200078f28ff */
[----:B------:R-:W-:Y:S01]  /*1c20*/  USHF.R.S32.HI UR9, URZ, 0x1f, UR18 ;  /* 0x0000001f3f097899 */ /* 0x000fe20008011412 */
[----:B------:R-:W-:Y:S01]  /*1c30*/  IMAD.U32 R0, RZ, RZ, UR12 ;  /* 0x0000000cff007e24 */ /* 0x000fe2000f8e00ff */
[----:B------:R-:W-:Y:S01]  /*1c40*/  UIADD3 UR5, UP1, UP0, UR40, UR18, UR51 ;  /* 0x0000001228057290 */ /* 0x000fe2000f83e033 */
[----:B------:R-:W-:Y:S01]  /*1c50*/  LOP3.LUT R8, R3, 0xffffffe0, RZ, 0xc0, !PT ;  /* 0xffffffe003087812 */ /* 0x000fe200078ec0ff */
[----:B------:R-:W-:Y:S01]  /*1c60*/  VIADD R5, R5, UR15 ;  /* 0x0000000f05057c36 */ /* 0x000fe20008000000 */
[----:B------:R-:W-:Y:S01]  /*1c70*/  SHF.R.S32.HI R3, RZ, 0x5, R3 ;  /* 0x00000005ff037819 */ /* 0x000fe20000011403 */
[----:B------:R-:W-:Y:S01]  /*1c80*/  UIADD3.X UR9, UR50, UR9, UR54, UP1, UP0 ;  /* 0x0000000932097290 */ /* 0x000fe20008fe0436 */
[----:B------:R-:W-:Y:S01]  /*1c90*/  IMAD.WIDE.U32 R6, R0, UR58, R6 ;  /* 0x0000003a00067c25 */ /* 0x000fe2000f8e0006 */
[----:B------:R-:W-:Y:S01]  /*1ca0*/  UIADD3 UR12, UP1, UP0, UR52, UR5, UR56 ;  /* 0x00000005340c7290 */ /* 0x000fe2000f83e038 */
[----:B------:R-:W-:Y:S01]  /*1cb0*/  PLOP3.LUT P0, PT, PT, PT, UP2, 0x80, 0x0 ;  /* 0x000000000000781c */ /* 0x000fe20003f0f028 */
[----:B------:R-:W-:Y:S01]  /*1cc0*/  UIADD3 UR14, UR14, UR24, URZ ;  /* 0x000000180e0e7290 */ /* 0x000fe2000fffe03f */
[----:B------:R-:W-:Y:S01]  /*1cd0*/  IMAD.IADD R8, R9, 0x1, -R8 ;  /* 0x0000000109087824 */ /* 0x000fe200078e0a08 */
[----:B------:R-:W-:Y:S01]  /*1ce0*/  UIADD3.X UR5, UR53, UR9, UR48, UP1, UP0 ;  /* 0x0000000935057290 */ /* 0x000fe20008fe0430 */
[----:B------:R-:W-:Y:S01]  /*1cf0*/  IMAD R0, R27, UR10, RZ ;  /* 0x0000000a1b007c24 */ /* 0x000fe2000f8e02ff */
[----:B------:R-:W-:Y:S01]  /*1d00*/  ULDC.64 UR34, c[0x0][0x210] ;  /* 0x0000840000227ab9 */ /* 0x000fe20000000a00 */
[----:B------:R-:W-:Y:S01]  /*1d10*/  IMAD R3, R3, UR30, R8 ;  /* 0x0000001e03037c24 */ /* 0x000fe2000f8e0208 */
[----:B------:R-:W-:Y:S01]  /*1d20*/  ULDC.64 UR32, c[0x0][0x3e0] ;  /* 0x0000f80000207ab9 */ /* 0x000fe20000000a00 */
[C---:B------:R-:W-:Y:S01]  /*1d30*/  IMAD R8, R243.reuse, UR11, R0 ;  /* 0x0000000bf3087c24 */ /* 0x040fe2000f8e0200 */
[----:B------:R-:W-:Y:S01]  /*1d40*/  ULDC.64 UR24, c[0x0][0x400] ;  /* 0x0001000000187ab9 */ /* 0x000fe20000000a00 */
[----:B------:R-:W-:Y:S01]  /*1d50*/  IMAD.WIDE.U32 R4, R243, UR10, R4 ;  /* 0x0000000af3047c25 */ /* 0x000fe2000f8e0004 */
[----:B------:R-:W-:Y:S01]  /*1d60*/  IADD3 R0, P2, R3, UR12, RZ ;  /* 0x0000000c03007c10 */ /* 0x000fe2000ff5e0ff */
[----:B------:R-:W-:Y:S01]  /*1d70*/  ULDC.64 UR42, c[0x0][0x478] ;  /* 0x00011e00002a7ab9 */ /* 0x000fe20000000a00 */
[----:B------:R-:W-:Y:S01]  /*1d80*/  LEA R9, P4, R6, UR34, 0x1 ;  /* 0x0000002206097c11 */ /* 0x000fe2000f8808ff */
[----:B------:R-:W-:Y:S01]  /*1d90*/  VIADD R12, R7, UR13 ;  /* 0x0000000d070c7c36 */ /* 0x000fe20008000000 */
[----:B------:R-:W-:Y:S01]  /*1da0*/  LEA.HI.X.SX32 R7, R3, UR5, 0x1, P2 ;  /* 0x0000000503077c11 */ /* 0x000fe200090f0eff */
[----:B------:R-:W-:Y:S01]  /*1db0*/  IMAD.IADD R3, R5, 0x1, R8 ;  /* 0x0000000105037824 */ /* 0x000fe200078e0208 */
[----:B------:R-:W-:Y:S01]  /*1dc0*/  LEA R11, P1, R0, UR24, 0x2 ;  /* 0x00000018000b7c11 */ /* 0x000fe2000f8210ff */
[----:B------:R-:W-:Y:S01]  /*1dd0*/  UIMAD.WIDE UR16, UR16, 0x4, UR42 ;  /* 0x00000004101078a5 */ /* 0x000fe2000f8e022a */
[----:B------:R-:W-:Y:S01]  /*1de0*/  LEA R10, P3, R4, UR32, 0x1 ;  /* 0x00000020040a7c11 */ /* 0x000fe2000f8608ff */
[----:B------:R-:W-:Y:S01]  /*1df0*/  ULEA.HI.SX32 UR31, UR45, 0xffffffff, 0x1a ;  /* 0xffffffff2d1f7891 */ /* 0x000fe2000f8fd23f */
[----:B------:R-:W-:Y:S01]  /*1e00*/  LEA.HI.X R6, R6, UR35, R12, 0x1, P4 ;  /* 0x0000002306067c11 */ /* 0x000fe2000a0f0c0c */
[----:B------:R-:W-:Y:S01]  /*1e10*/  ULDC.64 UR42, c[0x0][0x2b0] ;  /* 0x0000ac00002a7ab9 */ /* 0x000fe20000000a00 */
[----:B------:R-:W-:Y:S01]  /*1e20*/  LEA.HI.X R8, R0, UR25, R7, 0x2, P1 ;  /* 0x0000001900087c11 */ /* 0x000fe200088f1407 */
[----:B------:R-:W-:Y:S01]  /*1e30*/  UIMAD.WIDE UR14, UR14, 0x4, UR42 ;  /* 0x000000040e0e78a5 */ /* 0x000fe2000f8e022a */
[----:B------:R-:W-:Y:S01]  /*1e40*/  LEA.HI.X R4, R4, UR33, R3, 0x1, P3 ;  /* 0x0000002104047c11 */ /* 0x000fe200098f0c03 */
[----:B------:R-:W-:Y:S10]  /*1e50*/  @!P0 BRA `(.L_x_876) ;  /* 0x0000007000a88947 */ /* 0x000ff40003800000 */
[----:B------:R-:W-:Y:S01]  /*1e60*/  PLOP3.LUT P0, PT, PT, PT, UP4, 0x80, 0x0 ;  /* 0x000000000000781c */ /* 0x000fe20003f0f048 */
[----:B------:R-:W-:Y:S01]  /*1e70*/  UMOV UR9, UR31 ;  /* 0x0000001f00097c82 */ /* 0x000fe20008000000 */
[C---:B------:R-:W-:Y:S01]  /*1e80*/  LEA R0, R250.reuse, UR4, 0x1 ;  /* 0x00000004fa007c11 */ /* 0x040fe2000f8e08ff */
[----:B------:R-:W-:Y:S01]  /*1e90*/  UIMAD UR5, UR9, -0x40, UR39 ;  /* 0xffffffc0090578a4 */ /* 0x000fe2000f8e0227 */
[----:B------:R-:W-:Y:S01]  /*1ea0*/  VIADD R3, R250, 0x1800 ;  /* 0x00001800fa037836 */ /* 0x000fe20000000000 */
[----:B------:R-:W-:Y:S01]  /*1eb0*/  ULEA.HI UR10, UR9, UR9, URZ, 0x1 ;  /* 0x00000009090a7291 */ /* 0x000fe2000f8f083f */
[----:B------:R-:W-:Y:S01]  /*1ec0*/  BSSY B0, `(.L_x_877) ;  /* 0x0000035000007945 */ /* 0x000fe20003800000 */
[----:B------:R-:W-:Y:S01]  /*1ed0*/  UMOV UR13, UR14 ;  /* 0x0000000e000d7c82 */ /* 0x000fe20008000000 */
[----:B------:R-:W-:Y:S01]  /*1ee0*/  UMOV UR12, UR15 ;  /* 0x0000000f000c7c82 */ /* 0x000fe20008000000 */
[----:B------:R-:W-:Y:S01]  /*1ef0*/  ISETP.GE.AND P1, PT, R243, UR5, PT ;  /* 0x00000005f3007c0c */ /* 0x000fe2000bf26270 */
[----:B------:R-:W-:Y:S01]  /*1f00*/  ULOP3.LUT UR10, UR10, 0xfffffffe, URZ, 0xc0, !UPT ;  /* 0xfffffffe0a0a7892 */ /* 0x000fe2000f8ec03f */
[----:B------:R-:W-:Y:S01]  /*1f10*/  IMAD.MOV.U32 R210, RZ, RZ, R9 ;  /* 0x000000ffffd27224 */ /* 0x000fe200078e0009 */
[----:B------:R-:W-:Y:S01]  /*1f20*/  UMOV UR15, UR16 ;  /* 0x00000010000f7c82 */ /* 0x000fe20008000000 */
[----:B------:R-:W-:Y:S01]  /*1f30*/  @P0 BAR.SYNC.DEFER_BLOCKING 0x0 ;  /* 0x0000000000000b1d */ /* 0x000fe20000010000 */
[----:B------:R-:W-:Y:S01]  /*1f40*/  UIADD3 UR10, UR9, -UR10, URZ ;  /* 0x8000000a090a7290 */ /* 0x000fe2000fffe03f */
[----:B------:R-:W-:Y:S01]  /*1f50*/  IMAD.MOV.U32 R209, RZ, RZ, R6 ;  /* 0x000000ffffd17224 */ /* 0x000fe200078e0006 */
[----:B------:R-:W-:Y:S01]  /*1f60*/  MOV R208, R10 ;  /* 0x0000000a00d07202 */ /* 0x000fe20000000f00 */
[----:B------:R-:W-:Y:S01]  /*1f70*/  IMAD.MOV.U32 R207, RZ, RZ, R4 ;  /* 0x000000ffffcf7224 */ /* 0x000fe200078e0004 */
[----:B------:R-:W-:Y:S01]  /*1f80*/  UISETP.NE.AND UP0, UPT, UR10, 0x1, UPT ;  /* 0x000000010a00788c */ /* 0x000fe2000bf05270 */
[----:B------:R-:W-:Y:S01]  /*1f90*/  MOV R218, R11 ;  /* 0x0000000b00da7202 */ /* 0x000fe20000000f00 */
[----:B------:R-:W-:Y:S01]  /*1fa0*/  UMOV UR14, UR17 ;  /* 0x00000011000e7c82 */ /* 0x000fe20008000000 */
[C---:B------:R-:W-:Y:S01]  /*1fb0*/  VIADD R15, R232.reuse, 0x20 ;  /* 0x00000020e80f7836 */ /* 0x040fe20000000000 */
[----:B------:R-:W-:-:S02]  /*1fc0*/  IADD3 R18, R232, 0x40, RZ ;  /* 0x00000040e8127810 */ /* 0x000fc40007ffe0ff */
[----:B------:R-:W-:-:S04]  /*1fd0*/  PLOP3.LUT P0, PT, PT, PT, UP0, 0x80, 0x0 ;  /* 0x000000000000781c */ /* 0x000fc80003f0f008 */
[----:B------:R-:W-:Y:S01]  /*1fe0*/  SEL R3, R3, R250, !P0 ;  /* 0x000000fa03037207 */ /* 0x000fe20004000000 */
[----:B------:R1:W-:Y:S04]  /*1ff0*/  @P1 STS [R0+0x6000], RZ ;  /* 0x006000ff00001388 */ /* 0x0003e80000000800 */
[----:B------:R1:W-:Y:S04]  /*2000*/  @P1 STS [R0+0x6004], RZ ;  /* 0x006004ff00001388 */ /* 0x0003e80000000800 */
        /* <DEDUP_REMOVED lines=32> */
.L_x_878:
[----:B------:R-:W-:Y:S05]  /*2210*/  BSYNC B0 ;  /* 0x0000000000007941 */ /* 0x000fea0003800000 */
.L_x_877:
[----:B------:R-:W-:Y:S01]  /*2220*/  BSSY B0, `(.L_x_879) ;  /* 0x0000034000007945 */ /* 0x000fe20003800000 */
[----:B------:R-:W-:Y:S02]  /*2230*/  MOV R217, R8 ;  /* 0x0000000800d97202 */ /* 0x000fe40000000f00 */
[----:B------:R-:W-:Y:S01]  /*2240*/  LEA R183, R3, UR4, 0x1 ;  /* 0x0000000403b77c11 */ /* 0x000fe2000f8e08ff */
[----:B------:R-:W-:Y:S06]  /*2250*/  @!P1 BRA `(.L_x_880) ;  /* 0x0000000000349947 */ /* 0x000fec0003800000 */
        /* <DEDUP_REMOVED lines=13> */
.L_x_880:
        /* <DEDUP_REMOVED lines=35> */
.L_x_881:
[----:B------:R-:W-:Y:S05]  /*2560*/  BSYNC B0 ;  /* 0x0000000000007941 */ /* 0x000fea0003800000 */
.L_x_879:
[----:B------:R-:W-:Y:S01]  /*2570*/  UIMAD UR10, UR44, UR22, URZ ;  /* 0x000000162c0a72a4 */ /* 0x000fe2000f8e023f */
[----:B--23--:R-:W-:Y:S01]  /*2580*/  IMAD.U32 R4, RZ, RZ, UR22 ;  /* 0x00000016ff047e24 */ /* 0x00cfe2000f8e00ff */
[----:B------:R-:W-:Y:S01]  /*2590*/  ULDC.64 UR16, c[0x0][0x260] ;  /* 0x0000980000107ab9 */ /* 0x000fe20000000a00 */
[----:B------:R-:W-:Y:S01]  /*25a0*/  VIADD R3, R252, 0x8 ;  /* 0x00000008fc037836 */ /* 0x000fe20000000000 */
[----:B------:R-:W-:Y:S01]  /*25b0*/  UIMAD UR10, UR26, UR23, UR10 ;  /* 0x000000171a0a72a4 */ /* 0x000fe2000f8e020a */
[----:B------:R-:W-:Y:S01]  /*25c0*/  IMAD.WIDE.U32 R4, R4, UR26, R232 ;  /* 0x0000001a04047c25 */ /* 0x000fe2000f8e00e8 */
[----:B------:R-:W-:Y:S01]  /*25d0*/  SHF.R.S32.HI R26, RZ, 0x1f, R252 ;  /* 0x0000001fff1a7819 */ /* 0x000fe200000114fc */
[----:B------:R-:W-:Y:S01]  /*25e0*/  BSSY B0, `(.L_x_882) ;  /* 0x0000044000007945 */ /* 0x000fe20003800000 */
[----:B------:R-:W-:Y:S01]  /*25f0*/  ISETP.GE.AND P2, PT, R3, UR5, PT ;  /* 0x0000000503007c0c */ /* 0x000fe2000bf46270 */
[----:B------:R-:W-:Y:S01]  /*2600*/  VIADD R3, R252, 0x28 ;  /* 0x00000028fc037836 */ /* 0x000fe20000000000 */
[----:B------:R-:W-:Y:S01]  /*2610*/  IADD3 R6, P1, R4, UR27, RZ ;  /* 0x0000001b04067c10 */ /* 0x000fe2000ff3e0ff */
[----:B------:R-:W-:Y:S01]  /*2620*/  IMAD.U32 R7, RZ, RZ, UR10 ;  /* 0x0000000aff077e24 */ /* 0x000fe2000f8e00ff */
[----:B------:R-:W-:Y:S01]  /*2630*/  UIMAD UR10, UR37, -0x80, UR8 ;  /* 0xffffff80250a78a4 */ /* 0x000fe2000f8e0208 */
[C---:B------:R-:W-:Y:S01]  /*2640*/  VIADD R4, R252.reuse, 0x20 ;  /* 0x00000020fc047836 */ /* 0x040fe20000000000 */
[----:B------:R-:W-:Y:S01]  /*2650*/  ISETP.GE.AND P6, PT, R3, UR5, PT ;  /* 0x0000000503007c0c */ /* 0x000fe2000bfc6270 */
[----:B------:R-:W-:Y:S01]  /*2660*/  IMAD.SHL.U32 R8, R252, 0x4, RZ ;  /* 0x00000004fc087824 */ /* 0x000fe200078e00ff */
[----:B------:R-:W-:-:S02]  /*2670*/  P2R R25, PR, RZ, 0x4 ;  /* 0x00000004ff197803 */ /* 0x000fc40000000000 */
[----:B------:R-:W-:Y:S02]  /*2680*/  ISETP.GE.AND P5, PT, R243, UR10, PT ;  /* 0x0000000af3007c0c */ /* 0x000fe4000bfa6270 */
[----:B------:R-:W-:Y:S01]  /*2690*/  IADD3.X R7, R5, UR28, R7, P1, !PT ;  /* 0x0000001c05077c10 */ /* 0x000fe20008ffe407 */
[----:B------:R-:W-:Y:S01]  /*26a0*/  IMAD R5, R22, UR16, RZ ;  /* 0x0000001016057c24 */ /* 0x000fe2000f8e02ff */
[----:B------:R-:W-:Y:S02]  /*26b0*/  ISETP.GE.AND P2, PT, R4, UR5, PT ;  /* 0x0000000504007c0c */ /* 0x000fe4000bf46270 */
[----:B------:R-:W-:Y:S01]  /*26c0*/  IADD3 R16, P1, R8, UR13, RZ ;  /* 0x0000000d08107c10 */ /* 0x000fe2000ff3e0ff */
[C---:B------:R-:W-:Y:S01]  /*26d0*/  IMAD R5, R14.reuse, UR17, R5 ;  /* 0x000000110e057c24 */ /* 0x040fe2000f8e0205 */
[----:B------:R-:W-:Y:S01]  /*26e0*/  P2R R24, PR, RZ, 0x4 ;  /* 0x00000004ff187803 */ /* 0x000fe20000000000 */
[----:B------:R-:W-:Y:S01]  /*26f0*/  IMAD.WIDE.U32 R6, R14, UR16, R6 ;  /* 0x000000100e067c25 */ /* 0x000fe2000f8e0006 */
[----:B------:R-:W-:-:S02]  /*2700*/  SHF.L.U64.HI R4, R252, 0x2, R26 ;  /* 0x00000002fc047819 */ /* 0x000fc4000001021a */
[----:B------:R-:W-:Y:S01]  /*2710*/  ISETP.GE.AND P2, PT, R252, UR5, PT ;  /* 0x00000005fc007c0c */ /* 0x000fe2000bf46270 */
[----:B------:R2:W-:Y:S01]  /*2720*/  @P5 STS [R0+0x9000], RZ ;  /* 0x009000ff00005388 */ /* 0x0005e20000000800 */
[----:B------:R-:W-:Y:S01]  /*2730*/  IADD3.X R17, R4, UR12, RZ, P1, !PT ;  /* 0x0000000c04117c10 */ /* 0x000fe20008ffe4ff */
[----:B------:R-:W-:Y:S01]  /*2740*/  IMAD.IADD R13, R7, 0x1, R5 ;  /* 0x00000001070d7824 */ /* 0x000fe200078e0205 */
[----:B------:R-:W-:Y:S01]  /*2750*/  @!P6 LEA R20, P4, R3, UR13, 0x2 ;  /* 0x0000000d0314ec11 */ /* 0x000fe2000f8810ff */
[----:B------:R2:W-:Y:S01]  /*2760*/  @P5 STS [R0+0x9004], RZ ;  /* 0x009004ff00005388 */ /* 0x0005e20000000800 */
[----:B------:R-:W-:Y:S02]  /*2770*/  P2R R23, PR, RZ, 0x4 ;  /* 0x00000004ff177803 */ /* 0x000fe40000000000 */
[----:B------:R-:W-:Y:S01]  /*2780*/  SHF.R.S32.HI R19, RZ, 0x1f, R3 ;  /* 0x0000001fff137819 */ /* 0x000fe20000011403 */
[----:B------:R2:W-:Y:S04]  /*2790*/  @P5 STS.64 [R0+0x9008], RZ ;  /* 0x009008ff00005388 */ /* 0x0005e80000000a00 */
[----:B------:R2:W-:Y:S04]  /*27a0*/  @P5 STS.128 [R0+0xb000], RZ ;  /* 0x00b000ff00005388 */ /* 0x0005e80000000c00 */
[----:B------:R2:W-:Y:S01]  /*27b0*/  @P5 STS.128 [R0+0xd000], RZ ;  /* 0x00d000ff00005388 */ /* 0x0005e20000000c00 */
[----:B------:R-:W-:Y:S05]  /*27c0*/  @P5 BRA `(.L_x_883) ;  /* 0x0000000000945947 */ /* 0x000fea0003800000 */
[----:B------:R-:W-:Y:S01]  /*27d0*/  ULDC UR5, c[0x0][0x2d0] ;  /* 0x0000b40000057ab9 */ /* 0x000fe20000000800 */
[----:B------:R-:W-:Y:S01]  /*27e0*/  IMAD R12, R27, UR22, RZ ;  /* 0x000000161b0c7c24 */ /* 0x000fe2000f8e02ff */
[----:B------:R-:W-:Y:S01]  /*27f0*/  ISETP.GE.AND P3, PT, R232, UR5, PT ;  /* 0x00000005e8007c0c */ /* 0x000fe2000bf66270 */
[----:B------:R-:W-:Y:S01]  /*2800*/  IMAD.MOV.U32 R4, RZ, RZ, R6 ;  /* 0x000000ffff047224 */ /* 0x000fe200078e0006 */
[----:B------:R-:W-:Y:S01]  /*2810*/  ISETP.GE.AND P2, PT, R15, UR5, PT ;  /* 0x000000050f007c0c */ /* 0x000fe2000bf46270 */
[----:B------:R-:W-:Y:S02]  /*2820*/  IMAD.MOV.U32 R5, RZ, RZ, R13 ;  /* 0x000000ffff057224 */ /* 0x000fe400078e000d */
[C---:B------:R-:W-:Y:S02]  /*2830*/  IMAD R12, R243.reuse, UR23, R12 ;  /* 0x00000017f30c7c24 */ /* 0x040fe4000f8e020c */
[----:B------:R-:W-:-:S04]  /*2840*/  IMAD.WIDE.U32 R4, R243, UR22, R4 ;  /* 0x00000016f3047c25 */ /* 0x000fc8000f8e0004 */
[----:B------:R-:W-:Y:S02]  /*2850*/  IMAD.IADD R12, R5, 0x1, R12 ;  /* 0x00000001050c7824 */ /* 0x000fe400078e020c */
[----:B------:R-:W3:Y:S01]  /*2860*/  @!P3 LDC.64 R10, c[0x0][0x218] ;  /* 0x00008600ff0abb82 */ /* 0x000ee20000000a00 */
[----:B------:R1:W-:Y:S04]  /*2870*/  @P3 STS [R0+0x9000], RZ ;  /* 0x009000ff00003388 */ /* 0x0003e80000000800 */
[----:B------:R1:W-:Y:S03]  /*2880*/  @P3 STS [R0+0x9004], RZ ;  /* 0x009004ff00003388 */ /* 0x0003e60000000800 */
[----:B------:R-:W5:Y:S01]  /*2890*/  @!P2 LDC.64 R8, c[0x0][0x218] ;  /* 0x00008600ff08ab82 */ /* 0x000f620000000a00 */
[----:B------:R1:W-:Y:S01]  /*28a0*/  @P3 STS.64 [R0+0x9008], RZ ;  /* 0x009008ff00003388 */ /* 0x0003e20000000a00 */
[----:B---3--:R-:W-:-:S04]  /*28b0*/  @!P3 LEA R10, P1, R4, R10, 0x1 ;  /* 0x0000000a040ab211 */ /* 0x008fc800078208ff */
[C---:B------:R-:W-:Y:S02]  /*28c0*/  @!P3 LEA.HI.X R11, R4.reuse, R11, R12, 0x1, P1 ;  /* 0x0000000b040bb211 */ /* 0x040fe400008f0c0c */
[----:B-----5:R-:W-:-:S03]  /*28d0*/  @!P2 LEA R8, P1, R4, R8, 0x1 ;  /* 0x000000080408a211 */ /* 0x020fc600078208ff */
[----:B------:R-:W-:Y:S01]  /*28e0*/  @!PT LDS RZ, [RZ] ;  /* 0x00000000fffff984 */ /* 0x000fe20000000800 */
[----:B------:R-:W-:Y:S01]  /*28f0*/  @!PT LDS RZ, [RZ] ;  /* 0x00000000fffff984 */ /* 0x000fe20000000800 */
[----:B------:R-:W-:Y:S01]  /*2900*/  @!PT LDS RZ, [RZ] ;  /* 0x00000000fffff984 */ /* 0x000fe20000000800 */
[----:B------:R1:W-:Y:S01]  /*2910*/  @!P3 LDGSTS.E.BYPASS.LTC128B.128 [R0+0x9000], desc[UR6][R10.64] ;  /* 0x090000000a00bfae */ /* 0x0003e2000b901d46 */
[----:B------:R-:W-:-:S03]  /*2920*/  @!P2 LEA.HI.X R9, R4, R9, R12, 0x1, P1 ;  /* 0x000000090409a211 */ /* 0x000fc600008f0c0c */
[----:B------:R1:W-:Y:S01]  /*2930*/  @P2 STS.128 [R0+0xb000], RZ ;  /* 0x00b000ff00002388 */ /* 0x0003e20000000c00 */
[----:B------:R-:W-:-:S03]  /*2940*/  ISETP.GE.AND P1, PT, R18, UR5, PT ;  /* 0x0000000512007c0c */ /* 0x000fc6000bf26270 */
        /* <DEDUP_REMOVED lines=13> */
.L_x_883:
[----:B------:R-:W-:Y:S05]  /*2a20*/  BSYNC B0 ;  /* 0x0000000000007941 */ /* 0x000fea0003800000 */
.L_x_882:
[----:B------:R-:W-:Y:S01]  /*2a30*/  VIADD R4, R243, 0x40 ;  /* 0x00000040f3047836 */ /* 0x000fe20000000000 */
[----:B------:R-:W-:Y:S01]  /*2a40*/  @!P6 LEA.HI.X R21, R3, UR12, R19, 0x2, P4 ;  /* 0x0000000c0315ec11 */ /* 0x000fe2000a0f1413 */
[----:B------:R-:W-:Y:S03]  /*2a50*/  BSSY B0, `(.L_x_884) ;  /* 0x000002b000007945 */ /* 0x000fe60003800000 */
[----:B------:R-:W-:-:S13]  /*2a60*/  ISETP.GE.AND P4, PT, R4, UR10, PT ;  /* 0x0000000a04007c0c */ /* 0x000fda000bf86270 */
[----:B------:R1:W-:Y:S04]  /*2a70*/  @P4 STS.128 [R0+0xa000], RZ ;  /* 0x00a000ff00004388 */ /* 0x0003e80000000c00 */
        /* <DEDUP_REMOVED lines=8> */
[----:B------:R-:W-:-:S04]  /*2b00*/  IMAD.X R4, RZ, RZ, R27, P1 ;  /* 0x000000ffff047224 */ /* 0x000fc800008e061b */
[----:B------:R-:W-:Y:S02]  /*2b10*/  IMAD R7, R4, UR22, RZ ;  /* 0x0000001604077c24 */ /* 0x000fe4000f8e02ff */
[----:B------:R-:W-:-:S04]  /*2b20*/  IMAD.MOV.U32 R4, RZ, RZ, R6 ;  /* 0x000000ffff047224 */ /* 0x000fc800078e0006 */
[----:B-1-3--:R-:W1:Y:S01]  /*2b30*/  @!P3 LDC.64 R8, c[0x0][0x218] ;  /* 0x00008600ff08bb82 */ /* 0x00ae620000000a00 */
[C---:B------:R-:W-:Y:S01]  /*2b40*/  IMAD.WIDE.U32 R4, R3.reuse, UR22, R4 ;  /* 0x0000001603047c25 */ /* 0x040fe2000f8e0004 */
[----:B------:R3:W-:Y:S03]  /*2b50*/  @P3 STS.128 [R0+0xa000], RZ ;  /* 0x00a000ff00003388 */ /* 0x0007e60000000c00 */
[----:B------:R-:W-:-:S03]  /*2b60*/  IMAD R3, R3, UR23, R7 ;  /* 0x0000001703037c24 */ /* 0x000fc6000f8e0207 */
[----:B------:R-:W5:Y:S01]  /*2b70*/  @!P2 LDC.64 R6, c[0x0][0x218] ;  /* 0x00008600ff06ab82 */ /* 0x000f620000000a00 */
[----:B------:R-:W-:Y:S01]  /*2b80*/  IMAD.IADD R3, R5, 0x1, R3 ;  /* 0x0000000105037824 */ /* 0x000fe200078e0203 */
        /* <DEDUP_REMOVED lines=17> */
[----:B---3--:R-:W-:-:S04]  /*2ca0*/  LEA R6, P1, R4, UR10, 0x1 ;  /* 0x0000000a04067c11 */ /* 0x008fc8000f8208ff */
[----:B------:R-:W-:-:S05]  /*2cb0*/  LEA.HI.X R7, R4, UR11, R3, 0x1, P1 ;  /* 0x0000000b04077c11 */ /* 0x000fca00088f0c03 */
[----:B------:R-:W-:Y:S01]  /*2cc0*/  @!PT LDS RZ, [RZ] ;  /* 0x00000000fffff984 */ /* 0x000fe20000000800 */
[----:B------:R-:W-:Y:S01]  /*2cd0*/  @!PT LDS RZ, [RZ] ;  /* 0x00000000fffff984 */ /* 0x000fe20000000800 */
[----:B------:R-:W-:Y:S01]  /*2ce0*/  @!PT LDS RZ, [RZ] ;  /* 0x00000000fffff984 */ /* 0x000fe20000000800 */
[----:B------:R1:W-:Y:S04]  /*2cf0*/  LDGSTS.E.BYPASS.LTC128B.128 [R0+0xe000], desc[UR6][R6.64+0x80] ;  /* 0x0e00008006007fae */ /* 0x0003e8000b901d46 */
.L_x_885:
[----:B------:R-:W-:Y:S05]  /*2d00*/  BSYNC B0 ;  /* 0x0000000000007941 */ /* 0x000fea0003800000 */
.L_x_884:
[----:B------:R-:W-:Y:S01]  /*2d10*/  UIMAD UR5, UR44, UR20, URZ ;  /* 0x000000142c0572a4 */ /* 0x000fe2000f8e023f */
[----:B------:R-:W-:Y:S01]  /*2d20*/  MOV R4, UR20 ;  /* 0x0000001400047c02 */ /* 0x000fe20008000f00 */
[----:B------:R2:W-:Y:S01]  /*2d30*/  @P5 STS [R0+0xf000], RZ ;  /* 0x00f000ff00005388 */ /* 0x0005e20000000800 */
[----:B------:R-:W-:Y:S01]  /*2d40*/  ULDC.64 UR10, c[0x0][0x268] ;  /* 0x00009a00000a7ab9 */ /* 0x000fe20000000a00 */
[----:B------:R-:W-:Y:S01]  /*2d50*/  UIMAD UR5, UR26, UR21, UR5 ;  /* 0x000000151a0572a4 */ /* 0x000fe2000f8e0205 */
[----:B------:R-:W-:Y:S01]  /*2d60*/  BSSY B0, `(.L_x_886) ;  /* 0x0000033000007945 */ /* 0x000fe20003800000 */
[----:B------:R2:W-:Y:S01]  /*2d70*/  @P5 STS [R0+0xf004], RZ ;  /* 0x00f004ff00005388 */ /* 0x0005e20000000800 */
[----:B------:R-:W-:-:S03]  /*2d80*/  IMAD.WIDE.U32 R4, R4, UR26, R232 ;  /* 0x0000001a04047c25 */ /* 0x000fc6000f8e00e8 */
[----:B------:R2:W-:Y:S01]  /*2d90*/  @P5 STS.64 [R0+0xf008], RZ ;  /* 0x00f008ff00005388 */ /* 0x0005e20000000a00 */
[----:B------:R-:W-:Y:S02]  /*2da0*/  MOV R3, UR5 ;  /* 0x0000000500037c02 */ /* 0x000fe40008000f00 */
[----:B-1-3--:R-:W-:Y:S01]  /*2db0*/  IADD3 R6, P1, R4, UR19, RZ ;  /* 0x0000001304067c10 */ /* 0x00afe2000ff3e0ff */
[----:B------:R2:W-:Y:S03]  /*2dc0*/  @P5 STS.128 [R0+0x11000], RZ ;  /* 0x011000ff00005388 */ /* 0x0005e60000000c00 */
[----:B------:R-:W-:Y:S01]  /*2dd0*/  IADD3.X R7, R5, UR29, R3, P1, !PT ;  /* 0x0000001d05077c10 */ /* 0x000fe20008ffe403 */
[----:B------:R2:W-:Y:S01]  /*2de0*/  @P5 STS.128 [R0+0x13000], RZ ;  /* 0x013000ff00005388 */ /* 0x0005e20000000c00 */
[----:B------:R-:W-:Y:S02]  /*2df0*/  IMAD R3, R22, UR10, RZ ;  /* 0x0000000a16037c24 */ /* 0x000fe4000f8e02ff */
[----:B------:R-:W-:-:S04]  /*2e00*/  IMAD.WIDE.U32 R6, R14, UR10, R6 ;  /* 0x0000000a0e067c25 */ /* 0x000fc8000f8e0006 */
[----:B------:R-:W-:-:S05]  /*2e10*/  IMAD R3, R14, UR11, R3 ;  /* 0x0000000b0e037c24 */ /* 0x000fca000f8e0203 */
[----:B------:R-:W-:Y:S01]  /*2e20*/  IADD3 R12, R7, R3, RZ ;  /* 0x00000003070c7210 */ /* 0x000fe20007ffe0ff */
[----:B------:R-:W-:Y:S06]  /*2e30*/  @P5 BRA `(.L_x_887) ;  /* 0x0000000000945947 */ /* 0x000fec0003800000 */
        /* <DEDUP_REMOVED lines=9> */
[----:B------:R-:W1:Y:S01]  /*2ed0*/  @!P3 LDC.64 R10, c[0x0][0x220] ;  /* 0x00008800ff0abb82 */ /* 0x000e620000000a00 */
[----:B------:R3:W-:Y:S04]  /*2ee0*/  @P3 STS [R0+0xf000], RZ ;  /* 0x00f000ff00003388 */ /* 0x0007e80000000800 */
[----:B------:R3:W-:Y:S03]  /*2ef0*/  @P3 STS [R0+0xf004], RZ ;  /* 0x00f004ff00003388 */ /* 0x0007e60000000800 */
[----:B------:R-:W5:Y:S01]  /*2f00*/  @!P2 LDC.64 R8, c[0x0][0x220] ;  /* 0x00008800ff08ab82 */ /* 0x000f620000000a00 */
[----:B------:R3:W-:Y:S01]  /*2f10*/  @P3 STS.64 [R0+0xf008], RZ ;  /* 0x00f008ff00003388 */ /* 0x0007e20000000a00 */
        /* <DEDUP_REMOVED lines=23> */
.L_x_887:
[----:B------:R-:W-:Y:S05]  /*3090*/  BSYNC B0 ;  /* 0x0000000000007941 */ /* 0x000fea0003800000 */
.L_x_886:
        /* <DEDUP_REMOVED lines=8> */
[----:B------:R-:W-:-:S03]  /*3120*/  ISETP.GE.AND P1, PT, R232, UR5, PT ;  /* 0x00000005e8007c0c */ /* 0x000fc6000bf26270 */
[----:B------:R-:W-:Y:S02]  /*3130*/  IMAD.X R4, RZ, RZ, R27, P2 ;  /* 0x000000ffff047224 */ /* 0x000fe400010e061b */
[----:B------:R-:W-:-:S04]  /*3140*/  IMAD.WIDE.U32 R6, R3, UR20, R6 ;  /* 0x0000001403067c25 */ /* 0x000fc8000f8e0006 */
[----:B------:R-:W-:-:S04]  /*3150*/  IMAD R4, R4, UR20, RZ ;  /* 0x0000001404047c24 */ /* 0x000fc8000f8e02ff */
[----:B-1-3--:R-:W1:Y:S01]  /*3160*/  @!P1 LDC.64 R8, c[0x0][0x220] ;  /* 0x00008800ff089b82 */ /* 0x00ae620000000a00 */
[----:B------:R-:W-:Y:S01]  /*3170*/  IMAD R3, R3, UR21, R4 ;  /* 0x0000001503037c24 */ /* 0x000fe2000f8e0204 */
[----:B------:R3:W-:Y:S03]  /*3180*/  @P1 STS.128 [R0+0x10000], RZ ;  /* 0x010000ff00001388 */ /* 0x0007e60000000c00 */
[----:B------:R-:W-:Y:S01]  /*3190*/  IMAD.IADD R3, R7, 0x1, R3 ;  /* 0x0000000107037824 */ /* 0x000fe200078e0203 */
[----:B-1----:R-:W-:-:S04]  /*31a0*/  @!P1 LEA R4, P2, R6, R8, 0x1 ;  /* 0x0000000806049211 */ /* 0x002fc800078408ff */
[----:B------:R-:W-:Y:S02]  /*31b0*/  @!P1 LEA.HI.X R5, R6, R9, R3, 0x1, P2 ;  /* 0x0000000906059211 */ /* 0x000fe400010f0c03 */
[----:B------:R-:W-:-:S03]  /*31c0*/  ISETP.GE.AND P2, PT, R15, UR5, PT ;  /* 0x000000050f007c0c */ /* 0x000fc6000bf46270 */
[----:B------:R-:W-:Y:S01]  /*31d0*/  @!PT LDS RZ, [RZ] ;  /* 0x00000000fffff984 */ /* 0x000fe20000000800 */
[----:B------:R-:W-:Y:S01]  /*31e0*/  @!PT LDS RZ, [RZ] ;  /* 0x00000000fffff984 */ /* 0x000fe20000000800 */
[----:B------:R-:W-:Y:S01]  /*31f0*/  @!PT LDS RZ, [RZ] ;  /* 0x00000000fffff984 */ /* 0x000fe20000000800 */
[----:B------:R1:W-:Y:S10]  /*3200*/  @!P1 LDGSTS.E.BYPASS.LTC128B.128 [R0+0x10000], desc[UR6][R4.64] ;  /* 0x1000000004009fae */ /* 0x0003f4000b901d46 */
[----:B------:R-:W1:Y:S01]  /*3210*/  @!P2 LDC.64 R8, c[0x0][0x220] ;  /* 0x00008800ff08ab82 */ /* 0x000e620000000a00 */
[----:B------:R3:W-:Y:S01]  /*3220*/  @P2 STS.128 [R0+0x12000], RZ ;  /* 0x012000ff00002388 */ /* 0x0007e20000000c00 */
[----:B-1----:R-:W-:-:S04]  /*3230*/  @!P2 LEA R4, P1, R6, R8, 0x1 ;  /* 0x000000080604a211 */ /* 0x002fc800078208ff */
[----:B------:R-:W-:Y:S02]  /*3240*/  @!P2 LEA.HI.X R5, R6, R9, R3, 0x1, P1 ;  /* 0x000000090605a211 */ /* 0x000fe400008f0c03 */
        /* <DEDUP_REMOVED lines=14> */
.L_x_889:
[----:B------:R-:W-:Y:S05]  /*3330*/  BSYNC B0 ;  /* 0x0000000000007941 */ /* 0x000fea0003800000 */
.L_x_888:
[----:B------:R-:W-:Y:S01]  /*3340*/  ISETP.NE.AND P3, PT, R23, RZ, PT ;  /* 0x000000ff1700720c */ /* 0x000fe20003f65270 */
[----:B------:R-:W-:Y:S01]  /*3350*/  IMAD.MOV.U32 R238, RZ, RZ, 0x7f800000 ;  /* 0x7f800000ffee7424 */ /* 0x000fe200078e00ff */
[----:B------:R-:W-:Y:S01]  /*3360*/  ISETP.NE.AND P2, PT, R25, RZ, PT ;  /* 0x000000ff1900720c */ /* 0x000fe20003f45270 */
[----:B------:R-:W-:Y:S01]  /*3370*/  IMAD.MOV.U32 R239, RZ, RZ, 0x7f800000 ;  /* 0x7f800000ffef7424 */ /* 0x000fe200078e00ff */
[----:B------:R-:W-:Y:S01]  /*3380*/  ISETP.NE.AND P1, PT, R24, RZ, PT ;  /* 0x000000ff1800720c */ /* 0x000fe20003f25270 */
[----:B------:R-:W-:Y:S02]  /*3390*/  IMAD.MOV.U32 R236, RZ, RZ, 0x7f800000 ;  /* 0x7f800000ffec7424 */ /* 0x000fe400078e00ff */
[----:B------:R-:W-:Y:S01]  /*33a0*/  IMAD.MOV.U32 R237, RZ, RZ, 0x7f800000 ;  /* 0x7f800000ffed7424 */ /* 0x000fe200078e00ff */
[----:B------:R-:W-:Y:S01]  /*33b0*/  USHF.L.U32 UR17, UR30, 0x4, URZ ;  /* 0x000000041e117899 */ /* 0x000fe2000800063f */
[----:B------:R-:W0:Y:S01]  /*33c0*/  LDGDEPBAR ;  /* 0x00000000000079af */ /* 0x000e220000000000 */
[----:B------:R-:W-:-:S02]  /*33d0*/  UIADD3 UR5, UR26, 0x80, URZ ;  /* 0x000000801a057890 */ /* 0x000fc4000fffe03f */
[----:B------:R-:W-:Y:S01]  /*33e0*/  USHF.L.U32 UR16, UR30, 0x3, URZ ;  /* 0x000000031e107899 */ /* 0x000fe2000800063f */
[----:B------:R4:W5:Y:S01]  /*33f0*/  @!P3 LDG.E R238, desc[UR6][R16.64] ;  /* 0x0000000610eeb981 */ /* 0x000962000c1e1900 */
[----:B-1-3--:R-:W-:Y:S01]  /*3400*/  VIADD R4, R182, 0x1800 ;  /* 0x00001800b6047836 */ /* 0x00afe20000000000 */
[----:B------:R-:W-:Y:S01]  /*3410*/  ULDC UR35, c[0x0][0x2d0] ;  /* 0x0000b40000237ab9 */ /* 0x000fe20000000800 */
[----:B------:R-:W-:Y:S01]  /*3420*/  VIADD R3, R181, 0x1800 ;  /* 0x00001800b5037836 */ /* 0x000fe20000000000 */
[----:B------:R4:W5:Y:S01]  /*3430*/  @!P2 LDG.E R239, desc[UR6][R16.64+0x20] ;  /* 0x0000200610efa981 */ /* 0x000962000c1e1900 */
[C---:B--2---:R-:W-:Y:S02]  /*3440*/  VIADD R0, R252.reuse, 0xffffffc0 ;  /* 0xffffffc0fc007836 */ /* 0x044fe40000000000 */
[----:B------:R-:W-:Y:S01]  /*3450*/  IMAD R242, RZ, RZ, -UR18 ;  /* 0x80000012fff27e24 */ /* 0x000fe2000f8e02ff */
[----:B------:R4:W5:Y:S01]  /*3460*/  @!P1 LDG.E R236, desc[UR6][R16.64+0x80] ;  /* 0x0000800610ec9981 */ /* 0x000962000c1e1900 */
[----:B------:R-:W-:Y:S01]  /*3470*/  IMAD.MOV.U32 R231, RZ, RZ, R183 ;  /* 0x000000ffffe77224 */ /* 0x000fe200078e00b7 */
[----:B------:R-:W-:Y:S01]  /*3480*/  CS2R R126, SRZ ;  /* 0x00000000007e7805 */ /* 0x000fe2000001ff00 */
[----:B------:R-:W-:Y:S01]  /*3490*/  IMAD.SHL.U32 R249, R252, 0x4, RZ ;  /* 0x00000004fcf97824 */ /* 0x000fe200078e00ff */
[----:B------:R4:W5:Y:S01]  /*34a0*/  @!P6 LDG.E R237, desc[UR6][R20.64] ;  /* 0x0000000614ede981 */ /* 0x000962000c1e1900 */
[----:B------:R-:W-:Y:S01]  /*34b0*/  UIADD3 UR26, UR17, 0x20, URZ ;  /* 0x00000020111a7890 */ /* 0x000fe2000fffe03f */
[----:B------:R-:W-:Y:S01]  /*34c0*/  SEL R174, R4, R182, !P0 ;  /* 0x000000b604ae7207 */ /* 0x000fe20004000000 */
[----:B------:R-:W-:Y:S01]  /*34d0*/  UIADD3 UR27, UR17, 0x40, URZ ;  /* 0x00000040111b7890 */ /* 0x000fe2000fffe03f */
[----:B------:R-:W-:Y:S01]  /*34e0*/  SEL R4, R3, R181, !P0 ;  /* 0x000000b503047207 */ /* 0x000fe20004000000 */
[----:B------:R-:W-:Y:S01]  /*34f0*/  UIADD3 UR25, UR16, UR26, URZ ;  /* 0x0000001a10197290 */ /* 0x000fe2000fffe03f */
[----:B------:R-:W-:Y:S01]  /*3500*/  SHF.R.S32.HI R3, RZ, 0x1f, R0 ;  /* 0x0000001fff037819 */ /* 0x000fe20000011400 */
[----:B------:R-:W-:Y:S01]  /*3510*/  UIADD3 UR21, UR16, UR27, URZ ;  /* 0x0000001b10157290 */ /* 0x000fe2000fffe03f */
[----:B------:R-:W-:Y:S01]  /*3520*/  IMAD.SHL.U32 R175, R182, 0x2, RZ ;  /* 0x00000002b6af7824 */ /* 0x000fe200078e00ff */
[----:B------:R-:W-:Y:S01]  /*3530*/  UIADD3 UR24, UR16, UR25, URZ ;  /* 0x0000001910187290 */ /* 0x000fe2000fffe03f */
[----:B------:R-:W-:Y:S01]  /*3540*/  SHF.L.U64.HI R247, R0, 0x2, R3 ;  /* 0x0000000200f77819 */ /* 0x000fe20000010203 */
[----:B------:R-:W-:Y:S01]  /*3550*/  UIADD3 UR20, UR16, UR21, URZ ;  /* 0x0000001510147290 */ /* 0x000fe2000fffe03f */
[C---:B------:R-:W-:Y:S01]  /*3560*/  VIADD R241, R232.reuse, 0x40 ;  /* 0x00000040e8f17836 */ /* 0x040fe20000000000 */
[----:B------:R-:W-:Y:S01]  /*3570*/  UIADD3 UR23, UR16, UR24, URZ ;  /* 0x0000001810177290 */ /* 0x000fe2000fffe03f */
[----:B------:R-:W-:Y:S01]  /*3580*/  VIADD R240, R232, 0x20 ;  /* 0x00000020e8f07836 */ /* 0x000fe20000000000 */
[----:B------:R-:W-:Y:S01]  /*3590*/  UIADD3 UR19, UR16, UR20, URZ ;  /* 0x0000001410137290 */ /* 0x000fe2000fffe03f */
[----:B------:R-:W-:Y:S01]  /*35a0*/  CS2R R124, SRZ ;  /* 0x00000000007c7805 */ /* 0x000fe2000001ff00 */
[----:B------:R-:W-:Y:S01]  /*35b0*/  UIADD3 UR22, UR16, UR23, URZ ;  /* 0x0000001710167290 */ /* 0x000fe2000fffe03f */
        /* <DEDUP_REMOVED lines=47> */
[----:B------:R-:W-:Y:S01]  /*38b0*/  SHF.L.U64.HI R248, R252, 0x2, R26 ;  /* 0x00000002fcf87819 */ /* 0x000fe2000001021a */
[----:B------:R-:W-:Y:S01]  /*38c0*/  IMAD.SHL.U32 R246, R0, 0x4, RZ ;  /* 0x0000000400f67824 */ /* 0x000fe200078e00ff */
[----:B------:R-:W-:Y:S01]  /*38d0*/  LEA R174, R174, UR4, 0x1 ;  /* 0x00000004aeae7c11 */ /* 0x000fe2000f8e08ff */
[----:B------:R-:W-:Y:S01]  /*38e0*/  UIMAD UR34, UR30, 0x18, URZ ;  /* 0x000000181e2278a4 */ /* 0x000fe2000f8e023f */
[----:B------:R-:W-:Y:S01]  /*38f0*/  LEA R3, R4, UR4, 0x1 ;  /* 0x0000000404037c11 */ /* 0x000fe2000f8e08ff */
[----:B------:R-:W-:Y:S02]  /*3900*/  USHF.L.U32 UR33, UR30, 0x5, URZ ;  /* 0x000000051e217899 */ /* 0x000fe4000800063f */
[----:B------:R-:W-:-:S02]  /*3910*/  UIMAD UR32, UR30, 0x28, URZ ;  /* 0x000000281e2078a4 */ /* 0x000fc4000f8e023f */
[----:B------:R-:W-:Y:S02]  /*3920*/  UIMAD UR31, UR30, 0x30, URZ ;  /* 0x000000301e1f78a4 */ /* 0x000fe4000f8e023f */
[----:B------:R-:W-:Y:S02]  /*3930*/  UISETP.GE.AND UP0, UPT, UR5, UR8, UPT ;  /* 0x000000080500728c */ /* 0x000fe4000bf06270 */
[----:B------:R-:W-:Y:S02]  /*3940*/  UIMAD UR30, UR30, 0x38, URZ ;  /* 0x000000381e1e78a4 */ /* 0x000fe4000f8e023f */
[----:B------:R-:W-:Y:S02]  /*3950*/  UIADD3 UR29, UR16, UR22, URZ ;  /* 0x00000016101d7290 */ /* 0x000fe4000fffe03f */
[----:B------:R-:W-:Y:S01]  /*3960*/  UIADD3 UR28, UR16, UR18, URZ ;  /* 0x00000012101c7290 */ /* 0x000fe2000fffe03f */
[----:B------:R-:W-:Y:S01]  /*3970*/  ULDC UR5, c[0x0][0x39c] ;  /* 0x0000e70000057ab9 */ /* 0x000fe20000000800 */
[----:B----4-:R-:W-:-:S10]  /*3980*/  ULDC UR11, c[0x0][0x2ec] ;  /* 0x0000bb00000b7ab9 */ /* 0x010fd40000000800 */
.L_x_892:
        /* <DEDUP_REMOVED lines=97> */
[----:B------:R-:W-:Y:S08]  /*3fa0*/  FMUL.FTZ R19, R19, UR5 ;  /* 0x0000000513137c20 */ /* 0x000ff00008410000 */
[----:B------:R-:W-:Y:S01]  /*3fb0*/  MUFU.TANH R216, R6 ;  /* 0x0000000600d87308 */ /* 0x000fe20000002400 */
[----:B--2---:R-:W-:Y:S05]  /*3fc0*/  FMUL.FTZ R8, R238, 1.4426950216293334961 ;  /* 0x3fb8aa3bee087820 */ /* 0x004fea0000410000 */
[----:B------:R-:W-:Y:S04]  /*3fd0*/  FSEL R8, R8, RZ, P3 ;  /* 0x000000ff08087208 */ /* 0x000fe80001800000 */
[----:B------:R2:W-:Y:S01]  /*3fe0*/  MUFU.TANH R215, R7 ;  /* 0x0000000700d77308 */ /* 0x0005e20000002400 */
[----:B------:R-:W-:Y:S09]  /*3ff0*/  FSETP.NEU.FTZ.AND P3, PT, R239, -INF , PT ;  /* 0xff800000ef00780b */ /* 0x000ff20003f7d000 */
[----:B------:R4:W-:Y:S10]  /*4000*/  MUFU.TANH R164, R9 ;  /* 0x0000000900a47308 */ /* 0x0009f40000002400 */
[----:B------:R1:W3:Y:S01]  /*4010*/  MUFU.TANH R168, R10 ;  /* 0x0000000a00a87308 */ /* 0x0002e20000002400 */
[----:B--2---:R-:W2:Y:S09]  /*4020*/  LDSM.16.M88.4 R4, [R173+0xd400] ;  /* 0x00d40000ad04783b */ /* 0x004eb20000000200 */
[----:B------:R3:W-:Y:S01]  /*4030*/  MUFU.TANH R160, R12 ;  /* 0x0000000c00a07308 */ /* 0x0007e20000002400 */
[----:B----4-:R-:W-:Y:S04]  /*4040*/  MOV R9, UR37 ;  /* 0x0000002500097c02 */ /* 0x010fe80008000f00 */
[----:B------:R-:W-:Y:S02]  /*4050*/  @P1 LEA R9, R9, R251, 0x7 ;  /* 0x000000fb09091211 */ /* 0x000fe400078e38ff */
[----:B------:R-:W-:Y:S03]  /*4060*/  PLOP3.LUT P1, PT, PT, PT, UP0, 0x80, 0x0 ;  /* 0x000000000000781c */ /* 0x000fe60003f2f008 */
[----:B------:R4:W-:Y:S01]  /*4070*/  MUFU.TANH R167, R11 ;  /* 0x0000000b00a77308 */ /* 0x0009e20000002400 */
[C---:B------:R-:W-:Y:S01]  /*4080*/  @P0 IADD3 R0, R9.reuse, 0x1, RZ ;  /* 0x0000000109000810 */ /* 0x040fe20007ffe0ff */
[----:B-1----:R-:W-:Y:S01]  /*4090*/  IMAD.MOV.U32 R10, RZ, RZ, R206 ;  /* 0x000000ffff0a7224 */ /* 0x002fe200078e00ce */
[----:B------:R-:W-:Y:S02]  /*40a0*/  PLOP3.LUT P0, PT, PT, PT, UP0, 0x80, 0x0 ;  /* 0x000000000000781c */ /* 0x000fe40003f0f008 */
[----:B------:R-:W-:Y:S02]  /*40b0*/  @P4 ISETP.GE.AND P4, PT, R9, UR8, PT ;  /* 0x0000000809004c0c */ /* 0x000fe4000bf86270 */
[----:B------:R-:W-:Y:S03]  /*40c0*/  @P5 ISETP.GE.AND P5, PT, R0, UR8, PT ;  /* 0x0000000800005c0c */ /* 0x000fe6000bfa6270 */
[----:B------:R-:W1:Y:S01]  /*40d0*/  MUFU.TANH R155, R13 ;  /* 0x0000000d009b7308 */ /* 0x000e620000002400 */
[----:B---3--:R-:W-:Y:S01]  /*40e0*/  MOV R0, R205 ;  /* 0x000000cd00007202 */ /* 0x008fe20000000f00 */
[----:B------:R-:W-:Y:S01]  /*40f0*/  FMUL.FTZ R12, R237, 1.4426950216293334961 ;  /* 0x3fb8aa3bed0c7820 */ /* 0x000fe20000410000 */
[----:B------:R-:W-:Y:S02]  /*4100*/  @P1 FSEL R10, R206, -INF , !P4 ;  /* 0xff800000ce0a1808 */ /* 0x000fe40006000000 */
[----:B------:R-:W-:Y:S05]  /*4110*/  PLOP3.LUT P1, PT, PT, PT, UP0, 0x80, 0x0 ;  /* 0x000000000000781c */ /* 0x000fea0003f2f008 */
[----:B------:R-:W-:Y:S01]  /*4120*/  MUFU.TANH R166, R14 ;  /* 0x0000000e00a67308 */ /* 0x000fe20000002400 */
[----:B------:R-:W-:Y:S02]  /*4130*/  @P0 FSEL R0, R205, -INF , !P5 ;  /* 0xff800000cd000808 */ /* 0x000fe40006800000 */
[----:B------:R-:W-:Y:S02]  /*4140*/  PLOP3.LUT P0, PT, PT, PT, UP0, 0x80, 0x0 ;  /* 0x000000000000781c */ /* 0x000fe40003f0f008 */
[----:B----4-:R-:W-:Y:S01]  /*4150*/  MOV R11, R168 ;  /* 0x000000a8000b7202 */ /* 0x010fe20000000f00 */
[--C-:B------:R-:W-:Y:S04]  /*4160*/  FFMA.FTZ R0, R0, UR11, -R8.reuse ;  /* 0x0000000b00007c23 */ /* 0x100fe80008010808 */
[----:B------:R-:W3:Y:S01]  /*4170*/  MUFU.TANH R163, R15 ;  /* 0x0000000f00a37308 */ /* 0x000ee20000002400 */
[-C--:B--2---:R-:W-:Y:S06]  /*4180*/  HMMA.16816.F32 R20, R156, R4.reuse, R20 ;  /* 0x000000049c14723c */ /* 0x084fec0000001814 */
[C---:B------:R-:W-:Y:S03]  /*4190*/  HMMA.16816.F32 R24, R136.reuse, R4, R24 ;  /* 0x000000048818723c */ /* 0x040fe60000001818 */
[----:B------:R-:W-:Y:S03]  /*41a0*/  MUFU.EX2 R145, R0 ;  /* 0x0000000000917308 */ /* 0x000fe60000000800 */
[-C--:B------:R-:W-:Y:S07]  /*41b0*/  HMMA.16816.F32 R28, R136, R6.reuse, R28 ;  /* 0x00000006881c723c */ /* 0x080fee000000181c */
[----:B------:R-:W-:Y:S01]  /*41c0*/  MUFU.TANH R204, R16 ;  /* 0x0000001000cc7308 */ /* 0x000fe20000002400 */
[----:B------:R-:W-:Y:S01]  /*41d0*/  FFMA.FTZ R4, R10, UR11, -R8 ;  /* 0x0000000b0a047c23 */ /* 0x000fe20008010808 */
[----:B------:R-:W-:Y:S08]  /*41e0*/  HMMA.16816.F32 R32, R156, R6, R32 ;  /* 0x000000069c20723c */ /* 0x000ff00000001820 */
[----:B------:R2:W-:Y:S03]  /*41f0*/  MUFU.EX2 R148, R4 ;  /* 0x0000000400947308 */ /* 0x0005e60000000800 */
[----:B------:R-:W-:Y:S01]  /*4200*/  FMUL.FTZ R5, R239, 1.4426950216293334961 ;  /* 0x3fb8aa3bef057820 */ /* 0x000fe20000410000 */
[----:B------:R-:W-:Y:S01]  /*4210*/  MOV R10, R215 ;  /* 0x000000d7000a7202 */ /* 0x000fe20000000f00 */
[----:B------:R-:W-:Y:S03]  /*4220*/  FMUL.FTZ R20, R20, UR5 ;  /* 0x0000000514147c20 */ /* 0x000fe60008410000 */
[----:B------:R-:W-:Y:S01]  /*4230*/  FSEL R5, R5, RZ, P3 ;  /* 0x000000ff05057208 */ /* 0x000fe20001800000 */
[----:B------:R-:W-:Y:S01]  /*4240*/  FMUL.FTZ R21, R21, UR5 ;  /* 0x0000000515157c20 */ /* 0x000fe20008410000 */
[----:B------:R-:W4:Y:S01]  /*4250*/  MUFU.TANH R203, R17 ;  /* 0x0000001100cb7308 */ /* 0x000f220000002400 */
[----:B------:R-:W-:Y:S01]  /*4260*/  @P1 FSEL R10, R215, -INF , !P5 ;  /* 0xff800000d70a1808 */ /* 0x000fe20006800000 */
[----:B------:R-:W-:Y:S01]  /*4270*/  FMUL.FTZ R22, R22, UR5 ;  /* 0x0000000516167c20 */ /* 0x000fe20008410000 */
[----:B------:R-:W-:Y:S01]  /*4280*/  PLOP3.LUT P1, PT, PT, PT, UP0, 0x80, 0x0 ;  /* 0x000000000000781c */ /* 0x000fe20003f2f008 */
[----:B------:R-:W-:Y:S01]  /*4290*/  FMUL.FTZ R23, R23, UR5 ;  /* 0x0000000517177c20 */ /* 0x000fe20008410000 */
[----:B------:R-:W-:Y:S01]  /*42a0*/  FSETP.NEU.FTZ.AND P3, PT, R236, -INF , PT ;  /* 0xff800000ec00780b */ /* 0x000fe20003f7d000 */
[----:B------:R-:W-:Y:S01]  /*42b0*/  FMUL.FTZ R28, R28, UR5 ;  /* 0x000000051c1c7c20 */ /* 0x000fe20008410000 */
[----:B-1----:R-:W-:Y:S03]  /*42c0*/  MOV R6, R155 ;  /* 0x0000009b00067202 */ /* 0x002fe60000000f00 */
[----:B------:R-:W-:Y:S01]  /*42d0*/  MUFU.TANH R213, R18 ;  /* 0x0000001200d57308 */ /* 0x000fe20000002400 */
[----:B--2---:R-:W-:Y:S01]  /*42e0*/  MOV R4, R216 ;  /* 0x000000d800047202 */ /* 0x004fe20000000f00 */
[----:B------:R-:W-:Y:S01]  /*42f0*/  FMUL.FTZ R29, R29, UR5 ;  /* 0x000000051d1d7c20 */ /* 0x000fe20008410000 */
[----:B------:R-:W-:Y:S01]  /*4300*/  @P2 FSEL R4, R216, -INF , !P4 ;  /* 0xff800000d8042808 */ /* 0x000fe20006000000 */
[----:B------:R-:W-:Y:S01]  /*4310*/  FMUL.FTZ R32, R32, UR5 ;  /* 0x0000000520207c20 */ /* 0x000fe20008410000 */
[----:B------:R-:W-:Y:S01]  /*4320*/  PLOP3.LUT P2, PT, PT, PT, UP0, 0x80, 0x0 ;  /* 0x000000000000781c */ /* 0x000fe20003f4f008 */
[----:B------:R-:W-:Y:S01]  /*4330*/  FMUL.FTZ R30, R30, UR5 ;  /* 0x000000051e1e7c20 */ /* 0x000fe20008410000 */
[----:B------:R-:W-:Y:S03]  /*4340*/  FMUL.FTZ R34, R34, UR5 ;  /* 0x0000000522227c20 */ /* 0x000fe60008410000 */
[----:B------:R-:W1:Y:S01]  /*4350*/  MUFU.TANH R212, R19 ;  /* 0x0000001300d47308 */ /* 0x000e620000002400 */
[--C-:B------:R-:W-:Y:S01]  /*4360*/  FFMA.FTZ R0, R4, UR11, -R5.reuse ;  /* 0x0000000b04007c23 */ /* 0x100fe20008010805 */
[----:B------:R-:W-:Y:S01]  /*4370*/  FMUL.FTZ R33, R33, UR5 ;  /* 0x0000000521217c20 */ /* 0x000fe20008410000 */
[----:B------:R-:W-:Y:S01]  /*4380*/  FMUL.FTZ R35, R35, UR5 ;  /* 0x0000000523237c20 */ /* 0x000fe20008410000 */
[----:B------:R-:W-:Y:S01]  /*4390*/  FMUL.FTZ R31, R31, UR5 ;  /* 0x000000051f1f7c20 */ /* 0x000fe20008410000 */
[----:B------:R-:W-:Y:S01]  /*43a0*/  FMUL.FTZ R24, R24, UR5 ;  /* 0x0000000518187c20 */ /* 0x000fe20008410000 */
[----:B------:R-:W-:Y:S01]  /*43b0*/  FMUL.FTZ R25, R25, UR5 ;  /* 0x0000000519197c20 */ /* 0x000fe20008410000 */
[----:B------:R-:W-:Y:S03]  /*43c0*/  FMUL.FTZ R26, R26, UR5 ;  /* 0x000000051a1a7c20 */ /* 0x000fe60008410000 */
[----:B------:R2:W-:Y:S01]  /*43d0*/  MUFU.EX2 R234, R0 ;  /* 0x0000000000ea7308 */ /* 0x0005e20000000800 */
[----:B------:R-:W-:Y:S01]  /*43e0*/  FMUL.FTZ R4, R236, 1.4426950216293334961 ;  /* 0x3fb8aa3bec047820 */ /* 0x000fe20000410000 */
[----:B------:R-:W-:Y:S01]  /*43f0*/  @P2 FSEL R11, R168, -INF , !P4 ;  /* 0xff800000a80b2808 */ /* 0x000fe20006000000 */
[----:B------:R-:W-:Y:S01]  /*4400*/  FMUL.FTZ R27, R27, UR5 ;  /* 0x000000051b1b7c20 */ /* 0x000fe20008410000 */
[----:B------:R-:W-:Y:S02]  /*4410*/  PLOP3.LUT P2, PT, PT, PT, UP0, 0x80, 0x0 ;  /* 0x000000000000781c */ /* 0x000fe40003f4f008 */
[----:B------:R-:W-:Y:S04]  /*4420*/  FSEL R4, R4, RZ, P3 ;  /* 0x000000ff04047208 */ /* 0x000fe80001800000 */
[----:B------:R-:W-:Y:S01]  /*4430*/  MUFU.TANH R201, R20 ;  /* 0x0000001400c97308 */ /* 0x000fe20000002400 */
[----:B------:R-:W-:Y:S09]  /*4440*/  FSETP.NEU.FTZ.AND P3, PT, R237, -INF , PT ;  /* 0xff800000ed00780b */ /* 0x000ff20003f7d000 */
[----:B------:R-:W1:Y:S01]  /*4450*/  MUFU.TANH R202, R21 ;  /* 0x0000001500ca7308 */ /* 0x000e620000002400 */
[----:B--2---:R-:W-:Y:S01]  /*4460*/  FFMA.FTZ R0, R10, UR11, -R5 ;  /* 0x0000000b0a007c23 */ /* 0x004fe20008010805 */
[----:B------:R-:W-:Y:S01]  /*4470*/  IMAD.MOV.U32 R10, RZ, RZ, R164 ;  /* 0x000000ffff0a7224 */ /* 0x000fe200078e00a4 */
[----:B------:R-:W-:Y:S02]  /*4480*/  @P0 FSEL R10, R164, -INF , !P5 ;  /* 0xff800000a40a0808 */ /* 0x000fe40006800000 */
[----:B------:R-:W-:Y:S05]  /*4490*/  PLOP3.LUT P0, PT, PT, PT, UP0, 0x80, 0x0 ;  /* 0x000000000000781c */ /* 0x000fea0003f0f008 */
[----:B------:R2:W-:Y:S01]  /*44a0*/  MUFU.EX2 R235, R0 ;  /* 0x0000000000eb7308 */ /* 0x0005e20000000800 */
[--C-:B------:R-:W-:Y:S09]  /*44b0*/  FFMA.FTZ R10, R10, UR11, -R4.reuse ;  /* 0x0000000b0a0a7c23 */ /* 0x100ff20008010804 */
[----:B------:R-:W-:Y:S10]  /*44c0*/  MUFU.EX2 R187, R10 ;  /* 0x0000000a00bb7308 */ /* 0x000ff40000000800 */
[----:B------:R-:W-:Y:S01]  /*44d0*/  MUFU.TANH R214, R22 ;  /* 0x0000001600d67308 */ /* 0x000fe20000002400 */
[----:B--2---:R-:W-:Y:S02]  /*44e0*/  MOV R0, R165 ;  /* 0x000000a500007202 */ /* 0x004fe40000000f00 */
[----:B------:R-:W-:Y:S02]  /*44f0*/  @P1 FSEL R0, R165, -INF , !P4 ;  /* 0xff800000a5001808 */ /* 0x000fe40006000000 */
[----:B------:R-:W-:Y:S02]  /*4500*/  PLOP3.LUT P1, PT, PT, PT, UP0, 0x80, 0x0 ;  /* 0x000000000000781c */ /* 0x000fe40003f2f008 */
[----:B------:R-:W-:Y:S03]  /*4510*/  PLOP3.LUT P4, PT, PT, PT, UP0, 0x80, 0x0 ;  /* 0x000000000000781c */ /* 0x000fe60003f8f008 */
[----:B------:R-:W2:Y:S01]  /*4520*/  MUFU.TANH R211, R23 ;  /* 0x0000001700d37308 */ /* 0x000ea20000002400 */
[----:B------:R-:W-:Y:S09]  /*4530*/  FFMA.FTZ R0, R0, UR11, -R4 ;  /* 0x0000000b00007c23 */ /* 0x000ff20008010804 */
[----:B------:R3:W-:Y:S10]  /*4540*/  MUFU.EX2 R188, R0 ;  /* 0x0000000000bc7308 */ /* 0x0007f40000000800 */
[----:B------:R-:W-:Y:S10]  /*4550*/  MUFU.TANH R152, R24 ;  /* 0x0000001800987308 */ /* 0x000ff40000002400 */
[----:B------:R-:W2:Y:S01]  /*4560*/  MUFU.TANH R151, R25 ;  /* 0x0000001900977308 */ /* 0x000ea20000002400 */
[----:B---3--:R-:W-:Y:S02]  /*4570*/  FSEL R0, R12, RZ, P3 ;  /* 0x000000ff0c007208 */ /* 0x008fe40001800000 */
[----:B------:R-:W-:Y:S02]  /*4580*/  MOV R12, R167 ;  /* 0x000000a7000c7202 */ /* 0x000fe40000000f00 */
[----:B------:R-:W-:Y:S01]  /*4590*/  @P1 FSEL R12, R167, -INF , !P5 ;  /* 0xff800000a70c1808 */ /* 0x000fe20006800000 */
[--C-:B------:R-:W-:Y:S01]  /*45a0*/  FFMA.FTZ R10, R11, UR11, -R0.reuse ;  /* 0x0000000b0b0a7c23 */ /* 0x100fe20008010800 */
[----:B------:R-:W-:Y:S03]  /*45b0*/  @P0 IADD3 R11, R9, 0x9, RZ ;  /* 0x00000009090b0810 */ /* 0x000fe60007ffe0ff */
[----:B------:R-:W-:Y:S01]  /*45c0*/  MUFU.TANH R162, R26 ;  /* 0x0000001a00a27308 */ /* 0x000fe20000002400 */
[----:B------:R-:W-:Y:S02]  /*45d0*/  PLOP3.LUT P1, PT, PT, PT, UP0, 0x80, 0x0 ;  /* 0x000000000000781c */ /* 0x000fe40003f2f008 */
[----:B------:R-:W-:Y:S02]  /*45e0*/  PLOP3.LUT P5, PT, PT, PT, UP0, 0x80, 0x0 ;  /* 0x000000000000781c */ /* 0x000fe40003faf008 */
[----:B------:R-:W-:Y:S02]  /*45f0*/  PLOP3.LUT P0, PT, PT, PT, UP0, 0x80, 0x0 ;  /* 0x000000000000781c */ /* 0x000fe40003f0f008 */
[----:B------:R-:W-:Y:S03]  /*4600*/  PLOP3.LUT P3, PT, PT, PT, UP0, 0x80, 0x0 ;  /* 0x000000000000781c */ /* 0x000fe60003f6f008 */
[----:B------:R3:W-:Y:S06]  /*4610*/  MUFU.EX2 R192, R10 ;  /* 0x0000000a00c07308 */ /* 0x0007ec0000000800 */
[----:B------:R-:W-:Y:S04]  /*4620*/  @P5 ISETP.GE.AND P5, PT, R11, UR8, PT ;  /* 0x000000080b005c0c */ /* 0x000fe8000bfa6270 */
[----:B------:R-:W2:Y:S01]  /*4630*/  MUFU.TANH R161, R27 ;  /* 0x0000001b00a17308 */ /* 0x000ea20000002400 */
[----:B------:R-:W-:Y:S02]  /*4640*/  @P0 FSEL R6, R155, -INF , !P5 ;  /* 0xff8000009b060808 */ /* 0x000fe40006800000 */
[----:B------:R-:W-:Y:S01]  /*4650*/  PLOP3.LUT P0, PT, PT, PT, UP0, 0x80, 0x0 ;  /* 0x000000000000781c */ /* 0x000fe20003f0f008 */
[----:B---3--:R-:W-:Y:S02]  /*4660*/  FFMA.FTZ R10, R12, UR11, -R0 ;  /* 0x0000000b0c0a7c23 */ /* 0x008fe40008010800 */
[----:B------:R-:W-:Y:S04]  /*4670*/  FFMA.FTZ R6, R6, UR11, -R4 ;  /* 0x0000000b06067c23 */ /* 0x000fe80008010804 */
[----:B------:R-:W-:Y:S10]  /*4680*/  MUFU.TANH R150, R28 ;  /* 0x0000001c00967308 */ /* 0x000ff40000002400 */
[----:B------:R3:W-:Y:S10]  /*4690*/  MUFU.EX2 R191, R10 ;  /* 0x0000000a00bf7308 */ /* 0x0007f40000000800 */
[----:B------:R-:W-:Y:S10]  /*46a0*/  MUFU.EX2 R170, R6 ;  /* 0x0000000600aa7308 */ /* 0x000ff40000000800 */
[----:B------:R-:W2:Y:S01]  /*46b0*/  MUFU.TANH R149, R29 ;  /* 0x0000001d00957308 */ /* 0x000ea20000002400 */
[----:B---3--:R-:W-:Y:S02]  /*46c0*/  @P2 IADD3 R10, R9, 0x8, RZ ;  /* 0x00000008090a2810 */ /* 0x008fe40007ffe0ff */
[----:B------:R-:W-:Y:S02]  /*46d0*/  PLOP3.LUT P2, PT, PT, PT, UP0, 0x80, 0x0 ;  /* 0x000000000000781c */ /* 0x000fe40003f4f008 */
[----:B------:R-:W-:Y:S01]  /*46e0*/  @P6 ISETP.GE.AND P6, PT, R10, UR8, PT ;  /* 0x000000080a006c0c */ /* 0x000fe2000bfc6270 */
[----:B------:R-:W-:Y:S04]  /*46f0*/  IMAD.MOV.U32 R10, RZ, RZ, R160 ;  /* 0x000000ffff0a7224 */ /* 0x000fe800078e00a0 */
[----:B------:R-:W-:Y:S01]  /*4700*/  MUFU.TANH R197, R32 ;  /* 0x0000002000c57308 */ /* 0x000fe20000002400 */
[----:B------:R-:W-:Y:S02]  /*4710*/  @P1 FSEL R10, R160, -INF , !P6 ;  /* 0xff800000a00a1808 */ /* 0x000fe40007000000 */
[----:B------:R-:W-:Y:S03]  /*4720*/  PLOP3.LUT P1, PT, PT, PT, UP0, 0x80, 0x0 ;  /* 0x000000000000781c */ /* 0x000fe60003f2f008 */
[----:B------:R-:W-:Y:S01]  /*4730*/  FFMA.FTZ R7, R10, UR11, -R4 ;  /* 0x0000000b0a077c23 */ /* 0x000fe20008010804 */
[----:B------:R-:W-:Y:S03]  /*4740*/  MOV R10, R163 ;  /* 0x000000a3000a7202 */ /* 0x000fe60000000f00 */
[----:B------:R-:W-:Y:S10]  /*4750*/  MUFU.TANH R154, R30 ;  /* 0x0000001e009a7308 */ /* 0x000ff40000002400 */
[----:B------:R3:W-:Y:S01]  /*4760*/  MUFU.EX2 R171, R7 ;  /* 0x0000000700ab7308 */ /* 0x0007e20000000800 */
[----:B------:R-:W-:Y:S02]  /*4770*/  @P1 FSEL R10, R163, -INF , !P5 ;  /* 0xff800000a30a1808 */ /* 0x000fe40006800000 */
[----:B------:R-:W-:Y:S07]  /*4780*/  PLOP3.LUT P1, PT, PT, PT, UP0, 0x80, 0x0 ;  /* 0x000000000000781c */ /* 0x000fee0003f2f008 */
[----:B------:R-:W-:Y:S10]  /*4790*/  MUFU.TANH R200, R34 ;  /* 0x0000002200c87308 */ /* 0x000ff40000002400 */
[----:B------:R-:W-:Y:S01]  /*47a0*/  MUFU.TANH R198, R33 ;  /* 0x0000002100c67308 */ /* 0x000fe20000002400 */
[----:B---3--:R-:W-:Y:S02]  /*47b0*/  MOV R7, R166 ;  /* 0x000000a600077202 */ /* 0x008fe40000000f00 */
[----:B------:R-:W-:Y:S02]  /*47c0*/  @P2 FSEL R7, R166, -INF , !P6 ;  /* 0xff800000a6072808 */ /* 0x000fe40007000000 */
[----:B------:R-:W-:Y:S03]  /*47d0*/  PLOP3.LUT P2, PT, PT, PT, UP0, 0x80, 0x0 ;  /* 0x000000000000781c */ /* 0x000fe60003f4f008 */
[----:B------:R-:W-:Y:S01]  /*47e0*/  FFMA.FTZ R6, R7, UR11, -R0 ;  /* 0x0000000b07067c23 */ /* 0x000fe20008010800 */
[----:B----4-:R-:W-:Y:S01]  /*47f0*/  IMAD.MOV.U32 R7, RZ, RZ, R203 ;  /* 0x000000ffff077224 */ /* 0x010fe200078e00cb */
[----:B------:R-:W-:Y:S01]  /*4800*/  @P1 FSEL R7, R203, -INF , !P5 ;  /* 0xff800000cb071808 */ /* 0x000fe20006800000 */
[----:B------:R-:W3:Y:S01]  /*4810*/  MUFU.TANH R199, R35 ;  /* 0x0000002300c77308 */ /* 0x000ee20000002400 */
[----:B------:R-:W-:Y:S03]  /*4820*/  PLOP3.LUT P1, PT, PT, PT, UP0, 0x80, 0x0 ;  /* 0x000000000000781c */ /* 0x000fe60003f2f008 */
[----:B------:R-:W-:Y:S06]  /*4830*/  FFMA.FTZ R7, R7, UR11, -R8 ;  /* 0x0000000b07077c23 */ /* 0x000fec0008010808 */
[----:B------:R4:W-:Y:S10]  /*4840*/  MUFU.EX2 R190, R6 ;  /* 0x0000000600be7308 */ /* 0x0009f40000000800 */
[----:B------:R1:W-:Y:S10]  /*4850*/  MUFU.EX2 R223, R7 ;  /* 0x0000000700df7308 */ /* 0x0003f40000000800 */
[----:B------:R-:W-:Y:S01]  /*4860*/  MUFU.TANH R153, R31 ;  /* 0x0000001f00997308 */ /* 0x000fe20000002400 */
[----:B----4-:R-:W-:Y:S01]  /*4870*/  FFMA.FTZ R6, R10, UR11, -R0 ;  /* 0x0000000b0a067c23 */ /* 0x010fe20008010800 */
[C---:B------:R-:W-:Y:S02]  /*4880*/  @P3 IADD3 R10, R9.reuse, 0x10, RZ ;  /* 0x00000010090a3810 */ /* 0x040fe40007ffe0ff */
[----:B------:R-:W-:Y:S02]  /*4890*/  PLOP3.LUT P3, PT, PT, PT, UP0, 0x80, 0x0 ;  /* 0x000000000000781c */ /* 0x000fe40003f6f008 */
[----:B------:R-:W-:Y:S01]  /*48a0*/  @P4 ISETP.GE.AND P4, PT, R10, UR8, PT ;  /* 0x000000080a004c0c */ /* 0x000fe2000bf86270 */
[----:B------:R-:W-:Y:S03]  /*48b0*/  @P1 VIADD R10, R9, 0x11 ;  /* 0x00000011090a1836 */ /* 0x000fe60000000000 */
[----:B------:R4:W-:Y:S01]  /*48c0*/  MUFU.EX2 R189, R6 ;  /* 0x0000000600bd7308 */ /* 0x0009e20000000800 */
[----:B-1----:R-:W-:Y:S02]  /*48d0*/  MOV R7, R212 ;  /* 0x000000d400077202 */ /* 0x002fe40000000f00 */
[----:B------:R-:W-:Y:S02]  /*48e0*/  @P2 FSEL R7, R212, -INF , !P5 ;  /* 0xff800000d4072808 */ /* 0x000fe40006800000 */
[----:B------:R-:W-:Y:S02]  /*48f0*/  PLOP3.LUT P2, PT, PT, PT, UP0, 0x80, 0x0 ;  /* 0x000000000000781c */ /* 0x000fe40003f4f008 */
[----:B------:R-:W-:Y:S01]  /*4900*/  PLOP3.LUT P1, PT, PT, PT, UP0, 0x80, 0x0 ;  /* 0x000000000000781c */ /* 0x000fe20003f2f008 */
[--C-:B------:R-:W-:Y:S01]  /*4910*/  FFMA.FTZ R7, R7, UR11, -R5.reuse ;  /* 0x0000000b07077c23 */ /* 0x100fe20008010805 */
[----:B------:R-:W-:Y:S03]  /*4920*/  PLOP3.LUT P5, PT, PT, PT, UP0, 0x80, 0x0 ;  /* 0x000000000000781c */ /* 0x000fe60003faf008 */
[----:B------:R1:W-:Y:S01]  /*4930*/  MUFU.EX2 R229, R7 ;  /* 0x0000000700e57308 */ /* 0x0003e20000000800 */
[----:B----4-:R-:W-:Y:S02]  /*4940*/  MOV R6, R204 ;  /* 0x000000cc00067202 */ /* 0x010fe40000000f00 */
[----:B------:R-:W-:Y:S02]  /*4950*/  @P0 FSEL R6, R204, -INF , !P6 ;  /* 0xff800000cc060808 */ /* 0x000fe40007000000 */
[----:B------:R-:W-:Y:S03]  /*4960*/  PLOP3.LUT P0, PT, PT, PT, UP0, 0x80, 0x0 ;  /* 0x000000000000781c */ /* 0x000fe60003f0f008 */
[--C-:B------:R-:W-:Y:S04]  /*4970*/  FFMA.FTZ R6, R6, UR11, -R8.reuse ;  /* 0x0000000b06067c23 */ /* 0x100fe80008010808 */
[----:B------:R4:W3:Y:S01]  /*4980*/  MUFU.EX2 R224, R6 ;  /* 0x0000000600e07308 */ /* 0x0008e20000000800 */
[----:B-1----:R-:W-:Y:S02]  /*4990*/  MOV R7, R202 ;  /* 0x000000ca00077202 */ /* 0x002fe40000000f00 */
[----:B----4-:R-:W-:Y:S03]  /*49a0*/  MOV R6, R213 ;  /* 0x000000d500067202 */ /* 0x010fe60000000f00 */
[----:B------:R-:W-:Y:S02]  /*49b0*/  @P0 FSEL R6, R213, -INF , !P6 ;  /* 0xff800000d5060808 */ /* 0x000fe40007000000 */
[----:B------:R-:W-:Y:S02]  /*49c0*/  PLOP3.LUT P6, PT, PT, PT, UP0, 0x80, 0x0 ;  /* 0x000000000000781c */ /* 0x000fe40003fcf008 */
[----:B------:R-:W-:Y:S01]  /*49d0*/  PLOP3.LUT P0, PT, PT, PT, UP0, 0x80, 0x0 ;  /* 0x000000000000781c */ /* 0x000fe20003f0f008 */
[--C-:B------:R-:W-:Y:S04]  /*49e0*/  FFMA.FTZ R6, R6, UR11, -R5.reuse ;  /* 0x0000000b06067c23 */ /* 0x100fe80008010805 */
[----:B------:R1:W4:Y:S06]  /*49f0*/  MUFU.EX2 R230, R6 ;  /* 0x0000000600e67308 */ /* 0x00032c0000000800 */
[----:B------:R-:W-:Y:S02]  /*4a00*/  @P6 ISETP.GE.AND P6, PT, R10, UR8, PT ;  /* 0x000000080a006c0c */ /* 0x000fe4000bfc6270 */
[C---:B------:R-:W-:Y:S02]  /*4a10*/  @P3 IADD3 R10, R9.reuse, 0x18, RZ ;  /* 0x00000018090a3810 */ /* 0x040fe40007ffe0ff */
[----:B------:R-:W-:Y:S02]  /*4a20*/  @P2 FSEL R7, R202, -INF , !P6 ;  /* 0xff800000ca072808 */ /* 0x000fe40007000000 */
[----:B------:R-:W-:Y:S02]  /*4a30*/  PLOP3.LUT P2, PT, PT, PT, UP0, 0x80, 0x0 ;  /* 0x000000000000781c */ /* 0x000fe40003f4f008 */
[----:B------:R-:W-:Y:S01]  /*4a40*/  @P5 IADD3 R9, R9, 0x19, RZ ;  /* 0x0000001909095810 */ /* 0x000fe20007ffe0ff */
[--C-:B------:R-:W-:Y:S01]  /*4a50*/  FFMA.FTZ R7, R7, UR11, -R8.reuse ;  /* 0x0000000b07077c23 */ /* 0x100fe20008010808 */
[----:B-1----:R-:W-:Y:S02]  /*4a60*/  MOV R6, R201 ;  /* 0x000000c900067202 */ /* 0x002fe40000000f00 */
        /* <DEDUP_REMOVED lines=46> */
[----:B---3--:R-:W-:Y:S02]  /*4d50*/  MOV R7, R199 ;  /* 0x000000c700077202 */ /* 0x008fe40000000f00 */
        /* <DEDUP_REMOVED lines=27> */
[----:B------:R-:W-:Y:S02]  /*4f10*/  F2FP.F16.F32.PACK_AB R7, R223, R224 ;  /* 0x000000e0df07723e */ /* 0x000fe400000000ff */
[----:B------:R-:W-:Y:S02]  /*4f20*/  IADD3.X R147, R248, UR14, RZ, P0, !PT ;  /* 0x0000000ef8937c10 */ /* 0x000fe400087fe4ff */
[----:B------:R-:W-:Y:S04]  /*4f30*/  PLOP3.LUT P0, PT, PT, PT, UP3, 0x80, 0x0 ;  /* 0x000000000000781c */ /* 0x000fe80003f0f038 */
[----:B------:R2:W2:Y:S01]  /*4f40*/  MUFU.EX2 R225, R5 ;  /* 0x0000000500e17308 */ /* 0x0004a20000000800 */
[----:B-1----:R-:W-:Y:S01]  /*4f50*/  MOV R8, R153 ;  /* 0x0000009900087202 */ /* 0x002fe20000000f00 */
[----:B------:R-:W2:Y:S01]  /*4f60*/  LDG.E R144, desc[UR6][R146.64] ;  /* 0x0000000692907981 */ /* 0x000ea2000c1e1900 */
[----:B------:R-:W-:Y:S05]  /*4f70*/  @P1 FSEL R8, R153, -INF , !P4 ;  /* 0xff80000099081808 */ /* 0x000fea0006000000 */
[----:B------:R-:W-:Y:S01]  /*4f80*/  FFMA.FTZ R0, R8, UR11, -R0 ;  /* 0x0000000b08007c23 */ /* 0x000fe20008010800 */
[----:B---3--:R-:W-:Y:S03]  /*4f90*/  F2FP.F16.F32.PACK_AB R4, R235, R234 ;  /* 0x000000eaeb04723e */ /* 0x008fe600000000ff */
[----:B------:R1:W3:Y:S01]  /*4fa0*/  MUFU.EX2 R169, R0 ;  /* 0x0000000000a97308 */ /* 0x0002e20000000800 */
[----:B----4-:R-:W-:Y:S01]  /*4fb0*/  F2FP.F16.F32.PACK_AB R6, R229, R230 ;  /* 0x000000e6e506723e */ /* 0x010fe200000000ff */
[----:B------:R4:W-:Y:S01]  /*4fc0*/  STS [R196+0x19400], R4 ;  /* 0x01940004c4007388 */ /* 0x0009e20000000800 */
[----:B--2---:R-:W-:Y:S03]  /*4fd0*/  F2FP.F16.F32.PACK_AB R5, R187, R188 ;  /* 0x000000bcbb05723e */ /* 0x004fe600000000ff */
[----:B------:R2:W-:Y:S04]  /*4fe0*/  STS [R195+0x19000], R7 ;  /* 0x01900007c3007388 */ /* 0x0005e80000000800 */
[----:B------:R3:W-:Y:S04]  /*4ff0*/  STS [R195+0x19400], R6 ;  /* 0x01940006c3007388 */ /* 0x0007e80000000800 */
[----:B------:R3:W-:Y:S01]  /*5000*/  STS [R196+0x1a000], R5 ;  /* 0x01a00005c4007388 */ /* 0x0007e20000000800 */
[----:B-1----:R-:W-:Y:S02]  /*5010*/  F2FP.F16.F32.PACK_AB R0, R219, R220 ;  /* 0x000000dcdb00723e */ /* 0x002fe400000000ff */
[----:B----4-:R-:W-:Y:S02]  /*5020*/  F2FP.F16.F32.PACK_AB R4, R191, R192 ;  /* 0x000000c0bf04723e */ /* 0x010fe400000000ff */
[----:B--2---:R-:W-:Y:S03]  /*5030*/  F2FP.F16.F32.PACK_AB R7, R170, R171 ;  /* 0x000000abaa07723e */ /* 0x004fe600000000ff */
[----:B------:R1:W-:Y:S01]  /*5040*/  STS [R196+0x1a400], R4 ;  /* 0x01a40004c4007388 */ /* 0x0003e20000000800 */
[----:B---3--:R-:W-:Y:S03]  /*5050*/  F2FP.F16.F32.PACK_AB R6, R189, R190 ;  /* 0x000000bebd06723e */ /* 0x008fe600000000ff */
        /* <DEDUP_REMOVED lines=17> */
[----:B------:R-:W-:Y:S08]  /*5170*/  LDSM.16.M88.4 R32, [R175+UR4+0x6000] ;  /* 0x00600004af20783b */ /* 0x000ff00008000200 */
[----:B------:R-:W2:Y:S08]  /*5180*/  LDSM.16.M88.4 R16, [R172+0xf000] ;  /* 0x00f00000ac10783b */ /* 0x000eb00000000200 */
[----:B------:R-:W3:Y:S01]  /*5190*/  LDSM.16.M88.4 R28, [R175+UR4+0x6800] ;  /* 0x00680004af1c783b */ /* 0x000ee20008000200 */
[----:B-1----:R-:W-:Y:S07]  /*51a0*/  MOV R0, UR4 ;  /* 0x0000000400007c02 */ /* 0x002fee0008000f00 */
[----:B------:R-:W1:Y:S01]  /*51b0*/  LDSM.16.M88.4 R132, [R172+0xf400] ;  /* 0x00f40000ac84783b */ /* 0x000e620000000200 */
[----:B------:R-:W-:Y:S04]  /*51c0*/  IADD3 R0, R175, 0x6000, R0 ;  /* 0x00006000af007810 */ /* 0x000fe80007ffe000 */
[----:B------:R-:W-:Y:S03]  /*51d0*/  IADD3 R0, R0, R180, RZ ;  /* 0x000000b400007210 */ /* 0x000fe60007ffe0ff */
[----:B------:R-:W-:Y:S08]  /*51e0*/  LDSM.16.M88.4 R140, [R173+0xf000] ;  /* 0x00f00000ad8c783b */ /* 0x000ff00000000200 */
[----:B------:R-:W4:Y:S01]  /*51f0*/  LDSM.16.M88.4 R136, [R0] ;  /* 0x000000000088783b */ /* 0x000f220000000200 */
[-C--:B--2---:R-:W-:Y:S06]  /*5200*/  HMMA.16816.F32 R4, R32, R16.reuse, RZ ;  /* 0x000000102004723c */ /* 0x084fec00000018ff */
        /* <DEDUP_REMOVED lines=9> */
[C---:B-1----:R-:W-:Y:S06]  /*52a0*/  HMMA.16816.F32 R8, R132.reuse, R140, R8 ;  /* 0x0000008c8408723c */ /* 0x042fec0000001808 */
[-C--:B------:R-:W-:Y:S06]  /*52b0*/  HMMA.16816.F32 R12, R132, R142.reuse, R12 ;  /* 0x0000008e840c723c */ /* 0x080fec000000180c */
[C---:B------:R-:W-:Y:S01]  /*52c0*/  HMMA.16816.F32 R16, R136.reuse, R142, R16 ;  /* 0x0000008e8810723c */ /* 0x040fe20000001810 */
[----:B------:R-:W1:Y:S05]  /*52d0*/  LDSM.16.M88.4 R140, [R173+0xf400] ;  /* 0x00f40000ad8c783b */ /* 0x000e6a0000000200 */
[-C--:B-1----:R-:W-:Y:S06]  /*52e0*/  HMMA.16816.F32 R20, R136, R140.reuse, R20 ;  /* 0x0000008c8814723c */ /* 0x082fec0000001814 */
[C---:B------:R-:W-:Y:S06]  /*52f0*/  HMMA.16816.F32 R24, R132.reuse, R140, R24 ;  /* 0x0000008c8418723c */ /* 0x040fec0000001818 */
[-C--:B------:R-:W-:Y:S01]  /*5300*/  HMMA.16816.F32 R28, R132, R142.reuse, R28 ;  /* 0x0000008e841c723c */ /* 0x080fe2000000181c */
[----:B------:R-:W-:Y:S05]  /*5310*/  LDSM.16.M88.4 R132, [R175+UR4+0x7000] ;  /* 0x00700004af84783b */ /* 0x000fea0008000200 */
[----:B------:R-:W-:Y:S03]  /*5320*/  HMMA.16816.F32 R32, R136, R142, R32 ;  /* 0x0000008e8820723c */ /* 0x000fe60000001820 */
[----:B------:R-:W1:Y:S08]  /*5330*/  LDSM.16.M88.4 R136, [R172+0x11000] ;  /* 0x01100000ac88783b */ /* 0x000e700000000200 */
[----:B------:R-:W2:Y:S01]  /*5340*/  LDSM.16.M88.4 R140, [R175+UR4+0x7800] ;  /* 0x00780004af8c783b */ /* 0x000ea20008000200 */
[-C--:B-1----:R-:W-:Y:S06]  /*5350*/  HMMA.16816.F32 R4, R132, R136.reuse, R4 ;  /* 0x000000888404723c */ /* 0x082fec0000001804 */
[C---:B--2---:R-:W-:Y:S06]  /*5360*/  HMMA.16816.F32 R8, R140.reuse, R136, R8 ;  /* 0x000000888c08723c */ /* 0x044fec0000001808 */
[-C--:B------:R-:W-:Y:S06]  /*5370*/  HMMA.16816.F32 R12, R140, R138.reuse, R12 ;  /* 0x0000008a8c0c723c */ /* 0x080fec000000180c */
[C---:B------:R-:W-:Y:S01]  /*5380*/  HMMA.16816.F32 R16, R132.reuse, R138, R16 ;  /* 0x0000008a8410723c */ /* 0x040fe20000001810 */
[----:B------:R-:W1:Y:S05]  /*5390*/  LDSM.16.M88.4 R136, [R172+0x11400] ;  /* 0x01140000ac88783b */ /* 0x000e6a0000000200 */
[-C--:B-1----:R-:W-:Y:S06]  /*53a0*/  HMMA.16816.F32 R20, R132, R136.reuse, R20 ;  /* 0x000000888414723c */ /* 0x082fec0000001814 */
[C---:B------:R-:W-:Y:S06]  /*53b0*/  HMMA.16816.F32 R24, R140.reuse, R136, R24 ;  /* 0x000000888c18723c */ /* 0x040fec0000001818 */
[-C--:B------:R-:W-:Y:S01]  /*53c0*/  HMMA.16816.F32 R28, R140, R138.reuse, R28 ;  /* 0x0000008a8c1c723c */ /* 0x080fe2000000181c */
[----:B------:R-:W-:Y:S05]  /*53d0*/  LDSM.16.M88.4 R140, [R0+0x1000] ;  /* 0x00100000008c783b */ /* 0x000fea0000000200 */
[----:B------:R-:W-:Y:S03]  /*53e0*/  HMMA.16816.F32 R32, R132, R138, R32 ;  /* 0x0000008a8420723c */ /* 0x000fe60000001820 */
[----:B------:R-:W1:Y:S08]  /*53f0*/  LDSM.16.M88.4 R132, [R173+0x11000] ;  /* 0x01100000ad84783b */ /* 0x000e700000000200 */
[----:B------:R-:W2:Y:S01]  /*5400*/  LDSM.16.M88.4 R136, [R0+0x1800] ;  /* 0x001800000088783b */ /* 0x000ea20000000200 */
        /* <DEDUP_REMOVED lines=23> */
[----:B------:R2:W3:Y:S08]  /*5580*/  LDSM.16.M88.4 R136, [R0+0x2800] ;  /* 0x002800000088783b */ /* 0x0004f00000000200 */
[----:B--2---:R2:W5:Y:S01]  /*5590*/  LDG.E R0, desc[UR6][R146.64+0xa0] ;  /* 0x0000a00692007981 */ /* 0x004562000c1e1900 */
[-C--:B-1----:R-:W-:Y:S06]  /*55a0*/  HMMA.16816.F32 R4, R140, R132.reuse, R4 ;  /* 0x000000848c04723c */ /* 0x082fec0000001804 */
[C---:B---3--:R-:W-:Y:S06]  /*55b0*/  HMMA.16816.F32 R8, R136.reuse, R132, R8 ;  /* 0x000000848808723c */ /* 0x048fec0000001808 */
[-C--:B------:R-:W-:Y:S06]  /*55c0*/  HMMA.16816.F32 R12, R136, R134.reuse, R12 ;  /* 0x00000086880c723c */ /* 0x080fec000000180c */
[C---:B------:R-:W-:Y:S01]  /*55d0*/  HMMA.16816.F32 R16, R140.reuse, R134, R16 ;  /* 0x000000868c10723c */ /* 0x040fe20000001810 */
[----:B------:R-:W1:Y:S05]  /*55e0*/  LDSM.16.M88.4 R132, [R173+0x13400] ;  /* 0x01340000ad84783b */ /* 0x000e6a0000000200 */
[C---:B------:R-:W-:Y:S01]  /*55f0*/  FADD.FTZ R5, -R144.reuse, R5 ;  /* 0x0000000590057221 */ /* 0x040fe20000010100 */
[----:B------:R-:W-:Y:S04]  /*5600*/  FADD.FTZ R4, -R144, R4 ;  /* 0x0000000490047221 */ /* 0x000fe80000010100 */
[----:B------:R-:W-:Y:S01]  /*5610*/  FMUL.FTZ R145, R145, R5 ;  /* 0x0000000591917220 */ /* 0x000fe20000410000 */
[----:B------:R-:W-:Y:S01]  /*5620*/  FMUL.FTZ R148, R148, R4 ;  /* 0x0000000494947220 */ /* 0x000fe20000410000 */
[----:B------:R-:W3:Y:S04]  /*5630*/  LDG.E R5, desc[UR6][R146.64+0x20] ;  /* 0x0000200692057981 */ /* 0x000ee8000c1e1900 */
[----:B------:R2:W5:Y:S07]  /*5640*/  LDG.E R4, desc[UR6][R146.64+0x80] ;  /* 0x0000800692047981 */ /* 0x00056e000c1e1900 */
[----:B------:R-:W-:Y:S01]  /*5650*/  FADD.FTZ R17, -R144, R17 ;  /* 0x0000001190117221 */ /* 0x000fe20000010100 */
[-C--:B-1----:R-:W-:Y:S06]  /*5660*/  HMMA.16816.F32 R20, R140, R132.reuse, R20 ;  /* 0x000000848c14723c */ /* 0x082fec0000001814 */
[C---:B------:R-:W-:Y:S06]  /*5670*/  HMMA.16816.F32 R24, R136.reuse, R132, R24 ;  /* 0x000000848818723c */ /* 0x040fec0000001818 */
[-C--:B------:R-:W-:Y:S05]  /*5680*/  HMMA.16816.F32 R28, R136, R134.reuse, R28 ;  /* 0x00000086881c723c */ /* 0x080fea000000181c */
[----:B------:R-:W-:Y:S01]  /*5690*/  FFMA.FTZ R133, -R206, R206, 1 ;  /* 0x3f800000ce857423 */ /* 0x000fe200000101ce */
[----:B------:R-:W-:Y:S01]  /*56a0*/  FFMA.FTZ R132, -R205, R205, 1 ;  /* 0x3f800000cd847423 */ /* 0x000fe200000101cd */
[----:B------:R-:W-:Y:S04]  /*56b0*/  HMMA.16816.F32 R32, R140, R134, R32 ;  /* 0x000000868c20723c */ /* 0x000fe80000001820 */
[----:B------:R-:W-:Y:S01]  /*56c0*/  FMUL.FTZ R133, R133, UR5 ;  /* 0x0000000585857c20 */ /* 0x000fe20008410000 */
[----:B------:R-:W-:Y:S01]  /*56d0*/  FMUL.FTZ R132, R132, UR5 ;  /* 0x0000000584847c20 */ /* 0x000fe20008410000 */
[C---:B------:R-:W-:Y:S01]  /*56e0*/  FADD.FTZ R20, -R144.reuse, R20 ;  /* 0x0000001490147221 */ /* 0x040fe20000010100 */
[----:B------:R-:W-:Y:S01]  /*56f0*/  FADD.FTZ R134, -R144, R16 ;  /* 0x0000001090867221 */ /* 0x000fe20000010100 */
[----:B------:R-:W-:Y:S03]  /*5700*/  FMUL.FTZ R133, R148, R133 ;  /* 0x0000008594857220 */ /* 0x000fe60000410000 */
[----:B------:R-:W-:Y:S01]  /*5710*/  FMUL.FTZ R132, R145, R132 ;  /* 0x0000008491847220 */ /* 0x000fe20000410000 */
[----:B------:R-:W-:Y:S01]  /*5720*/  FMUL.FTZ R135, R221, R20 ;  /* 0x00000014dd877220 */ /* 0x000fe20000410000 */
[----:B------:R-:W-:Y:S01]  /*5730*/  FFMA.FTZ R20, -R203, R203, 1 ;  /* 0x3f800000cb147423 */ /* 0x000fe200000101cb */
[----:B------:R-:W-:Y:S02]  /*5740*/  FADD.FTZ R136, -R144, R21 ;  /* 0x0000001590887221 */ /* 0x000fe40000010100 */
[----:B------:R-:W-:Y:S01]  /*5750*/  F2FP.F16.F32.PACK_AB R16, R132, R133 ;  /* 0x000000858410723e */ /* 0x000fe200000000ff */
[----:B------:R-:W-:Y:S01]  /*5760*/  FMUL.FTZ R133, R224, R134 ;  /* 0x00000086e0857220 */ /* 0x000fe20000410000 */
[----:B------:R-:W-:Y:S01]  /*5770*/  FMUL.FTZ R134, R223, R17 ;  /* 0x00000011df867220 */ /* 0x000fe20000410000 */
[----:B------:R-:W-:Y:S01]  /*5780*/  FFMA.FTZ R17, -R204, R204, 1 ;  /* 0x3f800000cc117423 */ /* 0x000fe200000101cc */
[----:B------:R-:W-:Y:S01]  /*5790*/  FFMA.FTZ R132, -R201, R201, 1 ;  /* 0x3f800000c9847423 */ /* 0x000fe200000101c9 */
[----:B------:R-:W-:Y:S02]  /*57a0*/  FMUL.FTZ R136, R222, R136 ;  /* 0x00000088de887220 */ /* 0x000fe40000410000 */
[----:B------:R-:W-:Y:S01]  /*57b0*/  FMUL.FTZ R21, R17, UR5 ;  /* 0x0000000511157c20 */ /* 0x000fe20008410000 */
[----:B------:R-:W-:Y:S01]  /*57c0*/  FMUL.FTZ R17, R20, UR5 ;  /* 0x0000000514117c20 */ /* 0x000fe20008410000 */
[----:B------:R-:W-:Y:S01]  /*57d0*/  FFMA.FTZ R20, -R197, R197, 1 ;  /* 0x3f800000c5147423 */ /* 0x000fe200000101c5 */
[----:B------:R-:W-:Y:S01]  /*57e0*/  FMUL.FTZ R132, R132, UR5 ;  /* 0x0000000584847c20 */ /* 0x000fe20008410000 */
[----:B------:R-:W-:Y:S01]  /*57f0*/  FMUL.FTZ R21, R133, R21 ;  /* 0x0000001585157220 */ /* 0x000fe20000410000 */
[----:B------:R-:W-:Y:S01]  /*5800*/  FMUL.FTZ R17, R134, R17 ;  /* 0x0000001186117220 */ /* 0x000fe20000410000 */
[----:B------:R-:W-:Y:S01]  /*5810*/  FFMA.FTZ R133, -R202, R202, 1 ;  /* 0x3f800000ca857423 */ /* 0x000fe200000101ca */
[----:B------:R-:W-:Y:S01]  /*5820*/  FADD.FTZ R134, -R144, R32 ;  /* 0x0000002090867221 */ /* 0x000fe20000010100 */
[----:B------:R-:W-:Y:S01]  /*5830*/  FMUL.FTZ R20, R20, UR5 ;  /* 0x0000000514147c20 */ /* 0x000fe20008410000 */
[----:B------:R-:W-:Y:S01]  /*5840*/  FMUL.FTZ R132, R135, R132 ;  /* 0x0000008487847220 */ /* 0x000fe20000410000 */
[----:B------:R-:W-:Y:S01]  /*5850*/  FMUL.FTZ R32, R133, UR5 ;  /* 0x0000000585207c20 */ /* 0x000fe20008410000 */
[----:B------:R-:W-:Y:S01]  /*5860*/  FMUL.FTZ R133, R220, R134 ;  /* 0x00000086dc857220 */ /* 0x000fe20000410000 */
[----:B------:R-:W-:Y:S02]  /*5870*/  FADD.FTZ R144, -R144, R33 ;  /* 0x0000002190907221 */ /* 0x000fe40000010100 */
[----:B------:R-:W-:Y:S01]  /*5880*/  FMUL.FTZ R33, R136, R32 ;  /* 0x0000002088217220 */ /* 0x000fe20000410000 */
[----:B------:R-:W-:Y:S01]  /*5890*/  FMUL.FTZ R20, R133, R20 ;  /* 0x0000001485147220 */ /* 0x000fe20000410000 */
[----:B------:R-:W-:Y:S01]  /*58a0*/  FFMA.FTZ R133, -R215, R215, 1 ;  /* 0x3f800000d7857423 */ /* 0x000fe200000101d7 */
[----:B------:R-:W-:Y:S01]  /*58b0*/  FFMA.FTZ R32, -R198, R198, 1 ;  /* 0x3f800000c6207423 */ /* 0x000fe200000101c6 */
[----:B------:R-:W-:Y:S01]  /*58c0*/  FMUL.FTZ R136, R219, R144 ;  /* 0x00000090db887220 */ /* 0x000fe20000410000 */
[----:B------:R-:W-:Y:S01]  /*58d0*/  F2FP.F16.F32.PACK_AB R33, R33, R132 ;  /* 0x000000842121723e */ /* 0x000fe200000000ff */
[----:B------:R-:W-:Y:S01]  /*58e0*/  FMUL.FTZ R133, R133, UR5 ;  /* 0x0000000585857c20 */ /* 0x000fe20008410000 */
[----:B------:R-:W-:Y:S01]  /*58f0*/  FMUL.FTZ R32, R32, UR5 ;  /* 0x0000000520207c20 */ /* 0x000fe20008410000 */
[----:B------:R-:W-:Y:S03]  /*5900*/  FFMA.FTZ R132, -R214, R214, 1 ;  /* 0x3f800000d6847423 */ /* 0x000fe600000101d6 */
[----:B------:R-:W-:Y:S01]  /*5910*/  FMUL.FTZ R32, R136, R32 ;  /* 0x0000002088207220 */ /* 0x000fe20000410000 */
[----:B------:R-:W-:Y:S04]  /*5920*/  FMUL.FTZ R132, R132, UR5 ;  /* 0x0000000584847c20 */ /* 0x000fe80008410000 */
[----:B------:R-:W-:Y:S01]  /*5930*/  F2FP.F16.F32.PACK_AB R32, R32, R20 ;  /* 0x000000142020723e */ /* 0x000fe200000000ff */
[C---:B---3--:R-:W-:Y:S01]  /*5940*/  FADD.FTZ R6, -R5.reuse, R6 ;  /* 0x0000000605067221 */ /* 0x048fe20000010100 */
[C---:B------:R-:W-:Y:S01]  /*5950*/  FADD.FTZ R7, -R5.reuse, R7 ;  /* 0x0000000705077221 */ /* 0x040fe20000010100 */
[C---:B------:R-:W-:Y:S01]  /*5960*/  FADD.FTZ R18, -R5.reuse, R18 ;  /* 0x0000001205127221 */ /* 0x040fe20000010100 */
[----:B------:R-:W-:Y:S01]  /*5970*/  FADD.FTZ R35, -R5, R35 ;  /* 0x0000002305237221 */ /* 0x000fe20000010100 */
[----:B------:R-:W-:Y:S01]  /*5980*/  FMUL.FTZ R135, R234, R6 ;  /* 0x00000006ea877220 */ /* 0x000fe20000410000 */
[----:B------:R-:W-:Y:S01]  /*5990*/  FFMA.FTZ R6, -R216, R216, 1 ;  /* 0x3f800000d8067423 */ /* 0x000fe200000101d8 */
[----:B------:R-:W-:Y:S01]  /*59a0*/  FMUL.FTZ R134, R235, R7 ;  /* 0x00000007eb867220 */ /* 0x000fe20000410000 */
[----:B------:R-:W-:Y:S01]  /*59b0*/  F2FP.F16.F32.PACK_AB R7, R17, R21 ;  /* 0x000000151107723e */ /* 0x000fe200000000ff */
[----:B------:R-:W-:Y:S01]  /*59c0*/  FMUL.FTZ R18, R230, R18 ;  /* 0x00000012e6127220 */ /* 0x000fe20000410000 */
[----:B------:R-:W-:Y:S01]  /*59d0*/  FMUL.FTZ R6, R6, UR5 ;  /* 0x0000000506067c20 */ /* 0x000fe20008410000 */
[C---:B------:R-:W-:Y:S01]  /*59e0*/  FADD.FTZ R20, -R5.reuse, R22 ;  /* 0x0000001605147221 */ /* 0x040fe20000010100 */
[C---:B------:R-:W-:Y:S01]  /*59f0*/  FADD.FTZ R22, -R5.reuse, R34 ;  /* 0x0000002205167221 */ /* 0x040fe20000010100 */
[----:B------:R-:W-:Y:S01]  /*5a00*/  FADD.FTZ R21, -R5, R23 ;  /* 0x0000001705157221 */ /* 0x000fe20000010100 */
[----:B------:R-:W-:Y:S01]  /*5a10*/  FMUL.FTZ R17, R135, R6 ;  /* 0x0000000687117220 */ /* 0x000fe20000410000 */
[----:B------:R-:W-:Y:S01]  /*5a20*/  FMUL.FTZ R6, R134, R133 ;  /* 0x0000008586067220 */ /* 0x000fe20000410000 */
[----:B------:R-:W-:Y:S01]  /*5a30*/  FADD.FTZ R19, -R5, R19 ;  /* 0x0000001305137221 */ /* 0x000fe20000010100 */
[----:B------:R-:W-:Y:S01]  /*5a40*/  FFMA.FTZ R23, -R212, R212, 1 ;  /* 0x3f800000d4177423 */ /* 0x000fe200000101d4 */
[----:B------:R-:W-:Y:S01]  /*5a50*/  FFMA.FTZ R134, -R200, R200, 1 ;  /* 0x3f800000c8867423 */ /* 0x000fe200000101c8 */
[----:B------:R-:W-:Y:S01]  /*5a60*/  FFMA.FTZ R133, -R199, R199, 1 ;  /* 0x3f800000c7857423 */ /* 0x000fe200000101c7 */
[----:B------:R-:W-:Y:S01]  /*5a70*/  F2FP.F16.F32.PACK_AB R6, R6, R17 ;  /* 0x000000110606723e */ /* 0x000fe200000000ff */
[----:B------:R-:W-:Y:S01]  /*5a80*/  FFMA.FTZ R17, -R213, R213, 1 ;  /* 0x3f800000d5117423 */ /* 0x000fe200000101d5 */
[----:B------:R-:W-:Y:S01]  /*5a90*/  FMUL.FTZ R19, R229, R19 ;  /* 0x00000013e5137220 */ /* 0x000fe20000410000 */
[----:B------:R-:W-:Y:S01]  /*5aa0*/  FMUL.FTZ R20, R227, R20 ;  /* 0x00000014e3147220 */ /* 0x000fe20000410000 */
[----:B------:R-:W-:Y:S01]  /*5ab0*/  FMUL.FTZ R21, R228, R21 ;  /* 0x00000015e4157220 */ /* 0x000fe20000410000 */
[----:B------:R-:W-:Y:S01]  /*5ac0*/  FMUL.FTZ R17, R17, UR5 ;  /* 0x0000000511117c20 */ /* 0x000fe20008410000 */
[----:B------:R-:W-:Y:S01]  /*5ad0*/  FMUL.FTZ R23, R23, UR5 ;  /* 0x0000000517177c20 */ /* 0x000fe20008410000 */
[----:B------:R-:W-:Y:S01]  /*5ae0*/  FMUL.FTZ R5, R226, R22 ;  /* 0x00000016e2057220 */ /* 0x000fe20000410000 */
[----:B------:R-:W-:Y:S01]  /*5af0*/  FMUL.FTZ R134, R134, UR5 ;  /* 0x0000000586867c20 */ /* 0x000fe20008410000 */
[----:B------:R-:W-:Y:S01]  /*5b00*/  FMUL.FTZ R34, R18, R17 ;  /* 0x0000001112227220 */ /* 0x000fe20000410000 */
[----:B------:R-:W-:Y:S01]  /*5b10*/  FMUL.FTZ R17, R225, R35 ;  /* 0x00000023e1117220 */ /* 0x000fe20000410000 */
[----:B------:R-:W-:Y:S01]  /*5b20*/  FFMA.FTZ R35, -R211, R211, 1 ;  /* 0x3f800000d3237423 */ /* 0x000fe200000101d3 */
[----:B------:R-:W-:Y:S01]  /*5b30*/  FMUL.FTZ R133, R133, UR5 ;  /* 0x0000000585857c20 */ /* 0x000fe20008410000 */
[----:B------:R-:W-:Y:S01]  /*5b40*/  FMUL.FTZ R23, R19, R23 ;  /* 0x0000001713177220 */ /* 0x000fe20000410000 */
[----:B------:R-:W-:Y:S01]  /*5b50*/  FMUL.FTZ R132, R20, R132 ;  /* 0x0000008414847220 */ /* 0x000fe20000410000 */
[----:B------:R-:W-:Y:S01]  /*5b60*/  FMUL.FTZ R35, R35, UR5 ;  /* 0x0000000523237c20 */ /* 0x000fe20008410000 */
[----:B------:R-:W-:Y:S01]  /*5b70*/  FMUL.FTZ R134, R5, R134 ;  /* 0x0000008605867220 */ /* 0x000fe20000410000 */
[----:B------:R-:W-:Y:S02]  /*5b80*/  FMUL.FTZ R133, R17, R133 ;  /* 0x0000008511857220 */ /* 0x000fe40000410000 */
[----:B------:R-:W-:Y:S01]  /*5b90*/  FMUL.FTZ R35, R21, R35 ;  /* 0x0000002315237220 */ /* 0x000fe20000410000 */
[----:B--2---:R-:W-:Y:S06]  /*5ba0*/  @!P0 BRA `(.L_x_890) ;  /* 0x0000000000c08947 */ /* 0x004fec0003800000 */
[----:B------:R-:W1:Y:S01]  /*5bb0*/  LDC R5, c[0x0][0x240] ;  /* 0x00009000ff057b82 */ /* 0x000e620000000800 */
[----:B------:R-:W-:Y:S01]  /*5bc0*/  ULOP3.LUT UR10, UR9, 0x1, URZ, 0xc0, !UPT ;  /* 0x00000001090a7892 */ /* 0x000fe2000f8ec03f */
[----:B------:R-:W-:Y:S02]  /*5bd0*/  ISETP.GE.AND P3, PT, R232, UR35, PT ;  /* 0x00000023e8007c0c */ /* 0x000fe4000bf66270 */
[----:B------:R-:W-:Y:S01]  /*5be0*/  ISETP.GE.AND P2, PT, R240, UR35, PT ;  /* 0x00000023f0007c0c */ /* 0x000fe2000bf46270 */
[----:B------:R-:W-:Y:S01]  /*5bf0*/  UISETP.NE.U32.AND UP1, UPT, UR10, 0x1, UPT ;  /* 0x000000010a00788c */ /* 0x000fe2000bf25070 */
[----:B------:R-:W-:Y:S03]  /*5c00*/  ISETP.GE.AND P1, PT, R241, UR35, PT ;  /* 0x00000023f1007c0c */ /* 0x000fe6000bf26270 */
[----:B------:R-:W-:Y:S06]  /*5c10*/  USEL UR10, UR60, 0x3000, !UP1 ;  /* 0x000030003c0a7887 */ /* 0x000fec000c800000 */
[----:B------:R-:W-:Y:S02]  /*5c20*/  VIADD R183, R183, UR10 ;  /* 0x0000000ab7b77c36 */ /* 0x000fe40008000000 */
[----:B------:R-:W-:Y:S02]  /*5c30*/  @!P2 VIADD R22, R231, UR10 ;  /* 0x0000000ae716ac36 */ /* 0x000fe40008000000 */
[----:B------:R-:W-:Y:S01]  /*5c40*/  VIADD R174, R174, UR10 ;  /* 0x0000000aaeae7c36 */ /* 0x000fe20008000000 */
[----:B------:R2:W-:Y:S04]  /*5c50*/  @P3 STS [R183], RZ ;  /* 0x000000ffb7003388 */ /* 0x0005e80000000800 */
[----:B------:R2:W-:Y:S01]  /*5c60*/  @P3 STS [R183+0x4], RZ ;  /* 0x000004ffb7003388 */ /* 0x0005e20000000800 */
[----:B-1----:R-:W-:Y:S03]  /*5c70*/  IMAD.U32 R5, R5, -0x40, RZ ;  /* 0xffffffc005057824 */ /* 0x002fe600078e00ff */
[----:B------:R2:W-:Y:S02]  /*5c80*/  @P3 STS [R183+0x8], RZ ;  /* 0x000008ffb7003388 */ /* 0x0005e40000000800 */
[C---:B------:R-:W-:Y:S02]  /*5c90*/  LEA R210, P4, R5.reuse, R210, 0x1 ;  /* 0x000000d205d27211 */ /* 0x040fe400078808ff */
[----:B------:R2:W-:Y:S01]  /*5ca0*/  @P3 STS [R183+0xc], RZ ;  /* 0x00000cffb7003388 */ /* 0x0005e20000000800 */
[----:B------:R-:W-:Y:S02]  /*5cb0*/  SHF.R.S32.HI R17, RZ, 0x1f, R5 ;  /* 0x0000001fff117819 */ /* 0x000fe40000011405 */
[----:B------:R-:W-:Y:S01]  /*5cc0*/  @!P3 MOV R18, R210 ;  /* 0x000000d20012b202 */ /* 0x000fe20000000f00 */
[--C-:B------:R-:W-:Y:S01]  /*5cd0*/  @!P2 IMAD.MOV.U32 R20, RZ, RZ, R210.reuse ;  /* 0x000000ffff14a224 */ /* 0x100fe200078e00d2 */
[----:B------:R-:W-:Y:S01]  /*5ce0*/  LEA.HI.X R209, R5, R209, R17, 0x1, P4 ;  /* 0x000000d105d17211 */ /* 0x000fe200020f0c11 */
[C---:B------:R-:W-:Y:S01]  /*5cf0*/  @!P1 VIADD R17, R231.reuse, UR10 ;  /* 0x0000000ae7119c36 */ /* 0x040fe20008000000 */
        /* <DEDUP_REMOVED lines=27> */
.L_x_890:
[----:B------:R-:W-:Y:S01]  /*5eb0*/  STS [R196+0x15000], R16 ;  /* 0x01500010c4007388 */ /* 0x000fe20000000800 */
[----:B------:R-:W-:Y:S01]  /*5ec0*/  F2FP.F16.F32.PACK_AB R5, R23, R34 ;  /* 0x000000221705723e */ /* 0x000fe200000000ff */
[C---:B-----5:R-:W-:Y:S01]  /*5ed0*/  FADD.FTZ R8, -R4.reuse, R8 ;  /* 0x0000000804087221 */ /* 0x060fe20000010100 */
[C---:B------:R-:W-:Y:S01]  /*5ee0*/  FADD.FTZ R9, -R4.reuse, R9 ;  /* 0x0000000904097221 */ /* 0x040fe20000010100 */
[----:B------:R1:W-:Y:S01]  /*5ef0*/  STS [R196+0x15400], R6 ;  /* 0x01540006c4007388 */ /* 0x0003e20000000800 */
[----:B------:R-:W-:Y:S01]  /*5f00*/  FADD.FTZ R25, -R4, R25 ;  /* 0x0000001904197221 */ /* 0x000fe20000010100 */
[----:B--2---:R-:W-:Y:S01]  /*5f10*/  FMUL.FTZ R19, R188, R8 ;  /* 0x00000008bc137220 */ /* 0x004fe20000410000 */
        /* <DEDUP_REMOVED lines=26> */
[----:B--2---:R-:W-:Y:S01]  /*60c0*/  FFMA.FTZ R7, -R160, R160, 1 ;  /* 0x3f800000a0077423 */ /* 0x004fe200000101a0 */
[----:B------:R-:W-:Y:S01]  /*60d0*/  FMUL.FTZ R6, R6, UR5 ;  /* 0x0000000506067c20 */ /* 0x000fe20008410000 */
[----:B------:R1:W-:Y:S01]  /*60e0*/  STS [R196+0x16000], R4 ;  /* 0x01600004c4007388 */ /* 0x0003e20000000800 */
[----:B------:R-:W-:Y:S01]  /*60f0*/  FADD.FTZ R11, -R0, R11 ;  /* 0x0000000b000b7221 */ /* 0x000fe20000010100 */
[----:B------:R-:W-:Y:S01]  /*6100*/  FMUL.FTZ R7, R7, UR5 ;  /* 0x0000000507077c20 */ /* 0x000fe20008410000 */
[----:B------:R-:W-:Y:S01]  /*6110*/  FMUL.FTZ R13, R13, R6 ;  /* 0x000000060d0d7220 */ /* 0x000fe20000410000 */
[----:B------:R-:W-:Y:S01]  /*6120*/  FFMA.FTZ R6, -R150, R150, 1 ;  /* 0x3f80000096067423 */ /* 0x000fe20000010196 */
[----:B------:R-:W-:Y:S01]  /*6130*/  FADD.FTZ R15, -R0, R15 ;  /* 0x0000000f000f7221 */ /* 0x000fe20000010100 */
[----:B------:R-:W-:Y:S01]  /*6140*/  FMUL.FTZ R12, R12, R7 ;  /* 0x000000070c0c7220 */ /* 0x000fe20000410000 */
[----:B---3--:R-:W-:Y:S01]  /*6150*/  FFMA.FTZ R5, -R163, R163, 1 ;  /* 0x3f800000a3057423 */ /* 0x008fe200000101a3 */
        /* <DEDUP_REMOVED lines=14> */
[----:B------:R-:W-:Y:S01]  /*6240*/  FADD.FTZ R14, -R0, R14 ;  /* 0x0000000e000e7221 */ /* 0x000fe20000010100 */
        /* <DEDUP_REMOVED lines=137> */
[--C-:B------:R-:W-:Y:S01]  /*6ae0*/  @!P3 IMAD.MOV.U32 R8, RZ, RZ, R208.reuse ;  /* 0x000000ffff08b224 */ /* 0x100fe200078e00d0 */
        /* <DEDUP_REMOVED lines=20> */
.L_x_891:
[----:B------:R-:W-:Y:S01]  /*6c30*/  LDSM.16.M88.4 R24, [R176] ;  /* 0x00000000b018783b */ /* 0x000fe20000000200 */
[C---:B------:R-:W-:Y:S01]  /*6c40*/  LEA R218, P1, R242.reuse, R162, 0x2 ;  /* 0x000000a2f2da7211 */ /* 0x040fe200078210ff */
[----:B------:R-:W-:Y:S02]  /*6c50*/  ULOP3.LUT UR10, UR9, 0x1, URZ, 0xc0, !UPT ;  /* 0x00000001090a7892 */ /* 0x000fe4000f8ec03f */
[----:B--2---:R-:W1:Y:S01]  /*6c60*/  LDSM.16.MT88.4 R8, [R0+0x9000] ;  /* 0x009000000008783b */ /* 0x004e620000004200 */
[----:B------:R-:W-:Y:S01]  /*6c70*/  LEA.HI.X.SX32 R217, R242, R163, 0x2, P1 ;  /* 0x000000a3f2d97211 */ /* 0x000fe200008f16ff */
[----:B------:R-:W-:Y:S02]  /*6c80*/  UISETP.NE.U32.AND UP1, UPT, UR10, 0x1, UPT ;  /* 0x000000010a00788c */ /* 0x000fe4000bf25070 */
[----:B------:R-:W2:Y:S01]  /*6c90*/  LDSM.16.MT88.4 R16, [R0+0xb000] ;  /* 0x00b000000010783b */ /* 0x000ea20000004200 */
[----:B------:R-:W-:Y:S03]  /*6ca0*/  UIADD3 UR10, UR9, -0x1, URZ ;  /* 0xffffffff090a7890 */ /* 0x000fe6000fffe03f */
        /* <DEDUP_REMOVED lines=18> */
[----:B------:R-:W-:Y:S05]  /*6dd0*/  LDSM.16.M88.4 R132, [R178] ;  /* 0x00000000b284783b */ /* 0x000fea0000000200 */
[C---:B------:R-:W-:Y:S06]  /*6de0*/  HMMA.16816.F32 R12, R32.reuse, R136, R12 ;  /* 0x00000088200c723c */ /* 0x040fec000000180c */
[C---:B------:R-:W-:Y:S01]  /*6df0*/  HMMA.16816.F32 R16, R32.reuse, R138, R16 ;  /* 0x0000008a2010723c */ /* 0x040fe20000001810 */
[----:B------:R-:W2:Y:S05]  /*6e00*/  LDSM.16.MT88.4 R136, [R0+0x9c00] ;  /* 0x009c00000088783b */ /* 0x000eaa0000004200 */
        /* <DEDUP_REMOVED lines=14> */
[C---:B--2---:R-:W-:Y:S06]  /*6ef0*/  HMMA.16816.F32 R4, R132.reuse, R136, R4 ;  /* 0x000000888404723c */ /* 0x044fec0000001804 */
[C---:B------:R-:W-:Y:S01]  /*6f00*/  HMMA.16816.F32 R8, R132.reuse, R138, R8 ;  /* 0x0000008a8408723c */ /* 0x040fe20000001808 */
[----:B------:R-:W2:Y:S05]  /*6f10*/  LDSM.16.M88.4 R136, [R177+0x2000] ;  /* 0x00200000b188783b */ /* 0x000eaa0000000200 */
[C---:B------:R-:W-:Y:S06]  /*6f20*/  HMMA.16816.F32 R12, R132.reuse, R156, R12 ;  /* 0x0000009c840c723c */ /* 0x040fec000000180c */
[C---:B------:R-:W-:Y:S01]  /*6f30*/  HMMA.16816.F32 R16, R132.reuse, R158, R16 ;  /* 0x0000009e8410723c */ /* 0x040fe20000001810 */
[----:B------:R-:W2:Y:S05]  /*6f40*/  LDSM.16.MT88.4 R156, [R0+0xc400] ;  /* 0x00c40000009c783b */ /* 0x000eaa0000004200 */
        /* <DEDUP_REMOVED lines=17> */
[C---:B------:R-:W-:Y:S06]  /*7060*/  HMMA.16816.F32 R12, R136.reuse, R156, R12 ;  /* 0x0000009c880c723c */ /* 0x040fec000000180c */
[C---:B------:R-:W-:Y:S01]  /*7070*/  HMMA.16816.F32 R16, R136.reuse, R158, R16 ;  /* 0x0000009e8810723c */ /* 0x040fe20000001810 */
[----:B------:R-:W2:Y:S05]  /*7080*/  LDSM.16.MT88.4 R156, [R0+0xcc00] ;  /* 0x00cc0000009c783b */ /* 0x000eaa0000004200 */
[C---:B---3--:R-:W-:Y:S06]  /*7090*/  HMMA.16816.F32 R20, R136.reuse, R32, R20 ;  /* 0x000000208814723c */ /* 0x048fec0000001814 */
[----:B------:R-:W-:Y:S01]  /*70a0*/  HMMA.16816.F32 R24, R136, R34, R24 ;  /* 0x000000228818723c */ /* 0x000fe20000001818 */
[----:B------:R3:W2:Y:S04]  /*70b0*/  LDSM.16.MT88.4 R32, [R0+0xec00] ;  /* 0x00ec00000020783b */ /* 0x0006a80000004200 */
[----:B------:R-:W-:Y:S01]  /*70c0*/  LDSM.16.MT88.4 R136, [R3+0x2400] ;  /* 0x002400000388783b */ /* 0x000fe20000004200 */
[C---:B----4-:R-:W-:Y:S06]  /*70d0*/  HMMA.16816.F32 R4, R132.reuse, R148, R4 ;  /* 0x000000948404723c */ /* 0x050fec0000001804 */
[C---:B------:R-:W-:Y:S06]  /*70e0*/  HMMA.16816.F32 R8, R132.reuse, R150, R8 ;  /* 0x000000968408723c */ /* 0x040fec0000001808 */
[C---:B------:R-:W-:Y:S06]  /*70f0*/  HMMA.16816.F32 R12, R132.reuse, R152, R12 ;  /* 0x00000098840c723c */ /* 0x040fec000000180c */
[C---:B------:R-:W-:Y:S01]  /*7100*/  HMMA.16816.F32 R16, R132.reuse, R154, R16 ;  /* 0x0000009a8410723c */ /* 0x040fe20000001810 */
[----:B---3--:R-:W-:Y:S05]  /*7110*/  IMAD.U32 R0, RZ, RZ, UR16 ;  /* 0x00000010ff007e24 */ /* 0x008fea000f8e00ff */
[C---:B-1----:R-:W-:Y:S06]  /*7120*/  HMMA.16816.F32 R20, R132.reuse, R28, R20 ;  /* 0x0000001c8414723c */ /* 0x042fec0000001814 */
[----:B------:R-:W-:Y:S05]  /*7130*/  HMMA.16816.F32 R24, R132, R30, R24 ;  /* 0x0000001e8418723c */ /* 0x000fea0000001818 */
[----:B------:R-:W-:Y:S01]  /*7140*/  IMAD.MOV.U32 R28, RZ, RZ, R218 ;  /* 0x000000ffff1c7224 */ /* 0x000fe200078e00da */
[C---:B--2---:R-:W-:Y:S01]  /*7150*/  HMMA.16816.F32 R4, R140.reuse, R144, R4 ;  /* 0x000000908c04723c */ /* 0x044fe20000001804 */
        /* <DEDUP_REMOVED lines=29> */
[----:B-1----:R-:W-:Y:S02]  /*7330*/  IMAD.U32 R30, RZ, RZ, UR33 ;  /* 0x00000021ff1e7e24 */ /* 0x002fe4000f8e00ff */
[----:B------:R-:W-:Y:S01]  /*7340*/  IMAD.U32 R31, RZ, RZ, UR34 ;  /* 0x00000022ff1f7e24 */ /* 0x000fe2000f8e00ff */
[----:B------:R-:W-:Y:S02]  /*7350*/  LDSM.16.MT88.4 R132, [R2+0x17800] ;  /* 0x017800000284783b */ /* 0x000fe40000004200 */
[-C--:B------:R-:W-:Y:S01]  /*7360*/  LEA R30, P1, R30, R28.reuse, 0x2 ;  /* 0x0000001c1e1e7211 */ /* 0x080fe200078210ff */
[----:B--2---:R-:W-:Y:S01]  /*7370*/  IMAD.U32 R4, RZ, RZ, UR32 ;  /* 0x00000020ff047e24 */ /* 0x004fe2000f8e00ff */
[-C--:B------:R-:W-:Y:S04]  /*7380*/  LEA.HI.X.SX32 R35, R31, R29.reuse, 0x2, P2 ;  /* 0x0000001d1f237211 */ /* 0x080fe800010f16ff */
[-C--:B------:R-:W-:Y:S01]  /*7390*/  LEA R4, P0, R4, R28.reuse, 0x2 ;  /* 0x0000001c04047211 */ /* 0x080fe200078010ff */
[----:B------:R1:W-:Y:S01]  /*73a0*/  REDG.E.ADD.F32.FTZ.RN.STRONG.GPU desc[UR6][R34.64], R7 ;  /* 0x00000007220079a6 */ /* 0x0003e2000c10f386 */
[----:B---3--:R-:W-:Y:S05]  /*73b0*/  IMAD.U32 R5, RZ, RZ, UR33 ;  /* 0x00000021ff057e24 */ /* 0x008fea000f8e00ff */
[-C--:B------:R-:W-:Y:S01]  /*73c0*/  LEA.HI.X.SX32 R31, R5, R29.reuse, 0x2, P1 ;  /* 0x0000001d051f7211 */ /* 0x080fe200008f16ff */
[----:B----4-:R-:W-:Y:S01]  /*73d0*/  IMAD.U32 R6, RZ, RZ, UR26 ;  /* 0x0000001aff067e24 */ /* 0x010fe2000f8e00ff */
[-C--:B------:R-:W-:Y:S01]  /*73e0*/  LEA.HI.X.SX32 R5, R0, R29.reuse, 0x2, P0 ;  /* 0x0000001d00057211 */ /* 0x080fe200000f16ff */
[----:B------:R-:W-:Y:S02]  /*73f0*/  IMAD.U32 R0, RZ, RZ, UR31 ;  /* 0x0000001fff007e24 */ /* 0x000fe4000f8e00ff */
[----:B------:R2:W-:Y:S04]  /*7400*/  REDG.E.ADD.F32.FTZ.RN.STRONG.GPU desc[UR6][R30.64], R8 ;  /* 0x000000081e0079a6 */ /* 0x0005e8000c10f386 */
        /* <DEDUP_REMOVED lines=316> */
.L_x_893:
        /* <DEDUP_REMOVED lines=19> */
.L_x_894:
        /* <DEDUP_REMOVED lines=31> */
[----:B------:R-:W-:Y:S01]  /*8af0*/  ULDC UR15, c[0x0][0x2d0] ;  /* 0x0000b400000f7ab9 */ /* 0x000fe20000000800 */
[----:B------:R-:W2:Y:S01]  /*8b00*/  LDS.128 R20, [R160+0xb000] ;  /* 0x00b00000a0147984 */ /* 0x000ea20000000c00 */
[----:B------:R-:W-:Y:S01]  /*8b10*/  ISETP.GE.AND P5, PT, R232, UR15, PT ;  /* 0x0000000fe8007c0c */ /* 0x000fe2000bfa6270 */
[----:B------:R-:W-:Y:S01]  /*8b20*/  IMAD R0, R25, UR12, RZ ;  /* 0x0000000c19007c24 */ /* 0x000fe2000f8e02ff */
[----:B------:R-:W-:Y:S01]  /*8b30*/  MOV R5, R24 ;  /* 0x0000001800057202 */ /* 0x000fe20000000f00 */
[----:B------:R-:W3:Y:S01]  /*8b40*/  LDS.128 R16, [R160+0xd000] ;  /* 0x00d00000a0107984 */ /* 0x000ee20000000c00 */
[----:B------:R-:W-:Y:S01]  /*8b50*/  IMAD.MOV.U32 R4, RZ, RZ, R8 ;  /* 0x000000ffff047224 */ /* 0x000fe200078e0008 */
[----:B------:R-:W-:Y:S01]  /*8b60*/  ISETP.GE.AND P2, PT, R240, UR15, PT ;  /* 0x0000000ff0007c0c */ /* 0x000fe2000bf46270 */
[----:B------:R-:W-:Y:S01]  /*8b70*/  IMAD R0, R243, UR13, R0 ;  /* 0x0000000df3007c24 */ /* 0x000fe2000f8e0200 */
[----:B------:R-:W-:Y:S01]  /*8b80*/  ISETP.GE.AND P1, PT, R241, UR15, PT ;  /* 0x0000000ff1007c0c */ /* 0x000fe2000bf26270 */
[----:B------:R-:W-:Y:S01]  /*8b90*/  IMAD.WIDE.U32 R10, R243, UR12, R4 ;  /* 0x0000000cf30a7c25 */ /* 0x000fe2000f8e0004 */
        /* <DEDUP_REMOVED lines=8> */
.L_x_896:
[----:B------:R-:W-:Y:S05]  /*8c20*/  BSYNC B0 ;  /* 0x0000000000007941 */ /* 0x000fea0003800000 */
.L_x_895:
[----:B------:R-:W-:Y:S04]  /*8c30*/  BSSY B0, `(.L_x_897) ;  /* 0x0000014000007945 */ /* 0x000fe80003800000 */
        /* <DEDUP_REMOVED lines=8> */
[----:B------:R-:W-:Y:S01]  /*8cc0*/  IMAD.WIDE.U32 R8, R0, UR12, R4 ;  /* 0x0000000c00087c25 */ /* 0x000fe2000f8e0004 */
[----:B------:R-:W-:Y:S02]  /*8cd0*/  ISETP.GE.AND P1, PT, R240, UR8, PT ;  /* 0x00000008f0007c0c */ /* 0x000fe4000bf26270 */
[----:B------:R-:W-:Y:S01]  /*8ce0*/  ISETP.GE.AND P0, PT, R241, UR8, PT ;  /* 0x00000008f1007c0c */ /* 0x000fe2000bf06270 */
[----:B------:R-:W-:Y:S01]  /*8cf0*/  IMAD R3, R3, UR12, RZ ;  /* 0x0000000c03037c24 */ /* 0x000fe2000f8e02ff */
[----:B------:R-:W-:-:S03]  /*8d00*/  LEA R4, P5, R8, UR16, 0x1 ;  /* 0x0000001008047c11 */ /* 0x000fc6000f8a08ff */
[----:B------:R-:W-:-:S04]  /*8d10*/  IMAD R0, R0, UR13, R3 ;  /* 0x0000000d00007c24 */ /* 0x000fc8000f8e0203 */
[----:B------:R-:W-:-:S05]  /*8d20*/  IMAD.IADD R0, R9, 0x1, R0 ;  /* 0x0000000109007824 */ /* 0x000fca00078e0200 */
[----:B------:R-:W-:-:S05]  /*8d30*/  LEA.HI.X R5, R8, UR17, R0, 0x1, P5 ;  /* 0x0000001108057c11 */ /* 0x000fca000a8f0c00 */
[----:B------:R2:W-:Y:S04]  /*8d40*/  @!P2 STG.E.128 desc[UR6][R4.64], R36 ;  /* 0x000000240400a986 */ /* 0x0005e8000c101d06 */
[----:B---3--:R2:W-:Y:S04]  /*8d50*/  @!P1 STG.E.128 desc[UR6][R4.64+0x40], R32 ;  /* 0x0000402004009986 */ /* 0x0085e8000c101d06 */
[----:B----4-:R2:W-:Y:S02]  /*8d60*/  @!P0 STG.E.128 desc[UR6][R4.64+0x80], R28 ;  /* 0x0000801c04008986 */ /* 0x0105e4000c101d06 */
.L_x_898:
[----:B------:R-:W-:Y:S05]  /*8d70*/  BSYNC B0 ;  /* 0x0000000000007941 */ /* 0x000fea0003800000 */
.L_x_897:
        /* <DEDUP_REMOVED lines=32> */
[----:B--2---:R2:W-:Y:S04]  /*8f80*/  @!P2 STG.E.128 desc[UR6][R4.64], R16 ;  /* 0x000000100400a986 */ /* 0x0045e8000c101d06 */
[----:B------:R2:W-:Y:S04]  /*8f90*/  @!P1 STG.E.128 desc[UR6][R4.64+0x40], R12 ;  /* 0x0000400c04009986 */ /* 0x0005e8000c101d06 */
[----:B-1----:R2:W-:Y:S02]  /*8fa0*/  @!P0 STG.E.128 desc[UR6][R4.64+0x80], R160 ;  /* 0x000080a004008986 */ /* 0x0025e4000c101d06 */
.L_x_900:
[----:B------:R-:W-:Y:S05]  /*8fb0*/  BSYNC B0 ;  /* 0x0000000000007941 */ /* 0x000fea0003800000 */
.L_x_899:
[----:B------:R-:W-:Y:S05]  /*8fc0*/  @P3 BRA `(.L_x_901) ;  /* 0x0000000800b83947 */ /* 0x000fea0003800000 */
[----:B------:R-:W-:Y:S01]  /*8fd0*/  IADD3 R0, P0, R243, 0x40, RZ ;  /* 0x00000040f3007810 */ /* 0x000fe20007f1e0ff */
[----:B------:R-:W-:Y:S01]  /*8fe0*/  IMAD.MOV.U32 R7, RZ, RZ, R3 ;  /* 0x000000ffff077224 */ /* 0x000fe200078e0003 */
[----:B------:R-:W-:Y:S01]  /*8ff0*/  ULDC UR5, c[0x0][0x2d0] ;  /* 0x0000b40000057ab9 */ /* 0x000fe20000000800 */
[----:B------:R-:W-:Y:S01]  /*9000*/  ULDC.64 UR8, c[0x0][0x3f8] ;  /* 0x0000fe0000087ab9 */ /* 0x000fe20000000a00 */
[----:B------:R-:W-:Y:S01]  /*9010*/  ISETP.GE.AND P1, PT, R232, UR5, PT ;  /* 0x00000005e8007c0c */ /* 0x000fe2000bf26270 */
[----:B--2---:R-:W-:Y:S01]  /*9020*/  IMAD.X R4, RZ, RZ, R25, P0 ;  /* 0x000000ffff047224 */ /* 0x004fe200000e0619 */
        /* <DEDUP_REMOVED lines=13> */
.L_x_876:
        /* <DEDUP_REMOVED lines=23> */
.L_x_902:
        /* <DEDUP_REMOVED lines=21> */
.L_x_903:
        /* <DEDUP_REMOVED lines=13> */
[----:B------:R-:W-:Y:S01]  /*9490*/  ISETP.GE.AND P3, PT, R3, UR8, PT ;  /* 0x0000000803007c0c */ /* 0x000fe2000bf66270 */
[C---:B------:R-:W-:Y:S01]  /*94a0*/  VIADD R10, R232.reuse, 0x20 ;  /* 0x00000020e80a7836 */ /* 0x040fe20000000000 */
[----:B------:R-:W-:Y:S01]  /*94b0*/  IADD3.X R7, R5, UR20, R0, P0, !PT ;  /* 0x0000001405077c10 */ /* 0x000fe200087fe400 */
[----:B------:R-:W-:Y:S01]  /*94c0*/  IMAD.U32 R0, RZ, RZ, UR14 ;  /* 0x0000000eff007e24 */ /* 0x000fe2000f8e00ff */
[----:B------:R-:W-:Y:S01]  /*94d0*/  UIMAD UR15, UR58, UR15, UR5 ;  /* 0x0000000f3a0f72a4 */ /* 0x000fe2000f8e0205 */
[----:B------:R-:W-:-:S02]  /*94e0*/  IADD3 R11, R232, 0x40, RZ ;  /* 0x00000040e80b7810 */ /* 0x000fc40007ffe0ff */
[----:B------:R-:W-:Y:S01]  /*94f0*/  IMAD.WIDE.U32 R6, R0, UR58, R6 ;  /* 0x0000003a00067c25 */ /* 0x000fe2000f8e0006 */
[----:B------:R-:W-:-:S04]  /*9500*/  SHF.R.S32.HI R12, RZ, 0x1f, R243 ;  /* 0x0000001fff0c7819 */ /* 0x000fc800000114f3 */
        /* <DEDUP_REMOVED lines=18> */
.L_x_905:
[----:B------:R-:W-:Y:S05]  /*9630*/  BSYNC B0 ;  /* 0x0000000000007941 */ /* 0x000fea0003800000 */
.L_x_904:
        /* <DEDUP_REMOVED lines=19> */
.L_x_907:
[----:B------:R-:W-:Y:S05]  /*9770*/  BSYNC B0 ;  /* 0x0000000000007941 */ /* 0x000fea0003800000 */
.L_x_906:
        /* <DEDUP_REMOVED lines=32> */
.L_x_909:
[----:B------:R-:W-:Y:S05]  /*9980*/  BSYNC B0 ;  /* 0x0000000000007941 */ /* 0x000fea0003800000 */
.L_x_908:
        /* <DEDUP_REMOVED lines=18> */
.L_x_901:
[----:B------:R-:W-:Y:S05]  /*9ab0*/  BSYNC B1 ;  /* 0x0000000000017941 */ /* 0x000fea0003800000 */
.L_x_871:
[----:B------:R-:W3:Y:S01]  /*9ac0*/  LDL R3, [R1] ;  /* 0x0000000001037983 */ /* 0x000ee20000100800 */
[----:B------:R-:W-:Y:S02]  /*9ad0*/  ULDC UR5, c[0x0][0xc] ;  /* 0x0000030000057ab9 */ /* 0x000fe40000000800 */
[----:B------:R-:W-:Y:S01]  /*9ae0*/  UIADD3 UR37, UR5, UR37, URZ ;  /* 0x0000002505257290 */ /* 0x000fe2000fffe03f */
[----:B---3--:R-:W-:-:S13]  /*9af0*/  R2UR UR8, R3 ;  /* 0x00000000030872ca */ /* 0x008fda00000e0000 */
[----:B------:R-:W-:-:S06]  /*9b00*/  UISETP.GE.AND UP0, UPT, UR37, UR8, UPT ;  /* 0x000000082500728c */ /* 0x000fcc000bf06270 */
[----:B------:R-:W-:-:S13]  /*9b10*/  PLOP3.LUT P0, PT, PT, PT, UP0, 0x80, 0x0 ;  /* 0x000000000000781c */ /* 0x000fda0003f0f008 */
[----:B------:R-:W-:Y:S05]  /*9b20*/  @P0 BRA `(.L_x_910) ;  /* 0x0000000000040947 */ /* 0x000fea0003800000 */
[----:B------:R-:W-:Y:S05]  /*9b30*/  BRA `(.L_x_911) ;  /* 0xffffff70002c7947 */ /* 0x000fea000383ffff */
.L_x_910:
[----:B------:R-:W-:Y:S05]  /*9b40*/  EXIT ;  /* 0x000000000000794d */ /* 0x000fea0003800000 */
.L_x_912:
        /* <DEDUP_REMOVED lines=11> */
.L_x_1306:


//--------------------- .text._ZN5flash44flash_bwd_dq_dk_dv_loop_seqk_parallel_kernelI23Flash_bwd_kernel_traitsILi96ELi64ELi128ELi8ELi2ELi4ELi4ELb0ELb0EN7cutlass6half_tE19Flash_kernel_traitsILi96ELi64ELi128ELi8ES3_EELb1ELb0ELb1ELb0ELb0ELb0ELb0EEEvNS_16Flash_bwd_paramsE --------------------------
	.section	.text._ZN5flash44flash_bwd_dq_dk_dv_loop_seqk_parallel_kernelI23Flash_bwd_kernel_traitsILi96ELi64ELi128ELi8ELi2ELi4ELi4ELb0ELb0EN7cutlass6half_tE19Flash_kernel_traitsILi96ELi64ELi128ELi8ES3_EELb1ELb0ELb1ELb0ELb0ELb0ELb0EEEvNS_16Flash_bwd_paramsE,"ax",@progbits
	.align	128
        .global         _ZN5flash44flash_bwd_dq_dk_dv_loop_seqk_parallel_kernelI23Flash_bwd_kernel_traitsILi96ELi64ELi128ELi8ELi2ELi4ELi4ELb0ELb0EN7cutlass6half_tE19Flash_kernel_traitsILi96ELi64ELi128ELi8ES3_EELb1ELb0ELb1ELb0ELb0ELb0ELb0EEEvNS_16Flash_bwd_paramsE
        .type           _ZN5flash44flash_bwd_dq_dk_dv_loop_seqk_parallel_kernelI23Flash_bwd_kernel_traitsILi96ELi64ELi128ELi8ELi2ELi4ELi4ELb0ELb0EN7cutlass6half_tE19Flash_kernel_traitsILi96ELi64ELi128ELi8ES3_EELb1ELb0ELb1ELb0ELb0ELb0ELb0EEEvNS_16Flash_bwd_paramsE,@function
        .size           _ZN5flash44flash_bwd_dq_dk_dv_loop_seqk_parallel_kernelI23Flash_bwd_kernel_traitsILi96ELi64ELi128ELi8ELi2ELi4ELi4ELb0ELb0EN7cutlass6half_tE19Flash_kernel_traitsILi96ELi64ELi128ELi8ES3_EELb1ELb0ELb1ELb0ELb0ELb0ELb0EEEvNS_16Flash_bwd_paramsE,(.L_x_1307 - _ZN5flash44flash_bwd_dq_dk_dv_loop_seqk_parallel_kernelI23Flash_bwd_kernel_traitsILi96ELi64ELi128ELi8ELi2ELi4ELi4ELb0ELb0EN7cutlass6half_tE19Flash_kernel_traitsILi96ELi64ELi128ELi8ES3_EELb1ELb0ELb1ELb0ELb0ELb0ELb0EEEvNS_16Flash_bwd_paramsE)
        .other          _ZN5flash44flash_bwd_dq_dk_dv_loop_seqk_parallel_kernelI23Flash_bwd_kernel_traitsILi96ELi64ELi128ELi8ELi2ELi4ELi4ELb0ELb0EN7cutlass6half_tE19Flash_kernel_traitsILi96ELi64ELi128ELi8ES3_EELb1ELb0ELb1ELb0ELb0ELb0ELb0EEEvNS_16Flash_bwd_paramsE,@"STO_CUDA_ENTRY STV_DEFAULT"
_ZN5flash44flash_bwd_dq_dk_dv_loop_seqk_parallel_kernelI23Flash_bwd_kernel_traitsILi96ELi64ELi128ELi8ELi2ELi4ELi4ELb0ELb0EN7cutlass6half_tE19Flash_kernel_traitsILi96ELi64ELi128ELi8ES3_EELb1ELb0ELb1ELb0ELb0ELb0ELb0EEEvNS_16Flash_bwd_paramsE:
.text._ZN5flash44flash_bwd_dq_dk_dv_loop_seqk_parallel_kernelI23Flash_bwd_kernel_traitsILi96ELi64ELi128ELi8ELi2ELi4ELi4ELb0ELb0EN7cutlass6half_tE19Flash_kernel_traitsILi96ELi64ELi128ELi8ES3_EELb1ELb0ELb1ELb0ELb0ELb0ELb0EEEvNS_16Flash_bwd_paramsE:
[----:B------:R-:W-:Y:S08]  /*0000*/  LDC R1, c[0x0][0x28] ;  /* 0x00000a00ff017b82 */ /* 0x000ff00000000800 */
[----:B------:R-:W1:Y:S01]  /*0010*/  S2UR UR16, SR_CTAID.X ;  /* 0x00000000001079c3 */ /* 0x000e620000002500 */
[----:B------:R-:W-:Y:S02]  /*0020*/  ULDC UR4, c[0x0][0x2c8] ;  /* 0x0000b20000047ab9 */ /* 0x000fe40000000800 */
[----:B------:R-:W-:-:S04]  /*0030*/  UIADD3 UR5, UR4, 0x7f, URZ ;  /* 0x0000007f04057890 */ /* 0x000fc8000fffe03f */
[----:B------:R-:W-:-:S04]  /*0040*/  USHF.R.S32.HI UR4, URZ, 0x1f, UR5 ;  /* 0x0000001f3f047899 */ /* 0x000fc80008011405 */
[----:B------:R-:W-:-:S04]  /*0050*/  ULEA.HI UR4, UR4, UR5, URZ, 0x7 ;  /* 0x0000000504047291 */ /* 0x000fc8000f8f383f */
[----:B------:R-:W-:-:S06]  /*0060*/  USHF.R.S32.HI UR6, URZ, 0x7, UR4 ;  /* 0x000000073f067899 */ /* 0x000fcc0008011404 */
[----:B------:R-:W-:Y:S01]  /*0070*/  MOV R251, UR6 ;  /* 0x0000000600fb7c02 */ /* 0x000fe20008000f00 */
[----:B-1----:R-:W-:-:S06]  /*0080*/  UISETP.GE.AND UP0, UPT, UR16, UR6, UPT ;  /* 0x000000061000728c */ /* 0x002fcc000bf06270 */
        /* <DEDUP_REMOVED lines=8> */
[----:B------:R-:W-:Y:S02]  /*0110*/  IMAD.MOV.U32 R182, RZ, RZ, 0x40 ;  /* 0x00000040ffb67424 */ /* 0x000fe400078e00ff */
[----:B------:R-:W3:Y:S08]  /*0120*/  S2UR UR61, SR_CTAID.Z ;  /* 0x00000000003d79c3 */ /* 0x000ef00000002700 */
[----:B------:R-:W4:Y:S01]  /*0130*/  S2UR UR60, SR_CTAID.Y ;  /* 0x00000000003c79c3 */ /* 0x000f220000002600 */
[----:B--2---:R-:W-:Y:S01]  /*0140*/  ULEA UR4, UR4, UR5, 0x18 ;  /* 0x0000000504047291 */ /* 0x004fe2000f8ec03f */
        /* <DEDUP_REMOVED lines=17> */
[----:B------:R-:W-:Y:S01]  /*0260*/  SHF.R.S32.HI R245, RZ, 0x2, R2 ;  /* 0x00000002fff57819 */ /* 0x000fe20000011402 */
[----:B------:R-:W-:Y:S01]  /*0270*/  IMAD.IADD R6, R8, 0x1, -R6 ;  /* 0x0000000108067824 */ /* 0x000fe200078e0a06 */
[----:B------:R-:W-:Y:S01]  /*0280*/  SHF.R.S32.HI R5, RZ, 0x1f, R3 ;  /* 0x0000001fff057819 */ /* 0x000fe20000011403 */
[----:B------:R-:W-:Y:S01]  /*0290*/  IMAD.SHL.U32 R228, R18, 0x8, RZ ;  /* 0x0000000812e47824 */ /* 0x000fe200078e00ff */
[----:B------:R-:W-:-:S02]  /*02a0*/  SHF.R.S32.HI R8, RZ, 0x3, R17 ;  /* 0x00000003ff087819 */ /* 0x000fc40000011411 */
[----:B------:R-:W-:Y:S02]  /*02b0*/  SHF.R.S32.HI R9, RZ, 0x4, R4 ;  /* 0x00000004ff097819 */ /* 0x000fe40000011404 */
[-C--:B------:R-:W-:Y:S02]  /*02c0*/  LEA.HI R7, R3, R0.reuse, RZ, 0x1 ;  /* 0x0000000003077211 */ /* 0x080fe400078f08ff */
[----:B------:R-:W-:Y:S02]  /*02d0*/  LEA.HI R12, R2, R245, RZ, 0x1 ;  /* 0x000000f5020c7211 */ /* 0x000fe400078f08ff */
[----:B------:R-:W-:Y:S01]  /*02e0*/  LEA.HI R3, R5, R0, RZ, 0x2 ;  /* 0x0000000005037211 */ /* 0x000fe200078f10ff */
[----:B------:R-:W-:Y:S01]  /*02f0*/  IMAD.SHL.U32 R5, R8, 0x40, RZ ;  /* 0x0000004008057824 */ /* 0x000fe200078e00ff */
[----:B------:R-:W-:Y:S02]  /*0300*/  LEA.HI R11, R4, R9, RZ, 0x1 ;  /* 0x00000009040b7211 */ /* 0x000fe400078f08ff */
[----:B------:R-:W-:-:S02]  /*0310*/  LOP3.LUT R4, R12, 0x7fffffe, RZ, 0xc0, !PT ;  /* 0x07fffffe0c047812 */ /* 0x000fc400078ec0ff */
        /* <DEDUP_REMOVED lines=9> */
[----:B------:R-:W-:-:S02]  /*03b0*/  LOP3.LUT R3, R3, 0x18, R228, 0xf8, !PT ;  /* 0x0000001803037812 */ /* 0x000fc400078ef8e4 */
[----:B------:R-:W-:Y:S02]  /*03c0*/  SHF.R.S32.HI R0, RZ, 0x1f, R2 ;  /* 0x0000001fff007819 */ /* 0x000fe40000011402 */
[----:B------:R-:W-:Y:S02]  /*03d0*/  LOP3.LUT R2, R3, R5, RZ, 0x3c, !PT ;  /* 0x0000000503027212 */ /* 0x000fe400078e3cff */
[----:B------:R-:W-:Y:S02]  /*03e0*/  LOP3.LUT R4, R11, 0xfffffffe, RZ, 0xc0, !PT ;  /* 0xfffffffe0b047812 */ /* 0x000fe400078ec0ff */
[----:B------:R-:W-:Y:S01]  /*03f0*/  SHF.R.S32.HI R7, RZ, 0x1f, R10 ;  /* 0x0000001fff077819 */ /* 0x000fe2000001140a */
[----:B------:R-:W-:Y:S01]  /*0400*/  IMAD.U32 R246, R246, 0x20, R2 ;  /* 0x00000020f6f67824 */ /* 0x000fe200078e0002 */
[----:B------:R-:W-:Y:S01]  /*0410*/  LEA.HI R2, R6, R6, RZ, 0x1 ;  /* 0x0000000606027211 */ /* 0x000fe200078f08ff */
[----:B------:R-:W-:Y:S01]  /*0420*/  IMAD.IADD R12, R9, 0x1, -R4 ;  /* 0x00000001090c7824 */ /* 0x000fe200078e0a04 */
[----:B------:R-:W-:-:S02]  /*0430*/  LEA.HI R237, R7, R10, RZ, 0x2 ;  /* 0x0000000a07ed7211 */ /* 0x000fc400078f10ff */
[----:B------:R-:W-:Y:S02]  /*0440*/  LEA.HI R4, R14, R14, RZ, 0x1 ;  /* 0x0000000e0e047211 */ /* 0x000fe400078f08ff */
[--C-:B------:R-:W-:Y:S02]  /*0450*/  SHF.R.S32.HI R3, RZ, 0x1, R2.reuse ;  /* 0x00000001ff037819 */ /* 0x100fe40000011402 */
[----:B------:R-:W-:Y:S02]  /*0460*/  SHF.R.S32.HI R7, RZ, 0x1f, R2 ;  /* 0x0000001fff077819 */ /* 0x000fe40000011402 */
[----:B------:R-:W-:Y:S02]  /*0470*/  LEA.HI R0, R0, R245, RZ, 0x3 ;  /* 0x000000f500007211 */ /* 0x000fe400078f18ff */
[----:B------:R-:W-:Y:S02]  /*0480*/  LOP3.LUT R2, R2, 0x7fffffe, RZ, 0xc0, !PT ;  /* 0x07fffffe02027812 */ /* 0x000fe400078ec0ff */
[----:B------:R-:W-:-:S02]  /*0490*/  LOP3.LUT R5, R4, 0x7fffffe, RZ, 0xc0, !PT ;  /* 0x07fffffe04057812 */ /* 0x000fc400078ec0ff */
[----:B------:R-:W-:Y:S01]  /*04a0*/  LEA.HI R8, R7, R3, RZ, 0x2 ;  /* 0x0000000307087211 */ /* 0x000fe200078f10ff */
[----:B------:R-:W-:Y:S01]  /*04b0*/  IMAD.IADD R19, R6, 0x1, -R2 ;  /* 0x0000000106137824 */ /* 0x000fe200078e0a02 */
[----:B------:R-:W-:Y:S01]  /*04c0*/  LOP3.LUT R0, R0, 0xfffffff8, RZ, 0xc0, !PT ;  /* 0xfffffff800007812 */ /* 0x000fe200078ec0ff */
[----:B------:R-:W-:Y:S01]  /*04d0*/  IMAD.IADD R10, R14, 0x1, -R5 ;  /* 0x000000010e0a7824 */ /* 0x000fe200078e0a05 */
[----:B------:R-:W-:Y:S01]  /*04e0*/  LOP3.LUT R8, R8, 0xfffffffc, RZ, 0xc0, !PT ;  /* 0xfffffffc08087812 */ /* 0x000fe200078ec0ff */
[----:B------:R-:W-:Y:S01]  /*04f0*/  IMAD R2, R244, 0x4, R12 ;  /* 0x00000004f4027824 */ /* 0x000fe200078e020c */
[----:B------:R-:W-:Y:S01]  /*0500*/  SHF.R.S32.HI R9, RZ, 0x1f, R6 ;  /* 0x0000001fff097819 */ /* 0x000fe20000011406 */
[----:B------:R-:W-:Y:S01]  /*0510*/  IMAD.IADD R0, R245, 0x1, -R0 ;  /* 0x00000001f5007824 */ /* 0x000fe200078e0a00 */
[----:B------:R-:W-:Y:S01]  /*0520*/  SHF.R.S32.HI R237, RZ, 0x2, R237 ;  /* 0x00000002ffed7819 */ /* 0x000fe200000114ed */
[----:B------:R-:W-:Y:S01]  /*0530*/  IMAD R177, R2, 0x8, R10 ;  /* 0x0000000802b17824 */ /* 0x000fe200078e020a */
[----:B------:R-:W-:Y:S01]  /*0540*/  LEA.HI R9, R9, R6, RZ, 0x3 ;  /* 0x0000000609097211 */ /* 0x000fe200078f18ff */
[----:B------:R-:W-:Y:S01]  /*0550*/  IMAD.IADD R15, R3, 0x1, -R8 ;  /* 0x00000001030f7824 */ /* 0x000fe200078e0a08 */
[----:B------:R-:W-:Y:S01]  /*0560*/  SHF.R.S32.HI R2, RZ, 0x1, R4 ;  /* 0x00000001ff027819 */ /* 0x000fe20000011404 */
[----:B------:R-:W-:Y:S01]  /*0570*/  IMAD.SHL.U32 R3, R14, 0x40, RZ ;  /* 0x000000400e037824 */ /* 0x000fe200078e00ff */
[----:B------:R-:W-:Y:S01]  /*0580*/  LEA.HI R14, R0, R0, RZ, 0x1 ;  /* 0x00000000000e7211 */ /* 0x000fe200078f08ff */
[----:B------:R-:W-:Y:S01]  /*0590*/  IMAD R237, R250, 0x10, R237 ;  /* 0x00000010faed7824 */ /* 0x000fe200078e02ed */
[----:B------:R-:W-:Y:S01]  /*05a0*/  LOP3.LUT R7, R9, 0xfffffff8, RZ, 0xc0, !PT ;  /* 0xfffffff809077812 */ /* 0x000fe200078ec0ff */
[C---:B------:R-:W-:Y:S01]  /*05b0*/  IMAD.SHL.U32 R4, R2.reuse, 0x40, RZ ;  /* 0x0000004002047824 */ /* 0x040fe200078e00ff */
[----:B------:R-:W-:-:S02]  /*05c0*/  LOP3.LUT P4, RZ, R2, 0x2, RZ, 0xc0, !PT ;  /* 0x0000000202ff7812 */ /* 0x000fc4000788c0ff */
[----:B------:R-:W-:Y:S01]  /*05d0*/  LOP3.LUT R2, R14, 0x3fffffe, RZ, 0xc0, !PT ;  /* 0x03fffffe0e027812 */ /* 0x000fe200078ec0ff */
[----:B------:R-:W-:Y:S01]  /*05e0*/  IMAD.IADD R11, R6, 0x1, -R7 ;  /* 0x00000001060b7824 */ /* 0x000fe200078e0a07 */
[----:B------:R-:W-:Y:S01]  /*05f0*/  LOP3.LUT R5, R0, 0x1, RZ, 0xc0, !PT ;  /* 0x0000000100057812 */ /* 0x000fe200078ec0ff */
[----:B------:R-:W-:Y:S01]  /*0600*/  IMAD.SHL.U32 R6, R18, 0x2, RZ ;  /* 0x0000000212067824 */ /* 0x000fe200078e00ff */
[C---:B------:R-:W-:Y:S01]  /*0610*/  LOP3.LUT P2, RZ, R0.reuse, 0x2, RZ, 0xc0, !PT ;  /* 0x0000000200ff7812 */ /* 0x040fe2000784c0ff */
[C---:B------:R-:W-:Y:S01]  /*0620*/  IMAD.IADD R18, R0.reuse, 0x1, -R2 ;  /* 0x0000000100127824 */ /* 0x040fe200078e0a02 */
[----:B------:R-:W-:Y:S01]  /*0630*/  ISETP.NE.U32.AND P3, PT, R5, 0x1, PT ;  /* 0x000000010500780c */ /* 0x000fe20003f65070 */
[----:B------:R-:W-:Y:S01]  /*0640*/  IMAD.SHL.U32 R0, R0, 0x40, RZ ;  /* 0x0000004000007824 */ /* 0x000fe200078e00ff */
[----:B------:R-:W-:Y:S01]  /*0650*/  LOP3.LUT R5, R3, 0x1c0, RZ, 0xc0, !PT ;  /* 0x000001c003057812 */ /* 0x000fe200078ec0ff */
[----:B------:R-:W-:Y:S01]  /*0660*/  IMAD.SHL.U32 R7, R13, 0x10, RZ ;  /* 0x000000100d077824 */ /* 0x000fe200078e00ff */
[----:B------:R-:W-:-:S02]  /*0670*/  SHF.R.S32.HI R3, RZ, 0x3, R9 ;  /* 0x00000003ff037819 */ /* 0x000fc40000011409 */
[----:B------:R-:W-:Y:S01]  /*0680*/  SHF.R.S32.HI R10, RZ, 0x7, R16 ;  /* 0x00000007ff0a7819 */ /* 0x000fe20000011410 */
[----:B------:R-:W-:Y:S01]  /*0690*/  IMAD.SHL.U32 R16, R244, 0x20, RZ ;  /* 0x00000020f4107824 */ /* 0x000fe200078e00ff */
[----:B------:R-:W-:Y:S01]  /*06a0*/  LOP3.LUT R2, R4, 0xc0, RZ, 0xc0, !PT ;  /* 0x000000c004027812 */ /* 0x000fe200078ec0ff */
[----:B------:R-:W-:Y:S01]  /*06b0*/  IMAD R20, R3, 0x8, R19 ;  /* 0x0000000803147824 */ /* 0x000fe200078e0213 */
[----:B------:R-:W-:Y:S01]  /*06c0*/  LOP3.LUT R0, R0, 0x1c0, RZ, 0xc0, !PT ;  /* 0x000001c000007812 */ /* 0x000fe200078ec0ff */
[----:B------:R-:W-:Y:S01]  /*06d0*/  IMAD R19, R13, 0x2, R3 ;  /* 0x000000020d137824 */ /* 0x000fe200078e0203 */
[----:B------:R-:W-:Y:S01]  /*06e0*/  LOP3.LUT R4, R5, 0x30, R7, 0xf8, !PT ;  /* 0x0000003005047812 */ /* 0x000fe200078ef807 */
[----:B------:R-:W-:Y:S01]  /*06f0*/  IMAD R13, R13, 0x200, R6 ;  /* 0x000002000d0d7824 */ /* 0x000fe200078e0206 */
[----:B------:R-:W-:Y:S02]  /*0700*/  LOP3.LUT R8, R2, 0x8, R17, 0xf8, !PT ;  /* 0x0000000802087812 */ /* 0x000fe400078ef811 */
[----:B------:R-:W-:Y:S01]  /*0710*/  SHF.R.U32.HI R3, RZ, 0x3, R2 ;  /* 0x00000003ff037819 */ /* 0x000fe20000011602 */
[----:B------:R-:W-:Y:S01]  /*0720*/  IMAD R13, R18, 0x20, R13 ;  /* 0x00000020120d7824 */ /* 0x000fe200078e020d */
[----:B------:R-:W-:-:S02]  /*0730*/  LOP3.LUT R7, R0, 0x20, R16, 0xf8, !PT ;  /* 0x0000002000077812 */ /* 0x000fc400078ef810 */
[----:B------:R-:W-:Y:S01]  /*0740*/  SHF.R.U32.HI R2, RZ, 0x3, R0 ;  /* 0x00000003ff027819 */ /* 0x000fe20000011600 */
[----:B------:R-:W-:Y:S01]  /*0750*/  IMAD R0, R10, 0x1000, R6 ;  /* 0x000010000a007824 */ /* 0x000fe200078e0206 */
[----:B------:R-:W-:Y:S01]  /*0760*/  LOP3.LUT R3, R8, R3, RZ, 0x3c, !PT ;  /* 0x0000000308037212 */ /* 0x000fe200078e3cff */
[----:B------:R-:W-:Y:S01]  /*0770*/  IMAD.SHL.U32 R6, R12, 0x8, RZ ;  /* 0x000000080c067824 */ /* 0x000fe200078e00ff */
[----:B------:R-:W-:Y:S01]  /*0780*/  LOP3.LUT R2, R7, R2, RZ, 0x3c, !PT ;  /* 0x0000000207027212 */ /* 0x000fe200078e3cff */
[----:B------:R-:W-:Y:S01]  /*0790*/  IMAD R0, R250, 0x400, R0 ;  /* 0x00000400fa007824 */ /* 0x000fe200078e0200 */
[----:B------:R-:W-:Y:S01]  /*07a0*/  LOP3.LUT R9, R4, 0x8, R17, 0xf8, !PT ;  /* 0x0000000804097812 */ /* 0x000fe200078ef811 */
[----:B------:R-:W-:Y:S01]  /*07b0*/  IMAD.U32 R177, R177, 0x20, R3 ;  /* 0x00000020b1b17824 */ /* 0x000fe200078e0003 */
[----:B------:R-:W-:Y:S01]  /*07c0*/  SHF.R.U32.HI R4, RZ, 0x3, R5 ;  /* 0x00000003ff047819 */ /* 0x000fe20000011605 */
[----:B------:R-:W-:Y:S01]  /*07d0*/  IMAD.IADD R227, R2, 0x1, R0 ;  /* 0x0000000102e37824 */ /* 0x000fe200078e0200 */
[----:B------:R-:W-:Y:S01]  /*07e0*/  LOP3.LUT P5, RZ, R11, 0x2, RZ, 0xc0, !PT ;  /* 0x000000020bff7812 */ /* 0x000fe200078ac0ff */
[----:B------:R-:W-:Y:S01]  /*07f0*/  IMAD.SHL.U32 R0, R10, 0x8, RZ ;  /* 0x000000080a007824 */ /* 0x000fe200078e00ff */
[----:B------:R-:W-:Y:S01]  /*0800*/  LOP3.LUT R4, R9, R4, RZ, 0x3c, !PT ;  /* 0x0000000409047212 */ /* 0x000fe200078e3cff */
[C---:B------:R-:W-:Y:S01]  /*0810*/  IMAD.SHL.U32 R3, R11.reuse, 0x40, RZ ;  /* 0x000000400b037824 */ /* 0x040fe200078e00ff */
[----:B------:R-:W-:Y:S01]  /*0820*/  LOP3.LUT P6, RZ, R11, 0x4, RZ, 0xc0, !PT ;  /* 0x000000040bff7812 */ /* 0x000fe200078cc0ff */
[----:B------:R-:W-:Y:S01]  /*0830*/  IMAD.SHL.U32 R2, R15, 0x40, RZ ;  /* 0x000000400f027824 */ /* 0x000fe200078e00ff */
[----:B------:R-:W-:Y:S01]  /*0840*/  LOP3.LUT R7, R0, 0x8, RZ, 0xc0, !PT ;  /* 0x0000000800077812 */ /* 0x000fe200078ec0ff */
[C---:B------:R-:W-:Y:S01]  /*0850*/  IMAD.SHL.U32 R9, R12.reuse, 0x10, RZ ;  /* 0x000000100c097824 */ /* 0x040fe200078e00ff */
[----:B------:R-:W-:Y:S01]  /*0860*/  SHF.R.S32.HI R0, RZ, 0x1, R14 ;  /* 0x00000001ff007819 */ /* 0x000fe2000001140e */
[----:B------:R-:W-:Y:S01]  /*0870*/  IMAD R5, R12, 0x200, R4 ;  /* 0x000002000c057824 */ /* 0x000fe200078e0204 */
        /* <DEDUP_REMOVED lines=9> */
[----:B------:R-:W-:Y:S02]  /*0910*/  SHF.R.U32.HI R8, RZ, 0x3, R0 ;  /* 0x00000003ff087819 */ /* 0x000fe40000011600 */
[----:B------:R-:W-:-:S02]  /*0920*/  LOP3.LUT R9, R7, 0x10, R9, 0xf8, !PT ;  /* 0x0000001007097812 */ /* 0x000fc400078ef809 */
[--C-:B------:R-:W-:Y:S02]  /*0930*/  LOP3.LUT R180, R180, R3, R4.reuse, 0x1e, !PT ;  /* 0x00000003b4b47212 */ /* 0x100fe400078e1e04 */
[----:B------:R-:W-:Y:S02]  /*0940*/  LOP3.LUT R3, R6, R2, R4, 0x1e, !PT ;  /* 0x0000000206037212 */ /* 0x000fe400078e1e04 */
[----:B------:R-:W-:Y:S01]  /*0950*/  LOP3.LUT R8, R8, R0, R7, 0x1e, !PT ;  /* 0x0000000008087212 */ /* 0x000fe200078e1e07 */
[----:B------:R-:W-:Y:S01]  /*0960*/  IMAD.SHL.U32 R0, R20, 0x20, RZ ;  /* 0x0000002014007824 */ /* 0x000fe200078e00ff */
[----:B------:R-:W-:Y:S01]  /*0970*/  LOP3.LUT R2, R6, R9, R2, 0x1e, !PT ;  /* 0x0000000906027212 */ /* 0x000fe200078e1e02 */
[----:B------:R-:W-:Y:S01]  /*0980*/  IMAD.U32 R180, R19, 0x200, R180 ;  /* 0x0000020013b47824 */ /* 0x000fe200078e00b4 */
[----:B------:R-:W-:Y:S01]  /*0990*/  LEA R227, R227, UR4, 0x1 ;  /* 0x00000004e3e37c11 */ /* 0x000fe2000f8e08ff */
[----:B------:R-:W-:Y:S01]  /*09a0*/  IMAD R4, R250, 0x200, R0 ;  /* 0x00000200fa047824 */ /* 0x000fe200078e0200 */
[----:B------:R-:W-:Y:S01]  /*09b0*/  SEL R181, R184, 0xffffffe0, !P5 ;  /* 0xffffffe0b8b57807 */ /* 0x000fe20006800000 */
[----:B------:R-:W-:Y:S01]  /*09c0*/  IMAD.IADD R185, R0, 0x1, R2 ;  /* 0x0000000100b97824 */ /* 0x000fe200078e0202 */
[----:B------:R-:W-:Y:S01]  /*09d0*/  SEL R224, R224, 0x10, !P3 ;  /* 0x00000010e0e07807 */ /* 0x000fe20005800000 */
[----:B------:R-:W-:Y:S01]  /*09e0*/  IMAD.U32 R2, RZ, RZ, UR5 ;  /* 0x00000005ff027e24 */ /* 0x000fe2000f8e00ff */
[----:B------:R-:W-:Y:S01]  /*09f0*/  USHF.R.S32.HI UR5, URZ, 0x1f, UR60 ;  /* 0x0000001f3f057899 */ /* 0x000fe2000801143c */
[----:B------:R-:W-:Y:S01]  /*0a00*/  IMAD.U32 R0, RZ, RZ, UR6 ;  /* 0x00000006ff007e24 */ /* 0x000fe2000f8e00ff */
[----:B------:R-:W-:Y:S01]  /*0a10*/  USHF.R.S32.HI UR6, URZ, 0x1f, UR61 ;  /* 0x0000001f3f067899 */ /* 0x000fe2000801143d */
[----:B------:R-:W-:Y:S01]  /*0a20*/  IMAD.IADD R8, R8, 0x1, R13 ;  /* 0x0000000108087824 */ /* 0x000fe200078e020d */
[----:B------:R-:W-:Y:S01]  /*0a30*/  SEL R182, R182, 0xffffffc0, !P6 ;  /* 0xffffffc0b6b67807 */ /* 0x000fe20007000000 */
[----:B------:R-:W-:Y:S01]  /*0a40*/  VIADD R225, R227, 0x20 ;  /* 0x00000020e3e17836 */ /* 0x000fe20000000000 */
[----:B------:R-:W-:Y:S01]  /*0a50*/  LOP3.LUT P0, RZ, R15, 0x2, RZ, 0xc0, !PT ;  /* 0x000000020fff7812 */ /* 0x000fe2000780c0ff */
[----:B------:R-:W-:Y:S01]  /*0a60*/  IMAD.U32 R0, RZ, RZ, UR5 ;  /* 0x00000005ff007e24 */ /* 0x000fe2000f8e00ff */
[----:B------:R-:W-:Y:S01]  /*0a70*/  UIADD3 UR5, UR4, 0x9000, URZ ;  /* 0x0000900004057890 */ /* 0x000fe2000fffe03f */
[----:B------:R-:W-:Y:S01]  /*0a80*/  IMAD.U32 R0, RZ, RZ, UR6 ;  /* 0x00000006ff007e24 */ /* 0x000fe2000f8e00ff */
[----:B------:R-:W-:Y:S01]  /*0a90*/  UIADD3 UR6, UR4, 0x15000, URZ ;  /* 0x0001500004067890 */ /* 0x000fe2000fffe03f */
[C---:B------:R-:W-:Y:S01]  /*0aa0*/  SEL R178, R184.reuse, 0xffffffe0, !P4 ;  /* 0xffffffe0b8b27807 */ /* 0x040fe20006000000 */
[C---:B------:R-:W-:Y:S01]  /*0ab0*/  @P2 VIADD R225, R227.reuse, 0xffffffe0 ;  /* 0xffffffe0e3e12836 */ /* 0x040fe20000000000 */
[----:B------:R-:W-:Y:S01]  /*0ac0*/  SEL R184, R184, 0xffffffe0, !P0 ;  /* 0xffffffe0b8b87807 */ /* 0x000fe20004000000 */
[----:B------:R-:W-:Y:S01]  /*0ad0*/  IMAD.IADD R186, R4, 0x1, R3 ;  /* 0x0000000104ba7824 */ /* 0x000fe200078e0203 */
[----:B------:R-:W-:Y:S01]  /*0ae0*/  LEA R247, R8, UR5, 0x1 ;  /* 0x0000000508f77c11 */ /* 0x000fe2000f8e08ff */
[----:B------:R-:W-:Y:S01]  /*0af0*/  IMAD.IADD R226, R227, 0x1, R224 ;  /* 0x00000001e3e27824 */ /* 0x000fe200078e02e0 */
[----:B------:R-:W-:Y:S01]  /*0b00*/  LEA R180, R180, UR6, 0x1 ;  /* 0x00000006b4b47c11 */ /* 0x000fe2000f8e08ff */
[----:B------:R-:W-:Y:S01]  /*0b10*/  IMAD.IADD R224, R224, 0x1, R225 ;  /* 0x00000001e0e07824 */ /* 0x000fe200078e02e1 */
[----:B------:R-:W-:Y:S01]  /*0b20*/  LEA R3, R5, UR4, 0x1 ;  /* 0x0000000405037c11 */ /* 0x000fe2000f8e08ff */
[----:B------:R-:W-:Y:S01]  /*0b30*/  VIADD R248, R247, 0x20 ;  /* 0x00000020f7f87836 */ /* 0x000fe20000000000 */
[----:B------:R-:W-:Y:S01]  /*0b40*/  IADD3 R178, R178, UR5, R177 ;  /* 0x00000005b2b27c10 */ /* 0x000fe2000fffe0b1 */
[----:B------:R-:W-:-:S02]  /*0b50*/  IMAD.IADD R181, R180, 0x1, R181 ;  /* 0x00000001b4b57824 */ /* 0x000fc400078e02b5 */
[--C-:B------:R-:W-:Y:S02]  /*0b60*/  IMAD.IADD R183, R180, 0x1, R182.reuse ;  /* 0x00000001b4b77824 */ /* 0x100fe400078e02b6 */
[----:B------:R-:W-:Y:S02]  /*0b70*/  IMAD.IADD R182, R181, 0x1, R182 ;  /* 0x00000001b5b67824 */ /* 0x000fe400078e02b6 */
[----:B------:R-:W-:-:S07]  /*0b80*/  @P1 VIADD R248, R247, 0xffffffe0 ;  /* 0xffffffe0f7f81836 */ /* 0x000fce0000000000 */
.L_x_956:
        /* <DEDUP_REMOVED lines=15> */
[----:B------:R-:W-:Y:S01]  /*0c80*/  @UP3 UIADD3.X UR7, UR5, UR9, URZ, UP0, !UPT ;  /* 0x0000000905073290 */ /* 0x000fe200087fe43f */
[----:B------:R-:W-:Y:S01]  /*0c90*/  IMAD.U32 R6, RZ, RZ, UR12 ;  /* 0x0000000cff067e24 */ /* 0x000fe2000f8e00ff */
[----:B------:R-:W-:Y:S01]  /*0ca0*/  UIADD3 UR17, UP2, UR18, UR14, URZ ;  /* 0x0000000e12117290 */ /* 0x000fe2000ff5e03f */
[----:B-12---:R-:W-:Y:S01]  /*0cb0*/  IMAD.U32 R4, RZ, RZ, UR6 ;  /* 0x00000006ff047e24 */ /* 0x006fe2000f8e00ff */
[----:B------:R-:W-:Y:S01]  /*0cc0*/  UISETP.NE.U32.AND UP0, UPT, UR14, URZ, UPT ;  /* 0x0000003f0e00728c */ /* 0x000fe2000bf05070 */
[----:B------:R-:W-:Y:S01]  /*0cd0*/  IMAD.U32 R7, RZ, RZ, UR13 ;  /* 0x0000000dff077e24 */ /* 0x000fe2000f8e00ff */
[----:B------:R-:W-:Y:S01]  /*0ce0*/  UIADD3.X UR14, UR5, UR15, URZ, UP2, !UPT ;  /* 0x0000000f050e7290 */ /* 0x000fe200097fe43f */
[----:B------:R-:W-:Y:S01]  /*0cf0*/  IMAD.U32 R5, RZ, RZ, UR7 ;  /* 0x00000007ff057e24 */ /* 0x000fe2000f8e00ff */
[----:B------:R-:W-:Y:S01]  /*0d00*/  UISETP.NE.AND.EX UP0, UPT, UR15, URZ, UPT, UP0 ;  /* 0x0000003f0f00728c */ /* 0x000fe2000bf05300 */
[----:B------:R-:W-:-:S02]  /*0d10*/  ULDC.64 UR8, c[0x0][0x2f8] ;  /* 0x0000be0000087ab9 */ /* 0x000fc40000000a00 */
[----:B------:R-:W-:Y:S01]  /*0d20*/  ULDC.U8 UR15, c[0x0][0x3c2] ;  /* 0x0000f080000f7ab9 */ /* 0x000fe20000000000 */
[----:B------:R-:W-:Y:S01]  /*0d30*/  UISETP.EQ.U32.AND UP4, UPT, UR8, URZ, UPT ;  /* 0x0000003f0800728c */ /* 0x000fe2000bf82070 */
[----:B------:R-:W2:Y:S01]  /*0d40*/  @P1 LDG.E R8, desc[UR10][R6.64] ;  /* 0x0000000a06081981 */ /* 0x000ea2000c1e1900 */
[----:B------:R-:W-:Y:S01]  /*0d50*/  UISETP.NE.AND UP2, UPT, UR15, URZ, UPT ;  /* 0x0000003f0f00728c */ /* 0x000fe2000bf45270 */
[----:B------:R-:W-:-:S03]  /*0d60*/  PLOP3.LUT P3, PT, PT, PT, UP0, 0x80, 0x0 ;  /* 0x000000000000781c */ /* 0x000fc60003f6f008 */
[----:B------:R-:W-:Y:S02]  /*0d70*/  UISETP.EQ.OR.EX UP4, UPT, UR9, URZ, !UP2, UP4 ;  /* 0x0000003f0900728c */ /* 0x000fe4000d782740 */
[----:B------:R-:W-:-:S04]  /*0d80*/  UIADD3 UR6, UP1, UR18, UR8, URZ ;  /* 0x0000000812067290 */ /* 0x000fc8000ff3e03f */
[----:B------:R-:W-:Y:S01]  /*0d90*/  PLOP3.LUT P2, PT, PT, PT, UP4, 0x80, 0x0 ;  /* 0x000000000000781c */ /* 0x000fe20003f4f048 */
[----:B------:R-:W-:Y:S01]  /*0da0*/  UIADD3.X UR5, UR5, UR9, URZ, UP1, !UPT ;  /* 0x0000000905057290 */ /* 0x000fe20008ffe43f */
[----:B---3--:R1:W3:Y:S02]  /*0db0*/  @P0 LDG.E R6, desc[UR10][R4.64] ;  /* 0x0000000a04060981 */ /* 0x0082e4000c1e1900 */
        /* <DEDUP_REMOVED lines=10> */
[----:B------:R-:W-:-:S04]  /*0e60*/  @!UP3 UISETP.NE.U32.AND UP1, UPT, UR6, URZ, UPT ;  /* 0x0000003f0600b28c */ /* 0x000fc8000bf25070 */
[----:B------:R-:W-:Y:S01]  /*0e70*/  @!UP3 UISETP.NE.AND.EX UP1, UPT, UR7, URZ, UPT, UP1 ;  /* 0x0000003f0700b28c */ /* 0x000fe2000bf25310 */
[----:B------:R-:W-:Y:S01]  /*0e80*/  UMOV UR6, 0xffffffff ;  /* 0xffffffff00067882 */ /* 0x000fe20000000000 */
[----:B------:R-:W-:Y:S01]  /*0e90*/  UMOV UR58, 0xffffffff ;  /* 0xffffffff003a7882 */ /* 0x000fe20000000000 */
[----:B------:R-:W-:Y:S01]  /*0ea0*/  USHF.L.U32 UR27, UR16, 0x7, URZ ;  /* 0x00000007101b7899 */ /* 0x000fe2000800063f */
[----:B------:R-:W-:Y:S01]  /*0eb0*/  ULDC UR7, c[0x0][0x2c8] ;  /* 0x0000b20000077ab9 */ /* 0x000fe20000000800 */
[----:B--2---:R-:W-:Y:S02]  /*0ec0*/  @P1 R2UR UR57, R8 ;  /* 0x00000000083912ca */ /* 0x004fe400000e0000 */
[----:B---3--:R-:W-:Y:S02]  /*0ed0*/  @P0 R2UR UR12, R6 ;  /* 0x00000000060c02ca */ /* 0x008fe400000e0000 */
[----:B------:R-:W-:-:S04]  /*0ee0*/  ISETP.NE.U32.AND P0, PT, RZ, UR8, PT ;  /* 0x00000008ff007c0c */ /* 0x000fc8000bf05070 */
[----:B------:R-:W-:Y:S01]  /*0ef0*/  ISETP.NE.AND.EX P0, PT, RZ, UR9, PT, P0 ;  /* 0x00000009ff007c0c */ /* 0x000fe2000bf05300 */
[----:B------:R-:W-:-:S06]  /*0f00*/  @!UP3 USEL UR8, UR5, URZ, UP1 ;  /* 0x0000003f0508b287 */ /* 0x000fcc0008800000 */
        /* <DEDUP_REMOVED lines=11> */
.L_x_913:
        /* <DEDUP_REMOVED lines=22> */
[----:B------:R-:W-:Y:S01]  /*1120*/  UIADD3 UR22, UR21, UR22, URZ ;  /* 0x0000001615167290 */ /* 0x000fe2000fffe03f */
[----:B------:R-:W-:Y:S01]  /*1130*/  ULDC.U8 UR37, c[0x0][0x3d8] ;  /* 0x0000f60000257ab9 */ /* 0x000fe20000000000 */
        /* <DEDUP_REMOVED lines=8> */
[----:B------:R-:W-:Y:S02]  /*11c0*/  UIMAD.WIDE.U32 UR18, UR6, UR40, URZ ;  /* 0x00000028061272a5 */ /* 0x000fe4000f8e003f */
        /* <DEDUP_REMOVED lines=28> */
[----:B------:R-:W-:Y:S01]  /*1390*/  USEL UR31, UR17, URZ, UP0 ;  /* 0x0000003f111f7287 */ /* 0x000fe20008000000 */
[----:B------:R-:W-:Y:S01]  /*13a0*/  IMAD R0, R0, R6, RZ ;  /* 0x0000000600007224 */ /* 0x000fe200078e02ff */
[----:B------:R-:W-:-:S02]  /*13b0*/  UIMAD UR17, UR6, UR41, URZ ;  /* 0x00000029061172a4 */ /* 0x000fc4000f8e023f */
[----:B------:R-:W-:Y:S01]  /*13c0*/  UIADD3 UR15, UR15, UR7, URZ ;  /* 0x000000070f0f7290 */ /* 0x000fe2000fffe03f */
[----:B------:R-:W-:Y:S01]  /*13d0*/  IMAD.HI.U32 R0, R5, R0, R4 ;  /* 0x0000000005007227 */ /* 0x000fe200078e0004 */
[----:B------:R-:W-:Y:S02]  /*13e0*/  USHF.R.S32.HI UR12, URZ, 0x6, UR29 ;  /* 0x000000063f0c7899 */ /* 0x000fe4000801141d */
[----:B------:R-:W-:Y:S01]  /*13f0*/  USHF.R.S32.HI UR7, URZ, 0x6, UR21 ;  /* 0x000000063f077899 */ /* 0x000fe20008011415 */
[----:B------:R-:W-:Y:S02]  /*1400*/  ULDC UR56, c[0x0][0x2dc] ;  /* 0x0000b70000387ab9 */ /* 0x000fe40000000800 */
[----:B------:R-:W-:Y:S01]  /*1410*/  IMAD.HI.U32 R0, R0, R2, RZ ;  /* 0x0000000200007227 */ /* 0x000fe200078e00ff */
[----:B------:R-:W-:Y:S01]  /*1420*/  ULDC UR55, c[0x0][0x270] ;  /* 0x00009c0000377ab9 */ /* 0x000fe20000000800 */
[----:B------:R-:W-:Y:S01]  /*1430*/  ULDC UR35, c[0x0][0x2c4] ;  /* 0x0000b10000237ab9 */ /* 0x000fe20000000800 */
[----:B------:R-:W-:Y:S01]  /*1440*/  @UP1 UMOV UR32, UR8 ;  /* 0x0000000800201c82 */ /* 0x000fe20008000000 */
[----:B------:R-:W-:Y:S01]  /*1450*/  @UP2 UIADD3 UR22, UR19, UR17, URZ ;  /* 0x0000001113162290 */ /* 0x000fe2000fffe03f */
[----:B------:R-:W-:Y:S01]  /*1460*/  IADD3 R4, -R0, RZ, RZ ;  /* 0x000000ff00047210 */ /* 0x000fe20007ffe1ff */
[----:B------:R-:W-:-:S02]  /*1470*/  UIMAD.WIDE UR8, UR56, UR55, URZ ;  /* 0x00000037380872a5 */ /* 0x000fc4000f8e023f */
[----:B------:R-:W-:Y:S02]  /*1480*/  USEL UR23, UR23, URZ, UP0 ;  /* 0x0000003f17177287 */ /* 0x000fe40008000000 */
[C---:B------:R-:W-:Y:S01]  /*1490*/  IMAD R2, R6.reuse, R4, R2 ;  /* 0x0000000406027224 */ /* 0x040fe200078e0202 */
[----:B------:R-:W-:Y:S02]  /*14a0*/  @UP3 UIMAD UR17, UR60, UR35, URZ ;  /* 0x000000233c1132a4 */ /* 0x000fe4000f8e023f */
[----:B------:R-:W-:Y:S02]  /*14b0*/  UISETP.LT.AND UP0, UPT, UR12, UR7, UPT ;  /* 0x000000070c00728c */ /* 0x000fe4000bf01270 */
[----:B------:R-:W-:Y:S01]  /*14c0*/  ISETP.GT.U32.AND P1, PT, R6, R2, PT ;  /* 0x000000020600720c */ /* 0x000fe20003f24070 */
[----:B------:R-:W-:Y:S02]  /*14d0*/  USEL UR51, UR20, UR18, !UP2 ;  /* 0x0000001214337287 */ /* 0x000fe4000d000000 */
[----:B------:R-:W-:-:S02]  /*14e0*/  UIMAD UR20, UR9, UR14, URZ ;  /* 0x0000000e091472a4 */ /* 0x000fc4000f8e023f */
        /* <DEDUP_REMOVED lines=10> */
[----:B------:R-:W-:Y:S01]  /*1590*/  UIMAD.WIDE.U32 UR14, UR8, UR6, URZ ;  /* 0x00000006080e72a5 */ /* 0x000fe2000f8e003f */
[----:B------:R-:W-:Y:S01]  /*15a0*/  ISETP.GE.U32.AND P0, PT, R2, R6, PT ;  /* 0x000000060200720c */ /* 0x000fe20003f06070 */
[----:B------:R-:W-:Y:S01]  /*15b0*/  UIADD3 UR46, UR19, UR20, URZ ;  /* 0x00000014132e7290 */ /* 0x000fe2000fffe03f */
[----:B------:R-:W-:Y:S01]  /*15c0*/  LOP3.LUT R2, R7, UR61, RZ, 0x3c, !PT ;  /* 0x0000003d07027c12 */ /* 0x000fe2000f8e3cff */
[----:B------:R-:W-:-:S02]  /*15d0*/  USHF.R.S32.HI UR20, URZ, 0x1f, UR17 ;  /* 0x0000001f3f147899 */ /* 0x000fc40008011411 */
[----:B------:R-:W-:Y:S01]  /*15e0*/  UIADD3 UR7, UP0, UR17, UR31, URZ ;  /* 0x0000001f11077290 */ /* 0x000fe2000ff1e03f */
[----:B------:R-:W-:Y:S01]  /*15f0*/  ISETP.GE.AND P2, PT, R2, RZ, PT ;  /* 0x000000ff0200720c */ /* 0x000fe20003f46270 */
[----:B------:R-:W-:Y:S02]  /*1600*/  @!UP3 UIMAD UR21, UR60, UR55, UR61 ;  /* 0x000000373c15b2a4 */ /* 0x000fe4000f8e023d */
[----:B------:R-:W-:Y:S02]  /*1610*/  USEL UR52, UR18, UR14, !UP2 ;  /* 0x0000000e12347287 */ /* 0x000fe4000d000000 */
[----:B------:R-:W-:Y:S02]  /*1620*/  UIMAD UR12, UR9, UR6, URZ ;  /* 0x00000006090c72a4 */ /* 0x000fe4000f8e023f */
[----:B------:R-:W-:Y:S01]  /*1630*/  UIADD3.X UR14, UR20, UR23, URZ, UP0, !UPT ;  /* 0x00000017140e7290 */ /* 0x000fe200087fe43f */
[----:B------:R-:W-:Y:S01]  /*1640*/  @P0 IADD3 R0, R0, 0x1, RZ ;  /* 0x0000000100000810 */ /* 0x000fe20007ffe0ff */
[----:B------:R-:W-:Y:S01]  /*1650*/  UIMAD UR9, UR9, UR7, URZ ;  /* 0x00000007090972a4 */ /* 0x000fe2000f8e023f */
[----:B------:R-:W-:Y:S01]  /*1660*/  PLOP3.LUT P0, PT, PT, PT, UP3, 0x80, 0x0 ;  /* 0x000000000000781c */ /* 0x000fe20003f0f038 */
[----:B------:R-:W-:-:S02]  /*1670*/  @UP1 UIADD3 UR28, UR57, UR58, URZ ;  /* 0x0000003a391c1290 */ /* 0x000fc4000fffe03f */
[----:B------:R-:W-:Y:S01]  /*1680*/  @!UP3 UIMAD UR37, UR21, UR35, URZ ;  /* 0x000000231525b2a4 */ /* 0x000fe2000f8e023f */
[----:B------:R-:W-:Y:S01]  /*1690*/  IMAD.MOV.U32 R13, RZ, RZ, R0 ;  /* 0x000000ffff0d7224 */ /* 0x000fe200078e0000 */
[----:B------:R-:W-:Y:S01]  /*16a0*/  @UP1 ULDC.64 UR18, c[0x0][0x250] ;  /* 0x0000940000121ab9 */ /* 0x000fe20000000a00 */
[----:B------:R-:W-:Y:S02]  /*16b0*/  UIMAD.WIDE.U32 UR34, UR8, UR7, URZ ;  /* 0x00000007082272a5 */ /* 0x000fe4000f8e003f */
[----:B------:R-:W-:Y:S01]  /*16c0*/  UIMAD UR7, UR8, UR14, UR9 ;  /* 0x0000000e080772a4 */ /* 0x000fe2000f8e0209 */
[----:B------:R-:W-:Y:S01]  /*16d0*/  @!P2 IADD3 R13, -R13, RZ, RZ ;  /* 0x000000ff0d0da210 */ /* 0x000fe20007ffe1ff */
[----:B------:R-:W-:Y:S01]  /*16e0*/  @UP1 UIMAD.WIDE.U32 UR8, UR28, UR18, URZ ;  /* 0x000000121c0812a5 */ /* 0x000fe2000f8e003f */
[----:B------:R-:W-:Y:S01]  /*16f0*/  @!P3 LOP3.LUT R13, RZ, R7, RZ, 0x33, !PT ;  /* 0x00000007ff0db212 */ /* 0x000fe200078e33ff */
[----:B------:R-:W-:Y:S02]  /*1700*/  @UP2 UIADD3 UR46, UR15, UR12, URZ ;  /* 0x0000000c0f2e2290 */ /* 0x000fe4000fffe03f */
[----:B------:R-:W-:-:S02]  /*1710*/  UIMAD UR47, UR61, UR56, URZ ;  /* 0x000000383d2f72a4 */ /* 0x000fc4000f8e023f */
[----:B------:R-:W-:Y:S02]  /*1720*/  @UP1 UIMAD UR12, UR28, UR19, URZ ;  /* 0x000000131c0c12a4 */ /* 0x000fe4000f8e023f */
[----:B------:R-:W-:Y:S02]  /*1730*/  USEL UR50, UR30, URZ, UP4 ;  /* 0x0000003f1e327287 */ /* 0x000fe4000a000000 */
[----:B------:R-:W-:Y:S02]  /*1740*/  USHF.R.S32.HI UR36, URZ, 0x1f, UR27 ;  /* 0x0000001f3f247899 */ /* 0x000fe4000801141b */
[----:B------:R-:W-:Y:S02]  /*1750*/  @!UP2 UIADD3 UR48, UR43, UR26, URZ ;  /* 0x0000001a2b30a290 */ /* 0x000fe4000fffe03f */
[----:B------:R-:W-:Y:S02]  /*1760*/  USHF.R.S32.HI UR28, URZ, 0x1f, UR47 ;  /* 0x0000001f3f1c7899 */ /* 0x000fe4000801142f */
[----:B------:R-:W-:-:S02]  /*1770*/  @UP1 UIADD3 UR31, UR9, UR12, URZ ;  /* 0x0000000c091f1290 */ /* 0x000fc4000fffe03f */
        /* <DEDUP_REMOVED lines=16> */
.L_x_915:
        /* <DEDUP_REMOVED lines=13> */
.L_x_916:
        /* <DEDUP_REMOVED lines=11> */
.L_x_917:
[----:B------:R-:W-:-:S04]  /*1a00*/  UIMAD UR6, UR60, UR55, UR61 ;  /* 0x000000373c0672a4 */ /* 0x000fc8000f8e023d */
[----:B------:R-:W-:-:S12]  /*1a10*/  UIMAD UR6, UR6, UR54, URZ ;  /* 0x00000036060672a4 */ /* 0x000fd8000f8e023f */
.L_x_918:
[----:B------:R-:W-:Y:S01]  /*1a20*/  SHF.R.S32.HI R22, RZ, 0x1f, R245 ;  /* 0x0000001fff167819 */ /* 0x000fe200000114f5 */
[----:B------:R-:W1:Y:S01]  /*1a30*/  S2R R16, SR_TID.X ;  /* 0x0000000000107919 */ /* 0x000e620000002100 */
[----:B------:R-:W-:Y:S01]  /*1a40*/  IADD3 R0, P0, R245, UR17, RZ ;  /* 0x00000011f5007c10 */ /* 0x000fe2000ff1e0ff */
[----:B------:R-:W-:Y:S01]  /*1a50*/  USHF.R.S32.HI UR29, URZ, 0x1f, UR61 ;  /* 0x0000001f3f1d7899 */ /* 0x000fe2000801143d */
[--C-:B------:R-:W-:Y:S01]  /*1a60*/  SHF.R.S32.HI R229, RZ, 0x1f, R228.reuse ;  /* 0x0000001fffe57819 */ /* 0x100fe200000114e4 */
[----:B------:R-:W-:Y:S01]  /*1a70*/  ULDC.64 UR14, c[0x0][0x428] ;  /* 0x00010a00000e7ab9 */ /* 0x000fe20000000a00 */
[----:B------:R-:W-:Y:S01]  /*1a80*/  IADD3.X R2, R22, UR20, RZ, P0, !PT ;  /* 0x0000001416027c10 */ /* 0x000fe200087fe4ff */
[----:B------:R-:W-:Y:S01]  /*1a90*/  UIMAD UR7, UR56, UR55, URZ ;  /* 0x00000037380772a4 */ /* 0x000fe2000f8e023f */
[----:B------:R-:W-:Y:S01]  /*1aa0*/  BSSY B1, `(.L_x_914) ;  /* 0x00008a7000017945 */ /* 0x000fe20003800000 */
[----:B------:R-:W-:Y:S01]  /*1ab0*/  IMAD.WIDE.U32 R4, R0, UR40, R228 ;  /* 0x0000002800047c25 */ /* 0x000fe2000f8e00e4 */
[----:B------:R-:W-:-:S02]  /*1ac0*/  UIMAD UR12, UR29, UR14, URZ ;  /* 0x0000000e1d0c72a4 */ /* 0x000fc4000f8e023f */
[----:B------:R-:W-:Y:S01]  /*1ad0*/  UIADD3 UR21, -UR5, UR13, UR27 ;  /* 0x0000000d05157290 */ /* 0x000fe2000fffe11b */
[----:B------:R-:W-:Y:S01]  /*1ae0*/  IMAD R2, R2, UR40, RZ ;  /* 0x0000002802027c24 */ /* 0x000fe2000f8e02ff */
[----:B------:R-:W-:Y:S01]  /*1af0*/  IADD3 R6, P0, R4, UR51, RZ ;  /* 0x0000003304067c10 */ /* 0x000fe2000ff1e0ff */
[----:B------:R-:W-:Y:S01]  /*1b00*/  ULDC UR56, c[0x0][0x398] ;  /* 0x0000e60000387ab9 */ /* 0x000fe20000000800 */
[----:B------:R-:W-:Y:S01]  /*1b10*/  USHF.L.U32 UR26, UR7, 0x6, URZ ;  /* 0x00000006071a7899 */ /* 0x000fe2000800063f */
[----:B------:R-:W-:Y:S01]  /*1b20*/  IMAD R0, R0, UR41, R2 ;  /* 0x0000002900007c24 */ /* 0x000fe2000f8e0202 */
[----:B------:R-:W-:Y:S01]  /*1b30*/  UIADD3 UR39, UR17, UR6, URZ ;  /* 0x0000000611277290 */ /* 0x000fe2000fffe03f */
[C---:B------:R-:W-:Y:S01]  /*1b40*/  VIADD R14, R228.reuse, 0x20 ;  /* 0x00000020e40e7836 */ /* 0x040fe20000000000 */
[----:B------:R-:W-:Y:S01]  /*1b50*/  UIADD3 UR37, UR17, UR37, URZ ;  /* 0x0000002511257290 */ /* 0x000fe2000fffe03f */
[C---:B------:R-:W-:Y:S01]  /*1b60*/  VIADD R15, R228.reuse, 0x40 ;  /* 0x00000040e40f7836 */ /* 0x040fe20000000000 */
[----:B------:R-:W-:Y:S01]  /*1b70*/  IADD3.X R7, R5, UR22, R0, P0, !PT ;  /* 0x0000001605077c10 */ /* 0x000fe200087fe400 */
[----:B------:R-:W-:Y:S01]  /*1b80*/  UIMAD UR22, UR61, UR15, UR12 ;  /* 0x0000000f3d1672a4 */ /* 0x000fe2000f8e020c */
[----:B------:R-:W-:Y:S01]  /*1b90*/  IADD3 R4, P0, R228, UR8, RZ ;  /* 0x00000008e4047c10 */ /* 0x000fe2000ff1e0ff */
[----:B------:R-:W-:Y:S01]  /*1ba0*/  ULDC.64 UR8, c[0x0][0x420] ;  /* 0x0001080000087ab9 */ /* 0x000fe20000000a00 */
[----:B------:R-:W-:Y:S01]  /*1bb0*/  UIADD3 UR12, UR21, -UR56, URZ ;  /* 0x80000038150c7290 */ /* 0x000fe2000fffe03f */
[----:B------:R-:W-:Y:S01]  /*1bc0*/  IMAD.U32 R0, RZ, RZ, UR8 ;  /* 0x00000008ff007e24 */ /* 0x000fe2000f8e00ff */
[----:B------:R-:W-:Y:S01]  /*1bd0*/  UIMAD UR20, UR20, UR8, URZ ;  /* 0x00000008141472a4 */ /* 0x000fe2000f8e023f */
[----:B------:R-:W-:Y:S01]  /*1be0*/  IADD3.X R5, R229, UR48, RZ, P0, !PT ;  /* 0x00000030e5057c10 */ /* 0x000fe200087fe4ff */
[----:B------:R-:W-:-:S02]  /*1bf0*/  UIADD3 UR21, UP2, UP0, UR34, UR26, UR47 ;  /* 0x0000001a22157290 */ /* 0x000fc4000f85e02f */
[----:B------:R-:W-:Y:S01]  /*1c00*/  UIMAD UR20, UR17, UR9, UR20 ;  /* 0x00000009111472a4 */ /* 0x000fe2000f8e0214 */
[----:B-1----:R-:W-:Y:S01]  /*1c10*/  SHF.R.S32.HI R2, RZ, 0x1f, R16 ;  /* 0x0000001fff027819 */ /* 0x002fe20000011410 */
[----:B------:R-:W-:Y:S01]  /*1c20*/  IMAD.WIDE.U32 R4, R0, UR17, R4 ;  /* 0x0000001100047c25 */ /* 0x000fe2000f8e0004 */
[----:B------:R-:W-:Y:S01]  /*1c30*/  USHF.R.S32.HI UR47, URZ, 0x1f, UR12 ;  /* 0x0000001f3f2f7899 */ /* 0x000fe2000801140c */
[----:B------:R-:W-:Y:S02]  /*1c40*/  ULDC.64 UR40, c[0x0][0x478] ;  /* 0x00011e0000287ab9 */ /* 0x000fe40000000a00 */
[----:B------:R-:W-:Y:S01]  /*1c50*/  IMAD.U32 R0, RZ, RZ, UR14 ;  /* 0x0000000eff007e24 */ /* 0x000fe2000f8e00ff */
[----:B------:R-:W-:Y:S01]  /*1c60*/  ULEA.HI UR47, UR47, UR12, URZ, 0x6 ;  /* 0x0000000c2f2f7291 */ /* 0x000fe2000f8f303f */
[----:B------:R-:W-:Y:S01]  /*1c70*/  VIADD R5, R5, UR20 ;  /* 0x0000001405057c36 */ /* 0x000fe20008000000 */
[----:B------:R-:W-:Y:S02]  /*1c80*/  USHF.R.S32.HI UR20, URZ, 0x1f, UR26 ;  /* 0x0000001f3f147899 */ /* 0x000fe4000801141a */
[----:B------:R-:W-:Y:S01]  /*1c90*/  USHF.R.S32.HI UR47, URZ, 0x6, UR47 ;  /* 0x000000063f2f7899 */ /* 0x000fe2000801142f */
[----:B------:R-:W-:Y:S01]  /*1ca0*/  IMAD.WIDE.U32 R4, R0, UR61, R4 ;  /* 0x0000003d00047c25 */ /* 0x000fe2000f8e0004 */
[----:B------:R-:W-:Y:S01]  /*1cb0*/  LEA.HI R0, R2, R16, RZ, 0x5 ;  /* 0x0000001002007211 */ /* 0x000fe200078f28ff */
[----:B------:R-:W-:Y:S01]  /*1cc0*/  ULDC.64 UR14, c[0x0][0x258] ;  /* 0x00009600000e7ab9 */ /* 0x000fe20000000a00 */
[----:B------:R-:W-:Y:S01]  /*1cd0*/  UIADD3.X UR20, UR23, UR20, UR28, UP2, UP0 ;  /* 0x0000001417147290 */ /* 0x000fe200097e041c */
[----:B------:R-:W-:Y:S01]  /*1ce0*/  IMAD.U32 R2, RZ, RZ, UR14 ;  /* 0x0000000eff027e24 */ /* 0x000fe2000f8e00ff */
[----:B------:R-:W-:Y:S01]  /*1cf0*/  LOP3.LUT R8, R0, 0xffffffe0, RZ, 0xc0, !PT ;  /* 0xffffffe000087812 */ /* 0x000fe200078ec0ff */
[----:B------:R-:W-:Y:S01]  /*1d00*/  UISETP.LT.AND UP0, UPT, URZ, UR47, UPT ;  /* 0x0000002f3f00728c */ /* 0x000fe2000bf01270 */
[----:B------:R-:W-:Y:S01]  /*1d10*/  VIADD R5, R5, UR22 ;  /* 0x0000001605057c36 */ /* 0x000fe20008000000 */
[----:B------:R-:W-:Y:S01]  /*1d20*/  UIADD3 UR12, UP3, UP2, UR50, UR21, UR52 ;  /* 0x00000015320c7290 */ /* 0x000fe2000fa7e034 */
[----:B------:R-:W-:Y:S01]  /*1d30*/  IMAD.WIDE.U32 R6, R2, UR61, R6 ;  /* 0x0000003d02067c25 */ /* 0x000fe2000f8e0006 */
[----:B------:R-:W-:-:S02]  /*1d40*/  USEL UR47, URZ, UR47, !UP0 ;  /* 0x0000002f3f2f7287 */ /* 0x000fc4000c000000 */
[----:B------:R-:W-:Y:S01]  /*1d50*/  UIMAD UR17, UR29, UR14, URZ ;  /* 0x0000000e1d1172a4 */ /* 0x000fe2000f8e023f */
[----:B------:R-:W-:Y:S01]  /*1d60*/  IMAD.IADD R16, R16, 0x1, -R8 ;  /* 0x0000000110107824 */ /* 0x000fe200078e0a08 */
[----:B------:R-:W-:Y:S01]  /*1d70*/  SHF.R.S32.HI R8, RZ, 0x5, R0 ;  /* 0x00000005ff087819 */ /* 0x000fe20000011400 */
[----:B------:R-:W-:Y:S01]  /*1d80*/  IMAD R0, R22, UR8, RZ ;  /* 0x0000000816007c24 */ /* 0x000fe2000f8e02ff */
[----:B------:R-:W-:Y:S01]  /*1d90*/  UIADD3.X UR14, UR49, UR20, UR46, UP3, UP2 ;  /* 0x00000014310e7290 */ /* 0x000fe20009fe442e */
[C---:B------:R-:W-:Y:S01]  /*1da0*/  IMAD.WIDE.U32 R4, R245.reuse, UR8, R4 ;  /* 0x00000008f5047c25 */ /* 0x040fe2000f8e0004 */
[----:B------:R-:W-:Y:S02]  /*1db0*/  UISETP.GT.AND UP0, UPT, UR38, UR47, UPT ;  /* 0x0000002f2600728c */ /* 0x000fe4000bf04270 */
[----:B------:R-:W-:Y:S01]  /*1dc0*/  UIMAD UR15, UR61, UR15, UR17 ;  /* 0x0000000f3d0f72a4 */ /* 0x000fe2000f8e0211 */
[----:B------:R-:W-:Y:S01]  /*1dd0*/  IMAD R2, R8, UR7, R16 ;  /* 0x0000000708027c24 */ /* 0x000fe2000f8e0210 */
[----:B------:R-:W-:Y:S01]  /*1de0*/  ULDC.64 UR34, c[0x0][0x210] ;  /* 0x0000840000227ab9 */ /* 0x000fe20000000a00 */
[----:B------:R-:W-:Y:S01]  /*1df0*/  IMAD R9, R245, UR9, R0 ;  /* 0x00000009f5097c24 */ /* 0x000fe2000f8e0200 */
[----:B------:R-:W-:Y:S01]  /*1e00*/  UIMAD.WIDE UR8, UR39, 0x4, UR40 ;  /* 0x00000004270878a5 */ /* 0x000fe2000f8e0228 */
[----:B------:R-:W-:Y:S01]  /*1e10*/  LEA R233, P4, R6, UR34, 0x1 ;  /* 0x0000002206e97c11 */ /* 0x000fe2000f8808ff */
[----:B------:R-:W-:Y:S01]  /*1e20*/  ULDC.64 UR28, c[0x0][0x3e0] ;  /* 0x0000f800001c7ab9 */ /* 0x000fe20000000a00 */
[----:B------:R-:W-:Y:S01]  /*1e30*/  IADD3 R0, P0, R2, UR12, RZ ;  /* 0x0000000c02007c10 */ /* 0x000fe2000ff1e0ff */
[----:B------:R-:W-:Y:S01]  /*1e40*/  ULDC.64 UR22, c[0x0][0x400] ;  /* 0x0001000000167ab9 */ /* 0x000fe20000000a00 */
[----:B------:R-:W-:Y:S01]  /*1e50*/  VIADD R7, R7, UR15 ;  /* 0x0000000f07077c36 */ /* 0x000fe20008000000 */
[----:B------:R-:W-:Y:S01]  /*1e60*/  LEA R232, P3, R4, UR28, 0x1 ;  /* 0x0000001c04e87c11 */ /* 0x000fe2000f8608ff */
[----:B------:R-:W-:Y:S01]  /*1e70*/  ULDC.64 UR42, c[0x0][0x2b0] ;  /* 0x0000ac00002a7ab9 */ /* 0x000fe20000000a00 */
[----:B------:R-:W-:Y:S01]  /*1e80*/  LEA.HI.X.SX32 R8, R2, UR14, 0x1, P0 ;  /* 0x0000000e02087c11 */ /* 0x000fe200080f0eff */
[----:B------:R-:W-:Y:S01]  /*1e90*/  IMAD.IADD R2, R5, 0x1, R9 ;  /* 0x0000000105027824 */ /* 0x000fe200078e0209 */
[----:B------:R-:W-:Y:S01]  /*1ea0*/  PLOP3.LUT P0, PT, PT, PT, UP0, 0x80, 0x0 ;  /* 0x000000000000781c */ /* 0x000fe20003f0f008 */
[----:B------:R-:W-:Y:S01]  /*1eb0*/  UIADD3 UR6, UR38, -0x1, URZ ;  /* 0xffffffff26067890 */ /* 0x000fe2000fffe03f */
[----:B------:R-:W-:Y:S01]  /*1ec0*/  LEA R165, P2, R0, UR22, 0x2 ;  /* 0x0000001600a57c11 */ /* 0x000fe2000f8410ff */
[----:B------:R-:W-:Y:S01]  /*1ed0*/  UIMAD.WIDE UR14, UR37, 0x4, UR42 ;  /* 0x00000004250e78a5 */ /* 0x000fe2000f8e022a */
[----:B------:R-:W-:Y:S01]  /*1ee0*/  LEA.HI.X R231, R6, UR35, R7, 0x1, P4 ;  /* 0x0000002306e77c11 */ /* 0x000fe2000a0f0c07 */
[----:B------:R-:W-:Y:S01]  /*1ef0*/  UMOV UR21, UR8 ;  /* 0x0000000800157c82 */ /* 0x000fe20008000000 */
[----:B------:R-:W-:Y:S01]  /*1f00*/  LEA.HI.X R164, R0, UR23, R8, 0x2, P2 ;  /* 0x0000001700a47c11 */ /* 0x000fe200090f1408 */
[----:B------:R-:W-:Y:S01]  /*1f10*/  UMOV UR20, UR9 ;  /* 0x0000000900147c82 */ /* 0x000fe20008000000 */
        /* <DEDUP_REMOVED lines=21> */
.L_x_920:
        /* <DEDUP_REMOVED lines=17> */
.L_x_921:
        /* <DEDUP_REMOVED lines=12> */
[----:B------:R-:W-:-:S02]  /*2240*/  IADD3 R6, P0, R4, UR18, RZ ;  /* 0x0000001204067c10 */ /* 0x000fc4000ff1e0ff */
[----:B------:R-:W-:Y:S01]  /*2250*/  ISETP.GE.AND P3, PT, R2, UR5, PT ;  /* 0x0000000502007c0c */ /* 0x000fe2000bf66270 */
[----:B------:R-:W-:Y:S01]  /*2260*/  UIMAD UR15, UR61, UR15, UR13 ;  /* 0x0000000f3d0f72a4 */ /* 0x000fe2000f8e020d */
[----:B------:R-:W-:Y:S02]  /*2270*/  IADD3.X R7, R5, UR19, R0, P0, !PT ;  /* 0x0000001305077c10 */ /* 0x000fe400087fe400 */
[----:B------:R-:W-:-:S05]  /*2280*/  MOV R0, UR14 ;  /* 0x0000000e00007c02 */ /* 0x000fca0008000f00 */
[----:B------:R-:W-:-:S04]  /*2290*/  IMAD.WIDE.U32 R6, R0, UR61, R6 ;  /* 0x0000003d00067c25 */ /* 0x000fc8000f8e0006 */
[----:B------:R-:W-:Y:S01]  /*22a0*/  VIADD R2, R7, UR15 ;  /* 0x0000000f07027c36 */ /* 0x000fe20008000000 */
        /* <DEDUP_REMOVED lines=17> */
.L_x_923:
[----:B------:R-:W-:Y:S05]  /*23c0*/  BSYNC B0 ;  /* 0x0000000000007941 */ /* 0x000fea0003800000 */
.L_x_922:
        /* <DEDUP_REMOVED lines=19> */
.L_x_925:
[----:B------:R-:W-:Y:S05]  /*2500*/  BSYNC B0 ;  /* 0x0000000000007941 */ /* 0x000fea0003800000 */
.L_x_924:
        /* <DEDUP_REMOVED lines=32> */
.L_x_927:
[----:B------:R-:W-:Y:S05]  /*2710*/  BSYNC B0 ;  /* 0x0000000000007941 */ /* 0x000fea0003800000 */
.L_x_926:
        /* <DEDUP_REMOVED lines=20> */
.L_x_919:
[----:B------:R-:W-:Y:S01]  /*2860*/  PLOP3.LUT P0, PT, PT, PT, UP4, 0x80, 0x0 ;  /* 0x000000000000781c */ /* 0x000fe20003f0f048 */
[----:B------:R-:W-:Y:S01]  /*2870*/  UIMAD UR8, UR6, -0x40, UR13 ;  /* 0xffffffc0060878a4 */ /* 0x000fe2000f8e020d */
[C---:B------:R-:W-:Y:S01]  /*2880*/  LEA R0, R246.reuse, UR4, 0x1 ;  /* 0x00000004f6007c11 */ /* 0x040fe2000f8e08ff */
[----:B------:R-:W-:Y:S01]  /*2890*/  ULEA.HI UR9, UR6, UR6, URZ, 0x1 ;  /* 0x0000000606097291 */ /* 0x000fe2000f8f083f */
[----:B------:R-:W-:Y:S01]  /*28a0*/  VIADD R2, R246, 0x1800 ;  /* 0x00001800f6027836 */ /* 0x000fe20000000000 */
[----:B------:R-:W-:Y:S08]  /*28b0*/  BSSY B0, `(.L_x_929) ;  /* 0x000002a000007945 */ /* 0x000ff00003800000 */
[----:B------:R-:W-:Y:S01]  /*28c0*/  @P0 BAR.SYNC.DEFER_BLOCKING 0x0 ;  /* 0x0000000000000b1d */ /* 0x000fe20000010000 */
[----:B------:R-:W-:Y:S01]  /*28d0*/  ISETP.GE.AND P1, PT, R245, UR8, PT ;  /* 0x00000008f5007c0c */ /* 0x000fe2000bf26270 */
[----:B------:R-:W-:-:S04]  /*28e0*/  ULOP3.LUT UR9, UR9, 0xfffffffe, URZ, 0xc0, !UPT ;  /* 0xfffffffe09097892 */ /* 0x000fc8000f8ec03f */
[----:B------:R-:W-:-:S04]  /*28f0*/  UIADD3 UR9, UR6, -UR9, URZ ;  /* 0x8000000906097290 */ /* 0x000fc8000fffe03f */
[----:B------:R-:W-:-:S06]  /*2900*/  UISETP.NE.AND UP0, UPT, UR9, 0x1, UPT ;  /* 0x000000010900788c */ /* 0x000fcc000bf05270 */
        /* <DEDUP_REMOVED lines=36> */
.L_x_930:
[----:B------:R-:W-:Y:S05]  /*2b50*/  BSYNC B0 ;  /* 0x0000000000007941 */ /* 0x000fea0003800000 */
.L_x_929:
        /* <DEDUP_REMOVED lines=16> */
.L_x_932:
        /* <DEDUP_REMOVED lines=35> */
.L_x_933:
[----:B------:R-:W-:Y:S05]  /*2e90*/  BSYNC B0 ;  /* 0x0000000000007941 */ /* 0x000fea0003800000 */
.L_x_931:
[----:B------:R-:W-:Y:S01]  /*2ea0*/  UIMAD UR9, UR36, UR24, URZ ;  /* 0x00000018240972a4 */ /* 0x000fe2000f8e023f */
[----:B--23--:R-:W-:Y:S01]  /*2eb0*/  IMAD.U32 R4, RZ, RZ, UR24 ;  /* 0x00000018ff047e24 */ /* 0x00cfe2000f8e00ff */
[----:B------:R-:W-:Y:S01]  /*2ec0*/  ULDC.64 UR22, c[0x0][0x260] ;  /* 0x0000980000167ab9 */ /* 0x000fe20000000a00 */
[C---:B------:R-:W-:Y:S01]  /*2ed0*/  VIADD R8, R237.reuse, 0x8 ;  /* 0x00000008ed087836 */ /* 0x040fe20000000000 */
[----:B------:R-:W-:Y:S01]  /*2ee0*/  UIMAD UR12, UR27, UR25, UR9 ;  /* 0x000000191b0c72a4 */ /* 0x000fe2000f8e0209 */
[----:B------:R-:W-:Y:S01]  /*2ef0*/  IMAD.WIDE.U32 R4, R4, UR27, R228 ;  /* 0x0000001b04047c25 */ /* 0x000fe2000f8e00e4 */
[----:B------:R-:W-:Y:S01]  /*2f00*/  UIMAD UR9, UR16, -0x80, UR5 ;  /* 0xffffff80100978a4 */ /* 0x000fe2000f8e0205 */
[----:B------:R-:W-:Y:S01]  /*2f10*/  BSSY B0, `(.L_x_934) ;  /* 0x000003d000007945 */ /* 0x000fe20003800000 */
[----:B------:R-:W-:Y:S01]  /*2f20*/  ISETP.GE.AND P2, PT, R8, UR8, PT ;  /* 0x0000000808007c0c */ /* 0x000fe2000bf46270 */
[----:B------:R-:W-:Y:S01]  /*2f30*/  VIADD R18, R237, 0x28 ;  /* 0x00000028ed127836 */ /* 0x000fe20000000000 */
[----:B------:R-:W-:Y:S01]  /*2f40*/  IADD3 R6, P1, R4, UR32, RZ ;  /* 0x0000002004067c10 */ /* 0x000fe2000ff3e0ff */
[----:B------:R-:W-:Y:S01]  /*2f50*/  IMAD.U32 R2, RZ, RZ, UR12 ;  /* 0x0000000cff027e24 */ /* 0x000fe2000f8e00ff */
[----:B------:R-:W-:Y:S01]  /*2f60*/  ISETP.GE.AND P5, PT, R245, UR9, PT ;  /* 0x00000009f5007c0c */ /* 0x000fe2000bfa6270 */
[----:B------:R-:W-:Y:S01]  /*2f70*/  VIADD R4, R237, 0x20 ;  /* 0x00000020ed047836 */ /* 0x000fe20000000000 */
[----:B------:R-:W-:-:S02]  /*2f80*/  P2R R21, PR, RZ, 0x4 ;  /* 0x00000004ff157803 */ /* 0x000fc40000000000 */
[----:B------:R-:W-:Y:S01]  /*2f90*/  IADD3.X R7, R5, UR33, R2, P1, !PT ;  /* 0x0000002105077c10 */ /* 0x000fe20008ffe402 */
[----:B------:R-:W-:Y:S01]  /*2fa0*/  IMAD R2, R17, UR22, RZ ;  /* 0x0000001611027c24 */ /* 0x000fe2000f8e02ff */
[----:B------:R-:W-:Y:S02]  /*2fb0*/  ISETP.GE.AND P1, PT, R4, UR8, PT ;  /* 0x0000000804007c0c */ /* 0x000fe4000bf26270 */
[----:B------:R-:W-:Y:S01]  /*2fc0*/  ISETP.GE.AND P6, PT, R18, UR8, PT ;  /* 0x0000000812007c0c */ /* 0x000fe2000bfc6270 */
[C---:B------:R-:W-:Y:S01]  /*2fd0*/  IMAD R2, R13.reuse, UR23, R2 ;  /* 0x000000170d027c24 */ /* 0x040fe2000f8e0202 */
[----:B------:R-:W-:Y:S01]  /*2fe0*/  P2R R20, PR, RZ, 0x2 ;  /* 0x00000002ff147803 */ /* 0x000fe20000000000 */
[----:B------:R-:W-:Y:S01]  /*2ff0*/  IMAD.WIDE.U32 R6, R13, UR22, R6 ;  /* 0x000000160d067c25 */ /* 0x000fe2000f8e0006 */
[----:B------:R-:W-:Y:S01]  /*3000*/  ISETP.GE.AND P1, PT, R237, UR8, PT ;  /* 0x00000008ed007c0c */ /* 0x000fe2000bf26270 */
[----:B------:R2:W-:Y:S02]  /*3010*/  @P5 STS [R0+0x9000], RZ ;  /* 0x009000ff00005388 */ /* 0x0005e40000000800 */
[----:B------:R-:W-:Y:S01]  /*3020*/  IMAD.IADD R12, R7, 0x1, R2 ;  /* 0x00000001070c7824 */ /* 0x000fe200078e0202 */
[----:B------:R-:W-:Y:S01]  /*3030*/  P2R R19, PR, RZ, 0x2 ;  /* 0x00000002ff137803 */ /* 0x000fe20000000000 */
[----:B------:R2:W-:Y:S04]  /*3040*/  @P5 STS [R0+0x9004], RZ ;  /* 0x009004ff00005388 */ /* 0x0005e80000000800 */
        /* <DEDUP_REMOVED lines=41> */
.L_x_935:
[----:B------:R-:W-:Y:S05]  /*32e0*/  BSYNC B0 ;  /* 0x0000000000007941 */ /* 0x000fea0003800000 */
.L_x_934:
[----:B------:R-:W-:Y:S01]  /*32f0*/  IADD3 R2, R245, 0x40, RZ ;  /* 0x00000040f5027810 */ /* 0x000fe20007ffe0ff */
        /* <DEDUP_REMOVED lines=43> */
.L_x_937:
[----:B------:R-:W-:Y:S05]  /*35b0*/  BSYNC B0 ;  /* 0x0000000000007941 */ /* 0x000fea0003800000 */
.L_x_936:
[----:B------:R-:W-:Y:S01]  /*35c0*/  UIMAD UR8, UR36, UR18, URZ ;  /* 0x00000012240872a4 */ /* 0x000fe2000f8e023f */
[----:B------:R-:W-:Y:S01]  /*35d0*/  MOV R4, UR18 ;  /* 0x0000001200047c02 */ /* 0x000fe20008000f00 */
[----:B------:R2:W-:Y:S01]  /*35e0*/  @P5 STS [R0+0xf000], RZ ;  /* 0x00f000ff00005388 */ /* 0x0005e20000000800 */
[----:B------:R-:W-:Y:S01]  /*35f0*/  BSSY B0, `(.L_x_938) ;  /* 0x0000035000007945 */ /* 0x000fe20003800000 */
[----:B------:R-:W-:Y:S02]  /*3600*/  UIMAD UR8, UR27, UR19, UR8 ;  /* 0x000000131b0872a4 */ /* 0x000fe4000f8e0208 */
[----:B------:R2:W-:Y:S01]  /*3610*/  @P5 STS [R0+0xf004], RZ ;  /* 0x00f004ff00005388 */ /* 0x0005e20000000800 */
[----:B------:R-:W-:-:S03]  /*3620*/  IMAD.WIDE.U32 R4, R4, UR27, R228 ;  /* 0x0000001b04047c25 */ /* 0x000fc6000f8e00e4 */
[----:B------:R2:W-:Y:S01]  /*3630*/  @P5 STS.64 [R0+0xf008], RZ ;  /* 0x00f008ff00005388 */ /* 0x0005e20000000a00 */
[----:B------:R-:W-:Y:S01]  /*3640*/  MOV R2, UR8 ;  /* 0x0000000800027c02 */ /* 0x000fe20008000f00 */
[----:B------:R-:W-:Y:S01]  /*3650*/  ULDC.64 UR8, c[0x0][0x268] ;  /* 0x00009a0000087ab9 */ /* 0x000fe20000000a00 */
        /* <DEDUP_REMOVED lines=46> */
.L_x_939:
[----:B------:R-:W-:Y:S05]  /*3940*/  BSYNC B0 ;  /* 0x0000000000007941 */ /* 0x000fea0003800000 */
.L_x_938:
        /* <DEDUP_REMOVED lines=11> */
[----:B------:R-:W-:-:S03]  /*3a00*/  ISETP.GE.AND P2, PT, R15, UR8, PT ;  /* 0x000000080f007c0c */ /* 0x000fc6000bf46270 */
[----:B------:R-:W-:Y:S02]  /*3a10*/  IMAD R7, R4, UR18, RZ ;  /* 0x0000001204077c24 */ /* 0x000fe4000f8e02ff */
[----:B------:R-:W-:-:S04]  /*3a20*/  IMAD.MOV.U32 R4, RZ, RZ, R6 ;  /* 0x000000ffff047224 */ /* 0x000fc800078e0006 */
[----:B---3--:R-:W3:Y:S01]  /*3a30*/  @!P4 LDC.64 R10, c[0x0][0x220] ;  /* 0x00008800ff0acb82 */ /* 0x008ee20000000a00 */
[C---:B------:R-:W-:Y:S01]  /*3a40*/  IMAD.WIDE.U32 R4, R2.reuse, UR18, R4 ;  /* 0x0000001202047c25 */ /* 0x040fe2000f8e0004 */
[----:B------:R2:W-:Y:S03]  /*3a50*/  @P4 STS.128 [R0+0x10000], RZ ;  /* 0x010000ff00004388 */ /* 0x0005e60000000c00 */
[----:B------:R-:W-:-:S03]  /*3a60*/  IMAD R2, R2, UR19, R7 ;  /* 0x0000001302027c24 */ /* 0x000fc6000f8e0207 */
[----:B-1----:R-:W1:Y:S01]  /*3a70*/  @!P3 LDC.64 R8, c[0x0][0x220] ;  /* 0x00008800ff08bb82 */ /* 0x002e620000000a00 */
[----:B------:R-:W-:-:S07]  /*3a80*/  IMAD.IADD R2, R5, 0x1, R2 ;  /* 0x0000000105027824 */ /* 0x000fce00078e0202 */
[----:B------:R-:W5:Y:S01]  /*3a90*/  @!P2 LDC.64 R6, c[0x0][0x220] ;  /* 0x00008800ff06ab82 */ /* 0x000f620000000a00 */
[----:B---3--:R-:W-:-:S04]  /*3aa0*/  @!P4 LEA R10, P1, R4, R10, 0x1 ;  /* 0x0000000a040ac211 */ /* 0x008fc800078208ff */
        /* <DEDUP_REMOVED lines=19> */
.L_x_941:
[----:B------:R-:W-:Y:S05]  /*3be0*/  BSYNC B0 ;  /* 0x0000000000007941 */ /* 0x000fea0003800000 */
.L_x_940:
[----:B--23--:R-:W2:Y:S01]  /*3bf0*/  LDC.64 R10, c[0x0][0x3b8] ;  /* 0x0000ee00ff0a7b82 */ /* 0x00cea20000000a00 */
[----:B------:R-:W-:Y:S01]  /*3c00*/  ISETP.NE.AND P3, PT, R19, RZ, PT ;  /* 0x000000ff1300720c */ /* 0x000fe20003f65270 */
[----:B------:R-:W-:Y:S01]  /*3c10*/  IMAD.MOV.U32 R4, RZ, RZ, 0x4 ;  /* 0x00000004ff047424 */ /* 0x000fe200078e00ff */
[----:B------:R-:W-:Y:S01]  /*3c20*/  ISETP.NE.AND P2, PT, R21, RZ, PT ;  /* 0x000000ff1500720c */ /* 0x000fe20003f45270 */
[----:B-1----:R-:W-:Y:S01]  /*3c30*/  IMAD.MOV.U32 R8, RZ, RZ, 0x4 ;  /* 0x00000004ff087424 */ /* 0x002fe200078e00ff */
[----:B------:R-:W-:Y:S01]  /*3c40*/  ISETP.NE.AND P1, PT, R20, RZ, PT ;  /* 0x000000ff1400720c */ /* 0x000fe20003f25270 */
[----:B------:R-:W-:Y:S01]  /*3c50*/  IMAD.WIDE R4, R237, R4, UR14 ;  /* 0x0000000eed047e25 */ /* 0x000fe2000f8e0204 */
[----:B------:R-:W0:Y:S03]  /*3c60*/  LDGDEPBAR ;  /* 0x00000000000079af */ /* 0x000e260000000000 */
[----:B------:R-:W-:-:S02]  /*3c70*/  IMAD.MOV.U32 R239, RZ, RZ, 0x7f800000 ;  /* 0x7f800000ffef7424 */ /* 0x000fc400078e00ff */
[----:B------:R-:W-:Y:S01]  /*3c80*/  IMAD.MOV.U32 R240, RZ, RZ, 0x7f800000 ;  /* 0x7f800000fff07424 */ /* 0x000fe200078e00ff */
[----:B------:R-:W-:Y:S01]  /*3c90*/  UIMAD UR8, UR60, UR55, UR61 ;  /* 0x000000373c0872a4 */ /* 0x000fe2000f8e023d */
[----:B------:R-:W-:Y:S01]  /*3ca0*/  IMAD.MOV.U32 R241, RZ, RZ, 0x7f800000 ;  /* 0x7f800000fff17424 */ /* 0x000fe200078e00ff */
[----:B------:R-:W-:Y:S01]  /*3cb0*/  USHF.L.U32 UR23, UR7, 0x4, URZ ;  /* 0x0000000407177899 */ /* 0x000fe2000800063f */
[----:B------:R-:W-:Y:S01]  /*3cc0*/  IMAD.MOV.U32 R238, RZ, RZ, 0x7f800000 ;  /* 0x7f800000ffee7424 */ /* 0x000fe200078e00ff */
[----:B------:R-:W-:Y:S01]  /*3cd0*/  USHF.L.U32 UR22, UR7, 0x3, URZ ;  /* 0x0000000307167899 */ /* 0x000fe2000800063f */
[----:B------:R-:W-:Y:S01]  /*3ce0*/  SHF.R.S32.HI R0, RZ, 0x1f, R16 ;  /* 0x0000001fff007819 */ /* 0x000fe20000011410 */
[----:B------:R-:W-:Y:S01]  /*3cf0*/  VIADD R2, R186, 0x1800 ;  /* 0x00001800ba027836 */ /* 0x000fe20000000000 */
[----:B------:R1:W5:Y:S01]  /*3d00*/  @!P3 LDG.E R240, desc[UR10][R4.64] ;  /* 0x0000000a04f0b981 */ /* 0x000362000c1e1900 */
[----:B------:R-:W-:Y:S01]  /*3d10*/  IMAD R242, RZ, RZ, -UR26 ;  /* 0x8000001afff27e24 */ /* 0x000fe2000f8e02ff */
[----:B------:R-:W-:Y:S01]  /*3d20*/  CS2R R126, SRZ ;  /* 0x00000000007e7805 */ /* 0x000fe2000001ff00 */
[----:B------:R-:W-:Y:S01]  /*3d30*/  IMAD.MOV.U32 R236, RZ, RZ, R223 ;  /* 0x000000ffffec7224 */ /* 0x000fe200078e00df */
[----:B--2---:R-:W2:Y:S01]  /*3d40*/  LDG.E.64 R6, desc[UR10][R10.64+0x8] ;  /* 0x0000080a0a067981 */ /* 0x004ea2000c1e1b00 */
[----:B------:R-:W-:Y:S01]  /*3d50*/  @!P6 IMAD.WIDE R8, R18, R8, UR14 ;  /* 0x0000000e1208ee25 */ /* 0x000fe2000f8e0208 */
[----:B------:R-:W-:-:S02]  /*3d60*/  USHF.L.U32 UR8, UR8, 0x5, URZ ;  /* 0x0000000508087899 */ /* 0x000fc4000800063f */
[----:B------:R-:W-:Y:S01]  /*3d70*/  UIADD3 UR33, UR23, 0x40, URZ ;  /* 0x0000004017217890 */ /* 0x000fe2000fffe03f */
[----:B------:R1:W5:Y:S01]  /*3d80*/  @!P2 LDG.E R241, desc[UR10][R4.64+0x20] ;  /* 0x0000200a04f1a981 */ /* 0x000362000c1e1900 */
[----:B------:R-:W-:Y:S01]  /*3d90*/  IMAD.MOV.U32 R252, RZ, RZ, 0x4 ;  /* 0x00000004fffc7424 */ /* 0x000fe200078e00ff */
[----:B------:R-:W-:Y:S02]  /*3da0*/  CS2R R124, SRZ ;  /* 0x00000000007c7805 */ /* 0x000fe4000001ff00 */
[----:B------:R-:W-:Y:S01]  /*3db0*/  CS2R R130, SRZ ;  /* 0x0000000000827805 */ /* 0x000fe2000001ff00 */
[----:B------:R1:W5:Y:S01]  /*3dc0*/  @!P6 LDG.E R239, desc[UR10][R8.64] ;  /* 0x0000000a08efe981 */ /* 0x000362000c1e1900 */
[----:B------:R-:W-:Y:S01]  /*3dd0*/  UIADD3 UR31, UR23, 0x20, URZ ;  /* 0x00000020171f7890 */ /* 0x000fe2000fffe03f */
[----:B------:R-:W-:Y:S02]  /*3de0*/  CS2R R128, SRZ ;  /* 0x0000000000807805 */ /* 0x000fe4000001ff00 */
[----:B------:R-:W-:Y:S01]  /*3df0*/  CS2R R122, SRZ ;  /* 0x00000000007a7805 */ /* 0x000fe2000001ff00 */
[----:B------:R1:W5:Y:S01]  /*3e00*/  @!P1 LDG.E R238, desc[UR10][R4.64+0x80] ;  /* 0x0000800a04ee9981 */ /* 0x000362000c1e1900 */
        /* <DEDUP_REMOVED lines=11> */
[----:B------:R-:W3:Y:S01]  /*3ec0*/  LDG.E.64 R10, desc[UR10][R10.64] ;  /* 0x0000000a0a0a7981 */ /* 0x000ee2000c1e1b00 */
[----:B------:R-:W-:Y:S02]  /*3ed0*/  USHF.R.S32.HI UR9, URZ, 0x1f, UR8 ;  /* 0x0000001f3f097899 */ /* 0x000fe40008011408 */
[----:B------:R-:W-:-:S02]  /*3ee0*/  UIADD3 UR32, UR22, UR33, URZ ;  /* 0x0000002116207290 */ /* 0x000fc4000fffe03f */
[----:B------:R-:W-:Y:S02]  /*3ef0*/  UIADD3 UR30, UR22, UR31, URZ ;  /* 0x0000001f161e7290 */ /* 0x000fe4000fffe03f */
[----:B------:R-:W-:Y:S02]  /*3f00*/  UIADD3 UR28, UR22, UR32, URZ ;  /* 0x00000020161c7290 */ /* 0x000fe4000fffe03f */
[----:B------:R-:W-:Y:S01]  /*3f10*/  UIADD3 UR29, UR22, UR30, URZ ;  /* 0x0000001e161d7290 */ /* 0x000fe2000fffe03f */
[----:B------:R-:W-:Y:S02]  /*3f20*/  SEL R2, R2, R186, !P0 ;  /* 0x000000ba02027207 */ /* 0x000fe40004000000 */
[----:B------:R-:W-:Y:S02]  /*3f30*/  CS2R R94, SRZ ;  /* 0x00000000005e7805 */ /* 0x000fe4000001ff00 */
[----:B------:R-:W-:Y:S01]  /*3f40*/  CS2R R92, SRZ ;  /* 0x00000000005c7805 */ /* 0x000fe2000001ff00 */
[----:B------:R-:W-:Y:S01]  /*3f50*/  UIADD3 UR25, UR22, UR29, URZ ;  /* 0x0000001d16197290 */ /* 0x000fe2000fffe03f */
[----:B------:R-:W-:-:S02]  /*3f60*/  CS2R R98, SRZ ;  /* 0x0000000000627805 */ /* 0x000fc4000001ff00 */
[----:B------:R-:W-:Y:S02]  /*3f70*/  CS2R R96, SRZ ;  /* 0x0000000000607805 */ /* 0x000fe4000001ff00 */
[----:B------:R-:W-:Y:S01]  /*3f80*/  CS2R R90, SRZ ;  /* 0x00000000005a7805 */ /* 0x000fe2000001ff00 */
        /* <DEDUP_REMOVED lines=28> */
[----:B------:R-:W-:Y:S01]  /*4150*/  LEA R179, R2, UR4, 0x1 ;  /* 0x0000000402b37c11 */ /* 0x000fe2000f8e08ff */
[----:B------:R-:W-:Y:S01]  /*4160*/  ULDC UR12, c[0x0][0x394] ;  /* 0x0000e500000c7ab9 */ /* 0x000fe20000000800 */
[----:B------:R-:W-:-:S02]  /*4170*/  UIMAD UR51, UR7, 0x18, URZ ;  /* 0x00000018073378a4 */ /* 0x000fc4000f8e023f */
[----:B------:R-:W-:Y:S02]  /*4180*/  USHF.L.U32 UR50, UR7, 0x5, URZ ;  /* 0x0000000507327899 */ /* 0x000fe4000800063f */
[----:B------:R-:W-:Y:S02]  /*4190*/  UIMAD UR49, UR7, 0x28, URZ ;  /* 0x00000028073178a4 */ /* 0x000fe4000f8e023f */
[----:B------:R-:W-:Y:S02]  /*41a0*/  UIMAD UR48, UR7, 0x30, URZ ;  /* 0x00000030073078a4 */ /* 0x000fe4000f8e023f */
[----:B------:R-:W-:Y:S02]  /*41b0*/  UIMAD UR36, UR7, 0x38, URZ ;  /* 0x00000038072478a4 */ /* 0x000fe4000f8e023f */
[----:B------:R-:W-:Y:S01]  /*41c0*/  UIADD3 UR34, UR22, UR24, URZ ;  /* 0x0000001816227290 */ /* 0x000fe2000fffe03f */
[----:B------:R-:W-:Y:S01]  /*41d0*/  UMOV UR19, UR12 ;  /* 0x0000000c00137c82 */ /* 0x000fe20008000000 */
[----:B------:R-:W-:Y:S01]  /*41e0*/  ULDC UR59, c[0x0][0x398] ;  /* 0x0000e600003b7ab9 */ /* 0x000fe20000000800 */
[----:B--2---:R-:W-:-:S04]  /*41f0*/  IADD3 R249, P2, P1, R6, UR8, R16 ;  /* 0x0000000806f97c10 */ /* 0x004fc8000f95e010 */
[----:B------:R-:W-:Y:S01]  /*4200*/  IADD3.X R243, R7, UR9, R0, P2, P1 ;  /* 0x0000000907f37c10 */ /* 0x000fe200097e2400 */
[----:B------:R-:W-:Y:S01]  /*4210*/  VIADD R0, R185, 0x1800 ;  /* 0x00001800b9007836 */ /* 0x000fe20000000000 */
[----:B------:R-:W-:Y:S02]  /*4220*/  UIADD3 UR9, UR27, UR13, URZ ;  /* 0x0000000d1b097290 */ /* 0x000fe4000fffe03f */
[----:B------:R-:W-:Y:S02]  /*4230*/  UIADD3 UR27, UR22, UR28, URZ ;  /* 0x0000001c161b7290 */ /* 0x000fe4000fffe03f */
[----:B------:R-:W-:Y:S01]  /*4240*/  UIADD3 UR9, -UR5, 0x80, UR9 ;  /* 0x0000008005097890 */ /* 0x000fe2000fffe109 */
[----:B------:R-:W-:Y:S01]  /*4250*/  SEL R0, R0, R185, !P0 ;  /* 0x000000b900007207 */ /* 0x000fe20004000000 */
[----:B------:R-:W-:Y:S01]  /*4260*/  UIADD3 UR26, UR22, UR27, URZ ;  /* 0x0000001b161a7290 */ /* 0x000fe2000fffe03f */
[----:B---3--:R-:W-:Y:S02]  /*4270*/  R2UR UR8, R10 ;  /* 0x000000000a0872ca */ /* 0x008fe400000e0000 */
[----:B------:R-:W-:-:S02]  /*4280*/  R2UR UR52, R11 ;  /* 0x000000000b3472ca */ /* 0x000fc400000e0000 */
[----:B------:R-:W-:Y:S01]  /*4290*/  LEA R176, R0, UR4, 0x1 ;  /* 0x0000000400b07c11 */ /* 0x000fe2000f8e08ff */
[----:B------:R-:W-:Y:S02]  /*42a0*/  UIADD3 UR53, UR9, -UR56, URZ ;  /* 0x8000003809357290 */ /* 0x000fe4000fffe03f */
[----:B------:R-:W-:Y:S01]  /*42b0*/  UIADD3 UR35, UR22, UR26, URZ ;  /* 0x0000001a16237290 */ /* 0x000fe2000fffe03f */
[----:B------:R-:W-:Y:S01]  /*42c0*/  ULDC UR56, c[0x0][0x2d0] ;  /* 0x0000b40000387ab9 */ /* 0x000fe20000000800 */
[----:B------:R-:W-:-:S04]  /*42d0*/  ULDC.U8 UR9, c[0x0][0x388] ;  /* 0x0000e20000097ab9 */ /* 0x000fc80000000000 */
[----:B------:R-:W-:Y:S01]  /*42e0*/  UIADD3 UR46, UR8, -0x61c88647, URZ ;  /* 0x9e3779b9082e7890 */ /* 0x000fe2000fffe03f */
[----:B------:R-:W-:Y:S01]  /*42f0*/  LOP3.LUT R243, R243, UR8, RZ, 0x3c, !PT ;  /* 0x00000008f3f37c12 */ /* 0x000fe2000f8e3cff */
[----:B------:R-:W-:Y:S02]  /*4300*/  UIADD3 UR54, UR8, 0x3c6ef372, URZ ;  /* 0x3c6ef37208367890 */ /* 0x000fe4000fffe03f */
[----:B------:R-:W-:Y:S02]  /*4310*/  UIADD3 UR44, UR8, -0x255992d5, URZ ;  /* 0xdaa66d2b082c7890 */ /* 0x000fe4000fffe03f */
[----:B------:R-:W-:Y:S02]  /*4320*/  UIADD3 UR42, UR8, 0x78dde6e4, URZ ;  /* 0x78dde6e4082a7890 */ /* 0x000fe4000fffe03f */
[----:B------:R-:W-:Y:S02]  /*4330*/  UIADD3 UR40, UR8, 0x1715609d, URZ ;  /* 0x1715609d08287890 */ /* 0x000fe4000fffe03f */
[----:B------:R-:W-:-:S02]  /*4340*/  UIADD3 UR38, UR8, -0x4ab325aa, URZ ;  /* 0xb54cda5608267890 */ /* 0x000fc4000fffe03f */
[----:B------:R-:W-:Y:S02]  /*4350*/  UIADD3 UR55, UR52, -0x4498517b, URZ ;  /* 0xbb67ae8534377890 */ /* 0x000fe4000fffe03f */
[----:B------:R-:W-:Y:S02]  /*4360*/  UIADD3 UR45, UR52, 0x76cf5d0a, URZ ;  /* 0x76cf5d0a342d7890 */ /* 0x000fe4000fffe03f */
[----:B------:R-:W-:Y:S02]  /*4370*/  UIADD3 UR43, UR52, 0x32370b8f, URZ ;  /* 0x32370b8f342b7890 */ /* 0x000fe4000fffe03f */
[----:B------:R-:W-:Y:S02]  /*4380*/  UIADD3 UR41, UR52, -0x126145ec, URZ ;  /* 0xed9eba1434297890 */ /* 0x000fe4000fffe03f */
[----:B------:R-:W-:Y:S02]  /*4390*/  UIADD3 UR39, UR52, -0x56f99767, URZ ;  /* 0xa906689934277890 */ /* 0x000fe4000fffe03f */
[----:B------:R-:W-:Y:S01]  /*43a0*/  UIADD3 UR37, UR52, 0x646e171e, URZ ;  /* 0x646e171e34257890 */ /* 0x000fe2000fffe03f */
[----:B-1----:R-:W-:-:S11]  /*43b0*/  ULDC UR8, c[0x0][0x2ec] ;  /* 0x0000bb0000087ab9 */ /* 0x002fd60000000800 */
.L_x_946:
[----:B------:R-:W0:Y:S01]  /*43c0*/  LDGDEPBAR ;  /* 0x00000000000079af */ /* 0x000e220000000000 */
        /* <DEDUP_REMOVED lines=14> */
[----:B------:R-:W1:Y:S04]  /*44b0*/  LDSM.16.M88.4 R16, [R177+UR4+0x9000] ;  /* 0x00900004b110783b */ /* 0x000e680008000200 */
[----:B------:R-:W2:Y:S04]  /*44c0*/  LDSM.16.M88.4 R28, [R179+0x800] ;  /* 0x00080000b31c783b */ /* 0x000ea80000000200 */
[----:B-----5:R-:W5:Y:S04]  /*44d0*/  LDG.E R190, desc[UR10][R4.64] ;  /* 0x0000000a04be7981 */ /* 0x020f68000c1e1900 */
[----:B------:R-:W5:Y:S04]  /*44e0*/  LDG.E R189, desc[UR10][R4.64+0x20] ;  /* 0x0000200a04bd7981 */ /* 0x000f68000c1e1900 */
[----:B------:R-:W5:Y:S04]  /*44f0*/  LDG.E R188, desc[UR10][R4.64+0x80] ;  /* 0x0000800a04bc7981 */ /* 0x000f68000c1e1900 */
[----:B------:R1:W5:Y:S04]  /*4500*/  LDG.E R187, desc[UR10][R4.64+0xa0] ;  /* 0x0000a00a04bb7981 */ /* 0x000368000c1e1900 */
[----:B------:R-:W3:Y:S04]  /*4510*/  LDSM.16.M88.4 R132, [R177+UR4+0x9400] ;  /* 0x00940004b184783b */ /* 0x000ee80008000200 */
[----:B------:R-:W-:Y:S04]  /*4520*/  LDSM.16.M88.4 R136, [R0] ;  /* 0x000000000088783b */ /* 0x000fe80000000200 */
[----:B------:R-:W4:Y:S04]  /*4530*/  LDSM.16.M88.4 R140, [R178] ;  /* 0x00000000b28c783b */ /* 0x000f280000000200 */
[----:B------:R-:W4:Y:S04]  /*4540*/  LDSM.16.M88.4 R144, [R0+0x800] ;  /* 0x000800000090783b */ /* 0x000f280000000200 */
[----:B------:R-:W4:Y:S04]  /*4550*/  LDSM.16.M88.4 R148, [R178+0x400] ;  /* 0x00040000b294783b */ /* 0x000f280000000200 */
[----:B------:R-:W-:Y:S01]  /*4560*/  LDSM.16.M88.4 R152, [R177+UR4+0xb000] ;  /* 0x00b00004b198783b */ /* 0x000fe20008000200 */
[-C--:B-1----:R-:W-:Y:S03]  /*4570*/  HMMA.16816.F32 R4, R32, R16.reuse, RZ ;  /* 0x000000102004723c */ /* 0x082fe600000018ff */
[----:B------:R-:W-:Y:S03]  /*4580*/  LDSM.16.M88.4 R156, [R179+0x1800] ;  /* 0x00180000b39c783b */ /* 0x000fe60000000200 */
[C---:B--2---:R-:W-:Y:S01]  /*4590*/  HMMA.16816.F32 R8, R28.reuse, R16, RZ ;  /* 0x000000101c08723c */ /* 0x044fe200000018ff */
[----:B------:R-:W-:Y:S05]  /*45a0*/  LDSM.16.M88.4 R160, [R177+UR4+0xb400] ;  /* 0x00b40004b1a0783b */ /* 0x000fea0008000200 */
[-C--:B------:R-:W-:Y:S06]  /*45b0*/  HMMA.16816.F32 R12, R28, R18.reuse, RZ ;  /* 0x000000121c0c723c */ /* 0x080fec00000018ff */
[C---:B------:R-:W-:Y:S06]  /*45c0*/  HMMA.16816.F32 R16, R32.reuse, R18, RZ ;  /* 0x000000122010723c */ /* 0x040fec00000018ff */
[-C--:B---3--:R-:W-:Y:S06]  /*45d0*/  HMMA.16816.F32 R20, R32, R132.reuse, RZ ;  /* 0x000000842014723c */ /* 0x088fec00000018ff */
[C---:B------:R-:W-:Y:S06]  /*45e0*/  HMMA.16816.F32 R24, R28.reuse, R132, RZ ;  /* 0x000000841c18723c */ /* 0x040fec00000018ff */
[-C--:B------:R-:W-:Y:S06]  /*45f0*/  HMMA.16816.F32 R28, R28, R134.reuse, RZ ;  /* 0x000000861c1c723c */ /* 0x080fec00000018ff */
[----:B------:R-:W-:Y:S01]  /*4600*/  HMMA.16816.F32 R32, R32, R134, RZ ;  /* 0x000000862020723c */ /* 0x000fe200000018ff */
[----:B------:R-:W1:Y:S05]  /*4610*/  LDSM.16.M88.4 R132, [R179+0x1000] ;  /* 0x00100000b384783b */ /* 0x000e6a0000000200 */
[-C--:B----4-:R-:W-:Y:S06]  /*4620*/  HMMA.16816.F32 R4, R136, R140.reuse, R4 ;  /* 0x0000008c8804723c */ /* 0x090fec0000001804 */
        /* <DEDUP_REMOVED lines=8> */
[----:B------:R-:W-:Y:S01]  /*46b0*/  HMMA.16816.F32 R32, R136, R150, R32 ;  /* 0x000000968820723c */ /* 0x000fe20000001820 */
[----:B------:R-:W2:Y:S04]  /*46c0*/  LDSM.16.M88.4 R136, [R0+0x1000] ;  /* 0x001000000088783b */ /* 0x000ea80000000200 */
[----:B------:R-:W3:Y:S01]  /*46d0*/  LDSM.16.M88.4 R148, [R178+0x2400] ;  /* 0x00240000b294783b */ /* 0x000ee20000000200 */
[-C--:B-1----:R-:W-:Y:S06]  /*46e0*/  HMMA.16816.F32 R4, R132, R152.reuse, R4 ;  /* 0x000000988404723c */ /* 0x082fec0000001804 */
[C---:B------:R-:W-:Y:S06]  /*46f0*/  HMMA.16816.F32 R8, R156.reuse, R152, R8 ;  /* 0x000000989c08723c */ /* 0x040fec0000001808 */
[-C--:B------:R-:W-:Y:S06]  /*4700*/  HMMA.16816.F32 R12, R156, R154.reuse, R12 ;  /* 0x0000009a9c0c723c */ /* 0x080fec000000180c */
[C---:B------:R-:W-:Y:S01]  /*4710*/  HMMA.16816.F32 R16, R132.reuse, R154, R16 ;  /* 0x0000009a8410723c */ /* 0x040fe20000001810 */
[----:B------:R-:W-:Y:S05]  /*4720*/  LDSM.16.M88.4 R152, [R177+UR4+0xd000] ;  /* 0x00d00004b198783b */ /* 0x000fea0008000200 */
[-C--:B------:R-:W-:Y:S06]  /*4730*/  HMMA.16816.F32 R20, R132, R160.reuse, R20 ;  /* 0x000000a08414723c */ /* 0x080fec0000001814 */
[C---:B------:R-:W-:Y:S06]  /*4740*/  HMMA.16816.F32 R24, R156.reuse, R160, R24 ;  /* 0x000000a09c18723c */ /* 0x040fec0000001818 */
[-C--:B------:R-:W-:Y:S01]  /*4750*/  HMMA.16816.F32 R28, R156, R162.reuse, R28 ;  /* 0x000000a29c1c723c */ /* 0x080fe2000000181c */
[----:B------:R-:W-:Y:S05]  /*4760*/  LDSM.16.M88.4 R156, [R179+0x2800] ;  /* 0x00280000b39c783b */ /* 0x000fea0000000200 */
[----:B------:R-:W-:Y:S01]  /*4770*/  HMMA.16816.F32 R32, R132, R162, R32 ;  /* 0x000000a28420723c */ /* 0x000fe20000001820 */
[----:B------:R-:W1:Y:S04]  /*4780*/  LDSM.16.M88.4 R132, [R179+0x2000] ;  /* 0x00200000b384783b */ /* 0x000e680000000200 */
[----:B------:R-:W4:Y:S01]  /*4790*/  LDSM.16.M88.4 R160, [R177+UR4+0xd400] ;  /* 0x00d40004b1a0783b */ /* 0x000f220008000200 */
[-C--:B--2---:R-:W-:Y:S06]  /*47a0*/  HMMA.16816.F32 R4, R136, R140.reuse, R4 ;  /* 0x0000008c8804723c */ /* 0x084fec0000001804 */
[C---:B------:R-:W-:Y:S06]  /*47b0*/  HMMA.16816.F32 R8, R144.reuse, R140, R8 ;  /* 0x0000008c9008723c */ /* 0x040fec0000001808 */
[-C--:B------:R-:W-:Y:S06]  /*47c0*/  HMMA.16816.F32 R12, R144, R142.reuse, R12 ;  /* 0x0000008e900c723c */ /* 0x080fec000000180c */
[C---:B------:R-:W-:Y:S01]  /*47d0*/  HMMA.16816.F32 R16, R136.reuse, R142, R16 ;  /* 0x0000008e8810723c */ /* 0x040fe20000001810 */
[----:B------:R-:W-:Y:S05]  /*47e0*/  LDSM.16.M88.4 R140, [R178+0x4000] ;  /* 0x00400000b28c783b */ /* 0x000fea0000000200 */
[-C--:B---3--:R-:W-:Y:S06]  /*47f0*/  HMMA.16816.F32 R20, R136, R148.reuse, R20 ;  /* 0x000000948814723c */ /* 0x088fec0000001814 */
        /* <DEDUP_REMOVED lines=9> */
[C---:B------:R-:W-:Y:S06]  /*4890*/  HMMA.16816.F32 R16, R132.reuse, R154, R16 ;  /* 0x0000009a8410723c */ /* 0x040fec0000001810 */
[-C--:B----4-:R-:W-:Y:S06]  /*48a0*/  HMMA.16816.F32 R20, R132, R160.reuse, R20 ;  /* 0x000000a08414723c */ /* 0x090fec0000001814 */
[C---:B------:R-:W-:Y:S06]  /*48b0*/  HMMA.16816.F32 R24, R156.reuse, R160, R24 ;  /* 0x000000a09c18723c */ /* 0x040fec0000001818 */
[-C--:B------:R-:W-:Y:S06]  /*48c0*/  HMMA.16816.F32 R28, R156, R162.reuse, R28 ;  /* 0x000000a29c1c723c */ /* 0x080fec000000181c */
[----:B------:R-:W-:Y:S06]  /*48d0*/  HMMA.16816.F32 R32, R132, R162, R32 ;  /* 0x000000a28420723c */ /* 0x000fec0000001820 */
        /* <DEDUP_REMOVED lines=11> */
[----:B------:R-:W-:Y:S04]  /*4990*/  USHF.L.U32 UR12, UR16, 0x7, URZ ;  /* 0x00000007100c7899 */ /* 0x000fe8000800063f */
[----:B------:R-:W-:Y:S02]  /*49a0*/  UIADD3 UR17, UR12, UR13, URZ ;  /* 0x0000000d0c117290 */ /* 0x000fe4000fffe03f */
[----:B------:R-:W-:Y:S02]  /*49b0*/  UIADD3 UR12, UR12, 0x80, URZ ;  /* 0x000000800c0c7890 */ /* 0x000fe4000fffe03f */
[----:B------:R-:W-:Y:S02]  /*49c0*/  UIADD3 UR18, UR19, UR17, -UR5 ;  /* 0x0000001113127290 */ /* 0x000fe4000fffe805 */
[----:B------:R-:W-:Y:S02]  /*49d0*/  UIADD3 UR17, UR7, 0x40, URZ ;  /* 0x0000004007117890 */ /* 0x000fe4000fffe03f */
[----:B------:R-:W-:Y:S01]  /*49e0*/  IMAD.U32 R0, RZ, RZ, UR12 ;  /* 0x0000000cff007e24 */ /* 0x000fe2000f8e00ff */
[----:B------:R-:W-:Y:S01]  /*49f0*/  UMOV UR12, UR19 ;  /* 0x00000013000c7c82 */ /* 0x000fe20008000000 */
[----:B------:R-:W-:Y:S03]  /*4a00*/  UISETP.GE.AND UP0, UPT, UR17, UR18, UPT ;  /* 0x000000121100728c */ /* 0x000fe6000bf06270 */
[----:B------:R-:W-:Y:S03]  /*4a10*/  ISETP.LT.AND P0, PT, R0, UR5, PT ;  /* 0x0000000500007c0c */ /* 0x000fe6000bf01270 */
[----:B------:R-:W-:Y:S11]  /*4a20*/  PLOP3.LUT P1, PT, PT, PT, UP0, 0x80, 0x0 ;  /* 0x000000000000781c */ /* 0x000ff60003f2f008 */
[----:B------:R-:W-:Y:S02]  /*4a30*/  @!UPT UIADD3 URZ, URZ, URZ, URZ ;  /* 0x0000003f3f3ff290 */ /* 0x000fe4000fffe03f */
[----:B------:R-:W-:Y:S05]  /*4a40*/  @!P1 BRA P0, `(.L_x_943) ;  /* 0x0000000800109947 */ /* 0x000fea0000000000 */
.L_x_942:
[----:B------:R-:W1:Y:S01]  /*4a50*/  S2R R0, SR_TID.X ;  /* 0x0000000000007919 */ /* 0x000e620000002100 */
[----:B------:R-:W-:Y:S01]  /*4a60*/  VIADD R2, R237, UR7 ;  /* 0x00000007ed027c36 */ /* 0x000fe20008000000 */
[----:B------:R-:W-:Y:S01]  /*4a70*/  UIADD3 UR7, -UR12, UR5, -UR13 ;  /* 0x000000050c077290 */ /* 0x000fe2000fffe90d */
[----:B------:R-:W-:Y:S01]  /*4a80*/  IMAD.SHL.U32 R132, R244, 0x20, RZ ;  /* 0x00000020f4847824 */ /* 0x000fe200078e00ff */
[----:B------:R-:W-:Y:S01]  /*4a90*/  UMOV UR19, UR12 ;  /* 0x0000000c00137c82 */ /* 0x000fe20008000000 */
[C---:B------:R-:W-:Y:S02]  /*4aa0*/  VIADD R143, R2.reuse, 0x8 ;  /* 0x00000008028f7836 */ /* 0x040fe40000000000 */
        /* <DEDUP_REMOVED lines=11> */
[----:B------:R-:W-:Y:S01]  /*4b60*/  IMAD.U32 R140, RZ, RZ, UR7 ;  /* 0x00000007ff8c7e24 */ /* 0x000fe2000f8e00ff */
[----:B------:R-:W-:Y:S01]  /*4b70*/  IADD3 R133, R133, 0x8, R2 ;  /* 0x0000000885857810 */ /* 0x000fe20007ffe002 */
[----:B-1----:R-:W-:Y:S03]  /*4b80*/  IMAD.SHL.U32 R0, R0, 0x2, RZ ;  /* 0x0000000200007824 */ /* 0x002fe600078e00ff */
[----:B------:R-:W-:Y:S02]  /*4b90*/  VIADDMNMX R140, R2, R140, UR5, PT ;  /* 0x00000005028c7e46 */ /* 0x000fe4000b80018c */
[----:B------:R-:W-:Y:S01]  /*4ba0*/  LOP3.LUT R132, R132, 0x6, R0, 0xf8, !PT ;  /* 0x0000000684847812 */ /* 0x000fe200078ef800 */
[----:B------:R-:W-:Y:S01]  /*4bb0*/  IMAD.U32 R0, RZ, RZ, UR16 ;  /* 0x00000010ff007e24 */ /* 0x000fe2000f8e00ff */
[----:B------:R-:W-:Y:S03]  /*4bc0*/  VIMNMX R133, R133, UR5, PT ;  /* 0x0000000585857c48 */ /* 0x000fe6000bfe0100 */
[----:B------:R-:W-:Y:S01]  /*4bd0*/  IMAD R0, R0, 0x80, R132 ;  /* 0x0000008000007824 */ /* 0x000fe200078e0284 */
[--C-:B------:R-:W-:Y:S02]  /*4be0*/  IADD3 R132, R134, 0x20, R2.reuse ;  /* 0x0000002086847810 */ /* 0x100fe40007ffe002 */
[----:B------:R-:W-:Y:S01]  /*4bf0*/  IADD3 R134, R135, 0x28, R2 ;  /* 0x0000002887867810 */ /* 0x000fe20007ffe002 */
[C---:B------:R-:W-:Y:S01]  /*4c00*/  VIADD R139, R0.reuse, 0x1 ;  /* 0x00000001008b7836 */ /* 0x040fe20000000000 */
[C---:B------:R-:W-:Y:S01]  /*4c10*/  ISETP.GE.AND P3, PT, R0.reuse, R144, PT ;  /* 0x000000900000720c */ /* 0x040fe20003f66270 */
[C---:B------:R-:W-:Y:S01]  /*4c20*/  VIADD R138, R0.reuse, 0x8 ;  /* 0x00000008008a7836 */ /* 0x040fe20000000000 */
[C---:B------:R-:W-:Y:S01]  /*4c30*/  ISETP.GE.AND P2, PT, R0.reuse, R143, PT ;  /* 0x0000008f0000720c */ /* 0x040fe20003f46270 */
[----:B------:R-:W-:Y:S01]  /*4c40*/  VIADD R137, R0, 0x9 ;  /* 0x0000000900897836 */ /* 0x000fe20000000000 */
        /* <DEDUP_REMOVED lines=100> */
.L_x_943:
[C---:B------:R-:W-:Y:S01]  /*5290*/  FSETP.NEU.FTZ.AND P0, PT, R240.reuse, -INF , PT ;  /* 0xff800000f000780b */ /* 0x040fe20003f1d000 */
[----:B------:R-:W-:Y:S01]  /*52a0*/  FMUL.FTZ R132, R240, 1.4426950216293334961 ;  /* 0x3fb8aa3bf0847820 */ /* 0x000fe20000410000 */
[C---:B------:R-:W-:Y:S01]  /*52b0*/  FSETP.NEU.FTZ.AND P1, PT, R241.reuse, -INF , PT ;  /* 0xff800000f100780b */ /* 0x040fe20003f3d000 */
[----:B------:R-:W-:Y:S01]  /*52c0*/  FMUL.FTZ R2, R241, 1.4426950216293334961 ;  /* 0x3fb8aa3bf1027820 */ /* 0x000fe20000410000 */
[----:B------:R-:W-:Y:S04]  /*52d0*/  IMAD.WIDE.U32 R134, R249, -0x2daee0ad, RZ ;  /* 0xd2511f53f9867825 */ /* 0x000fe800078e00ff */
[----:B------:R-:W-:Y:S01]  /*52e0*/  FMUL.FTZ R0, R238, 1.4426950216293334961 ;  /* 0x3fb8aa3bee007820 */ /* 0x000fe20000410000 */
[----:B------:R-:W-:Y:S01]  /*52f0*/  UISETP.GT.AND UP2, UPT, UR6, UR47, UPT ;  /* 0x0000002f0600728c */ /* 0x000fe2000bf44270 */
[----:B------:R-:W-:Y:S02]  /*5300*/  FSEL R132, R132, RZ, P0 ;  /* 0x000000ff84847208 */ /* 0x000fe40000000000 */
[----:B------:R-:W-:Y:S02]  /*5310*/  FSEL R2, R2, RZ, P1 ;  /* 0x000000ff02027208 */ /* 0x000fe40000800000 */
[----:B------:R-:W-:Y:S01]  /*5320*/  FSETP.NEU.FTZ.AND P0, PT, R238, -INF , PT ;  /* 0xff800000ee00780b */ /* 0x000fe20003f1d000 */
[--C-:B------:R-:W-:Y:S01]  /*5330*/  FFMA.FTZ R16, R16, UR8, -R132.reuse ;  /* 0x0000000810107c23 */ /* 0x100fe20008010884 */
[----:B------:R-:W-:Y:S01]  /*5340*/  FFMA.FTZ R20, R20, UR8, -R132 ;  /* 0x0000000814147c23 */ /* 0x000fe20008010884 */
[--C-:B------:R-:W-:Y:S01]  /*5350*/  FFMA.FTZ R19, R19, UR8, -R2.reuse ;  /* 0x0000000813137c23 */ /* 0x100fe20008010802 */
[----:B------:R-:W-:Y:S01]  /*5360*/  FSEL R0, R0, RZ, P0 ;  /* 0x000000ff00007208 */ /* 0x000fe20000000000 */
[----:B------:R1:W-:Y:S01]  /*5370*/  MUFU.EX2 R215, R16 ;  /* 0x0000001000d77308 */ /* 0x0003e20000000800 */
[----:B------:R-:W-:Y:S01]  /*5380*/  FSETP.NEU.FTZ.AND P0, PT, R239, -INF , PT ;  /* 0xff800000ef00780b */ /* 0x000fe20003f1d000 */
[--C-:B------:R-:W-:Y:S01]  /*5390*/  FFMA.FTZ R23, R23, UR8, -R2.reuse ;  /* 0x0000000817177c23 */ /* 0x100fe20008010802 */
[--C-:B------:R-:W-:Y:S01]  /*53a0*/  FFMA.FTZ R35, R35, UR8, -R2.reuse ;  /* 0x0000000823237c23 */ /* 0x100fe20008010802 */
[--C-:B------:R-:W-:Y:S01]  /*53b0*/  FFMA.FTZ R34, R34, UR8, -R2.reuse ;  /* 0x0000000822227c23 */ /* 0x100fe20008010802 */
[----:B------:R-:W-:Y:S01]  /*53c0*/  FFMA.FTZ R18, R18, UR8, -R2 ;  /* 0x0000000812127c23 */ /* 0x000fe20008010802 */
[--C-:B------:R-:W-:Y:S01]  /*53d0*/  FFMA.FTZ R32, R32, UR8, -R132.reuse ;  /* 0x0000000820207c23 */ /* 0x100fe20008010884 */
[--C-:B------:R-:W-:Y:S03]  /*53e0*/  FFMA.FTZ R33, R33, UR8, -R132.reuse ;  /* 0x0000000821217c23 */ /* 0x100fe60008010884 */
[----:B------:R2:W-:Y:S01]  /*53f0*/  MUFU.EX2 R216, R19 ;  /* 0x0000001300d87308 */ /* 0x0005e20000000800 */
[--C-:B------:R-:W-:Y:S01]  /*5400*/  FFMA.FTZ R207, R17, UR8, -R132.reuse ;  /* 0x0000000811cf7c23 */ /* 0x100fe20008010884 */
[----:B------:R-:W-:Y:S01]  /*5410*/  FFMA.FTZ R205, R21, UR8, -R132 ;  /* 0x0000000815cd7c23 */ /* 0x000fe20008010884 */
[--C-:B------:R-:W-:Y:S01]  /*5420*/  FFMA.FTZ R202, R8, UR8, -R0.reuse ;  /* 0x0000000808ca7c23 */ /* 0x100fe20008010800 */
[--C-:B------:R-:W-:Y:S01]  /*5430*/  FFMA.FTZ R191, R9, UR8, -R0.reuse ;  /* 0x0000000809bf7c23 */ /* 0x100fe20008010800 */
[--C-:B------:R-:W-:Y:S01]  /*5440*/  FFMA.FTZ R28, R28, UR8, -R0.reuse ;  /* 0x000000081c1c7c23 */ /* 0x100fe20008010800 */
[--C-:B------:R-:W-:Y:S01]  /*5450*/  FFMA.FTZ R29, R29, UR8, -R0.reuse ;  /* 0x000000081d1d7c23 */ /* 0x100fe20008010800 */
[--C-:B------:R-:W-:Y:S03]  /*5460*/  FFMA.FTZ R24, R24, UR8, -R0.reuse ;  /* 0x0000000818187c23 */ /* 0x100fe60008010800 */
[----:B------:R3:W-:Y:S01]  /*5470*/  MUFU.EX2 R217, R20 ;  /* 0x0000001400d97308 */ /* 0x0007e20000000800 */
[----:B-1----:R-:W-:Y:S02]  /*5480*/  IMAD.U32 R16, RZ, RZ, UR16 ;  /* 0x00000010ff107e24 */ /* 0x002fe4000f8e00ff */
[--C-:B------:R-:W-:Y:S01]  /*5490*/  FFMA.FTZ R25, R25, UR8, -R0.reuse ;  /* 0x0000000819197c23 */ /* 0x100fe20008010800 */
[----:B------:R-:W-:Y:S06]  /*54a0*/  FFMA.FTZ R196, R13, UR8, -R0 ;  /* 0x000000080dc47c23 */ /* 0x000fec0008010800 */
[----:B------:R1:W-:Y:S01]  /*54b0*/  MUFU.EX2 R218, R23 ;  /* 0x0000001700da7308 */ /* 0x0003e20000000800 */
[----:B--2---:R-:W-:Y:S01]  /*54c0*/  IMAD R19, R16, 0x4, R244 ;  /* 0x0000000410137824 */ /* 0x004fe200078e02f4 */
[----:B------:R-:W-:Y:S08]  /*54d0*/  LOP3.LUT R16, R134, UR55, RZ, 0x3c, !PT ;  /* 0x0000003786107c12 */ /* 0x000ff0000f8e3cff */
[----:B------:R-:W2:Y:S01]  /*54e0*/  MUFU.EX2 R221, R35 ;  /* 0x0000002300dd7308 */ /* 0x000ea20000000800 */
[----:B---3--:R-:W-:Y:S01]  /*54f0*/  LOP3.LUT R20, R135, UR52, R19, 0x96, !PT ;  /* 0x0000003487147c12 */ /* 0x008fe2000f8e9613 */
[--C-:B------:R-:W-:Y:S01]  /*5500*/  FFMA.FTZ R19, R7, UR8, -R2.reuse ;  /* 0x0000000807137c23 */ /* 0x100fe20008010802 */
[----:B------:R-:W-:Y:S07]  /*5510*/  IMAD.U32 R7, RZ, RZ, UR6 ;  /* 0x00000006ff077e24 */ /* 0x000fee000f8e00ff */
[----:B------:R3:W-:Y:S01]  /*5520*/  MUFU.EX2 R210, R19 ;  /* 0x0000001300d27308 */ /* 0x0007e20000000800 */
[--C-:B-1----:R-:W-:Y:S01]  /*5530*/  FFMA.FTZ R23, R22, UR8, -R2.reuse ;  /* 0x0000000816177c23 */ /* 0x102fe20008010802 */
[----:B------:R-:W-:Y:S01]  /*5540*/  FFMA.FTZ R2, R6, UR8, -R2 ;  /* 0x0000000806027c23 */ /* 0x000fe20008010802 */
[----:B------:R-:W-:Y:S01]  /*5550*/  FFMA.FTZ R6, R4, UR8, -R132 ;  /* 0x0000000804067c23 */ /* 0x000fe20008010884 */
[----:B------:R-:W-:Y:S02]  /*5560*/  IMAD R4, R7, 0x4, R250 ;  /* 0x0000000407047824 */ /* 0x000fe400078e02fa */
[----:B------:R-:W-:Y:S04]  /*5570*/  FFMA.FTZ R132, R5, UR8, -R132 ;  /* 0x0000000805847c23 */ /* 0x000fe80008010884 */
[----:B------:R1:W-:Y:S01]  /*5580*/  MUFU.EX2 R208, R6 ;  /* 0x0000000600d07308 */ /* 0x0003e20000000800 */
[----:B------:R-:W-:Y:S05]  /*5590*/  IMAD.WIDE.U32 R8, R4, -0x326172a9, RZ ;  /* 0xcd9e8d5704087825 */ /* 0x000fea00078e00ff */
[-C--:B------:R-:W-:Y:S04]  /*55a0*/  LOP3.LUT R9, R9, R243.reuse, RZ, 0x3c, !PT ;  /* 0x000000f309097212 */ /* 0x080fe800078e3cff */
[----:B------:R4:W-:Y:S01]  /*55b0*/  MUFU.EX2 R213, R18 ;  /* 0x0000001200d57308 */ /* 0x0009e20000000800 */
[----:B---3--:R-:W-:Y:S01]  /*55c0*/  FFMA.FTZ R19, R12, UR8, -R0 ;  /* 0x000000080c137c23 */ /* 0x008fe20008010800 */
[----:B------:R-:W-:Y:S05]  /*55d0*/  FMUL.FTZ R0, R239, 1.4426950216293334961 ;  /* 0x3fb8aa3bef007820 */ /* 0x000fea0000410000 */
[----:B------:R-:W-:Y:S03]  /*55e0*/  FSEL R0, R0, RZ, P0 ;  /* 0x000000ff00007208 */ /* 0x000fe60000000000 */
[----:B------:R3:W-:Y:S01]  /*55f0*/  MUFU.EX2 R211, R19 ;  /* 0x0000001300d37308 */ /* 0x0007e20000000800 */
[----:B-1----:R-:W-:Y:S02]  /*5600*/  VIADD R6, R4, 0x2 ;  /* 0x0000000204067836 */ /* 0x002fe40000000000 */
[----:B------:R-:W-:Y:S04]  /*5610*/  IMAD.WIDE.U32 R4, R20, -0x326172a9, RZ ;  /* 0xcd9e8d5714047825 */ /* 0x000fe800078e00ff */
[--C-:B------:R-:W-:Y:S01]  /*5620*/  FFMA.FTZ R31, R31, UR8, -R0.reuse ;  /* 0x000000081f1f7c23 */ /* 0x100fe20008010800 */
[----:B------:R-:W-:Y:S01]  /*5630*/  FFMA.FTZ R15, R15, UR8, -R0 ;  /* 0x000000080f0f7c23 */ /* 0x000fe20008010800 */
[----:B------:R-:W-:Y:S01]  /*5640*/  IMAD.WIDE.U32 R6, R6, -0x326172a9, RZ ;  /* 0xcd9e8d5706067825 */ /* 0x000fe200078e00ff */
[----:B------:R-:W-:Y:S01]  /*5650*/  LOP3.LUT R12, R5, UR46, R8, 0x96, !PT ;  /* 0x0000002e050c7c12 */ /* 0x000fe2000f8e9608 */
[----:B------:R-:W1:Y:S01]  /*5660*/  MUFU.EX2 R222, R32 ;  /* 0x0000002000de7308 */ /* 0x000e620000000800 */
[----:B----4-:R-:W-:Y:S01]  /*5670*/  LOP3.LUT R18, R4, UR54, RZ, 0x3c, !PT ;  /* 0x0000003604127c12 */ /* 0x010fe2000f8e3cff */
[--C-:B------:R-:W-:Y:S01]  /*5680*/  FFMA.FTZ R201, R14, UR8, -R0.reuse ;  /* 0x000000080ec97c23 */ /* 0x100fe20008010800 */
[----:B------:R-:W-:Y:S01]  /*5690*/  LOP3.LUT R17, R7, R243, RZ, 0x3c, !PT ;  /* 0x000000f307117212 */ /* 0x000fe200078e3cff */
[----:B------:R-:W-:Y:S01]  /*56a0*/  FFMA.FTZ R192, R10, UR8, -R0 ;  /* 0x000000080ac07c23 */ /* 0x000fe20008010800 */
[----:B------:R-:W-:Y:S01]  /*56b0*/  LOP3.LUT R8, R5, UR46, R6, 0x96, !PT ;  /* 0x0000002e05087c12 */ /* 0x000fe2000f8e9606 */
[----:B------:R-:W-:Y:S04]  /*56c0*/  IMAD.WIDE.U32 R6, R9, -0x2daee0ad, RZ ;  /* 0xd2511f5309067825 */ /* 0x000fe800078e00ff */
[--C-:B------:R-:W-:Y:S01]  /*56d0*/  FFMA.FTZ R198, R11, UR8, -R0.reuse ;  /* 0x000000080bc67c23 */ /* 0x100fe20008010800 */
[----:B------:R-:W-:Y:S01]  /*56e0*/  MUFU.EX2 R219, R34 ;  /* 0x0000002200db7308 */ /* 0x000fe20000000800 */
[--C-:B------:R-:W-:Y:S01]  /*56f0*/  FFMA.FTZ R27, R27, UR8, -R0.reuse ;  /* 0x000000081b1b7c23 */ /* 0x100fe20008010800 */
[----:B------:R-:W-:Y:S01]  /*5700*/  IMAD.WIDE.U32 R12, R12, -0x2daee0ad, RZ ;  /* 0xd2511f530c0c7825 */ /* 0x000fe200078e00ff */
[----:B------:R-:W-:Y:S03]  /*5710*/  LOP3.LUT R7, R16, R7, RZ, 0x3c, !PT ;  /* 0x0000000710077212 */ /* 0x000fe600078e3cff */
[----:B------:R-:W-:Y:S01]  /*5720*/  FFMA.FTZ R26, R26, UR8, -R0 ;  /* 0x000000081a1a7c23 */ /* 0x000fe20008010800 */
[----:B------:R-:W-:Y:S01]  /*5730*/  IMAD.WIDE.U32 R4, R17, -0x2daee0ad, RZ ;  /* 0xd2511f5311047825 */ /* 0x000fe200078e00ff */
[----:B------:R-:W-:Y:S02]  /*5740*/  LOP3.LUT R20, R13, UR45, R6, 0x96, !PT ;  /* 0x0000002d0d147c12 */ /* 0x000fe4000f8e9606 */
[----:B------:R4:W-:Y:S01]  /*5750*/  MUFU.EX2 R212, R23 ;  /* 0x0000001700d47308 */ /* 0x0009e20000000800 */
[----:B------:R-:W-:Y:S01]  /*5760*/  FFMA.FTZ R0, R30, UR8, -R0 ;  /* 0x000000081e007c23 */ /* 0x000fe20008010800 */
[----:B------:R-:W-:Y:S01]  /*5770*/  IMAD.WIDE.U32 R8, R8, -0x2daee0ad, RZ ;  /* 0xd2511f5308087825 */ /* 0x000fe200078e00ff */
[----:B------:R-:W-:Y:S03]  /*5780*/  LOP3.LUT R5, R16, R5, RZ, 0x3c, !PT ;  /* 0x0000000510057212 */ /* 0x000fe600078e3cff */
[----:B------:R-:W-:Y:S01]  /*5790*/  IMAD.WIDE.U32 R20, R20, -0x326172a9, RZ ;  /* 0xcd9e8d5714147825 */ /* 0x000fe200078e00ff */
[----:B------:R-:W-:Y:S03]  /*57a0*/  LOP3.LUT R16, R9, UR45, R4, 0x96, !PT ;  /* 0x0000002d09107c12 */ /* 0x000fe6000f8e9604 */
[----:B------:R2:W-:Y:S01]  /*57b0*/  MUFU.EX2 R209, R15 ;  /* 0x0000000f00d17308 */ /* 0x0005e20000000800 */
[----:B------:R-:W-:Y:S04]  /*57c0*/  IMAD.WIDE.U32 R6, R7, -0x326172a9, RZ ;  /* 0xcd9e8d5707067825 */ /* 0x000fe800078e00ff */
[----:B------:R-:W-:Y:S01]  /*57d0*/  IMAD.WIDE.U32 R16, R16, -0x326172a9, RZ ;  /* 0xcd9e8d5710107825 */ /* 0x000fe200078e00ff */
[C---:B------:R-:W-:Y:S04]  /*57e0*/  LOP3.LUT R7, R18.reuse, R7, RZ, 0x3c, !PT ;  /* 0x0000000712077212 */ /* 0x040fe800078e3cff */
[----:B------:R-:W1:Y:S01]  /*57f0*/  MUFU.EX2 R220, R28 ;  /* 0x0000001c00dc7308 */ /* 0x000e620000000800 */
[----:B---3--:R-:W-:Y:S01]  /*5800*/  LOP3.LUT R19, R21, UR44, R6, 0x96, !PT ;  /* 0x0000002c15137c12 */ /* 0x008fe2000f8e9606 */
[----:B------:R-:W-:Y:S04]  /*5810*/  IMAD.WIDE.U32 R4, R5, -0x326172a9, RZ ;  /* 0xcd9e8d5705047825 */ /* 0x000fe800078e00ff */
[----:B------:R-:W-:Y:S01]  /*5820*/  IMAD.WIDE.U32 R6, R7, -0x2daee0ad, RZ ;  /* 0xd2511f5307067825 */ /* 0x000fe200078e00ff */
[----:B------:R-:W-:Y:S03]  /*5830*/  LOP3.LUT R5, R18, R5, RZ, 0x3c, !PT ;  /* 0x0000000512057212 */ /* 0x000fe600078e3cff */
[----:B------:R-:W-:Y:S01]  /*5840*/  MUFU.EX2 R214, R33 ;  /* 0x0000002100d67308 */ /* 0x000fe20000000800 */
[----:B------:R-:W-:Y:S01]  /*5850*/  LOP3.LUT R22, R17, UR44, R4, 0x96, !PT ;  /* 0x0000002c11167c12 */ /* 0x000fe2000f8e9604 */
[----:B------:R-:W-:Y:S01]  /*5860*/  IMAD.WIDE.U32 R18, R19, -0x2daee0ad, RZ ;  /* 0xd2511f5313127825 */ /* 0x000fe200078e00ff */
[----:B------:R-:W-:Y:S03]  /*5870*/  LOP3.LUT R7, R7, UR43, R12, 0x96, !PT ;  /* 0x0000002b07077c12 */ /* 0x000fe6000f8e960c */
[----:B----4-:R-:W-:Y:S01]  /*5880*/  IMAD.WIDE.U32 R22, R22, -0x2daee0ad, RZ ;  /* 0xd2511f5316167825 */ /* 0x010fe200078e00ff */
[----:B------:R-:W-:Y:S03]  /*5890*/  LOP3.LUT R12, R19, UR41, R6, 0x96, !PT ;  /* 0x00000029130c7c12 */ /* 0x000fe6000f8e9606 */
[----:B------:R3:W-:Y:S01]  /*58a0*/  MUFU.EX2 R204, R2 ;  /* 0x0000000200cc7308 */ /* 0x0007e20000000800 */
[----:B------:R-:W-:Y:S04]  /*58b0*/  IMAD.WIDE.U32 R4, R5, -0x2daee0ad, RZ ;  /* 0xd2511f5305047825 */ /* 0x000fe800078e00ff */
[----:B------:R-:W-:Y:S01]  /*58c0*/  IMAD.WIDE.U32 R6, R7, -0x326172a9, RZ ;  /* 0xcd9e8d5707067825 */ /* 0x000fe200078e00ff */
[----:B------:R-:W-:Y:S04]  /*58d0*/  LOP3.LUT R5, R5, UR43, R8, 0x96, !PT ;  /* 0x0000002b05057c12 */ /* 0x000fe8000f8e9608 */
[----:B------:R-:W-:Y:S01]  /*58e0*/  MUFU.EX2 R193, R132 ;  /* 0x0000008400c17308 */ /* 0x000fe20000000800 */
[----:B------:R-:W-:Y:S01]  /*58f0*/  LOP3.LUT R14, R23, UR41, R4, 0x96, !PT ;  /* 0x00000029170e7c12 */ /* 0x000fe2000f8e9604 */
[----:B------:R-:W-:Y:S01]  /*5900*/  IMAD.WIDE.U32 R12, R12, -0x326172a9, RZ ;  /* 0xcd9e8d570c0c7825 */ /* 0x000fe200078e00ff */
[----:B------:R-:W-:Y:S03]  /*5910*/  LOP3.LUT R8, R7, UR42, R20, 0x96, !PT ;  /* 0x0000002a07087c12 */ /* 0x000fe6000f8e9614 */
[----:B------:R-:W-:Y:S01]  /*5920*/  IMAD.WIDE.U32 R4, R5, -0x326172a9, RZ ;  /* 0xcd9e8d5705047825 */ /* 0x000fe200078e00ff */
[----:B------:R-:W-:Y:S03]  /*5930*/  LOP3.LUT R7, R13, UR40, R6, 0x96, !PT ;  /* 0x000000280d077c12 */ /* 0x000fe6000f8e9606 */
[----:B------:R-:W4:Y:S01]  /*5940*/  MUFU.EX2 R206, R31 ;  /* 0x0000001f00ce7308 */ /* 0x000f220000000800 */
[----:B--2---:R-:W-:Y:S01]  /*5950*/  IMAD.WIDE.U32 R14, R14, -0x326172a9, RZ ;  /* 0xcd9e8d570e0e7825 */ /* 0x004fe200078e00ff */
[----:B------:R-:W-:Y:S03]  /*5960*/  LOP3.LUT R10, R5, UR42, R16, 0x96, !PT ;  /* 0x0000002a050a7c12 */ /* 0x000fe6000f8e9610 */
[----:B------:R-:W-:Y:S01]  /*5970*/  IMAD.WIDE.U32 R8, R8, -0x2daee0ad, RZ ;  /* 0xd2511f5308087825 */ /* 0x000fe200078e00ff */
[----:B------:R-:W-:Y:S04]  /*5980*/  LOP3.LUT R6, R15, UR40, R4, 0x96, !PT ;  /* 0x000000280f067c12 */ /* 0x000fe8000f8e9604 */
[----:B------:R-:W-:Y:S01]  /*5990*/  MUFU.EX2 R199, R29 ;  /* 0x0000001d00c77308 */ /* 0x000fe20000000800 */
[----:B------:R-:W-:Y:S01]  /*59a0*/  IMAD.WIDE.U32 R4, R7, -0x2daee0ad, RZ ;  /* 0xd2511f5307047825 */ /* 0x000fe200078e00ff */
[----:B------:R-:W-:Y:S03]  /*59b0*/  LOP3.LUT R18, R9, UR39, R18, 0x96, !PT ;  /* 0x0000002709127c12 */ /* 0x000fe6000f8e9612 */
[----:B------:R-:W-:Y:S01]  /*59c0*/  IMAD.WIDE.U32 R6, R6, -0x2daee0ad, RZ ;  /* 0xd2511f5306067825 */ /* 0x000fe200078e00ff */
[----:B------:R-:W-:Y:S04]  /*59d0*/  LOP3.LUT R9, R5, UR37, R8, 0x96, !PT ;  /* 0x0000002505097c12 */ /* 0x000fe8000f8e9608 */
[----:B------:R-:W-:Y:S01]  /*59e0*/  MUFU.EX2 R194, R0 ;  /* 0x0000000000c27308 */ /* 0x000fe20000000800 */
[----:B------:R-:W-:Y:S01]  /*59f0*/  SHF.R.U32.HI R15, RZ, 0x10, R4 ;  /* 0x00000010ff0f7819 */ /* 0x000fe20000011604 */
[----:B------:R-:W-:Y:S01]  /*5a00*/  IMAD.WIDE.U32 R10, R10, -0x2daee0ad, RZ ;  /* 0xd2511f530a0a7825 */ /* 0x000fe200078e00ff */
[----:B------:R-:W-:Y:S02]  /*5a10*/  LOP3.LUT R17, R4, 0xffff, RZ, 0xc0, !PT ;  /* 0x0000ffff04117812 */ /* 0x000fe400078ec0ff */
[----:B---3--:R-:W-:Y:S02]  /*5a20*/  LOP3.LUT R2, R6, 0xff, RZ, 0xc0, !PT ;  /* 0x000000ff06027812 */ /* 0x008fe400078ec0ff */
[----:B------:R-:W-:Y:S03]  /*5a30*/  LOP3.LUT R8, R7, UR37, R10, 0x96, !PT ;  /* 0x0000002507087c12 */ /* 0x000fe6000f8e960a */
[----:B------:R-:W-:Y:S01]  /*5a40*/  MUFU.EX2 R203, R24 ;  /* 0x0000001800cb7308 */ /* 0x000fe20000000800 */
[----:B------:R-:W-:Y:S02]  /*5a50*/  LOP3.LUT R22, R11, UR39, R22, 0x96, !PT ;  /* 0x000000270b167c12 */ /* 0x000fe4000f8e9616 */
[----:B------:R-:W-:Y:S02]  /*5a60*/  SHF.R.U32.HI R10, RZ, 0x18, R4 ;  /* 0x00000018ff0a7819 */ /* 0x000fe40000011604 */
[----:B------:R-:W-:Y:S01]  /*5a70*/  LOP3.LUT R11, R4, 0xff, RZ, 0xc0, !PT ;  /* 0x000000ff040b7812 */ /* 0x000fe200078ec0ff */
[----:B------:R-:W-:Y:S01]  /*5a80*/  IMAD.WIDE.U32 R4, R18, -0x326172a9, RZ ;  /* 0xcd9e8d5712047825 */ /* 0x000fe200078e00ff */
[----:B------:R-:W-:Y:S03]  /*5a90*/  ISETP.LE.U32.AND P2, PT, R10, UR9, PT ;  /* 0x000000090a007c0c */ /* 0x000fe6000bf43070 */
[----:B------:R-:W2:Y:S01]  /*5aa0*/  MUFU.EX2 R200, R27 ;  /* 0x0000001b00c87308 */ /* 0x000ea20000000800 */
[----:B------:R-:W-:Y:S02]  /*5ab0*/  ISETP.LE.U32.AND P4, PT, R11, UR9, PT ;  /* 0x000000090b007c0c */ /* 0x000fe4000bf83070 */
[----:B------:R-:W-:Y:S02]  /*5ac0*/  LOP3.LUT R10, R4, 0xff, RZ, 0xc0, !PT ;  /* 0x000000ff040a7812 */ /* 0x000fe400078ec0ff */
[----:B------:R-:W-:Y:S02]  /*5ad0*/  ISETP.LE.U32.AND P5, PT, R2, UR9, PT ;  /* 0x0000000902007c0c */ /* 0x000fe4000bfa3070 */
[----:B------:R-:W-:Y:S03]  /*5ae0*/  LOP3.LUT R2, R9, 0xff, RZ, 0xc0, !PT ;  /* 0x000000ff09027812 */ /* 0x000fe600078ec0ff */
[----:B------:R-:W-:Y:S01]  /*5af0*/  MUFU.EX2 R197, R25 ;  /* 0x0000001900c57308 */ /* 0x000fe20000000800 */
[--C-:B------:R-:W-:Y:S02]  /*5b00*/  SHF.R.U32.HI R13, RZ, 0x18, R6.reuse ;  /* 0x00000018ff0d7819 */ /* 0x100fe40000011606 */
[----:B------:R-:W-:Y:S02]  /*5b10*/  SHF.R.U32.HI R18, RZ, 0x10, R6 ;  /* 0x00000010ff127819 */ /* 0x000fe40000011606 */
[----:B------:R-:W-:Y:S02]  /*5b20*/  LOP3.LUT R19, R6, 0xffff, RZ, 0xc0, !PT ;  /* 0x0000ffff06137812 */ /* 0x000fe400078ec0ff */
[----:B------:R-:W-:Y:S03]  /*5b30*/  ISETP.LE.U32.AND P6, PT, R10, UR9, PT ;  /* 0x000000090a007c0c */ /* 0x000fe6000bfc3070 */
[----:B------:R-:W-:Y:S01]  /*5b40*/  MUFU.EX2 R195, R26 ;  /* 0x0000001a00c37308 */ /* 0x000fe20000000800 */
[----:B------:R-:W-:Y:S02]  /*5b50*/  LOP3.LUT R6, R5, UR38, R12, 0x96, !PT ;  /* 0x0000002605067c12 */ /* 0x000fe4000f8e960c */
[--C-:B------:R-:W-:Y:S02]  /*5b60*/  SHF.R.U32.HI R7, RZ, 0x18, R4.reuse ;  /* 0x00000018ff077819 */ /* 0x100fe40000011604 */
[----:B------:R-:W-:Y:S02]  /*5b70*/  SHF.R.U32.HI R12, RZ, 0x10, R4 ;  /* 0x00000010ff0c7819 */ /* 0x000fe40000011604 */
[----:B------:R-:W-:Y:S01]  /*5b80*/  LOP3.LUT R16, R4, 0xffff, RZ, 0xc0, !PT ;  /* 0x0000ffff04107812 */ /* 0x000fe200078ec0ff */
[----:B------:R-:W-:Y:S01]  /*5b90*/  IMAD.WIDE.U32 R4, R22, -0x326172a9, RZ ;  /* 0xcd9e8d5716047825 */ /* 0x000fe200078e00ff */
[----:B------:R-:W-:Y:S01]  /*5ba0*/  ISETP.LE.U32.AND P3, PT, R2, UR9, PT ;  /* 0x0000000902007c0c */ /* 0x000fe2000bf63070 */
[----:B------:R-:W3:Y:S01]  /*5bb0*/  MUFU.EX2 R207, R207 ;  /* 0x000000cf00cf7308 */ /* 0x000ee20000000800 */
[----:B------:R-:W-:Y:S02]  /*5bc0*/  LOP3.LUT R2, R15, 0xff, RZ, 0xc0, !PT ;  /* 0x000000ff0f027812 */ /* 0x000fe400078ec0ff */
[----:B------:R-:W-:Y:S02]  /*5bd0*/  ISETP.LE.U32.AND P1, PT, R7, UR9, PT ;  /* 0x0000000907007c0c */ /* 0x000fe4000bf23070 */
[--C-:B------:R-:W-:Y:S02]  /*5be0*/  SHF.R.U32.HI R7, RZ, 0x18, R9.reuse ;  /* 0x00000018ff077819 */ /* 0x100fe40000011609 */
[----:B------:R-:W-:Y:S03]  /*5bf0*/  ISETP.LE.U32.AND P0, PT, R13, UR9, PT ;  /* 0x000000090d007c0c */ /* 0x000fe6000bf03070 */
[----:B------:R-:W3:Y:S01]  /*5c00*/  MUFU.EX2 R202, R202 ;  /* 0x000000ca00ca7308 */ /* 0x000ee20000000800 */
[----:B------:R-:W-:Y:S02]  /*5c10*/  LOP3.LUT R11, R4, 0xff, RZ, 0xc0, !PT ;  /* 0x000000ff040b7812 */ /* 0x000fe400078ec0ff */
[--C-:B------:R-:W-:Y:S02]  /*5c20*/  SHF.R.U32.HI R10, RZ, 0x18, R4.reuse ;  /* 0x00000018ff0a7819 */ /* 0x100fe40000011604 */
[----:B------:R-:W-:Y:S05]  /*5c30*/  SHF.R.U32.HI R13, RZ, 0x10, R4 ;  /* 0x00000010ff0d7819 */ /* 0x000fea0000011604 */
[----:B------:R-:W3:Y:S10]  /*5c40*/  MUFU.EX2 R198, R198 ;  /* 0x000000c600c67308 */ /* 0x000ef40000000800 */
[----:B------:R-:W3:Y:S10]  /*5c50*/  MUFU.EX2 R201, R201 ;  /* 0x000000c900c97308 */ /* 0x000ef40000000800 */
[----:B------:R-:W3:Y:S10]  /*5c60*/  MUFU.EX2 R205, R205 ;  /* 0x000000cd00cd7308 */ /* 0x000ef40000000800 */
[----:B------:R-:W3:Y:S10]  /*5c70*/  MUFU.EX2 R192, R192 ;  /* 0x000000c000c07308 */ /* 0x000ef40000000800 */
[----:B------:R-:W3:Y:S10]  /*5c80*/  MUFU.EX2 R196, R196 ;  /* 0x000000c400c47308 */ /* 0x000ef40000000800 */
[----:B------:R-:W3:Y:S01]  /*5c90*/  MUFU.EX2 R191, R191 ;  /* 0x000000bf00bf7308 */ /* 0x000ee20000000800 */
[----:B------:R-:W-:Y:S01]  /*5ca0*/  @!P2 FADD.FTZ R221, -R221, -RZ ;  /* 0x800000ffdddda221 */ /* 0x000fe20000010100 */
[----:B------:R-:W-:Y:S01]  /*5cb0*/  ISETP.LE.U32.AND P2, PT, R2, UR9, PT ;  /* 0x0000000902007c0c */ /* 0x000fe2000bf43070 */
[----:B-1----:R-:W-:Y:S01]  /*5cc0*/  @!P4 FADD.FTZ R222, -R222, -RZ ;  /* 0x800000ffdedec221 */ /* 0x002fe20000010100 */
[----:B------:R-:W-:Y:S01]  /*5cd0*/  LOP3.LUT R2, R5, UR38, R14, 0x96, !PT ;  /* 0x0000002605027c12 */ /* 0x000fe2000f8e960e */
[----:B------:R-:W-:Y:S01]  /*5ce0*/  @!P6 FADD.FTZ R215, -R215, -RZ ;  /* 0x800000ffd7d7e221 */ /* 0x000fe20000010100 */
[----:B------:R-:W-:Y:S01]  /*5cf0*/  LOP3.LUT R14, R4, 0xffff, RZ, 0xc0, !PT ;  /* 0x0000ffff040e7812 */ /* 0x000fe200078ec0ff */
[----:B------:R-:W-:Y:S01]  /*5d00*/  @!P1 FADD.FTZ R216, -R216, -RZ ;  /* 0x800000ffd8d89221 */ /* 0x000fe20000010100 */
[----:B------:R-:W-:Y:S01]  /*5d10*/  ISETP.LE.U32.AND P4, PT, R7, UR9, PT ;  /* 0x0000000907007c0c */ /* 0x000fe2000bf83070 */
[----:B------:R-:W-:Y:S01]  /*5d20*/  @!P3 FADD.FTZ R217, -R217, -RZ ;  /* 0x800000ffd9d9b221 */ /* 0x000fe20000010100 */
[----:B------:R-:W-:Y:S01]  /*5d30*/  SHF.R.U32.HI R4, RZ, 0x18, R6 ;  /* 0x00000018ff047819 */ /* 0x000fe20000011606 */
[----:B------:R-:W-:Y:S01]  /*5d40*/  @!P5 FADD.FTZ R220, -R220, -RZ ;  /* 0x800000ffdcdcd221 */ /* 0x000fe20000010100 */
[----:B------:R-:W-:Y:S01]  /*5d50*/  SHF.R.U32.HI R5, RZ, 0x18, R8 ;  /* 0x00000018ff057819 */ /* 0x000fe20000011608 */
[----:B----4-:R-:W-:Y:S01]  /*5d60*/  @!P0 FADD.FTZ R206, -R206, -RZ ;  /* 0x800000ffcece8221 */ /* 0x010fe20000010100 */
[----:B------:R-:W-:Y:S01]  /*5d70*/  ISETP.LE.U32.AND P6, PT, R4, UR9, PT ;  /* 0x0000000904007c0c */ /* 0x000fe2000bfc3070 */
[----:B------:R-:W-:Y:S01]  /*5d80*/  @!P2 FADD.FTZ R219, -R219, -RZ ;  /* 0x800000ffdbdba221 */ /* 0x000fe20000010100 */
[----:B------:R-:W-:Y:S02]  /*5d90*/  LOP3.LUT R4, R6, 0xff, RZ, 0xc0, !PT ;  /* 0x000000ff06047812 */ /* 0x000fe400078ec0ff */
[----:B------:R-:W-:Y:S02]  /*5da0*/  ISETP.LE.U32.AND P3, PT, R5, UR9, PT ;  /* 0x0000000905007c0c */ /* 0x000fe4000bf63070 */
[----:B------:R-:W-:Y:S01]  /*5db0*/  ISETP.LE.U32.AND P1, PT, R4, UR9, PT ;  /* 0x0000000904007c0c */ /* 0x000fe2000bf23070 */
[----:B------:R-:W-:Y:S01]  /*5dc0*/  @!P4 FADD.FTZ R218, -R218, -RZ ;  /* 0x800000ffdadac221 */ /* 0x000fe20000010100 */
[----:B------:R-:W-:Y:S02]  /*5dd0*/  LOP3.LUT R4, R12, 0xff, RZ, 0xc0, !PT ;  /* 0x000000ff0c047812 */ /* 0x000fe400078ec0ff */
[----:B------:R-:W-:Y:S02]  /*5de0*/  ISETP.LE.U32.AND P2, PT, R11, UR9, PT ;  /* 0x000000090b007c0c */ /* 0x000fe4000bf43070 */
[----:B------:R-:W-:Y:S01]  /*5df0*/  ISETP.LE.U32.AND P4, PT, R4, UR9, PT ;  /* 0x0000000904007c0c */ /* 0x000fe2000bf83070 */
[----:B------:R-:W-:Y:S01]  /*5e00*/  @!P6 FADD.FTZ R210, -R210, -RZ ;  /* 0x800000ffd2d2e221 */ /* 0x000fe20000010100 */
[----:B------:R-:W-:Y:S02]  /*5e10*/  SHF.R.U32.HI R4, RZ, 0x10, R9 ;  /* 0x00000010ff047819 */ /* 0x000fe40000011609 */
[----:B------:R-:W-:Y:S01]  /*5e20*/  ISETP.LE.U32.AND P6, PT, R10, UR9, PT ;  /* 0x000000090a007c0c */ /* 0x000fe2000bfc3070 */
[----:B--2---:R-:W-:Y:S01]  /*5e30*/  @!P3 FADD.FTZ R200, -R200, -RZ ;  /* 0x800000ffc8c8b221 */ /* 0x004fe20000010100 */
[----:B------:R-:W-:Y:S01]  /*5e40*/  LOP3.LUT R5, R4, 0xff, RZ, 0xc0, !PT ;  /* 0x000000ff04057812 */ /* 0x000fe200078ec0ff */
[----:B------:R-:W-:Y:S01]  /*5e50*/  @!P1 FADD.FTZ R208, -R208, -RZ ;  /* 0x800000ffd0d09221 */ /* 0x000fe20000010100 */
[----:B------:R-:W-:Y:S02]  /*5e60*/  SHF.R.U32.HI R4, RZ, 0x8, R17 ;  /* 0x00000008ff047819 */ /* 0x000fe40000011611 */
[----:B------:R-:W-:Y:S01]  /*5e70*/  ISETP.LE.U32.AND P1, PT, R5, UR9, PT ;  /* 0x0000000905007c0c */ /* 0x000fe2000bf23070 */
[----:B------:R-:W-:Y:S01]  /*5e80*/  @!P2 FADD.FTZ R211, -R211, -RZ ;  /* 0x800000ffd3d3a221 */ /* 0x000fe20000010100 */
[----:B------:R-:W-:Y:S01]  /*5e90*/  LOP3.LUT R4, R4, 0xffff, RZ, 0xc0, !PT ;  /* 0x0000ffff04047812 */ /* 0x000fe200078ec0ff */
[----:B------:R-:W-:Y:S01]  /*5ea0*/  @!P4 FADD.FTZ R213, -R213, -RZ ;  /* 0x800000ffd5d5c221 */ /* 0x000fe20000010100 */
[----:B------:R-:W-:Y:S02]  /*5eb0*/  LOP3.LUT R7, R8, 0xff, RZ, 0xc0, !PT ;  /* 0x000000ff08077812 */ /* 0x000fe400078ec0ff */
[----:B------:R-:W-:Y:S01]  /*5ec0*/  SHF.R.U32.HI R5, RZ, 0x10, R6 ;  /* 0x00000010ff057819 */ /* 0x000fe20000011606 */
[----:B------:R-:W-:Y:S01]  /*5ed0*/  @!P6 FADD.FTZ R209, -R209, -RZ ;  /* 0x800000ffd1d1e221 */ /* 0x000fe20000010100 */
[----:B------:R-:W-:Y:S02]  /*5ee0*/  ISETP.LE.U32.AND P4, PT, R4, UR9, PT ;  /* 0x0000000904007c0c */ /* 0x000fe4000bf83070 */
[----:B------:R-:W-:Y:S02]  /*5ef0*/  ISETP.LE.U32.AND P5, PT, R7, UR9, PT ;  /* 0x0000000907007c0c */ /* 0x000fe4000bfa3070 */
[----:B------:R-:W-:Y:S01]  /*5f00*/  LOP3.LUT R4, R5, 0xff, RZ, 0xc0, !PT ;  /* 0x000000ff05047812 */ /* 0x000fe200078ec0ff */
[----:B------:R-:W-:Y:S01]  /*5f10*/  @!P1 FADD.FTZ R212, -R212, -RZ ;  /* 0x800000ffd4d49221 */ /* 0x000fe20000010100 */
[----:B------:R-:W-:Y:S02]  /*5f20*/  SHF.R.U32.HI R7, RZ, 0x8, R16 ;  /* 0x00000008ff077819 */ /* 0x000fe40000011610 */
[----:B------:R-:W-:Y:S02]  /*5f30*/  ISETP.LE.U32.AND P2, PT, R4, UR9, PT ;  /* 0x0000000904007c0c */ /* 0x000fe4000bf43070 */
[----:B------:R-:W-:Y:S02]  /*5f40*/  LOP3.LUT R5, R7, 0xffff, RZ, 0xc0, !PT ;  /* 0x0000ffff07057812 */ /* 0x000fe400078ec0ff */
[----:B------:R-:W-:Y:S01]  /*5f50*/  LOP3.LUT R4, R2, 0xff, RZ, 0xc0, !PT ;  /* 0x000000ff02047812 */ /* 0x000fe200078ec0ff */
[----:B------:R-:W-:Y:S01]  /*5f60*/  @!P4 FADD.FTZ R214, -R214, -RZ ;  /* 0x800000ffd6d6c221 */ /* 0x000fe20000010100 */
[----:B------:R-:W-:Y:S01]  /*5f70*/  ISETP.LE.U32.AND P6, PT, R5, UR9, PT ;  /* 0x0000000905007c0c */ /* 0x000fe2000bfc3070 */
[----:B------:R-:W-:Y:S01]  /*5f80*/  @!P5 FADD.FTZ R203, -R203, -RZ ;  /* 0x800000ffcbcbd221 */ /* 0x000fe20000010100 */
[----:B------:R-:W-:Y:S02]  /*5f90*/  ISETP.LE.U32.AND P1, PT, R4, UR9, PT ;  /* 0x0000000904007c0c */ /* 0x000fe4000bf23070 */
[----:B------:R-:W-:Y:S02]  /*5fa0*/  SHF.R.U32.HI R5, RZ, 0x18, R2 ;  /* 0x00000018ff057819 */ /* 0x000fe40000011602 */
[----:B------:R-:W-:Y:S01]  /*5fb0*/  LOP3.LUT R4, R9, 0xffff, RZ, 0xc0, !PT ;  /* 0x0000ffff09047812 */ /* 0x000fe200078ec0ff */
[----:B------:R-:W-:Y:S01]  /*5fc0*/  @!P2 FADD.FTZ R204, -R204, -RZ ;  /* 0x800000ffcccca221 */ /* 0x000fe20000010100 */
[----:B------:R-:W-:Y:S02]  /*5fd0*/  LOP3.LUT R6, R6, 0xffff, RZ, 0xc0, !PT ;  /* 0x0000ffff06067812 */ /* 0x000fe400078ec0ff */
[----:B------:R-:W-:Y:S02]  /*5fe0*/  ISETP.LE.U32.AND P4, PT, R5, UR9, PT ;  /* 0x0000000905007c0c */ /* 0x000fe4000bf83070 */
[----:B------:R-:W-:Y:S01]  /*5ff0*/  SHF.R.U32.HI R5, RZ, 0x8, R6 ;  /* 0x00000008ff057819 */ /* 0x000fe20000011606 */
[----:B---3--:R-:W-:Y:S01]  /*6000*/  @!P6 FADD.FTZ R207, -R207, -RZ ;  /* 0x800000ffcfcfe221 */ /* 0x008fe20000010100 */
[----:B------:R-:W-:Y:S01]  /*6010*/  SHF.R.U32.HI R4, RZ, 0x8, R4 ;  /* 0x00000008ff047819 */ /* 0x000fe20000011604 */
[----:B------:R-:W-:Y:S01]  /*6020*/  @!P1 FADD.FTZ R202, -R202, -RZ ;  /* 0x800000ffcaca9221 */ /* 0x000fe20000010100 */
[----:B------:R-:W-:Y:S02]  /*6030*/  LOP3.LUT R7, R13, 0xff, RZ, 0xc0, !PT ;  /* 0x000000ff0d077812 */ /* 0x000fe400078ec0ff */
[----:B------:R-:W-:Y:S02]  /*6040*/  LOP3.LUT R4, R4, 0xffff, RZ, 0xc0, !PT ;  /* 0x0000ffff04047812 */ /* 0x000fe400078ec0ff */
[----:B------:R-:W-:Y:S02]  /*6050*/  LOP3.LUT R5, R5, 0xffff, RZ, 0xc0, !PT ;  /* 0x0000ffff05057812 */ /* 0x000fe400078ec0ff */
[----:B------:R-:W-:Y:S01]  /*6060*/  ISETP.LE.U32.AND P2, PT, R7, UR9, PT ;  /* 0x0000000907007c0c */ /* 0x000fe2000bf43070 */
[----:B------:R-:W-:Y:S01]  /*6070*/  @!P4 FADD.FTZ R198, -R198, -RZ ;  /* 0x800000ffc6c6c221 */ /* 0x000fe20000010100 */
[----:B------:R-:W-:Y:S02]  /*6080*/  ISETP.LE.U32.AND P6, PT, R4, UR9, PT ;  /* 0x0000000904007c0c */ /* 0x000fe4000bfc3070 */
[----:B------:R-:W-:Y:S02]  /*6090*/  ISETP.LE.U32.AND P1, PT, R5, UR9, PT ;  /* 0x0000000905007c0c */ /* 0x000fe4000bf23070 */
[----:B------:R-:W-:Y:S02]  /*60a0*/  SHF.R.U32.HI R5, RZ, 0x10, R2 ;  /* 0x00000010ff057819 */ /* 0x000fe40000011602 */
[----:B------:R-:W-:Y:S02]  /*60b0*/  LOP3.LUT R2, R2, 0xffff, RZ, 0xc0, !PT ;  /* 0x0000ffff02027812 */ /* 0x000fe400078ec0ff */
[----:B------:R-:W-:Y:S02]  /*60c0*/  LOP3.LUT R6, R5, 0xff, RZ, 0xc0, !PT ;  /* 0x000000ff05067812 */ /* 0x000fe400078ec0ff */
[----:B------:R-:W-:Y:S01]  /*60d0*/  SHF.R.U32.HI R4, RZ, 0x8, R14 ;  /* 0x00000008ff047819 */ /* 0x000fe2000001160e */
[----:B------:R-:W-:Y:S01]  /*60e0*/  @!P2 FADD.FTZ R201, -R201, -RZ ;  /* 0x800000ffc9c9a221 */ /* 0x000fe20000010100 */
[----:B------:R-:W-:Y:S01]  /*60f0*/  SHF.R.U32.HI R5, RZ, 0x8, R2 ;  /* 0x00000008ff057819 */ /* 0x000fe20000011602 */
[----:B------:R-:W-:Y:S01]  /*6100*/  @!P6 FADD.FTZ R205, -R205, -RZ ;  /* 0x800000ffcdcde221 */ /* 0x000fe20000010100 */
[----:B------:R-:W-:Y:S01]  /*6110*/  LOP3.LUT R2, R4, 0xffff, RZ, 0xc0, !PT ;  /* 0x0000ffff04027812 */ /* 0x000fe200078ec0ff */
[----:B------:R-:W-:Y:S01]  /*6120*/  @!P1 FADD.FTZ R193, -R193, -RZ ;  /* 0x800000ffc1c19221 */ /* 0x000fe20000010100 */
[----:B------:R-:W-:Y:S02]  /*6130*/  ISETP.LE.U32.AND P4, PT, R6, UR9, PT ;  /* 0x0000000906007c0c */ /* 0x000fe4000bf83070 */
[----:B------:R-:W-:Y:S02]  /*6140*/  LOP3.LUT R4, R5, 0xffff, RZ, 0xc0, !PT ;  /* 0x0000ffff05047812 */ /* 0x000fe400078ec0ff */
[----:B------:R-:W-:Y:S02]  /*6150*/  ISETP.LE.U32.AND P2, PT, R2, UR9, PT ;  /* 0x0000000902007c0c */ /* 0x000fe4000bf43070 */
[----:B------:R-:W-:Y:S02]  /*6160*/  ISETP.LE.U32.AND P6, PT, R4, UR9, PT ;  /* 0x0000000904007c0c */ /* 0x000fe4000bfc3070 */
[----:B------:R-:W-:Y:S02]  /*6170*/  LOP3.LUT R2, R18, 0xff, RZ, 0xc0, !PT ;  /* 0x000000ff12027812 */ /* 0x000fe400078ec0ff */
[----:B------:R-:W-:Y:S02]  /*6180*/  SHF.R.U32.HI R4, RZ, 0x10, R8 ;  /* 0x00000010ff047819 */ /* 0x000fe40000011608 */
[----:B------:R-:W-:Y:S01]  /*6190*/  ISETP.LE.U32.AND P1, PT, R2, UR9, PT ;  /* 0x0000000902007c0c */ /* 0x000fe2000bf23070 */
[----:B------:R-:W-:Y:S01]  /*61a0*/  @!P4 FADD.FTZ R192, -R192, -RZ ;  /* 0x800000ffc0c0c221 */ /* 0x000fe20000010100 */
[----:B------:R-:W-:Y:S02]  /*61b0*/  LOP3.LUT R4, R4, 0xff, RZ, 0xc0, !PT ;  /* 0x000000ff04047812 */ /* 0x000fe400078ec0ff */
[----:B------:R-:W-:Y:S01]  /*61c0*/  SHF.R.U32.HI R2, RZ, 0x8, R19 ;  /* 0x00000008ff027819 */ /* 0x000fe20000011613 */
[----:B------:R-:W-:Y:S01]  /*61d0*/  @!P2 FADD.FTZ R196, -R196, -RZ ;  /* 0x800000ffc4c4a221 */ /* 0x000fe20000010100 */
[----:B------:R-:W-:Y:S01]  /*61e0*/  ISETP.LE.U32.AND P4, PT, R4, UR9, PT ;  /* 0x0000000904007c0c */ /* 0x000fe2000bf83070 */
[----:B------:R-:W-:Y:S01]  /*61f0*/  @!P6 FADD.FTZ R191, -R191, -RZ ;  /* 0x800000ffbfbfe221 */ /* 0x000fe20000010100 */
[----:B------:R-:W-:Y:S02]  /*6200*/  LOP3.LUT R4, R2, 0xffff, RZ, 0xc0, !PT ;  /* 0x0000ffff02047812 */ /* 0x000fe400078ec0ff */
[----:B------:R-:W-:Y:S02]  /*6210*/  F2FP.RELU.F16.F32.PACK_AB R2, R210, R204 ;  /* 0x000000ccd202723e */ /* 0x000fe400000008ff */
[----:B------:R-:W-:Y:S01]  /*6220*/  LOP3.LUT R5, R8, 0xffff, RZ, 0xc0, !PT ;  /* 0x0000ffff08057812 */ /* 0x000fe200078ec0ff */
[----:B------:R-:W-:Y:S01]  /*6230*/  @!P1 FADD.FTZ R194, -R194, -RZ ;  /* 0x800000ffc2c29221 */ /* 0x000fe20000010100 */
[----:B------:R-:W-:Y:S01]  /*6240*/  F2FP.RELU.F16.F32.PACK_AB R7, R193, R208 ;  /* 0x000000d0c107723e */ /* 0x000fe200000008ff */
[----:B------:R1:W-:Y:S01]  /*6250*/  STS [R227+0x19400], R2 ;  /* 0x01940002e3007388 */ /* 0x0003e20000000800 */
[----:B------:R-:W-:Y:S02]  /*6260*/  SHF.R.U32.HI R5, RZ, 0x8, R5 ;  /* 0x00000008ff057819 */ /* 0x000fe40000011605 */
[----:B------:R-:W-:Y:S01]  /*6270*/  ISETP.LE.U32.AND P2, PT, R4, UR9, PT ;  /* 0x0000000904007c0c */ /* 0x000fe2000bf43070 */
[----:B------:R-:W-:Y:S01]  /*6280*/  STS [R227+0x19000], R7 ;  /* 0x01900007e3007388 */ /* 0x000fe20000000800 */
[----:B------:R-:W-:Y:S01]  /*6290*/  LOP3.LUT R5, R5, 0xffff, RZ, 0xc0, !PT ;  /* 0x0000ffff05057812 */ /* 0x000fe200078ec0ff */
[----:B------:R-:W-:Y:S01]  /*62a0*/  @!P4 FADD.FTZ R195, -R195, -RZ ;  /* 0x800000ffc3c3c221 */ /* 0x000fe20000010100 */
[----:B------:R-:W-:Y:S02]  /*62b0*/  F2FP.RELU.F16.F32.PACK_AB R4, R207, R215 ;  /* 0x000000d7cf04723e */ /* 0x000fe400000008ff */
[----:B------:R-:W-:Y:S02]  /*62c0*/  ISETP.LE.U32.AND P6, PT, R5, UR9, PT ;  /* 0x0000000905007c0c */ /* 0x000fe4000bfc3070 */
[----:B------:R-:W-:Y:S01]  /*62d0*/  F2FP.RELU.F16.F32.PACK_AB R6, R191, R202 ;  /* 0x000000cabf06723e */ /* 0x000fe200000008ff */
[----:B------:R2:W-:Y:S01]  /*62e0*/  STS [R226+0x19000], R4 ;  /* 0x01900004e2007388 */ /* 0x0005e20000000800 */
[----:B------:R-:W-:Y:S02]  /*62f0*/  F2FP.RELU.F16.F32.PACK_AB R5, R198, R192 ;  /* 0x000000c0c605723e */ /* 0x000fe400000008ff */
[----:B------:R-:W-:Y:S01]  /*6300*/  F2FP.RELU.F16.F32.PACK_AB R0, R214, R222 ;  /* 0x000000ded600723e */ /* 0x000fe200000008ff */
[----:B------:R-:W-:Y:S01]  /*6310*/  @!P2 FADD.FTZ R199, -R199, -RZ ;  /* 0x800000ffc7c7a221 */ /* 0x000fe20000010100 */
[----:B------:R-:W-:Y:S02]  /*6320*/  FSETP.GE.FTZ.AND P3, PT, R208, RZ, PT ;  /* 0x000000ffd000720b */ /* 0x000fe40003f76000 */
[----:B------:R-:W-:Y:S02]  /*6330*/  FSETP.GE.FTZ.AND P2, PT, R193, RZ, PT ;  /* 0x000000ffc100720b */ /* 0x000fe40003f56000 */
[----:B------:R-:W-:Y:S01]  /*6340*/  FSETP.GE.FTZ.AND P1, PT, R204, RZ, PT ;  /* 0x000000ffcc00720b */ /* 0x000fe20003f36000 */
[----:B------:R-:W-:Y:S01]  /*6350*/  @!P6 FADD.FTZ R197, -R197, -RZ ;  /* 0x800000ffc5c5e221 */ /* 0x000fe20000010100 */
[----:B------:R-:W-:Y:S02]  /*6360*/  FSETP.GE.FTZ.AND P0, PT, R210, RZ, PT ;  /* 0x000000ffd200720b */ /* 0x000fe40003f16000 */
[----:B-1----:R-:W-:Y:S05]  /*6370*/  F2FP.RELU.F16.F32.PACK_AB R2, R216, R213 ;  /* 0x000000d5d802723e */ /* 0x002fea00000008ff */
        /* <DEDUP_REMOVED lines=15> */
[----:B----4-:R-:W-:Y:S02]  /*6470*/  F2FP.RELU.F16.F32.PACK_AB R2, R206, R194 ;  /* 0x000000c2ce02723e */ /* 0x010fe400000008ff */
[----:B------:R-:W-:Y:S05]  /*6480*/  F2FP.RELU.F16.F32.PACK_AB R0, R221, R219 ;  /* 0x000000dbdd00723e */ /* 0x000fea00000008ff */
[----:B------:R1:W-:Y:S04]  /*6490*/  STS [R224+0x19400], R0 ;  /* 0x01940000e0007388 */ /* 0x0003e80000000800 */
[----:B------:R-:W-:Y:S04]  /*64a0*/  STS [R225+0x1a000], R6 ;  /* 0x01a00006e1007388 */ /* 0x000fe80000000800 */
[----:B------:R-:W-:Y:S04]  /*64b0*/  STS [R225+0x1a400], R5 ;  /* 0x01a40005e1007388 */ /* 0x000fe80000000800 */
[----:B------:R-:W-:Y:S04]  /*64c0*/  STS [R224+0x1a000], R4 ;  /* 0x01a00004e0007388 */ /* 0x000fe80000000800 */
[----:B------:R2:W-:Y:S04]  /*64d0*/  STS [R224+0x1a400], R2 ;  /* 0x01a40002e0007388 */ /* 0x0005e80000000800 */
[----:B------:R-:W-:Y:S01]  /*64e0*/  LDSM.16.M88.4 R16, [R177+UR4+0xf000] ;  /* 0x00f00004b110783b */ /* 0x000fe20008000200 */
[----:B-1----:R-:W-:Y:S07]  /*64f0*/  IMAD.SHL.U32 R0, R186, 0x2, RZ ;  /* 0x00000002ba007824 */ /* 0x002fee00078e00ff */
[----:B------:R-:W-:Y:S08]  /*6500*/  LDSM.16.M88.4 R132, [R177+UR4+0xf400] ;  /* 0x00f40004b184783b */ /* 0x000ff00008000200 */
[----:B------:R-:W1:Y:S01]  /*6510*/  LDSM.16.M88.4 R32, [R0+UR4+0x6000] ;  /* 0x006000040020783b */ /* 0x000e620008000200 */
[----:B--2---:R-:W-:Y:S07]  /*6520*/  IMAD.U32 R2, RZ, RZ, UR4 ;  /* 0x00000004ff027e24 */ /* 0x004fee000f8e00ff */
[----:B------:R-:W2:Y:S01]  /*6530*/  LDSM.16.M88.4 R28, [R0+UR4+0x6800] ;  /* 0x00680004001c783b */ /* 0x000ea20008000200 */
[----:B------:R-:W-:Y:S05]  /*6540*/  IADD3 R2, R0, 0x6000, R2 ;  /* 0x0000600000027810 */ /* 0x000fea0007ffe002 */
[----:B------:R-:W-:Y:S02]  /*6550*/  IMAD.IADD R2, R2, 0x1, R184 ;  /* 0x0000000102027824 */ /* 0x000fe400078e02b8 */
[----:B------:R-:W-:Y:S08]  /*6560*/  LDSM.16.M88.4 R140, [R178+0x6000] ;  /* 0x00600000b28c783b */ /* 0x000ff00000000200 */
[----:B------:R-:W3:Y:S08]  /*6570*/  LDSM.16.M88.4 R136, [R2] ;  /* 0x000000000288783b */ /* 0x000ef00000000200 */
[----:B------:R-:W4:Y:S01]  /*6580*/  LDSM.16.M88.4 R144, [R2+0x800] ;  /* 0x000800000290783b */ /* 0x000f220000000200 */
[-C--:B-1----:R-:W-:Y:S07]  /*6590*/  HMMA.16816.F32 R4, R32, R16.reuse, RZ ;  /* 0x000000102004723c */ /* 0x082fee00000018ff */
[----:B------:R-:W1:Y:S01]  /*65a0*/  LDSM.16.M88.4 R148, [R178+0x6400] ;  /* 0x00640000b294783b */ /* 0x000e620000000200 */
[C---:B--2---:R-:W-:Y:S07]  /*65b0*/  HMMA.16816.F32 R8, R28.reuse, R16, RZ ;  /* 0x000000101c08723c */ /* 0x044fee00000018ff */
[----:B------:R-:W-:Y:S01]  /*65c0*/  LDSM.16.M88.4 R152, [R0+UR4+0x7000] ;  /* 0x007000040098783b */ /* 0x000fe20008000200 */
[-C--:B------:R-:W-:Y:S07]  /*65d0*/  HMMA.16816.F32 R12, R28, R18.reuse, RZ ;  /* 0x000000121c0c723c */ /* 0x080fee00000018ff */
[----:B------:R-:W2:Y:S01]  /*65e0*/  LDSM.16.M88.4 R156, [R177+UR4+0x11000] ;  /* 0x01100004b19c783b */ /* 0x000ea20008000200 */
[C---:B------:R-:W-:Y:S07]  /*65f0*/  HMMA.16816.F32 R16, R32.reuse, R18, RZ ;  /* 0x000000122010723c */ /* 0x040fee00000018ff */
[----:B------:R-:W2:Y:S01]  /*6600*/  LDSM.16.M88.4 R160, [R0+UR4+0x7800] ;  /* 0x0078000400a0783b */ /* 0x000ea20008000200 */
[-C--:B------:R-:W-:Y:S06]  /*6610*/  HMMA.16816.F32 R20, R32, R132.reuse, RZ ;  /* 0x000000842014723c */ /* 0x080fec00000018ff */
[C---:B------:R-:W-:Y:S01]  /*6620*/  HMMA.16816.F32 R24, R28.reuse, R132, RZ ;  /* 0x000000841c18723c */ /* 0x040fe200000018ff */
[----:B------:R-:W-:Y:S05]  /*6630*/  LDSM.16.M88.4 R164, [R2+0x1000] ;  /* 0x0010000002a4783b */ /* 0x000fea0000000200 */
[-C--:B------:R-:W-:Y:S03]  /*6640*/  HMMA.16816.F32 R28, R28, R134.reuse, RZ ;  /* 0x000000861c1c723c */ /* 0x080fe600000018ff */
[----:B------:R-:W-:Y:S03]  /*6650*/  LDSM.16.M88.4 R168, [R178+0x8000] ;  /* 0x00800000b2a8783b */ /* 0x000fe60000000200 */
[----:B------:R-:W-:Y:S05]  /*6660*/  HMMA.16816.F32 R32, R32, R134, RZ ;  /* 0x000000862020723c */ /* 0x000fea00000018ff */
[----:B------:R-:W2:Y:S01]  /*6670*/  LDSM.16.M88.4 R132, [R177+UR4+0x11400] ;  /* 0x01140004b184783b */ /* 0x000ea20008000200 */
[-C--:B---3--:R-:W-:Y:S06]  /*6680*/  HMMA.16816.F32 R4, R136, R140.reuse, R4 ;  /* 0x0000008c8804723c */ /* 0x088fec0000001804 */
[C---:B----4-:R-:W-:Y:S01]  /*6690*/  HMMA.16816.F32 R8, R144.reuse, R140, R8 ;  /* 0x0000008c9008723c */ /* 0x050fe20000001808 */
[----:B------:R-:W3:Y:S05]  /*66a0*/  LDSM.16.M88.4 R172, [R2+0x1800] ;  /* 0x0018000002ac783b */ /* 0x000eea0000000200 */
[-C--:B------:R-:W-:Y:S06]  /*66b0*/  HMMA.16816.F32 R12, R144, R142.reuse, R12 ;  /* 0x0000008e900c723c */ /* 0x080fec000000180c */
[C---:B------:R-:W-:Y:S01]  /*66c0*/  HMMA.16816.F32 R16, R136.reuse, R142, R16 ;  /* 0x0000008e8810723c */ /* 0x040fe20000001810 */
[----:B------:R-:W-:Y:S05]  /*66d0*/  LDSM.16.M88.4 R140, [R0+UR4+0x8000] ;  /* 0x00800004008c783b */ /* 0x000fea0008000200 */
[-C--:B-1----:R-:W-:Y:S06]  /*66e0*/  HMMA.16816.F32 R20, R136, R148.reuse, R20 ;  /* 0x000000948814723c */ /* 0x082fec0000001814 */
[C---:B------:R-:W-:Y:S06]  /*66f0*/  HMMA.16816.F32 R24, R144.reuse, R148, R24 ;  /* 0x000000949018723c */ /* 0x040fec0000001818 */
[-C--:B------:R-:W-:Y:S01]  /*6700*/  HMMA.16816.F32 R28, R144, R150.reuse, R28 ;  /* 0x00000096901c723c */ /* 0x080fe2000000181c */
[----:B------:R-:W-:Y:S05]  /*6710*/  LDSM.16.M88.4 R144, [R177+UR4+0x13000] ;  /* 0x01300004b190783b */ /* 0x000fea0008000200 */
[----:B------:R-:W-:Y:S03]  /*6720*/  HMMA.16816.F32 R32, R136, R150, R32 ;  /* 0x000000968820723c */ /* 0x000fe60000001820 */
[----:B------:R-:W1:Y:S03]  /*6730*/  LDSM.16.M88.4 R136, [R178+0x8400] ;  /* 0x00840000b288783b */ /* 0x000e660000000200 */
[-C--:B--2---:R-:W-:Y:S05]  /*6740*/  HMMA.16816.F32 R4, R152, R156.reuse, R4 ;  /* 0x0000009c9804723c */ /* 0x084fea0000001804 */
[----:B------:R-:W2:Y:S01]  /*6750*/  LDSM.16.M88.4 R148, [R0+UR4+0x8800] ;  /* 0x008800040094783b */ /* 0x000ea20008000200 */
        /* <DEDUP_REMOVED lines=9> */
[----:B------:R-:W4:Y:S03]  /*67f0*/  LDSM.16.M88.4 R132, [R177+UR4+0x13400] ;  /* 0x01340004b184783b */ /* 0x000f260008000200 */
[-C--:B------:R-:W-:Y:S05]  /*6800*/  HMMA.16816.F32 R4, R164, R168.reuse, R4 ;  /* 0x000000a8a404723c */ /* 0x080fea0000001804 */
[----:B------:R-:W4:Y:S01]  /*6810*/  LDSM.16.M88.4 R152, [R2+0x2000] ;  /* 0x002000000298783b */ /* 0x000f220000000200 */
[C---:B---3--:R-:W-:Y:S06]  /*6820*/  HMMA.16816.F32 R8, R172.reuse, R168, R8 ;  /* 0x000000a8ac08723c */ /* 0x048fec0000001808 */
[-C--:B------:R-:W-:Y:S06]  /*6830*/  HMMA.16816.F32 R12, R172, R170.reuse, R12 ;  /* 0x000000aaac0c723c */ /* 0x080fec000000180c */
[C---:B------:R-:W-:Y:S06]  /*6840*/  HMMA.16816.F32 R16, R164.reuse, R170, R16 ;  /* 0x000000aaa410723c */ /* 0x040fec0000001810 */
[-C--:B-1----:R-:W-:Y:S06]  /*6850*/  HMMA.16816.F32 R20, R164, R136.reuse, R20 ;  /* 0x00000088a414723c */ /* 0x082fec0000001814 */
[C---:B------:R-:W-:Y:S06]  /*6860*/  HMMA.16816.F32 R24, R172.reuse, R136, R24 ;  /* 0x00000088ac18723c */ /* 0x040fec0000001818 */
[-C--:B------:R-:W-:Y:S06]  /*6870*/  HMMA.16816.F32 R28, R172, R138.reuse, R28 ;  /* 0x0000008aac1c723c */ /* 0x080fec000000181c */
[----:B------:R-:W-:Y:S06]  /*6880*/  HMMA.16816.F32 R32, R164, R138, R32 ;  /* 0x0000008aa420723c */ /* 0x000fec0000001820 */
[-C--:B------:R-:W-:Y:S06]  /*6890*/  HMMA.16816.F32 R4, R140, R144.reuse, R4 ;  /* 0x000000908c04723c */ /* 0x080fec0000001804 */
[C---:B--2---:R-:W-:Y:S06]  /*68a0*/  HMMA.16816.F32 R8, R148.reuse, R144, R8 ;  /* 0x000000909408723c */ /* 0x044fec0000001808 */
[-C--:B------:R-:W-:Y:S06]  /*68b0*/  HMMA.16816.F32 R12, R148, R146.reuse, R12 ;  /* 0x00000092940c723c */ /* 0x080fec000000180c */
[C---:B------:R-:W-:Y:S06]  /*68c0*/  HMMA.16816.F32 R16, R140.reuse, R146, R16 ;  /* 0x000000928c10723c */ /* 0x040fec0000001810 */
[-C--:B----4-:R-:W-:Y:S06]  /*68d0*/  HMMA.16816.F32 R20, R140, R132.reuse, R20 ;  /* 0x000000848c14723c */ /* 0x090fec0000001814 */
[C---:B------:R-:W-:Y:S06]  /*68e0*/  HMMA.16816.F32 R24, R148.reuse, R132, R24 ;  /* 0x000000849418723c */ /* 0x040fec0000001818 */
[-C--:B------:R-:W-:Y:S06]  /*68f0*/  HMMA.16816.F32 R28, R148, R134.reuse, R28 ;  /* 0x00000086941c723c */ /* 0x080fec000000181c */
[----:B------:R-:W-:Y:S01]  /*6900*/  HMMA.16816.F32 R32, R140, R134, R32 ;  /* 0x000000868c20723c */ /* 0x000fe20000001820 */
[----:B------:R-:W1:Y:S05]  /*6910*/  LDSM.16.M88.4 R132, [R178+0xa400] ;  /* 0x00a40000b284783b */ /* 0x000e6a0000000200 */
[-C--:B------:R-:W-:Y:S06]  /*6920*/  HMMA.16816.F32 R4, R152, R156.reuse, R4 ;  /* 0x0000009c9804723c */ /* 0x080fec0000001804 */
[C---:B------:R-:W-:Y:S06]  /*6930*/  HMMA.16816.F32 R8, R160.reuse, R156, R8 ;  /* 0x0000009ca008723c */ /* 0x040fec0000001808 */
[-C--:B------:R-:W-:Y:S06]  /*6940*/  HMMA.16816.F32 R12, R160, R158.reuse, R12 ;  /* 0x0000009ea00c723c */ /* 0x080fec000000180c */
[C---:B------:R-:W-:Y:S06]  /*6950*/  HMMA.16816.F32 R16, R152.reuse, R158, R16 ;  /* 0x0000009e9810723c */ /* 0x040fec0000001810 */
[C---:B-----5:R-:W-:Y:S01]  /*6960*/  FADD.FTZ R4, -R190.reuse, R4 ;  /* 0x00000004be047221 */ /* 0x060fe20000010100 */
[----:B------:R-:W-:Y:S01]  /*6970*/  FADD.FTZ R2, -R190, R5 ;  /* 0x00000005be027221 */ /* 0x000fe20000010100 */
[C---:B------:R-:W-:Y:S03]  /*6980*/  FADD.FTZ R0, -R189.reuse, R6 ;  /* 0x00000006bd007221 */ /* 0x040fe60000010100 */
[-C--:B------:R-:W-:Y:S01]  /*6990*/  FSEL R4, R4, R190.reuse, P3 ;  /* 0x000000be04047208 */ /* 0x080fe20001800000 */
[----:B------:R-:W-:Y:S01]  /*69a0*/  FADD.FTZ R6, -R189, R7 ;  /* 0x00000007bd067221 */ /* 0x000fe20000010100 */
[----:B------:R-:W-:Y:S01]  /*69b0*/  FSEL R2, R2, R190, P2 ;  /* 0x000000be02027208 */ /* 0x000fe20001000000 */
[----:B------:R-:W-:Y:S01]  /*69c0*/  FADD.FTZ R9, -R188, R9 ;  /* 0x00000009bc097221 */ /* 0x000fe20000010100 */
[-C--:B------:R-:W-:Y:S01]  /*69d0*/  FSEL R0, R0, R189.reuse, P1 ;  /* 0x000000bd00007208 */ /* 0x080fe20000800000 */
[----:B------:R-:W-:Y:S01]  /*69e0*/  FADD.FTZ R10, -R187, R10 ;  /* 0x0000000abb0a7221 */ /* 0x000fe20000010100 */
[----:B------:R-:W-:Y:S01]  /*69f0*/  FSEL R6, R6, R189, P0 ;  /* 0x000000bd06067208 */ /* 0x000fe20000000000 */
[-C--:B-1----:R-:W-:Y:S03]  /*6a00*/  HMMA.16816.F32 R20, R152, R132.reuse, R20 ;  /* 0x000000849814723c */ /* 0x082fe60000001814 */
[----:B------:R-:W-:Y:S01]  /*6a10*/  FSETP.GE.FTZ.AND P2, PT, R191, RZ, PT ;  /* 0x000000ffbf00720b */ /* 0x000fe20003f56000 */
[----:B------:R-:W-:Y:S01]  /*6a20*/  FADD.FTZ R11, -R187, R11 ;  /* 0x0000000bbb0b7221 */ /* 0x000fe20000010100 */
[----:B------:R-:W-:Y:S01]  /*6a30*/  FSETP.GE.FTZ.AND P0, PT, R198, RZ, PT ;  /* 0x000000ffc600720b */ /* 0x000fe20003f16000 */
[C---:B------:R-:W-:Y:S04]  /*6a40*/  HMMA.16816.F32 R24, R160.reuse, R132, R24 ;  /* 0x00000084a018723c */ /* 0x040fe80000001818 */
[----:B------:R-:W-:Y:S01]  /*6a50*/  FSETP.GE.FTZ.AND P1, PT, R192, RZ, PT ;  /* 0x000000ffc000720b */ /* 0x000fe20003f36000 */
[----:B------:R-:W-:Y:S01]  /*6a60*/  FADD.FTZ R5, -R188, R8 ;  /* 0x00000008bc057221 */ /* 0x000fe20000010100 */
[----:B------:R-:W-:Y:S01]  /*6a70*/  FSETP.GE.FTZ.AND P3, PT, R202, RZ, PT ;  /* 0x000000ffca00720b */ /* 0x000fe20003f76000 */
[----:B------:R-:W-:Y:S01]  /*6a80*/  FMUL.FTZ R7, R208, R4 ;  /* 0x00000004d0077220 */ /* 0x000fe20000410000 */
[-C--:B------:R-:W-:Y:S01]  /*6a90*/  FSEL R4, R9, R188.reuse, P2 ;  /* 0x000000bc09047208 */ /* 0x080fe20001000000 */
[-C--:B------:R-:W-:Y:S03]  /*6aa0*/  HMMA.16816.F32 R28, R160, R134.reuse, R28 ;  /* 0x00000086a01c723c */ /* 0x080fe6000000181c */
[----:B------:R-:W-:Y:S01]  /*6ab0*/  FSEL R5, R5, R188, P3 ;  /* 0x000000bc05057208 */ /* 0x000fe20001800000 */
[----:B------:R-:W-:Y:S01]  /*6ac0*/  FMUL.FTZ R136, R193, R2 ;  /* 0x00000002c1887220 */ /* 0x000fe20000410000 */
[-C--:B------:R-:W-:Y:S01]  /*6ad0*/  FSEL R2, R10, R187.reuse, P1 ;  /* 0x000000bb0a027208 */ /* 0x080fe20000800000 */
[----:B------:R-:W-:Y:S01]  /*6ae0*/  FMUL.FTZ R204, R204, R0 ;  /* 0x00000000cccc7220 */ /* 0x000fe20000410000 */
[----:B------:R-:W-:Y:S01]  /*6af0*/  FSEL R0, R11, R187, P0 ;  /* 0x000000bb0b007208 */ /* 0x000fe20000000000 */
[----:B------:R-:W-:Y:S01]  /*6b00*/  VIADD R162, R228, 0x20 ;  /* 0x00000020e4a27836 */ /* 0x000fe20000000000 */
[----:B------:R-:W-:Y:S01]  /*6b10*/  FSETP.GE.FTZ.AND P1, PT, R201, RZ, PT ;  /* 0x000000ffc900720b */ /* 0x000fe20003f36000 */
[----:B------:R-:W-:Y:S04]  /*6b20*/  HMMA.16816.F32 R32, R152, R134, R32 ;  /* 0x000000869820723c */ /* 0x000fe80000001820 */
[----:B------:R-:W-:Y:S01]  /*6b30*/  FSETP.GE.FTZ.AND P0, PT, R209, RZ, PT ;  /* 0x000000ffd100720b */ /* 0x000fe20003f16000 */
[----:B------:R-:W-:Y:S01]  /*6b40*/  FADD.FTZ R8, -R187, R14 ;  /* 0x0000000ebb087221 */ /* 0x000fe20000010100 */
[----:B------:R-:W-:Y:S01]  /*6b50*/  FSETP.GE.FTZ.AND P3, PT, R211, RZ, PT ;  /* 0x000000ffd300720b */ /* 0x000fe20003f76000 */
[----:B------:R-:W-:Y:S01]  /*6b60*/  FADD.FTZ R15, -R187, R15 ;  /* 0x0000000fbb0f7221 */ /* 0x000fe20000010100 */
[----:B------:R-:W-:Y:S03]  /*6b70*/  FSETP.GE.FTZ.AND P2, PT, R196, RZ, PT ;  /* 0x000000ffc400720b */ /* 0x000fe60003f56000 */
[----:B------:R-:W-:Y:S01]  /*6b80*/  F2FP.F16.F32.PACK_AB R136, R136, R7 ;  /* 0x000000078888723e */ /* 0x000fe200000000ff */
[----:B------:R-:W-:Y:S01]  /*6b90*/  FMUL.FTZ R6, R210, R6 ;  /* 0x00000006d2067220 */ /* 0x000fe20000410000 */
[C---:B------:R-:W-:Y:S01]  /*6ba0*/  FADD.FTZ R12, -R188.reuse, R12 ;  /* 0x0000000cbc0c7221 */ /* 0x040fe20000010100 */
[----:B------:R-:W-:Y:S01]  /*6bb0*/  FADD.FTZ R13, -R188, R13 ;  /* 0x0000000dbc0d7221 */ /* 0x000fe20000010100 */
[----:B------:R-:W-:Y:S01]  /*6bc0*/  FMUL.FTZ R191, R191, R4 ;  /* 0x00000004bfbf7220 */ /* 0x000fe20000410000 */
[-C--:B------:R-:W-:Y:S01]  /*6bd0*/  FSEL R4, R8, R187.reuse, P1 ;  /* 0x000000bb08047208 */ /* 0x080fe20000800000 */
[----:B------:R-:W-:Y:S01]  /*6be0*/  FMUL.FTZ R14, R198, R0 ;  /* 0x00000000c60e7220 */ /* 0x000fe20000410000 */
[----:B------:R-:W-:Y:S01]  /*6bf0*/  FSEL R0, R15, R187, P0 ;  /* 0x000000bb0f007208 */ /* 0x000fe20000000000 */
[----:B------:R-:W-:Y:S01]  /*6c00*/  FMUL.FTZ R192, R192, R2 ;  /* 0x00000002c0c07220 */ /* 0x000fe20000410000 */
[----:B------:R-:W-:Y:S01]  /*6c10*/  F2FP.F16.F32.PACK_AB R2, R6, R204 ;  /* 0x000000cc0602723e */ /* 0x000fe200000000ff */
[----:B------:R-:W-:Y:S01]  /*6c20*/  FADD.FTZ R18, -R189, R18 ;  /* 0x00000012bd127221 */ /* 0x000fe20000010100 */
[----:B------:R-:W-:Y:S01]  /*6c30*/  FSETP.GE.FTZ.AND P1, PT, R213, RZ, PT ;  /* 0x000000ffd500720b */ /* 0x000fe20003f36000 */
        /* <DEDUP_REMOVED lines=14> */
[----:B------:R-:W-:Y:S01]  /*6d20*/  FMUL.FTZ R132, R211, R6 ;  /* 0x00000006d3847220 */ /* 0x000fe20000410000 */
        /* <DEDUP_REMOVED lines=9> */
[----:B------:R-:W-:Y:S01]  /*6dc0*/  FADD.FTZ R4, -R187, R27 ;  /* 0x0000001bbb047221 */ /* 0x000fe20000010100 */
[----:B------:R-:W-:Y:S01]  /*6dd0*/  FSEL R8, R8, R189, P0 ;  /* 0x000000bd08087208 */ /* 0x000fe20000000000 */
[----:B------:R-:W-:Y:S01]  /*6de0*/  FMUL.FTZ R10, R216, R0 ;  /* 0x00000000d80a7220 */ /* 0x000fe20000410000 */
        /* <DEDUP_REMOVED lines=8> */
[----:B------:R-:W-:Y:S01]  /*6e70*/  FSEL R4, R4, R187, P0 ;  /* 0x000000bb04047208 */ /* 0x000fe20000000000 */
[----:B------:R-:W-:Y:S01]  /*6e80*/  FMUL.FTZ R9, R205, R9 ;  /* 0x00000009cd097220 */ /* 0x000fe20000410000 */
[----:B------:R-:W-:Y:S01]  /*6e90*/  FSETP.GE.FTZ.AND P0, PT, R206, RZ, PT ;  /* 0x000000ffce00720b */ /* 0x000fe20003f16000 */
[----:B------:R-:W-:Y:S01]  /*6ea0*/  FADD.FTZ R6, -R188, R25 ;  /* 0x00000019bc067221 */ /* 0x000fe20000010100 */
[----:B------:R-:W-:Y:S01]  /*6eb0*/  F2FP.F16.F32.PACK_AB R12, R12, R7 ;  /* 0x000000070c0c723e */ /* 0x000fe200000000ff */
        /* <DEDUP_REMOVED lines=9> */
[----:B------:R-:W-:Y:S01]  /*6f50*/  F2FP.F16.F32.PACK_AB R9, R9, R0 ;  /* 0x000000000909723e */ /* 0x000fe200000000ff */
[----:B------:R-:W-:Y:S01]  /*6f60*/  FADD.FTZ R0, -R187, R30 ;  /* 0x0000001ebb007221 */ /* 0x000fe20000010100 */
[-C--:B------:R-:W-:Y:S01]  /*6f70*/  FSEL R7, R7, R188.reuse, P3 ;  /* 0x000000bc07077208 */ /* 0x080fe20001800000 */
[----:B------:R-:W-:Y:S01]  /*6f80*/  FADD.FTZ R32, -R190, R32 ;  /* 0x00000020be207221 */ /* 0x000fe20000010100 */
[----:B------:R-:W-:Y:S01]  /*6f90*/  FSEL R6, R6, R188, P2 ;  /* 0x000000bc06067208 */ /* 0x000fe20001000000 */
[----:B------:R-:W-:Y:S01]  /*6fa0*/  VIADD R163, R228, 0x40 ;  /* 0x00000040e4a37836 */ /* 0x000fe20000000000 */
[----:B------:R-:W-:Y:S02]  /*6fb0*/  FSEL R5, R5, R187, P1 ;  /* 0x000000bb05057208 */ /* 0x000fe40000800000 */
[----:B------:R-:W-:Y:S02]  /*6fc0*/  FSETP.GE.FTZ.AND P2, PT, R199, RZ, PT ;  /* 0x000000ffc700720b */ /* 0x000fe40003f56000 */
[----:B------:R-:W-:Y:S01]  /*6fd0*/  FSETP.GE.FTZ.AND P1, PT, R194, RZ, PT ;  /* 0x000000ffc200720b */ /* 0x000fe20003f36000 */
[----:B------:R-:W-:Y:S01]  /*6fe0*/  FMUL.FTZ R5, R195, R5 ;  /* 0x00000005c3057220 */ /* 0x000fe20000410000 */
[----:B------:R-:W-:Y:S01]  /*6ff0*/  F2FP.F16.F32.PACK_AB R10, R10, R17 ;  /* 0x000000110a0a723e */ /* 0x000fe200000000ff */
        /* <DEDUP_REMOVED lines=8> */
[----:B------:R-:W-:Y:S01]  /*7080*/  FADD.FTZ R4, -R188, R28 ;  /* 0x0000001cbc047221 */ /* 0x000fe20000010100 */
[----:B------:R-:W-:Y:S01]  /*7090*/  F2FP.F16.F32.PACK_AB R8, R8, R16 ;  /* 0x000000100808723e */ /* 0x000fe200000000ff */
[----:B------:R-:W-:Y:S01]  /*70a0*/  FMUL.FTZ R0, R194, R0 ;  /* 0x00000000c2007220 */ /* 0x000fe20000410000 */
[----:B------:R-:W-:Y:S02]  /*70b0*/  F2FP.F16.F32.PACK_AB R6, R6, R5 ;  /* 0x000000050606723e */ /* 0x000fe400000000ff */
[----:B------:R-:W-:Y:S01]  /*70c0*/  FSEL R4, R4, R188, P3 ;  /* 0x000000bc04047208 */ /* 0x000fe20001800000 */
[----:B------:R-:W-:Y:S01]  /*70d0*/  @P2 FADD.FTZ R188, -R188, R29 ;  /* 0x0000001dbcbc2221 */ /* 0x000fe20000010100 */
[----:B------:R-:W-:Y:S02]  /*70e0*/  FSETP.GE.FTZ.AND P2, PT, R219, RZ, PT ;  /* 0x000000ffdb00720b */ /* 0x000fe40003f56000 */
[----:B------:R-:W-:Y:S01]  /*70f0*/  FSETP.GE.FTZ.AND P3, PT, R222, RZ, PT ;  /* 0x000000ffde00720b */ /* 0x000fe20003f76000 */
[----:B------:R-:W-:Y:S01]  /*7100*/  FMUL.FTZ R16, R220, R4 ;  /* 0x00000004dc107220 */ /* 0x000fe20000410000 */
[----:B------:R-:W-:Y:S01]  /*7110*/  FSEL R34, R34, R189, P2 ;  /* 0x000000bd22227208 */ /* 0x000fe20001000000 */
[----:B------:R-:W-:Y:S01]  /*7120*/  @P0 FADD.FTZ R189, -R189, R35 ;  /* 0x00000023bdbd0221 */ /* 0x000fe20000010100 */
[----:B------:R-:W-:Y:S01]  /*7130*/  PLOP3.LUT P0, PT, PT, PT, UP2, 0x80, 0x0 ;  /* 0x000000000000781c */ /* 0x000fe20003f0f028 */
        /* <DEDUP_REMOVED lines=14> */
[----:B------:R-:W-:Y:S01]  /*7220*/  F2FP.F16.F32.PACK_AB R4, R4, R0 ;  /* 0x000000000404723e */ /* 0x000fe200000000ff */
[----:B------:R-:W-:Y:S06]  /*7230*/  @!P0 BRA `(.L_x_944) ;  /* 0x0000000000c48947 */ /* 0x000fec0003800000 */
[----:B------:R-:W1:Y:S01]  /*7240*/  LDC R16, c[0x0][0x240] ;  /* 0x00009000ff107b82 */ /* 0x000e620000000800 */
[----:B------:R-:W-:Y:S01]  /*7250*/  ULOP3.LUT UR7, UR6, 0x1, URZ, 0xc0, !UPT ;  /* 0x0000000106077892 */ /* 0x000fe2000f8ec03f */
[----:B------:R-:W-:Y:S01]  /*7260*/  ISETP.GE.AND P3, PT, R228, UR56, PT ;  /* 0x00000038e4007c0c */ /* 0x000fe2000bf66270 */
[----:B------:R-:W-:Y:S01]  /*7270*/  UMOV UR12, 0xffffd000 ;  /* 0xffffd000000c7882 */ /* 0x000fe20000000000 */
[----:B------:R-:W-:Y:S01]  /*7280*/  ISETP.GE.AND P2, PT, R162, UR56, PT ;  /* 0x00000038a2007c0c */ /* 0x000fe2000bf46270 */
        /* <DEDUP_REMOVED lines=44> */
.L_x_944:
        /* <DEDUP_REMOVED lines=26> */
[----:B------:R-:W5:Y:S04]  /*76f0*/  LDSM.16.MT88.4 R28, [R0+0x6400] ;  /* 0x00640000001c783b */ /* 0x000f680000004200 */
[----:B------:R-:W5:Y:S04]  /*7700*/  LDSM.16.MT88.4 R32, [R3+0x1b800] ;  /* 0x01b800000320783b */ /* 0x000f680000004200 */
[----:B------:R-:W5:Y:S04]  /*7710*/  LDSM.16.MT88.4 R132, [R0+0x7400] ;  /* 0x007400000084783b */ /* 0x000f680000004200 */
[----:B------:R-:W5:Y:S01]  /*7720*/  LDSM.16.MT88.4 R136, [R0+0x8400] ;  /* 0x008400000088783b */ /* 0x000f620000004200 */
        /* <DEDUP_REMOVED lines=17> */
[-C--:B-----5:R-:W-:Y:S06]  /*7840*/  HMMA.16816.F32 R36, R24, R28.reuse, R36 ;  /* 0x0000001c1824723c */ /* 0x0a0fec0000001824 */
        /* <DEDUP_REMOVED lines=15> */
[----:B------:R-:W5:Y:S01]  /*7940*/  LDSM.16.MT88.4 R136, [R0+0x8c00] ;  /* 0x008c00000088783b */ /* 0x000f620000004200 */
        /* <DEDUP_REMOVED lines=21> */
[-C--:B-----5:R-:W-:Y:S06]  /*7aa0*/  HMMA.16816.F32 R68, R28, R136.reuse, R68 ;  /* 0x000000881c44723c */ /* 0x0a0fec0000001844 */
        /* <DEDUP_REMOVED lines=39> */
.L_x_945:
[----:B------:R-:W-:Y:S01]  /*7d20*/  LDSM.16.M88.4 R24, [R180] ;  /* 0x00000000b418783b */ /* 0x000fe20000000200 */
[C---:B------:R-:W-:Y:S01]  /*7d30*/  LEA R165, P1, R242.reuse, R234, 0x2 ;  /* 0x000000eaf2a57211 */ /* 0x040fe200078210ff */
[----:B--2---:R-:W-:Y:S01]  /*7d40*/  @P0 VIADD R2, R237, 0xffffffc0 ;  /* 0xffffffc0ed020836 */ /* 0x004fe20000000000 */
[----:B------:R-:W-:Y:S01]  /*7d50*/  @UP2 UIADD3 UR12, UP0, UR14, -0x100, URZ ;  /* 0xffffff000e0c2890 */ /* 0x000fe2000ff1e03f */
[----:B------:R-:W1:Y:S01]  /*7d60*/  LDSM.16.MT88.4 R8, [R0+0x9000] ;  /* 0x009000000008783b */ /* 0x000e620000004200 */
[----:B------:R-:W-:Y:S01]  /*7d70*/  LEA.HI.X.SX32 R164, R242, R235, 0x2, P1 ;  /* 0x000000ebf2a47211 */ /* 0x000fe200008f16ff */
[----:B------:R-:W-:Y:S01]  /*7d80*/  @P0 IMAD.WIDE R160, R2, R252, UR14 ;  /* 0x0000000e02a00e25 */ /* 0x000fe2000f8e02fc */
[----:B------:R-:W-:Y:S01]  /*7d90*/  @UP2 UIADD3.X UR7, UR15, -0x1, URZ, UP0, !UPT ;  /* 0xffffffff0f072890 */ /* 0x000fe200087fe43f */
[----:B------:R-:W2:Y:S01]  /*7da0*/  LDSM.16.MT88.4 R16, [R0+0xb000] ;  /* 0x00b000000010783b */ /* 0x000ea20000004200 */
[----:B------:R-:W-:Y:S01]  /*7db0*/  UISETP.GT.AND UP1, UPT, UR6, UR47, UPT ;  /* 0x0000002f0600728c */ /* 0x000fe2000bf24270 */
[----:B------:R-:W-:Y:S01]  /*7dc0*/  IMAD.U32 R2, RZ, RZ, UR50 ;  /* 0x00000032ff027e24 */ /* 0x000fe2000f8e00ff */
[----:B------:R-:W-:Y:S01]  /*7dd0*/  @UP2 UMOV UR14, UR12 ;  /* 0x0000000c000e2c82 */ /* 0x000fe20008000000 */
[----:B------:R-:W3:Y:S02]  /*7de0*/  LDSM.16.MT88.4 R28, [R0+0xd000] ;  /* 0x00d00000001c783b */ /* 0x000ee40000004200 */
[----:B------:R-:W-:Y:S01]  /*7df0*/  @UP2 UMOV UR15, UR7 ;  /* 0x00000007000f2c82 */ /* 0x000fe20008000000 */
[----:B------:R-:W-:Y:S01]  /*7e00*/  ULOP3.LUT UR7, UR6, 0x1, URZ, 0xc0, !UPT ;  /* 0x0000000106077892 */ /* 0x000fe2000f8ec03f */
        /* <DEDUP_REMOVED lines=14> */
[C---:B--2---:R-:W-:Y:S01]  /*7ef0*/  HMMA.16816.F32 R12, R24.reuse, R16, RZ ;  /* 0x00000010180c723c */ /* 0x044fe200000018ff */
[----:B------:R1:W5:Y:S04]  /*7f00*/  @P0 LDG.E R238, desc[UR10][R160.64+0x80] ;  /* 0x0000800aa0ee0981 */ /* 0x000368000c1e1900 */
[----:B------:R1:W5:Y:S01]  /*7f10*/  @P0 LDG.E R239, desc[UR10][R160.64+0xa0] ;  /* 0x0000a00aa0ef0981 */ /* 0x000362000c1e1900 */
[C---:B------:R-:W-:Y:S06]  /*7f20*/  HMMA.16816.F32 R16, R24.reuse, R18, RZ ;  /* 0x000000121810723c */ /* 0x040fec00000018ff */
[C---:B---3--:R-:W-:Y:S06]  /*7f30*/  HMMA.16816.F32 R20, R24.reuse, R28, RZ ;  /* 0x0000001c1814723c */ /* 0x048fec00000018ff */
[----:B------:R-:W-:Y:S01]  /*7f40*/  HMMA.16816.F32 R24, R24, R30, RZ ;  /* 0x0000001e1818723c */ /* 0x000fe200000018ff */
[----:B------:R-:W2:Y:S05]  /*7f50*/  LDSM.16.MT88.4 R28, [R0+0xd800] ;  /* 0x00d80000001c783b */ /* 0x000eaa0000004200 */
[C---:B----4-:R-:W-:Y:S06]  /*7f60*/  HMMA.16816.F32 R4, R32.reuse, R132, R4 ;  /* 0x000000842004723c */ /* 0x050fec0000001804 */
[C---:B------:R-:W-:Y:S01]  /*7f70*/  HMMA.16816.F32 R8, R32.reuse, R134, R8 ;  /* 0x000000862008723c */ /* 0x040fe20000001808 */
[----:B------:R-:W3:Y:S05]  /*7f80*/  LDSM.16.M88.4 R132, [R182] ;  /* 0x00000000b684783b */ /* 0x000eea0000000200 */
[C---:B------:R-:W-:Y:S06]  /*7f90*/  HMMA.16816.F32 R12, R32.reuse, R136, R12 ;  /* 0x00000088200c723c */ /* 0x040fec000000180c */
[C---:B------:R-:W-:Y:S01]  /*7fa0*/  HMMA.16816.F32 R16, R32.reuse, R138, R16 ;  /* 0x0000008a2010723c */ /* 0x040fe20000001810 */
[----:B------:R-:W4:Y:S05]  /*7fb0*/  LDSM.16.MT88.4 R136, [R0+0xbc00] ;  /* 0x00bc00000088783b */ /* 0x000f2a0000004200 */
        /* <DEDUP_REMOVED lines=14> */
[C---:B---3--:R-:W-:Y:S06]  /*80a0*/  HMMA.16816.F32 R4, R132.reuse, R156, R4 ;  /* 0x0000009c8404723c */ /* 0x048fec0000001804 */
[C---:B------:R-:W-:Y:S01]  /*80b0*/  HMMA.16816.F32 R8, R132.reuse, R158, R8 ;  /* 0x0000009e8408723c */ /* 0x040fe20000001808 */
[----:B------:R-:W3:Y:S05]  /*80c0*/  LDSM.16.MT88.4 R156, [R0+0xa400] ;  /* 0x00a40000009c783b */ /* 0x000eea0000004200 */
[C---:B----4-:R-:W-:Y:S06]  /*80d0*/  HMMA.16816.F32 R12, R132.reuse, R136, R12 ;  /* 0x00000088840c723c */ /* 0x050fec000000180c */
        /* <DEDUP_REMOVED lines=24> */
[----:B------:R1:W4:Y:S05]  /*8260*/  LDSM.16.MT88.4 R32, [R0+0xec00] ;  /* 0x00ec00000020783b */ /* 0x00032a0000004200 */
[C---:B------:R-:W-:Y:S06]  /*8270*/  HMMA.16816.F32 R4, R132.reuse, R148, R4 ;  /* 0x000000948404723c */ /* 0x040fec0000001804 */
[C---:B------:R-:W-:Y:S06]  /*8280*/  HMMA.16816.F32 R8, R132.reuse, R150, R8 ;  /* 0x000000968408723c */ /* 0x040fec0000001808 */
[C---:B------:R-:W-:Y:S06]  /*8290*/  HMMA.16816.F32 R12, R132.reuse, R152, R12 ;  /* 0x00000098840c723c */ /* 0x040fec000000180c */
[C---:B------:R-:W-:Y:S01]  /*82a0*/  HMMA.16816.F32 R16, R132.reuse, R154, R16 ;  /* 0x0000009a8410723c */ /* 0x040fe20000001810 */
[----:B-1----:R-:W-:Y:S05]  /*82b0*/  IMAD.U32 R0, RZ, RZ, UR22 ;  /* 0x00000016ff007e24 */ /* 0x002fea000f8e00ff */
[C---:B--2---:R-:W-:Y:S06]  /*82c0*/  HMMA.16816.F32 R20, R132.reuse, R28, R20 ;  /* 0x0000001c8414723c */ /* 0x044fec0000001814 */
[----:B------:R-:W-:Y:S05]  /*82d0*/  HMMA.16816.F32 R24, R132, R30, R24 ;  /* 0x0000001e8418723c */ /* 0x000fea0000001818 */
[----:B------:R-:W-:Y:S01]  /*82e0*/  IMAD.MOV.U32 R28, RZ, RZ, R165 ;  /* 0x000000ffff1c7224 */ /* 0x000fe200078e00a5 */
[C---:B---3--:R-:W-:Y:S01]  /*82f0*/  HMMA.16816.F32 R4, R140.reuse, R156, R4 ;  /* 0x0000009c8c04723c */ /* 0x048fe20000001804 */
[----:B------:R-:W-:Y:S04]  /*8300*/  IMAD.U32 R30, RZ, RZ, UR22 ;  /* 0x00000016ff1e7e24 */ /* 0x000fe8000f8e00ff */
[----:B------:R-:W-:Y:S01]  /*8310*/  IMAD.MOV.U32 R29, RZ, RZ, R164 ;  /* 0x000000ffff1d7224 */ /* 0x000fe200078e00a4 */
[C---:B------:R-:W-:Y:S01]  /*8320*/  HMMA.16816.F32 R8, R140.reuse, R158, R8 ;  /* 0x0000009e8c08723c */ /* 0x040fe20000001808 */
[----:B------:R-:W-:Y:S04]  /*8330*/  IMAD.U32 R132, RZ, RZ, UR23 ;  /* 0x00000017ff847e24 */ /* 0x000fe8000f8e00ff */
[-C--:B------:R-:W-:Y:S01]  /*8340*/  LEA R30, P1, R30, R28.reuse, 0x2 ;  /* 0x0000001c1e1e7211 */ /* 0x080fe200078210ff */
[C---:B----4-:R-:W-:Y:S05]  /*8350*/  HMMA.16816.F32 R12, R140.reuse, R136, R12 ;  /* 0x000000888c0c723c */ /* 0x050fea000000180c */
[-C--:B------:R-:W-:Y:S01]  /*8360*/  LEA.HI.X.SX32 R31, R0, R29.reuse, 0x2, P1 ;  /* 0x0000001d001f7211 */ /* 0x080fe200008f16ff */
[C---:B------:R-:W-:Y:S01]  /*8370*/  HMMA.16816.F32 R16, R140.reuse, R138, R16 ;  /* 0x0000008a8c10723c */ /* 0x040fe20000001810 */
[----:B------:R-:W-:Y:S01]  /*8380*/  LDSM.16.MT88.4 R136, [R176+0x2400] ;  /* 0x00240000b088783b */ /* 0x000fe20000004200 */
[----:B------:R-:W-:Y:S03]  /*8390*/  IMAD.U32 R0, RZ, RZ, UR23 ;  /* 0x00000017ff007e24 */ /* 0x000fe6000f8e00ff */
[----:B------:R1:W-:Y:S01]  /*83a0*/  REDG.E.ADD.F32.FTZ.RN.STRONG.GPU desc[UR10][R28.64], R4 ;  /* 0x000000041c0079a6 */ /* 0x0003e2000c10f38a */
[C---:B------:R-:W-:Y:S03]  /*83b0*/  HMMA.16816.F32 R20, R140.reuse, R32, R20 ;  /* 0x000000208c14723c */ /* 0x040fe60000001814 */
[----:B------:R2:W-:Y:S02]  /*83c0*/  REDG.E.ADD.F32.FTZ.RN.STRONG.GPU desc[UR10][R30.64], R5 ;  /* 0x000000051e0079a6 */ /* 0x0005e4000c10f38a */
        /* <DEDUP_REMOVED lines=11> */
[----:B------:R-:W-:Y:S01]  /*8480*/  LDSM.16.MT88.4 R132, [R3+0x17800] ;  /* 0x017800000384783b */ /* 0x000fe20000004200 */
[----:B-1----:R-:W-:Y:S02]  /*8490*/  IMAD.U32 R4, RZ, RZ, UR49 ;  /* 0x00000031ff047e24 */ /* 0x002fe4000f8e00ff */
[----:B--2---:R-:W-:Y:S03]  /*84a0*/  IMAD.U32 R5, RZ, RZ, UR51 ;  /* 0x00000033ff057e24 */ /* 0x004fe6000f8e00ff */
[-C--:B------:R-:W-:Y:S02]  /*84b0*/  LEA R4, P0, R4, R28.reuse, 0x2 ;  /* 0x0000001c04047211 */ /* 0x080fe400078010ff */
[-C--:B------:R-:W-:Y:S02]  /*84c0*/  LEA.HI.X.SX32 R35, R5, R29.reuse, 0x2, P2 ;  /* 0x0000001d05237211 */ /* 0x080fe400010f16ff */
[-C--:B------:R-:W-:Y:S01]  /*84d0*/  LEA.HI.X.SX32 R5, R0, R29.reuse, 0x2, P0 ;  /* 0x0000001d00057211 */ /* 0x080fe200000f16ff */
[----:B------:R-:W-:Y:S02]  /*84e0*/  IMAD.U32 R0, RZ, RZ, UR48 ;  /* 0x00000030ff007e24 */ /* 0x000fe4000f8e00ff */
[----:B------:R1:W-:Y:S01]  /*84f0*/  REDG.E.ADD.F32.FTZ.RN.STRONG.GPU desc[UR10][R34.64], R7 ;  /* 0x00000007220079a6 */ /* 0x0003e2000c10f38a */
[----:B---3--:R-:W-:Y:S03]  /*8500*/  IMAD.U32 R6, RZ, RZ, UR31 ;  /* 0x0000001fff067e24 */ /* 0x008fe6000f8e00ff */
        /* <DEDUP_REMOVED lines=150> */
[----:B------:R-:W-:-:S05]  /*8e70*/  UISETP.NE.AND UP0, UPT, UR58, -0x1, UPT ;  /* 0xffffffff3a00788c */ /* 0x000fca000bf05270 */
        /* <DEDUP_REMOVED lines=81> */
[----:B------:R-:W-:Y:S01]  /*9390*/  FMUL.FTZ R50, R50, UR7 ;  /* 0x0000000732327c20 */ /* 0x000fe20008410000 */
[----:B------:R-:W-:Y:S01]  /*93a0*/  F2FP.F16.F32.PACK_AB R33, R33, R108 ;  /* 0x0000006c2121723e */ /* 0x000fe200000000ff */
[----:B------:R1:W-:Y:S01]  /*93b0*/  STS [R248+0x200], R42 ;  /* 0x0002002af8007388 */ /* 0x0003e20000000800 */
        /* <DEDUP_REMOVED lines=14> */
[----:B------:R-:W-:Y:S01]  /*94a0*/  FMUL.FTZ R16, R55, UR7 ;  /* 0x0000000737107c20 */ /* 0x000fe20008410000 */
[----:B------:R1:W-:Y:S01]  /*94b0*/  STS [R248+0x1200], R40 ;  /* 0x00120028f8007388 */ /* 0x0003e20000000800 */
[----:B------:R-:W-:Y:S01]  /*94c0*/  F2FP.F16.F32.PACK_AB R125, R125, R124 ;  /* 0x0000007c7d7d723e */ /* 0x000fe200000000ff */
[----:B------:R-:W-:Y:S01]  /*94d0*/  FMUL.FTZ R64, R64, UR7 ;  /* 0x0000000740407c20 */ /* 0x000fe20008410000 */
[----:B------:R-:W-:Y:S01]  /*94e0*/  F2FP.F16.F32.PACK_AB R126, R127, R126 ;  /* 0x0000007e7f7e723e */ /* 0x000fe200000000ff */
[----:B------:R1:W-:Y:S01]  /*94f0*/  STS [R247+0x2000], R39 ;  /* 0x00200027f7007388 */ /* 0x0003e20000000800 */
[----:B------:R-:W-:Y:S01]  /*9500*/  FMUL.FTZ R13, R65, UR7 ;  /* 0x00000007410d7c20 */ /* 0x000fe20008410000 */
        /* <DEDUP_REMOVED lines=75> */
[----:B------:R-:W-:-:S03]  /*99c0*/  PLOP3.LUT P0, PT, PT, PT, UP0, 0x80, 0x0 ;  /* 0x000000000000781c */ /* 0x000fc60003f0f008 */
        /* <DEDUP_REMOVED lines=34> */
.L_x_947:
[----:B------:R-:W-:Y:S01]  /*9bf0*/  @UP0 UIADD3 UR13, UR57, UR58, URZ ;  /* 0x0000003a390d0290 */ /* 0x000fe2000fffe03f */
[----:B-1----:R-:W-:Y:S01]  /*9c00*/  LEA R0, R246, UR4, 0x1 ;  /* 0x00000004f6007c11 */ /* 0x002fe2000f8e08ff */
        /* <DEDUP_REMOVED lines=18> */
.L_x_948:
[----:B------:R-:W-:Y:S01]  /*9d30*/  BAR.SYNC.DEFER_BLOCKING 0x0 ;  /* 0x0000000000007b1d */ /* 0x000fe20000010000 */
[----:B------:R-:W-:Y:S01]  /*9d40*/  USHF.R.S32.HI UR13, URZ, 0x1f, UR12 ;  /* 0x0000001f3f0d7899 */ /* 0x000fe2000801140c */
[--C-:B------:R-:W-:Y:S01]  /*9d50*/  SHF.R.S32.HI R7, RZ, 0x1f, R228.reuse ;  /* 0x0000001fff077819 */ /* 0x100fe200000114e4 */
        /* <DEDUP_REMOVED lines=10> */
[----:B------:R-:W-:Y:S01]  /*9e00*/  ISETP.GE.AND P3, PT, R8, UR5, PT ;  /* 0x0000000508007c0c */ /* 0x000fe2000bf66270 */
[----:B------:R-:W-:Y:S01]  /*9e10*/  BSSY B0, `(.L_x_949) ;  /* 0x0000024000007945 */ /* 0x000fe20003800000 */
[----:B------:R-:W-:Y:S01]  /*9e20*/  IADD3 R4, P0, R4, UR20, RZ ;  /* 0x0000001404047c10 */ /* 0x000fe2000ff1e0ff */
[----:B------:R-:W-:Y:S01]  /*9e30*/  IMAD.U32 R2, RZ, RZ, UR15 ;  /* 0x0000000fff027e24 */ /* 0x000fe2000f8e00ff */
[----:B------:R-:W-:Y:S01]  /*9e40*/  UIMAD UR15, UR22, UR18, URZ ;  /* 0x00000012160f72a4 */ /* 0x000fe2000f8e023f */
[----:B------:R-:W-:-:S03]  /*9e50*/  SHF.R.S32.HI R25, RZ, 0x1f, R245 ;  /* 0x0000001fff197819 */ /* 0x000fc600000114f5 */
[----:B------:R-:W-:Y:S01]  /*9e60*/  IADD3.X R5, R5, UR21, R2, P0, !PT ;  /* 0x0000001505057c10 */ /* 0x000fe200087fe402 */
[----:B------:R-:W-:Y:S01]  /*9e70*/  IMAD.U32 R2, RZ, RZ, UR18 ;  /* 0x00000012ff027e24 */ /* 0x000fe2000f8e00ff */
[----:B------:R-:W-:Y:S01]  /*9e80*/  UIMAD UR19, UR61, UR19, UR15 ;  /* 0x000000133d1372a4 */ /* 0x000fe2000f8e020f */
[----:B------:R1:W2:Y:S02]  /*9e90*/  LDS.128 R36, [R0+0xa000] ;  /* 0x00a0000000247984 */ /* 0x0002a40000000c00 */
[----:B------:R-:W-:Y:S02]  /*9ea0*/  IMAD.WIDE.U32 R8, R2, UR61, R4 ;  /* 0x0000003d02087c25 */ /* 0x000fe4000f8e0004 */
[----:B------:R1:W3:Y:S03]  /*9eb0*/  LDS.128 R32, [R0+0xc000] ;  /* 0x00c0000000207984 */ /* 0x0002e60000000c00 */
[----:B------:R-:W-:Y:S01]  /*9ec0*/  IADD3 R24, R9, UR19, RZ ;  /* 0x0000001309187c10 */ /* 0x000fe2000fffe0ff */
[----:B------:R1:W4:Y:S04]  /*9ed0*/  LDS.128 R28, [R0+0xe000] ;  /* 0x00e00000001c7984 */ /* 0x0003280000000c00 */
        /* <DEDUP_REMOVED lines=23> */
.L_x_950:
[----:B------:R-:W-:Y:S05]  /*a050*/  BSYNC B0 ;  /* 0x0000000000007941 */ /* 0x000fea0003800000 */
.L_x_949:
        /* <DEDUP_REMOVED lines=19> */
[----:B----4-:R2:W-:Y:S02]  /*a190*/  @!P0 STG.E.128 desc[UR10][R4.64+0x80], R28 ;  /* 0x0000801c04008986 */ /* 0x0105e4000c101d0a */
.L_x_952:
[----:B------:R-:W-:Y:S05]  /*a1a0*/  BSYNC B0 ;  /* 0x0000000000007941 */ /* 0x000fea0003800000 */
.L_x_951:
        /* <DEDUP_REMOVED lines=13> */
[----:B-1----:R-:W-:-:S05]  /*a280*/  IMAD.U32 R0, RZ, RZ, UR12 ;  /* 0x0000000cff007e24 */ /* 0x002fca000f8e00ff */
[----:B------:R-:W-:Y:S02]  /*a290*/  IADD3.X R7, R7, UR17, R0, P0, !PT ;  /* 0x0000001107077c10 */ /* 0x000fe400087fe400 */
[----:B------:R-:W-:-:S05]  /*a2a0*/  MOV R0, UR6 ;  /* 0x0000000600007c02 */ /* 0x000fca0008000f00 */
[----:B------:R-:W-:-:S05]  /*a2b0*/  IMAD.WIDE.U32 R6, R0, UR61, R6 ;  /* 0x0000003d00067c25 */ /* 0x000fca000f8e0006 */
[----:B------:R-:W-:Y:S01]  /*a2c0*/  IADD3 R2, R7, UR7, RZ ;  /* 0x0000000707027c10 */ /* 0x000fe2000fffe0ff */
[----:B--2---:R-:W-:Y:S06]  /*a2d0*/  @P4 BRA `(.L_x_954) ;  /* 0x0000000000404947 */ /* 0x004fec0003800000 */
        /* <DEDUP_REMOVED lines=16> */
.L_x_954:
[----:B------:R-:W-:Y:S05]  /*a3e0*/  BSYNC B0 ;  /* 0x0000000000007941 */ /* 0x000fea0003800000 */
.L_x_953:
        /* <DEDUP_REMOVED lines=18> */
.L_x_928:
[----:B------:R-:W-:Y:S05]  /*a510*/  BSYNC B1 ;  /* 0x0000000000017941 */ /* 0x000fea0003800000 */
.L_x_914:
[----:B------:R-:W-:Y:S01]  /*a520*/  R2UR UR6, R251 ;  /* 0x00000000fb0672ca */ /* 0x000fe200000e0000 */
[----:B------:R-:W-:Y:S02]  /*a530*/  ULDC UR5, c[0x0][0xc] ;  /* 0x0000030000057ab9 */ /* 0x000fe40000000800 */
[----:B------:R-:W-:-:S10]  /*a540*/  UIADD3 UR16, UR5, UR16, URZ ;  /* 0x0000001005107290 */ /* 0x000fd4000fffe03f */
[----:B------:R-:W-:-:S06]  /*a550*/  UISETP.GE.AND UP0, UPT, UR16, UR6, UPT ;  /* 0x000000061000728c */ /* 0x000fcc000bf06270 */
[----:B------:R-:W-:-:S13]  /*a560*/  PLOP3.LUT P0, PT, PT, PT, UP0, 0x80, 0x0 ;  /* 0x000000000000781c */ /* 0x000fda0003f0f008 */
[----:B------:R-:W-:Y:S05]  /*a570*/  @P0 BRA `(.L_x_955) ;  /* 0x0000000000040947 */ /* 0x000fea0003800000 */
[----:B------:R-:W-:Y:S05]  /*a580*/  BRA `(.L_x_956) ;  /* 0xffffff6400807947 */ /* 0x000fea000383ffff */
.L_x_955:
[----:B------:R-:W-:Y:S05]  /*a590*/  EXIT ;  /* 0x000000000000794d */ /* 0x000fea0003800000 */
.L_x_957:
        /* <DEDUP_REMOVED lines=14> */
.L_x_1307:


//--------------------- .text._ZN5flash44flash_bwd_dq_dk_dv_loop_seqk_parallel_kernelI23Flash_bwd_kernel_traitsILi96ELi64ELi128ELi8ELi2ELi4ELi4ELb0ELb0EN7cutlass6half_tE19Flash_kernel_traitsILi96ELi64ELi128ELi8ES3_EELb0ELb0ELb1ELb0ELb0ELb0ELb1EEEvNS_16Flash_bwd_paramsE --------------------------
	.section	.text._ZN5flash44flash_bwd_dq_dk_dv_loop_seqk_parallel_kernelI23Flash_bwd_kernel_traitsILi96ELi64ELi128ELi8ELi2ELi4ELi4ELb0ELb0EN7cutlass6half_tE19Flash_kernel_traitsILi96ELi64ELi128ELi8ES3_EELb0ELb0ELb1ELb0ELb0ELb0ELb1EEEvNS_16Flash_bwd_paramsE,"ax",@progbits
	.align	128
        .global         _ZN5flash44flash_bwd_dq_dk_dv_loop_seqk_parallel_kernelI23Flash_bwd_kernel_traitsILi96ELi64ELi128ELi8ELi2ELi4ELi4ELb0ELb0EN7cutlass6half_tE19Flash_kernel_traitsILi96ELi64ELi128ELi8ES3_EELb0ELb0ELb1ELb0ELb0ELb0ELb1EEEvNS_16Flash_bwd_paramsE
        .type           _ZN5flash44flash_bwd_dq_dk_dv_loop_seqk_parallel_kernelI23Flash_bwd_kernel_traitsILi96ELi64ELi128ELi8ELi2ELi4ELi4ELb0ELb0EN7cutlass6half_tE19Flash_kernel_traitsILi96ELi64ELi128ELi8ES3_EELb0ELb0ELb1ELb0ELb0ELb0ELb1EEEvNS_16Flash_bwd_paramsE,@function
        .size           _ZN5flash44flash_bwd_dq_dk_dv_loop_seqk_parallel_kernelI23Flash_bwd_kernel_traitsILi96ELi64ELi128ELi8ELi2ELi4ELi4ELb0ELb0EN7cutlass6half_tE19Flash_kernel_traitsILi96ELi64ELi128ELi8ES3_EELb0ELb0ELb1ELb0ELb0ELb0ELb1EEEvNS_16Flash_bwd_paramsE,(.L_x_1308 - _ZN5flash44flash_bwd_dq_dk_dv_loop_seqk_parallel_kernelI23Flash_bwd_kernel_traitsILi96ELi64ELi128ELi8ELi2ELi4ELi4ELb0ELb0EN7cutlass6half_tE19Flash_kernel_traitsILi96ELi64ELi128ELi8ES3_EELb0ELb0ELb1ELb0ELb0ELb0ELb1EEEvNS_16Flash_bwd_paramsE)
        .other          _ZN5flash44flash_bwd_dq_dk_dv_loop_seqk_parallel_kernelI23Flash_bwd_kernel_traitsILi96ELi64ELi128ELi8ELi2ELi4ELi4ELb0ELb0EN7cutlass6half_tE19Flash_kernel_traitsILi96ELi64ELi128ELi8ES3_EELb0ELb0ELb1ELb0ELb0ELb0ELb1EEEvNS_16Flash_bwd_paramsE,@"STO_CUDA_ENTRY STV_DEFAULT"
_ZN5flash44flash_bwd_dq_dk_dv_loop_seqk_parallel_kernelI23Flash_bwd_kernel_traitsILi96ELi64ELi128ELi8ELi2ELi4ELi4ELb0ELb0EN7cutlass6half_tE19Flash_kernel_traitsILi96ELi64ELi128ELi8ES3_EELb0ELb0ELb1ELb0ELb0ELb0ELb1EEEvNS_16Flash_bwd_paramsE:
.text._ZN5flash44flash_bwd_dq_dk_dv_loop_seqk_parallel_kernelI23Flash_bwd_kernel_traitsILi96ELi64ELi128ELi8ELi2ELi4ELi4ELb0ELb0EN7cutlass6half_tE19Flash_kernel_traitsILi96ELi64ELi128ELi8ES3_EELb0ELb0ELb1ELb0ELb0ELb0ELb1EEEvNS_16Flash_bwd_paramsE:
        /* <DEDUP_REMOVED lines=18> */
[----:B------:R-:W-:Y:S01]  /*0120*/  IMAD.MOV.U32 R179, RZ, RZ, -0x40 ;  /* 0xffffffc0ffb37424 */ /* 0x000fe200078e00ff */
[----:B------:R-:W-:Y:S01]  /*0130*/  UMOV UR61, 0xffffd000 ;  /* 0xffffd000003d7882 */ /* 0x000fe20000000000 */
[----:B------:R-:W3:Y:S08]  /*0140*/  S2UR UR58, SR_CTAID.Z ;  /* 0x00000000003a79c3 */ /* 0x000ef00000002700 */
[----:B------:R-:W4:Y:S01]  /*0150*/  S2UR UR50, SR_CTAID.Y ;  /* 0x00000000003279c3 */ /* 0x000f220000002600 */
[----:B--2---:R-:W-:-:S06]  /*0160*/  ULEA UR4, UR4, UR5, 0x18 ;  /* 0x0000000504047291 */ /* 0x004fcc000f8ec03f */
[----:B------:R-:W-:Y:S01]  /*0170*/  IMAD.U32 R176, RZ, RZ, UR4 ;  /* 0x00000004ffb07e24 */ /* 0x000fe2000f8e00ff */
[----:B-1----:R-:W-:Y:S01]  /*0180*/  SHF.R.S32.HI R16, RZ, 0x1f, R20 ;  /* 0x0000001fff107819 */ /* 0x002fe20000011414 */
[----:B------:R-:W-:Y:S01]  /*0190*/  IMAD.SHL.U32 R251, R20, 0x2, RZ ;  /* 0x0000000214fb7824 */ /* 0x000fe200078e00ff */
[----:B---3--:R-:W-:Y:S02]  /*01a0*/  USHF.R.S32.HI UR6, URZ, 0x1f, UR58 ;  /* 0x0000001f3f067899 */ /* 0x008fe4000801143a */
[CC--:B------:R-:W-:Y:S02]  /*01b0*/  LEA.HI R8, R16.reuse, R20.reuse, RZ, 0x4 ;  /* 0x0000001410087211 */ /* 0x0c0fe400078f20ff */
[----:B------:R-:W-:Y:S02]  /*01c0*/  LEA.HI R4, R16, R20, RZ, 0x2 ;  /* 0x0000001410047211 */ /* 0x000fe400078f10ff */
[----:B------:R-:W-:Y:S01]  /*01d0*/  SHF.R.S32.HI R2, RZ, 0x4, R8 ;  /* 0x00000004ff027819 */ /* 0x000fe20000011408 */
[----:B----4-:R-:W-:Y:S01]  /*01e0*/  USHF.L.U32 UR5, UR50, 0x7, URZ ;  /* 0x0000000732057899 */ /* 0x010fe2000800063f */
[----:B------:R-:W-:-:S02]  /*01f0*/  SHF.R.S32.HI R3, RZ, 0x2, R4 ;  /* 0x00000002ff037819 */ /* 0x000fc40000011404 */
[----:B------:R-:W-:Y:S02]  /*0200*/  LEA.HI R0, R8, R2, RZ, 0x1 ;  /* 0x0000000208007211 */ /* 0x000fe400078f08ff */
[----:B------:R-:W-:Y:S02]  /*0210*/  SHF.R.S32.HI R5, RZ, 0x1f, R4 ;  /* 0x0000001fff057819 */ /* 0x000fe40000011404 */
[----:B------:R-:W-:Y:S02]  /*0220*/  LOP3.LUT R0, R0, 0xfffffffe, RZ, 0xc0, !PT ;  /* 0xfffffffe00007812 */ /* 0x000fe400078ec0ff */
[CC--:B------:R-:W-:Y:S02]  /*0230*/  LEA.HI R19, R16.reuse, R20.reuse, RZ, 0x3 ;  /* 0x0000001410137211 */ /* 0x0c0fe400078f18ff */
[----:B------:R-:W-:Y:S01]  /*0240*/  LEA.HI R11, R16, R20, RZ, 0x5 ;  /* 0x00000014100b7211 */ /* 0x000fe200078f28ff */
[----:B------:R-:W-:Y:S01]  /*0250*/  IMAD.IADD R17, R2, 0x1, -R0 ;  /* 0x0000000102117824 */ /* 0x000fe200078e0a00 */
[----:B------:R-:W-:-:S02]  /*0260*/  LEA.HI R2, R4, R3, RZ, 0x1 ;  /* 0x0000000304027211 */ /* 0x000fc400078f08ff */
[----:B------:R-:W-:Y:S02]  /*0270*/  LEA.HI R0, R5, R3, RZ, 0x3 ;  /* 0x0000000305007211 */ /* 0x000fe400078f18ff */
[----:B------:R-:W-:Y:S02]  /*0280*/  LOP3.LUT R2, R2, 0x7fffffe, RZ, 0xc0, !PT ;  /* 0x07fffffe02027812 */ /* 0x000fe400078ec0ff */
[----:B------:R-:W-:Y:S02]  /*0290*/  LOP3.LUT R0, R0, 0xfffffff8, RZ, 0xc0, !PT ;  /* 0xfffffff800007812 */ /* 0x000fe400078ec0ff */
[----:B------:R-:W-:Y:S01]  /*02a0*/  LOP3.LUT R4, R4, 0xfffffffc, RZ, 0xc0, !PT ;  /* 0xfffffffc04047812 */ /* 0x000fe200078ec0ff */
[C---:B------:R-:W-:Y:S01]  /*02b0*/  IMAD.IADD R244, R3.reuse, 0x1, -R2 ;  /* 0x0000000103f47824 */ /* 0x040fe200078e0a02 */
[----:B------:R-:W-:Y:S01]  /*02c0*/  SHF.R.S32.HI R5, RZ, 0x3, R19 ;  /* 0x00000003ff057819 */ /* 0x000fe20000011413 */
[----:B------:R-:W-:Y:S01]  /*02d0*/  IMAD.IADD R9, R3, 0x1, -R0 ;  /* 0x0000000103097824 */ /* 0x000fe200078e0a00 */
[----:B------:R-:W-:Y:S01]  /*02e0*/  LOP3.LUT R6, R11, 0xffffffe0, RZ, 0xc0, !PT ;  /* 0xffffffe00b067812 */ /* 0x000fe200078ec0ff */
[C---:B------:R-:W-:Y:S01]  /*02f0*/  IMAD.IADD R10, R20.reuse, 0x1, -R4 ;  /* 0x00000001140a7824 */ /* 0x040fe200078e0a04 */
[--C-:B------:R-:W-:Y:S01]  /*0300*/  SHF.R.S32.HI R2, RZ, 0x5, R11.reuse ;  /* 0x00000005ff027819 */ /* 0x100fe2000001140b */
[----:B------:R-:W-:Y:S01]  /*0310*/  IMAD.SHL.U32 R0, R5, 0x40, RZ ;  /* 0x0000004005007824 */ /* 0x000fe200078e00ff */
[----:B------:R-:W-:Y:S01]  /*0320*/  SHF.R.S32.HI R4, RZ, 0x1f, R11 ;  /* 0x0000001fff047819 */ /* 0x000fe2000001140b */
[----:B------:R-:W-:Y:S01]  /*0330*/  IMAD.IADD R3, R20, 0x1, -R6 ;  /* 0x0000000114037824 */ /* 0x000fe200078e0a06 */
[----:B------:R-:W-:Y:S01]  /*0340*/  LOP3.LUT P2, RZ, R9, 0x2, RZ, 0xc0, !PT ;  /* 0x0000000209ff7812 */ /* 0x000fe2000784c0ff */
[----:B------:R-:W-:Y:S01]  /*0350*/  IMAD.SHL.U32 R204, R10, 0x8, RZ ;  /* 0x000000080acc7824 */ /* 0x000fe200078e00ff */
[----:B------:R-:W-:Y:S01]  /*0360*/  LOP3.LUT R0, R0, 0xc0, RZ, 0xc0, !PT ;  /* 0x000000c000007812 */ /* 0x000fe200078ec0ff */
[----:B------:R-:W-:Y:S01]  /*0370*/  IMAD R244, R2, 0x8, R244 ;  /* 0x0000000802f47824 */ /* 0x000fe200078e02f4 */
[----:B------:R-:W-:Y:S01]  /*0380*/  SHF.R.S32.HI R7, RZ, 0x1f, R3 ;  /* 0x0000001fff077819 */ /* 0x000fe20000011403 */
[----:B------:R-:W-:Y:S01]  /*0390*/  IMAD.SHL.U32 R10, R10, 0x2, RZ ;  /* 0x000000020a0a7824 */ /* 0x000fe200078e00ff */
[----:B------:R-:W-:-:S02]  /*03a0*/  SHF.R.U32.HI R6, RZ, 0x3, R0 ;  /* 0x00000003ff067819 */ /* 0x000fc40000011600 */
[----:B------:R-:W-:Y:S02]  /*03b0*/  LOP3.LUT R5, R0, 0x18, R204, 0xf8, !PT ;  /* 0x0000001800057812 */ /* 0x000fe400078ef8cc */
[----:B------:R-:W-:Y:S02]  /*03c0*/  LEA.HI R21, R7, R3, RZ, 0x2 ;  /* 0x0000000307157211 */ /* 0x000fe400078f10ff */
[-C--:B------:R-:W-:Y:S02]  /*03d0*/  LEA.HI R3, R11, R2.reuse, RZ, 0x1 ;  /* 0x000000020b037211 */ /* 0x080fe400078f08ff */
[----:B------:R-:W-:Y:S02]  /*03e0*/  LEA.HI R0, R4, R2, RZ, 0x2 ;  /* 0x0000000204007211 */ /* 0x000fe400078f10ff */
[----:B------:R-:W-:Y:S02]  /*03f0*/  LOP3.LUT R4, R8, 0xfffffff0, RZ, 0xc0, !PT ;  /* 0xfffffff008047812 */ /* 0x000fe400078ec0ff */
[----:B------:R-:W-:-:S02]  /*0400*/  LOP3.LUT R14, R5, R6, RZ, 0x3c, !PT ;  /* 0x00000006050e7212 */ /* 0x000fc400078e3cff */
[----:B------:R-:W-:Y:S02]  /*0410*/  LOP3.LUT R5, R3, 0xfffffffe, RZ, 0xc0, !PT ;  /* 0xfffffffe03057812 */ /* 0x000fe400078ec0ff */
[----:B------:R-:W-:Y:S01]  /*0420*/  LOP3.LUT R3, R0, 0xfffffffc, RZ, 0xc0, !PT ;  /* 0xfffffffc00037812 */ /* 0x000fe200078ec0ff */
[----:B------:R-:W-:Y:S01]  /*0430*/  IMAD.IADD R0, R20, 0x1, -R4 ;  /* 0x0000000114007824 */ /* 0x000fe200078e0a04 */
[----:B------:R-:W-:Y:S01]  /*0440*/  LOP3.LUT R6, R19, 0xfffffff8, RZ, 0xc0, !PT ;  /* 0xfffffff813067812 */ /* 0x000fe200078ec0ff */
[----:B------:R-:W-:Y:S01]  /*0450*/  IMAD.IADD R183, R2, 0x1, -R5 ;  /* 0x0000000102b77824 */ /* 0x000fe200078e0a05 */
[----:B------:R-:W-:Y:S01]  /*0460*/  LEA.HI R7, R16, R20, RZ, 0x6 ;  /* 0x0000001410077211 */ /* 0x000fe200078f30ff */
[----:B------:R-:W-:Y:S01]  /*0470*/  IMAD.IADD R12, R2, 0x1, -R3 ;  /* 0x00000001020c7824 */ /* 0x000fe200078e0a03 */
[----:B------:R-:W-:Y:S01]  /*0480*/  SHF.R.S32.HI R13, RZ, 0x1f, R0 ;  /* 0x0000001fff0d7819 */ /* 0x000fe20000011400 */
[----:B------:R-:W-:Y:S01]  /*0490*/  IMAD.IADD R2, R20, 0x1, -R6 ;  /* 0x0000000114027824 */ /* 0x000fe200078e0a06 */
[-C--:B------:R-:W-:Y:S01]  /*04a0*/  LEA.HI R3, R0, R0.reuse, RZ, 0x1 ;  /* 0x0000000000037211 */ /* 0x080fe200078f08ff */
[----:B------:R-:W-:Y:S01]  /*04b0*/  IMAD.U32 R244, R244, 0x20, R14 ;  /* 0x00000020f4f47824 */ /* 0x000fe200078e000e */
[----:B------:R-:W-:-:S02]  /*04c0*/  LEA.HI R13, R13, R0, RZ, 0x3 ;  /* 0x000000000d0d7211 */ /* 0x000fc400078f18ff */
[----:B------:R-:W-:Y:S02]  /*04d0*/  LEA.HI R11, R2, R2, RZ, 0x1 ;  /* 0x00000002020b7211 */ /* 0x000fe400078f08ff */
[----:B------:R-:W-:Y:S02]  /*04e0*/  LOP3.LUT R5, R13, 0xfffffff8, RZ, 0xc0, !PT ;  /* 0xfffffff80d057812 */ /* 0x000fe400078ec0ff */
[----:B------:R-:W-:Y:S02]  /*04f0*/  SHF.R.S32.HI R8, RZ, 0x1, R3 ;  /* 0x00000001ff087819 */ /* 0x000fe40000011403 */
[----:B------:R-:W-:Y:S01]  /*0500*/  LOP3.LUT R6, R3, 0x7fffffe, RZ, 0xc0, !PT ;  /* 0x07fffffe03067812 */ /* 0x000fe200078ec0ff */
[C---:B------:R-:W-:Y:S01]  /*0510*/  IMAD.IADD R15, R0.reuse, 0x1, -R5 ;  /* 0x00000001000f7824 */ /* 0x040fe200078e0a05 */
[----:B------:R-:W-:Y:S02]  /*0520*/  SHF.R.S32.HI R4, RZ, 0x1f, R3 ;  /* 0x0000001fff047819 */ /* 0x000fe40000011403 */
[----:B------:R-:W-:Y:S01]  /*0530*/  SHF.R.S32.HI R7, RZ, 0x6, R7 ;  /* 0x00000006ff077819 */ /* 0x000fe20000011407 */
[----:B------:R-:W-:Y:S01]  /*0540*/  IMAD.IADD R18, R0, 0x1, -R6 ;  /* 0x0000000100127824 */ /* 0x000fe200078e0a06 */
[----:B------:R-:W-:-:S02]  /*0550*/  LOP3.LUT R3, R11, 0x3fffffe, RZ, 0xc0, !PT ;  /* 0x03fffffe0b037812 */ /* 0x000fc400078ec0ff */
[----:B------:R-:W-:Y:S01]  /*0560*/  LEA.HI R5, R4, R8, RZ, 0x2 ;  /* 0x0000000804057211 */ /* 0x000fe200078f10ff */
[----:B------:R-:W-:Y:S01]  /*0570*/  IMAD R0, R7, 0x4, R17 ;  /* 0x0000000407007824 */ /* 0x000fe200078e0211 */
[----:B------:R-:W-:Y:S01]  /*0580*/  LOP3.LUT P5, RZ, R15, 0x2, RZ, 0xc0, !PT ;  /* 0x000000020fff7812 */ /* 0x000fe200078ac0ff */
[C---:B------:R-:W-:Y:S01]  /*0590*/  IMAD.IADD R4, R2.reuse, 0x1, -R3 ;  /* 0x0000000102047824 */ /* 0x040fe200078e0a03 */
[----:B------:R-:W-:Y:S01]  /*05a0*/  LOP3.LUT R5, R5, 0xfffffffc, RZ, 0xc0, !PT ;  /* 0xfffffffc05057812 */ /* 0x000fe200078ec0ff */
[----:B------:R-:W-:Y:S01]  /*05b0*/  IMAD.SHL.U32 R2, R2, 0x40, RZ ;  /* 0x0000004002027824 */ /* 0x000fe200078e00ff */
[C---:B------:R-:W-:Y:S01]  /*05c0*/  LOP3.LUT R3, R9.reuse, 0x1, RZ, 0xc0, !PT ;  /* 0x0000000109037812 */ /* 0x040fe200078ec0ff */
[----:B------:R-:W-:Y:S01]  /*05d0*/  IMAD R172, R0, 0x8, R4 ;  /* 0x0000000800ac7824 */ /* 0x000fe200078e0204 */
[----:B------:R-:W-:Y:S01]  /*05e0*/  LEA.HI R0, R16, R20, RZ, 0x7 ;  /* 0x0000001410007211 */ /* 0x000fe200078f38ff */
[----:B------:R-:W-:Y:S01]  /*05f0*/  IMAD.IADD R16, R8, 0x1, -R5 ;  /* 0x0000000108107824 */ /* 0x000fe200078e0a05 */
[----:B------:R-:W-:Y:S01]  /*0600*/  LOP3.LUT R6, R2, 0x1c0, RZ, 0xc0, !PT ;  /* 0x000001c002067812 */ /* 0x000fe200078ec0ff */
[----:B------:R-:W-:Y:S01]  /*0610*/  IMAD.SHL.U32 R4, R9, 0x40, RZ ;  /* 0x0000004009047824 */ /* 0x000fe200078e00ff */
[----:B------:R-:W-:Y:S01]  /*0620*/  SHF.R.S32.HI R14, RZ, 0x7, R0 ;  /* 0x00000007ff0e7819 */ /* 0x000fe20000011400 */
[----:B------:R-:W-:Y:S01]  /*0630*/  IMAD.SHL.U32 R7, R7, 0x20, RZ ;  /* 0x0000002007077824 */ /* 0x000fe200078e00ff */
[----:B------:R-:W-:-:S02]  /*0640*/  SHF.R.S32.HI R0, RZ, 0x1, R11 ;  /* 0x00000001ff007819 */ /* 0x000fc4000001140b */
[----:B------:R-:W-:Y:S02]  /*0650*/  LEA.HI R11, R9, R9, RZ, 0x1 ;  /* 0x00000009090b7211 */ /* 0x000fe400078f08ff */
[----:B------:R-:W-:Y:S01]  /*0660*/  ISETP.NE.U32.AND P3, PT, R3, 0x1, PT ;  /* 0x000000010300780c */ /* 0x000fe20003f65070 */
[C---:B------:R-:W-:Y:S01]  /*0670*/  IMAD.SHL.U32 R5, R0.reuse, 0x40, RZ ;  /* 0x0000004000057824 */ /* 0x040fe200078e00ff */
[----:B------:R-:W-:Y:S02]  /*0680*/  SHF.R.S32.HI R2, RZ, 0x3, R13 ;  /* 0x00000003ff027819 */ /* 0x000fe4000001140d */
[----:B------:R-:W-:Y:S02]  /*0690*/  LOP3.LUT R3, R11, 0x3fffffe, RZ, 0xc0, !PT ;  /* 0x03fffffe0b037812 */ /* 0x000fe400078ec0ff */
[----:B------:R-:W-:Y:S01]  /*06a0*/  LOP3.LUT P4, RZ, R0, 0x2, RZ, 0xc0, !PT ;  /* 0x0000000200ff7812 */ /* 0x000fe2000788c0ff */
[----:B------:R-:W-:Y:S01]  /*06b0*/  IMAD.SHL.U32 R0, R12, 0x10, RZ ;  /* 0x000000100c007824 */ /* 0x000fe200078e00ff */
[----:B------:R-:W-:Y:S01]  /*06c0*/  LOP3.LUT R251, R7, 0x6, R251, 0xf8, !PT ;  /* 0x0000000607fb7812 */ /* 0x000fe200078ef8fb */
[----:B------:R-:W-:Y:S01]  /*06d0*/  IMAD R20, R2, 0x8, R18 ;  /* 0x0000000802147824 */ /* 0x000fe200078e0212 */
[----:B------:R-:W-:Y:S01]  /*06e0*/  LOP3.LUT P6, RZ, R15, 0x4, RZ, 0xc0, !PT ;  /* 0x000000040fff7812 */ /* 0x000fe200078cc0ff */
[----:B------:R-:W-:Y:S01]  /*06f0*/  IMAD.IADD R13, R9, 0x1, -R3 ;  /* 0x00000001090d7824 */ /* 0x000fe200078e0a03 */
[----:B------:R-:W-:Y:S01]  /*0700*/  LOP3.LUT R3, R6, 0x30, R0, 0xf8, !PT ;  /* 0x0000003006037812 */ /* 0x000fe200078ef800 */
[C---:B------:R-:W-:Y:S01]  /*0710*/  IMAD R18, R12.reuse, 0x2, R2 ;  /* 0x000000020c127824 */ /* 0x040fe200078e0202 */
[----:B------:R-:W-:Y:S01]  /*0720*/  LOP3.LUT R2, R5, 0xc0, RZ, 0xc0, !PT ;  /* 0x000000c005027812 */ /* 0x000fe200078ec0ff */
[----:B------:R-:W-:Y:S01]  /*0730*/  IMAD R12, R12, 0x200, R10 ;  /* 0x000002000c0c7824 */ /* 0x000fe200078e020a */
[----:B------:R-:W-:-:S02]  /*0740*/  LOP3.LUT R0, R4, 0x1c0, RZ, 0xc0, !PT ;  /* 0x000001c004007812 */ /* 0x000fc400078ec0ff */
[--C-:B------:R-:W-:Y:S01]  /*0750*/  LOP3.LUT R9, R3, 0x8, R19.reuse, 0xf8, !PT ;  /* 0x0000000803097812 */ /* 0x100fe200078ef813 */
[----:B------:R-:W-:Y:S01]  /*0760*/  IMAD R12, R13, 0x20, R12 ;  /* 0x000000200d0c7824 */ /* 0x000fe200078e020c */
[----:B------:R-:W-:Y:S02]  /*0770*/  LOP3.LUT R8, R2, 0x8, R19, 0xf8, !PT ;  /* 0x0000000802087812 */ /* 0x000fe400078ef813 */
        /* <DEDUP_REMOVED lines=17> */
[C---:B------:R-:W-:Y:S01]  /*0890*/  IMAD.SHL.U32 R9, R17.reuse, 0x10, RZ ;  /* 0x0000001011097824 */ /* 0x040fe200078e00ff */
        /* <DEDUP_REMOVED lines=19> */
[C---:B------:R-:W-:Y:S01]  /*09d0*/  IMAD R243, R183.reuse, 0x10, R4 ;  /* 0x00000010b7f37824 */ /* 0x040fe200078e0204 */
[----:B------:R-:W-:Y:S01]  /*09e0*/  LOP3.LUT P0, RZ, R16, 0x2, RZ, 0xc0, !PT ;  /* 0x0000000210ff7812 */ /* 0x000fe2000780c0ff */
        /* <DEDUP_REMOVED lines=10> */
[----:B------:R-:W-:Y:S01]  /*0a90*/  IMAD.IADD R8, R8, 0x1, R12 ;  /* 0x0000000108087824 */ /* 0x000fe200078e020c */
[----:B------:R-:W-:Y:S01]  /*0aa0*/  SEL R179, R179, 0x40, P6 ;  /* 0x00000040b3b37807 */ /* 0x000fe20003000000 */
[----:B------:R-:W-:Y:S01]  /*0ab0*/  IMAD.U32 R0, RZ, RZ, UR6 ;  /* 0x00000006ff007e24 */ /* 0x000fe2000f8e00ff */
[----:B------:R-:W-:Y:S01]  /*0ac0*/  UIADD3 UR6, UR4, 0x9000, URZ ;  /* 0x0000900004067890 */ /* 0x000fe2000fffe03f */
[----:B------:R-:W-:Y:S01]  /*0ad0*/  IMAD.U32 R0, RZ, RZ, UR5 ;  /* 0x00000005ff007e24 */ /* 0x000fe2000f8e00ff */
[----:B------:R-:W-:Y:S01]  /*0ae0*/  UIADD3 UR5, UR4, 0x15000, URZ ;  /* 0x0001500004057890 */ /* 0x000fe2000fffe03f */
[----:B------:R-:W-:Y:S01]  /*0af0*/  IMAD.SHL.U32 R175, R183, 0x2, RZ ;  /* 0x00000002b7af7824 */ /* 0x000fe200078e00ff */
[----:B------:R-:W-:Y:S01]  /*0b00*/  LEA R172, R172, UR4, 0x1 ;  /* 0x00000004acac7c11 */ /* 0x000fe2000f8e08ff */
[C---:B------:R-:W-:Y:S01]  /*0b10*/  VIADD R201, R203.reuse, 0x20 ;  /* 0x00000020cbc97836 */ /* 0x040fe20000000000 */
[----:B------:R-:W-:Y:S01]  /*0b20*/  LEA R245, R8, UR6, 0x1 ;  /* 0x0000000608f57c11 */ /* 0x000fe2000f8e08ff */
[----:B------:R-:W-:Y:S01]  /*0b30*/  @P2 VIADD R201, R203, 0xffffffe0 ;  /* 0xffffffe0cbc92836 */ /* 0x000fe20000000000 */
[----:B------:R-:W-:Y:S01]  /*0b40*/  LEA R177, R177, UR5, 0x1 ;  /* 0x00000005b1b17c11 */ /* 0x000fe2000f8e08ff */
[----:B------:R-:W-:Y:S01]  /*0b50*/  IMAD.IADD R202, R203, 0x1, R200 ;  /* 0x00000001cbca7824 */ /* 0x000fe200078e02c8 */
[----:B------:R-:W-:Y:S01]  /*0b60*/  SEL R182, R182, 0xffffffe0, !P0 ;  /* 0xffffffe0b6b67807 */ /* 0x000fe20004000000 */
[----:B------:R-:W-:Y:S01]  /*0b70*/  VIADD R246, R245, 0x20 ;  /* 0x00000020f5f67836 */ /* 0x000fe20000000000 */
[----:B------:R-:W-:Y:S01]  /*0b80*/  IADD3 R176, R175, 0x6000, R176 ;  /* 0x00006000afb07810 */ /* 0x000fe20007ffe0b0 */
[----:B------:R-:W-:Y:S01]  /*0b90*/  IMAD.IADD R178, R177, 0x1, R178 ;  /* 0x00000001b1b27824 */ /* 0x000fe200078e02b2 */
[----:B------:R-:W-:Y:S01]  /*0ba0*/  LEA R2, R3, UR4, 0x1 ;  /* 0x0000000403027c11 */ /* 0x000fe2000f8e08ff */
[----:B------:R-:W-:-:S02]  /*0bb0*/  IMAD.IADD R180, R177, 0x1, R179 ;  /* 0x00000001b1b47824 */ /* 0x000fc400078e02b3 */
[----:B------:R-:W-:Y:S02]  /*0bc0*/  IMAD.IADD R173, R173, 0x1, R172 ;  /* 0x00000001adad7824 */ /* 0x000fe400078e02ac */
[----:B------:R-:W-:Y:S02]  /*0bd0*/  IMAD.IADD R200, R200, 0x1, R201 ;  /* 0x00000001c8c87824 */ /* 0x000fe400078e02c9 */
[----:B------:R-:W-:Y:S02]  /*0be0*/  IMAD.IADD R179, R178, 0x1, R179 ;  /* 0x00000001b2b37824 */ /* 0x000fe400078e02b3 */
[----:B------:R-:W-:Y:S02]  /*0bf0*/  @P1 VIADD R246, R245, 0xffffffe0 ;  /* 0xffffffe0f5f61836 */ /* 0x000fe40000000000 */
[----:B------:R-:W-:-:S07]  /*0c00*/  IMAD.IADD R176, R176, 0x1, R182 ;  /* 0x00000001b0b07824 */ /* 0x000fce00078e02b6 */
.L_x_1001:
        /* <DEDUP_REMOVED lines=52> */
[----:B------:R-:W-:-:S04]  /*0f50*/  ISETP.NE.U32.AND P0, PT, RZ, UR6, PT ;  /* 0x00000006ff007c0c */ /* 0x000fc8000bf05070 */
[----:B------:R-:W-:Y:S01]  /*0f60*/  ISETP.NE.AND.EX P0, PT, RZ, UR7, PT, P0 ;  /* 0x00000007ff007c0c */ /* 0x000fe2000bf05300 */
[----:B------:R-:W-:-:S03]  /*0f70*/  @!UP3 USEL UR7, UR5, URZ, UP1 ;  /* 0x0000003f0507b287 */ /* 0x000fc60008800000 */
[----:B------:R-:W-:-:S03]  /*0f80*/  ULDC UR5, c[0x0][0x2c8] ;  /* 0x0000b20000057ab9 */ /* 0x000fc60000000800 */
        /* <DEDUP_REMOVED lines=11> */
.L_x_958:
        /* <DEDUP_REMOVED lines=87> */
[----:B------:R-:W-:Y:S02]  /*15b0*/  @!UP2 UIADD3 UR45, UR39, UR23, URZ ;  /* 0x00000017272da290 */ /* 0x000fe4000fffe03f */
[----:B------:R-:W-:Y:S01]  /*15c0*/  @!P1 IMAD.IADD R3, R3, 0x1, -R6 ;  /* 0x0000000103039824 */ /* 0x000fe200078e0a06 */
[----:B------:R-:W-:Y:S01]  /*15d0*/  @!UP3 UIMAD UR20, UR50, UR51, UR58 ;  /* 0x000000333214b2a4 */ /* 0x000fe2000f8e023a */
[----:B------:R-:W-:Y:S01]  /*15e0*/  @!P1 VIADD R0, R0, 0x1 ;  /* 0x0000000100009836 */ /* 0x000fe20000000000 */
[----:B------:R-:W-:Y:S01]  /*15f0*/  @UP3 UIMAD UR23, UR58, UR12, UR18 ;  /* 0x0000000c3a1732a4 */ /* 0x000fe2000f8e0212 */
[----:B------:R-:W-:Y:S01]  /*1600*/  PLOP3.LUT P1, PT, PT, PT, UP1, 0x80, 0x0 ;  /* 0x000000000000781c */ /* 0x000fe20003f2f018 */
[----:B------:R-:W-:Y:S01]  /*1610*/  UIMAD UR19, UR8, UR13, UR19 ;  /* 0x0000000d081372a4 */ /* 0x000fe2000f8e0213 */
[----:B------:R-:W-:Y:S01]  /*1620*/  ISETP.GE.U32.AND P0, PT, R3, R6, PT ;  /* 0x000000060300720c */ /* 0x000fe20003f06070 */
[----:B------:R-:W-:Y:S01]  /*1630*/  ULEA UR18, UR36, 0xffffffc0, 0x6 ;  /* 0xffffffc024127891 */ /* 0x000fe2000f8e303f */
[----:B------:R-:W-:Y:S01]  /*1640*/  LOP3.LUT R3, R7, UR58, RZ, 0x3c, !PT ;  /* 0x0000003a07037c12 */ /* 0x000fe2000f8e3cff */
[----:B------:R-:W-:-:S02]  /*1650*/  @!UP3 UIMAD UR23, UR20, UR41, URZ ;  /* 0x000000291417b2a4 */ /* 0x000fc4000f8e023f */
[----:B------:R-:W-:Y:S01]  /*1660*/  UIMAD.WIDE.U32 UR12, UR8, UR15, URZ ;  /* 0x0000000f080c72a5 */ /* 0x000fe2000f8e003f */
[----:B------:R-:W-:Y:S01]  /*1670*/  ISETP.GE.AND P2, PT, R3, RZ, PT ;  /* 0x000000ff0300720c */ /* 0x000fe20003f46270 */
[----:B------:R-:W-:Y:S02]  /*1680*/  UIADD3 UR41, UR17, UR19, URZ ;  /* 0x0000001311297290 */ /* 0x000fe4000fffe03f */
[----:B------:R-:W-:Y:S02]  /*1690*/  USHF.R.S32.HI UR19, URZ, 0x1f, UR18 ;  /* 0x0000001f3f137899 */ /* 0x000fe40008011412 */
[----:B------:R-:W-:Y:S02]  /*16a0*/  UIADD3 UR5, UP0, UR18, UR30, URZ ;  /* 0x0000001e12057290 */ /* 0x000fe4000ff1e03f */
[----:B------:R-:W-:Y:S01]  /*16b0*/  UIMAD UR7, UR9, UR15, URZ ;  /* 0x0000000f090772a4 */ /* 0x000fe2000f8e023f */
[----:B------:R-:W-:Y:S01]  /*16c0*/  @P0 IADD3 R0, R0, 0x1, RZ ;  /* 0x0000000100000810 */ /* 0x000fe20007ffe0ff */
[----:B------:R-:W-:Y:S01]  /*16d0*/  USEL UR56, UR16, UR12, !UP2 ;  /* 0x0000000c10387287 */ /* 0x000fe2000d000000 */
[----:B------:R-:W-:Y:S01]  /*16e0*/  PLOP3.LUT P0, PT, PT, PT, UP3, 0x80, 0x0 ;  /* 0x000000000000781c */ /* 0x000fe20003f0f038 */
[----:B------:R-:W-:-:S02]  /*16f0*/  UIADD3.X UR16, UR19, UR22, URZ, UP0, !UPT ;  /* 0x0000001613107290 */ /* 0x000fc400087fe43f */
[----:B------:R-:W-:Y:S01]  /*1700*/  UIMAD UR9, UR9, UR5, URZ ;  /* 0x00000005090972a4 */ /* 0x000fe2000f8e023f */
[----:B------:R-:W-:Y:S01]  /*1710*/  IMAD.MOV.U32 R15, RZ, RZ, R0 ;  /* 0x000000ffff0f7224 */ /* 0x000fe200078e0000 */
[----:B------:R-:W-:Y:S02]  /*1720*/  @UP1 UIADD3 UR27, UR43, UR44, URZ ;  /* 0x0000002c2b1b1290 */ /* 0x000fe4000fffe03f */
[----:B------:R-:W-:Y:S02]  /*1730*/  @UP2 UIADD3 UR41, UR13, UR7, URZ ;  /* 0x000000070d292290 */ /* 0x000fe4000fffe03f */
[----:B------:R-:W-:Y:S01]  /*1740*/  UIMAD.WIDE.U32 UR20, UR8, UR5, URZ ;  /* 0x00000005081472a5 */ /* 0x000fe2000f8e003f */
[----:B------:R-:W-:Y:S01]  /*1750*/  @!P2 IADD3 R15, -R15, RZ, RZ ;  /* 0x000000ff0f0fa210 */ /* 0x000fe20007ffe1ff */
[----:B------:R-:W-:Y:S01]  /*1760*/  @UP1 ULDC.64 UR12, c[0x0][0x250] ;  /* 0x00009400000c1ab9 */ /* 0x000fe20000000a00 */
[----:B------:R-:W-:Y:S01]  /*1770*/  UIMAD UR5, UR8, UR16, UR9 ;  /* 0x00000010080572a4 */ /* 0x000fe2000f8e0209 */
[----:B------:R-:W-:Y:S01]  /*1780*/  @!P3 LOP3.LUT R15, RZ, R7, RZ, 0x33, !PT ;  /* 0x00000007ff0fb212 */ /* 0x000fe200078e33ff */
[----:B------:R-:W-:-:S02]  /*1790*/  @UP1 UIMAD.WIDE.U32 UR8, UR27, UR12, URZ ;  /* 0x0000000c1b0812a5 */ /* 0x000fc4000f8e003f */
[----:B------:R-:W-:Y:S02]  /*17a0*/  UIMAD UR42, UR58, UR42, URZ ;  /* 0x0000002a3a2a72a4 */ /* 0x000fe4000f8e023f */
[----:B------:R-:W-:Y:S02]  /*17b0*/  @UP1 UIMAD UR7, UR27, UR13, URZ ;  /* 0x0000000d1b0712a4 */ /* 0x000fe4000f8e023f */
[----:B------:R-:W-:Y:S02]  /*17c0*/  USHF.R.S32.HI UR34, URZ, 0x1f, UR26 ;  /* 0x0000001f3f227899 */ /* 0x000fe4000801141a */
[----:B------:R-:W-:Y:S02]  /*17d0*/  USHF.R.S32.HI UR53, URZ, 0x1f, UR42 ;  /* 0x0000001f3f357899 */ /* 0x000fe4000801142a */
[----:B------:R-:W-:Y:S02]  /*17e0*/  USEL UR55, UR28, URZ, UP4 ;  /* 0x0000003f1c377287 */ /* 0x000fe4000a000000 */
        /* <DEDUP_REMOVED lines=11> */
[----:B------:R-:W-:-:S04]  /*18a0*/  UIADD3 UR9, UR9, UR5, URZ ;  /* 0x0000000509097290 */ /* 0x000fc8000fffe03f */
[----:B------:R-:W-:Y:S02]  /*18b0*/  UIMAD.WIDE.U32 UR8, UR50, UR16, UR8 ;  /* 0x00000010320872a5 */ /* 0x000fe4000f8e0008 */
[----:B------:R-:W-:-:S04]  /*18c0*/  UIMAD UR16, UR59, UR16, URZ ;  /* 0x000000103b1072a4 */ /* 0x000fc8000f8e023f */
[----:B------:R-:W-:Y:S01]  /*18d0*/  UIMAD UR17, UR50, UR17, UR16 ;  /* 0x00000011321172a4 */ /* 0x000fe2000f8e0210 */
[----:B------:R-:W-:-:S03]  /*18e0*/  UMOV UR32, UR8 ;  /* 0x0000000800207c82 */ /* 0x000fc60008000000 */
[----:B------:R-:W-:-:S12]  /*18f0*/  UIADD3 UR33, UR9, UR17, URZ ;  /* 0x0000001109217290 */ /* 0x000fd8000fffe03f */
.L_x_960:
[----:B------:R-:W-:Y:S05]  /*1900*/  @P1 BRA `(.L_x_961) ;  /* 0x0000000000301947 */ /* 0x000fea0003800000 */
        /* <DEDUP_REMOVED lines=12> */
.L_x_961:
        /* <DEDUP_REMOVED lines=11> */
.L_x_962:
[----:B------:R-:W-:Y:S02]  /*1a80*/  ULDC UR5, c[0x0][0x270] ;  /* 0x00009c0000057ab9 */ /* 0x000fe40000000800 */
[----:B------:R-:W-:-:S04]  /*1a90*/  UIMAD UR5, UR50, UR5, UR58 ;  /* 0x00000005320572a4 */ /* 0x000fc8000f8e023a */
[----:B------:R-:W-:-:S12]  /*1aa0*/  UIMAD UR5, UR5, UR37, URZ ;  /* 0x00000025050572a4 */ /* 0x000fd8000f8e023f */
.L_x_963:
[----:B------:R-:W1:Y:S01]  /*1ab0*/  S2R R7, SR_TID.X ;  /* 0x0000000000077919 */ /* 0x000e620000002100 */
[----:B------:R-:W-:Y:S01]  /*1ac0*/  ULDC UR9, c[0x0][0x270] ;  /* 0x00009c0000097ab9 */ /* 0x000fe20000000800 */
[----:B------:R-:W-:Y:S01]  /*1ad0*/  ULDC UR8, c[0x0][0x2dc] ;  /* 0x0000b70000087ab9 */ /* 0x000fe20000000800 */
[----:B------:R-:W-:Y:S01]  /*1ae0*/  SHF.R.S32.HI R205, RZ, 0x1f, R204 ;  /* 0x0000001fffcd7819 */ /* 0x000fe200000114cc */
[----:B------:R-:W-:Y:S01]  /*1af0*/  UIMAD UR35, UR8, UR9, URZ ;  /* 0x00000009082372a4 */ /* 0x000fe2000f8e023f */
[C---:B------:R-:W-:Y:S01]  /*1b00*/  IADD3 R4, P0, R204.reuse, UR7, RZ ;  /* 0x00000007cc047c10 */ /* 0x040fe2000ff1e0ff */
[----:B------:R-:W-:Y:S01]  /*1b10*/  UIADD3 UR38, UR18, UR5, URZ ;  /* 0x0000000512267290 */ /* 0x000fe2000fffe03f */
[----:B------:R-:W-:Y:S01]  /*1b20*/  BSSY B1, `(.L_x_959) ;  /* 0x0000834000017945 */ /* 0x000fe20003800000 */
[----:B------:R-:W-:Y:S01]  /*1b30*/  ULDC.64 UR8, c[0x0][0x420] ;  /* 0x0001080000087ab9 */ /* 0x000fe20000000a00 */
[----:B------:R-:W-:Y:S01]  /*1b40*/  IADD3.X R5, R205, UR45, RZ, P0, !PT ;  /* 0x0000002dcd057c10 */ /* 0x000fe200087fe4ff */
[----:B------:R-:W-:Y:S01]  /*1b50*/  UIMAD UR5, UR19, UR8, URZ ;  /* 0x00000008130572a4 */ /* 0x000fe2000f8e023f */
[----:B------:R-:W-:Y:S01]  /*1b60*/  IMAD.U32 R0, RZ, RZ, UR8 ;  /* 0x00000008ff007e24 */ /* 0x000fe2000f8e00ff */
[----:B------:R-:W-:Y:S01]  /*1b70*/  USHF.R.S32.HI UR22, URZ, 0x1f, UR58 ;  /* 0x0000001f3f167899 */ /* 0x000fe2000801143a */
[----:B------:R-:W-:Y:S01]  /*1b80*/  VIADD R18, R204, 0x20 ;  /* 0x00000020cc127836 */ /* 0x000fe20000000000 */
[----:B------:R-:W-:Y:S01]  /*1b90*/  UIMAD UR5, UR18, UR9, UR5 ;  /* 0x00000009120572a4 */ /* 0x000fe2000f8e0205 */
[----:B------:R-:W-:Y:S01]  /*1ba0*/  IMAD.WIDE.U32 R4, R0, UR18, R4 ;  /* 0x0000001200047c25 */ /* 0x000fe2000f8e0004 */
[----:B------:R-:W-:Y:S01]  /*1bb0*/  ULDC.64 UR16, c[0x0][0x428] ;  /* 0x00010a0000107ab9 */ /* 0x000fe20000000a00 */
[----:B------:R-:W-:-:S02]  /*1bc0*/  UIADD3 UR37, UR18, UR23, URZ ;  /* 0x0000001712257290 */ /* 0x000fc4000fffe03f */
[----:B------:R-:W-:Y:S01]  /*1bd0*/  UIADD3 UR15, -UR6, UR14, UR26 ;  /* 0x0000000e060f7290 */ /* 0x000fe2000fffe11a */
[----:B------:R-:W-:Y:S01]  /*1be0*/  VIADD R5, R5, UR5 ;  /* 0x0000000505057c36 */ /* 0x000fe20008000000 */
[----:B------:R-:W-:Y:S01]  /*1bf0*/  UIMAD UR5, UR22, UR16, URZ ;  /* 0x00000010160572a4 */ /* 0x000fe2000f8e023f */
[----:B------:R-:W-:Y:S01]  /*1c00*/  VIADD R19, R204, 0x40 ;  /* 0x00000040cc137836 */ /* 0x000fe20000000000 */
[----:B------:R-:W-:Y:S01]  /*1c10*/  ULDC UR46, c[0x0][0x398] ;  /* 0x0000e600002e7ab9 */ /* 0x000fe20000000800 */
[----:B------:R-:W-:Y:S02]  /*1c20*/  USHF.L.U32 UR23, UR35, 0x6, URZ ;  /* 0x0000000623177899 */ /* 0x000fe4000800063f */
[----:B------:R-:W-:Y:S02]  /*1c30*/  UIMAD UR17, UR58, UR17, UR5 ;  /* 0x000000113a1172a4 */ /* 0x000fe4000f8e0205 */
[----:B------:R-:W-:Y:S02]  /*1c40*/  UIADD3 UR27, UP2, UP0, UR20, UR23, UR42 ;  /* 0x00000017141b7290 */ /* 0x000fe4000f85e02a */
[----:B------:R-:W-:Y:S01]  /*1c50*/  USHF.R.S32.HI UR7, URZ, 0x1f, UR23 ;  /* 0x0000001f3f077899 */ /* 0x000fe20008011417 */
[----:B-1----:R-:W-:Y:S01]  /*1c60*/  SHF.R.S32.HI R8, RZ, 0x1f, R7 ;  /* 0x0000001fff087819 */ /* 0x002fe20000011407 */
[----:B------:R-:W-:Y:S01]  /*1c70*/  ULDC.64 UR20, c[0x0][0x400] ;  /* 0x0001000000147ab9 */ /* 0x000fe20000000a00 */
[----:B------:R-:W-:-:S02]  /*1c80*/  ULDC.64 UR28, c[0x0][0x3e0] ;  /* 0x0000f800001c7ab9 */ /* 0x000fc40000000a00 */
[CC--:B------:R-:W-:Y:S02]  /*1c90*/  LEA.HI R3, R8.reuse, R7.reuse, RZ, 0x2 ;  /* 0x0000000708037211 */ /* 0x0c0fe400078f10ff */
[----:B------:R-:W-:Y:S02]  /*1ca0*/  LEA.HI R8, R8, R7, RZ, 0x5 ;  /* 0x0000000708087211 */ /* 0x000fe400078f28ff */
[----:B------:R-:W-:Y:S02]  /*1cb0*/  SHF.R.S32.HI R3, RZ, 0x2, R3 ;  /* 0x00000002ff037819 */ /* 0x000fe40000011403 */
[----:B------:R-:W-:Y:S02]  /*1cc0*/  LOP3.LUT R9, R8, 0xffffffe0, RZ, 0xc0, !PT ;  /* 0xffffffe008097812 */ /* 0x000fe400078ec0ff */
[----:B------:R-:W-:Y:S02]  /*1cd0*/  SHF.R.S32.HI R28, RZ, 0x1f, R3 ;  /* 0x0000001fff1c7819 */ /* 0x000fe40000011403 */
[----:B------:R-:W-:Y:S01]  /*1ce0*/  IADD3 R6, P0, R3, UR18, RZ ;  /* 0x0000001203067c10 */ /* 0x000fe2000ff1e0ff */
[----:B------:R-:W-:Y:S01]  /*1cf0*/  IMAD.IADD R9, R7, 0x1, -R9 ;  /* 0x0000000107097824 */ /* 0x000fe200078e0a09 */
[----:B------:R-:W-:-:S02]  /*1d00*/  SHF.R.S32.HI R10, RZ, 0x5, R8 ;  /* 0x00000005ff0a7819 */ /* 0x000fc40000011408 */
[----:B------:R-:W-:Y:S01]  /*1d10*/  IADD3.X R0, R28, UR19, RZ, P0, !PT ;  /* 0x000000131c007c10 */ /* 0x000fe200087fe4ff */
[----:B------:R-:W-:Y:S02]  /*1d20*/  ULDC.64 UR18, c[0x0][0x258] ;  /* 0x0000960000127ab9 */ /* 0x000fe40000000a00 */
[----:B------:R-:W-:Y:S01]  /*1d30*/  UIMAD UR5, UR22, UR18, URZ ;  /* 0x00000012160572a4 */ /* 0x000fe2000f8e023f */
[----:B------:R-:W-:Y:S02]  /*1d40*/  IMAD R10, R10, UR35, R9 ;  /* 0x000000230a0a7c24 */ /* 0x000fe4000f8e0209 */
[----:B------:R-:W-:Y:S01]  /*1d50*/  IMAD R7, R0, UR48, RZ ;  /* 0x0000003000077c24 */ /* 0x000fe2000f8e02ff */
[----:B------:R-:W-:Y:S01]  /*1d60*/  UIMAD UR19, UR58, UR19, UR5 ;  /* 0x000000133a1372a4 */ /* 0x000fe2000f8e0205 */
[----:B------:R-:W-:Y:S01]  /*1d70*/  IMAD.U32 R0, RZ, RZ, UR16 ;  /* 0x00000010ff007e24 */ /* 0x000fe2000f8e00ff */
[----:B------:R-:W-:Y:S01]  /*1d80*/  UIADD3 UR5, UR15, -UR46, URZ ;  /* 0x8000002e0f057290 */ /* 0x000fe2000fffe03f */
[C---:B------:R-:W-:Y:S01]  /*1d90*/  IMAD R11, R6.reuse, UR49, R7 ;  /* 0x00000031060b7c24 */ /* 0x040fe2000f8e0207 */
[----:B------:R-:W-:Y:S01]  /*1da0*/  UIADD3.X UR15, UR51, UR7, UR53, UP2, UP0 ;  /* 0x00000007330f7290 */ /* 0x000fe200097e0435 */
[----:B------:R-:W-:Y:S01]  /*1db0*/  IMAD.WIDE.U32 R6, R6, UR48, R204 ;  /* 0x0000003006067c25 */ /* 0x000fe2000f8e00cc */
[----:B------:R-:W-:-:S02]  /*1dc0*/  USHF.R.S32.HI UR22, URZ, 0x1f, UR5 ;  /* 0x0000001f3f167899 */ /* 0x000fc40008011405 */
[----:B------:R-:W-:Y:S01]  /*1dd0*/  UIADD3 UR7, UP2, UP0, UR55, UR27, UR56 ;  /* 0x0000001b37077290 */ /* 0x000fe2000f85e038 */
[----:B------:R-:W-:Y:S01]  /*1de0*/  IMAD.WIDE.U32 R4, R0, UR58, R4 ;  /* 0x0000003a00047c25 */ /* 0x000fe2000f8e0004 */
[----:B------:R-:W-:Y:S01]  /*1df0*/  ULEA.HI UR22, UR22, UR5, URZ, 0x6 ;  /* 0x0000000516167291 */ /* 0x000fe2000f8f303f */
[----:B------:R-:W-:Y:S01]  /*1e00*/  IADD3 R8, P0, R6, UR57, RZ ;  /* 0x0000003906087c10 */ /* 0x000fe2000ff1e0ff */
[----:B------:R-:W-:Y:S01]  /*1e10*/  UIADD3.X UR5, UR54, UR15, UR41, UP2, UP0 ;  /* 0x0000000f36057290 */ /* 0x000fe200097e0429 */
[----:B------:R-:W-:Y:S01]  /*1e20*/  IMAD R0, R28, UR8, RZ ;  /* 0x000000081c007c24 */ /* 0x000fe2000f8e02ff */
[----:B------:R-:W-:Y:S01]  /*1e30*/  USHF.R.S32.HI UR22, URZ, 0x6, UR22 ;  /* 0x000000063f167899 */ /* 0x000fe20008011416 */
[----:B------:R-:W-:Y:S01]  /*1e40*/  IADD3.X R9, R7, UR52, R11, P0, !PT ;  /* 0x0000003407097c10 */ /* 0x000fe200087fe40b */
[----:B------:R-:W-:Y:S01]  /*1e50*/  VIADD R5, R5, UR17 ;  /* 0x0000001105057c36 */ /* 0x000fe20008000000 */
[----:B------:R-:W-:Y:S01]  /*1e60*/  ULDC.64 UR52, c[0x0][0x478] ;  /* 0x00011e0000347ab9 */ /* 0x000fe20000000a00 */
[----:B------:R-:W-:Y:S01]  /*1e70*/  UISETP.LT.AND UP0, UPT, URZ, UR22, UPT ;  /* 0x000000163f00728c */ /* 0x000fe2000bf01270 */
[C---:B------:R-:W-:Y:S01]  /*1e80*/  IMAD R12, R3.reuse, UR9, R0 ;  /* 0x00000009030c7c24 */ /* 0x040fe2000f8e0200 */
[----:B------:R-:W-:Y:S01]  /*1e90*/  IADD3 R0, P0, R10, UR7, RZ ;  /* 0x000000070a007c10 */ /* 0x000fe2000ff1e0ff */
[----:B------:R-:W-:Y:S01]  /*1ea0*/  IMAD.WIDE.U32 R6, R3, UR8, R4 ;  /* 0x0000000803067c25 */ /* 0x000fe2000f8e0004 */
[----:B------:R-:W-:-:S02]  /*1eb0*/  USEL UR22, URZ, UR22, !UP0 ;  /* 0x000000163f167287 */ /* 0x000fc4000c000000 */
[----:B------:R-:W-:Y:S01]  /*1ec0*/  LEA.HI.X.SX32 R10, R10, UR5, 0x1, P0 ;  /* 0x000000050a0a7c11 */ /* 0x000fe200080f0eff */
[----:B------:R-:W-:Y:S01]  /*1ed0*/  IMAD.U32 R11, RZ, RZ, UR18 ;  /* 0x00000012ff0b7e24 */ /* 0x000fe2000f8e00ff */
[----:B------:R-:W-:Y:S01]  /*1ee0*/  UISETP.GT.AND UP0, UPT, UR36, UR22, UPT ;  /* 0x000000162400728c */ /* 0x000fe2000bf04270 */
[----:B------:R-:W-:Y:S01]  /*1ef0*/  LEA R199, P0, R0, UR20, 0x2 ;  /* 0x0000001400c77c11 */ /* 0x000fe2000f8010ff */
[----:B------:R-:W-:Y:S01]  /*1f00*/  IMAD.IADD R7, R7, 0x1, R12 ;  /* 0x0000000107077824 */ /* 0x000fe200078e020c */
[----:B------:R-:W-:Y:S01]  /*1f10*/  LEA R209, P2, R6, UR28, 0x1 ;  /* 0x0000001c06d17c11 */ /* 0x000fe2000f8408ff */
[----:B------:R-:W-:Y:S01]  /*1f20*/  IMAD.WIDE.U32 R4, R11, UR58, R8 ;  /* 0x0000003a0b047c25 */ /* 0x000fe2000f8e0008 */
[----:B------:R-:W-:Y:S01]  /*1f30*/  LEA.HI.X R198, R0, UR21, R10, 0x2, P0 ;  /* 0x0000001500c67c11 */ /* 0x000fe200080f140a */
[----:B------:R-:W-:Y:S01]  /*1f40*/  ULDC.64 UR48, c[0x0][0x2b0] ;  /* 0x0000ac0000307ab9 */ /* 0x000fe20000000a00 */
[----:B------:R-:W-:Y:S01]  /*1f50*/  PLOP3.LUT P0, PT, PT, PT, UP0, 0x80, 0x0 ;  /* 0x000000000000781c */ /* 0x000fe20003f0f008 */
[----:B------:R-:W-:Y:S01]  /*1f60*/  ULDC.64 UR16, c[0x0][0x210] ;  /* 0x0000840000107ab9 */ /* 0x000fe20000000a00 */
[----:B------:R-:W-:Y:S01]  /*1f70*/  UIMAD.WIDE UR8, UR38, 0x4, UR52 ;  /* 0x00000004260878a5 */ /* 0x000fe2000f8e0234 */
[----:B------:R-:W-:Y:S01]  /*1f80*/  LEA.HI.X R208, R6, UR29, R7, 0x1, P2 ;  /* 0x0000001d06d07c11 */ /* 0x000fe200090f0c07 */
[----:B------:R-:W-:Y:S01]  /*1f90*/  UIMAD.WIDE UR20, UR37, 0x4, UR48 ;  /* 0x00000004251478a5 */ /* 0x000fe2000f8e0230 */
[----:B------:R-:W-:Y:S01]  /*1fa0*/  VIADD R0, R5, UR19 ;  /* 0x0000001305007c36 */ /* 0x000fe20008000000 */
[----:B------:R-:W-:Y:S01]  /*1fb0*/  LEA R207, P2, R4, UR16, 0x1 ;  /* 0x0000001004cf7c11 */ /* 0x000fe2000f8408ff */
[----:B------:R-:W-:-:S02]  /*1fc0*/  UIADD3 UR7, UR36, -0x1, URZ ;  /* 0xffffffff24077890 */ /* 0x000fc4000fffe03f */
[----:B------:R-:W-:Y:S01]  /*1fd0*/  UMOV UR19, UR8 ;  /* 0x0000000800137c82 */ /* 0x000fe20008000000 */
[----:B------:R-:W-:Y:S01]  /*1fe0*/  LEA.HI.X R206, R4, UR17, R0, 0x1, P2 ;  /* 0x0000001104ce7c11 */ /* 0x000fe200090f0c00 */
[----:B------:R-:W-:Y:S01]  /*1ff0*/  UMOV UR18, UR9 ;  /* 0x0000000900127c82 */ /* 0x000fe20008000000 */
[----:B------:R-:W-:Y:S01]  /*2000*/  UMOV UR17, UR20 ;  /* 0x0000001400117c82 */ /* 0x000fe20008000000 */
[----:B------:R-:W-:Y:S01]  /*2010*/  UMOV UR16, UR21 ;  /* 0x0000001500107c82 */ /* 0x000fe20008000000 */
        /* <DEDUP_REMOVED lines=20> */
.L_x_965:
        /* <DEDUP_REMOVED lines=19> */
.L_x_966:
        /* <DEDUP_REMOVED lines=8> */
[C---:B------:R-:W-:Y:S02]  /*2310*/  ISETP.GE.AND P4, PT, R3.reuse, UR6, PT ;  /* 0x0000000603007c0c */ /* 0x040fe4000bf86270 */
[----:B------:R-:W-:Y:S01]  /*2320*/  MOV R0, UR5 ;  /* 0x0000000500007c02 */ /* 0x000fe20008000f00 */
[----:B------:R-:W-:Y:S01]  /*2330*/  UIMAD UR5, UR19, UR14, URZ ;  /* 0x0000000e130572a4 */ /* 0x000fe2000f8e023f */
[----:B------:R-:W-:Y:S01]  /*2340*/  IADD3 R6, P0, R4, UR7, RZ ;  /* 0x0000000704067c10 */ /* 0x000fe2000ff1e0ff */
[----:B------:R-:W-:-:S02]  /*2350*/  VIADD R4, R3, 0x40 ;  /* 0x0000004003047836 */ /* 0x000fc40000000000 */
        /* <DEDUP_REMOVED lines=23> */
.L_x_968:
[----:B------:R-:W-:Y:S05]  /*24d0*/  BSYNC B0 ;  /* 0x0000000000007941 */ /* 0x000fea0003800000 */
.L_x_967:
        /* <DEDUP_REMOVED lines=19> */
.L_x_970:
[----:B------:R-:W-:Y:S05]  /*2610*/  BSYNC B0 ;  /* 0x0000000000007941 */ /* 0x000fea0003800000 */
.L_x_969:
        /* <DEDUP_REMOVED lines=32> */
.L_x_972:
[----:B------:R-:W-:Y:S05]  /*2820*/  BSYNC B0 ;  /* 0x0000000000007941 */ /* 0x000fea0003800000 */
.L_x_971:
        /* <DEDUP_REMOVED lines=20> */
.L_x_964:
        /* <DEDUP_REMOVED lines=47> */
.L_x_975:
[----:B------:R-:W-:Y:S05]  /*2c60*/  BSYNC B0 ;  /* 0x0000000000007941 */ /* 0x000fea0003800000 */
.L_x_974:
        /* <DEDUP_REMOVED lines=16> */
.L_x_977:
        /* <DEDUP_REMOVED lines=35> */
.L_x_978:
[----:B------:R-:W-:Y:S05]  /*2fa0*/  BSYNC B0 ;  /* 0x0000000000007941 */ /* 0x000fea0003800000 */
.L_x_976:
[----:B------:R-:W-:Y:S01]  /*2fb0*/  UIMAD UR8, UR34, UR24, URZ ;  /* 0x00000018220872a4 */ /* 0x000fe2000f8e023f */
[----:B--23--:R-:W-:Y:S01]  /*2fc0*/  IMAD.U32 R4, RZ, RZ, UR24 ;  /* 0x00000018ff047e24 */ /* 0x00cfe2000f8e00ff */
[----:B------:R-:W-:Y:S01]  /*2fd0*/  ULDC.64 UR20, c[0x0][0x260] ;  /* 0x0000980000147ab9 */ /* 0x000fe20000000a00 */
[C---:B------:R-:W-:Y:S01]  /*2fe0*/  VIADD R6, R243.reuse, 0x8 ;  /* 0x00000008f3067836 */ /* 0x040fe20000000000 */
[----:B------:R-:W-:Y:S01]  /*2ff0*/  UIMAD UR8, UR26, UR25, UR8 ;  /* 0x000000191a0872a4 */ /* 0x000fe2000f8e0208 */
[----:B------:R-:W-:Y:S01]  /*3000*/  IMAD.WIDE.U32 R4, R4, UR26, R204 ;  /* 0x0000001a04047c25 */ /* 0x000fe2000f8e00cc */
[----:B------:R-:W-:Y:S01]  /*3010*/  SHF.R.S32.HI R27, RZ, 0x1f, R243 ;  /* 0x0000001fff1b7819 */ /* 0x000fe200000114f3 */
[----:B------:R-:W-:Y:S01]  /*3020*/  BSSY B0, `(.L_x_979) ;  /* 0x0000044000007945 */ /* 0x000fe20003800000 */
[----:B------:R-:W-:Y:S01]  /*3030*/  ISETP.GE.AND P2, PT, R6, UR5, PT ;  /* 0x0000000506007c0c */ /* 0x000fe2000bf46270 */
[C---:B------:R-:W-:Y:S01]  /*3040*/  VIADD R6, R243.reuse, 0x28 ;  /* 0x00000028f3067836 */ /* 0x040fe20000000000 */
[----:B------:R-:W-:Y:S01]  /*3050*/  IADD3 R8, P1, R4, UR32, RZ ;  /* 0x0000002004087c10 */ /* 0x000fe2000ff3e0ff */
[----:B------:R-:W-:Y:S01]  /*3060*/  IMAD.U32 R7, RZ, RZ, UR8 ;  /* 0x00000008ff077e24 */ /* 0x000fe2000f8e00ff */
[----:B------:R-:W-:Y:S01]  /*3070*/  UIMAD UR8, UR40, -0x80, UR6 ;  /* 0xffffff80280878a4 */ /* 0x000fe2000f8e0206 */
[----:B------:R-:W-:Y:S01]  /*3080*/  VIADD R4, R243, 0x20 ;  /* 0x00000020f3047836 */ /* 0x000fe20000000000 */
[----:B------:R-:W-:-:S02]  /*3090*/  ISETP.GE.AND P6, PT, R6, UR5, PT ;  /* 0x0000000506007c0c */ /* 0x000fc4000bfc6270 */
[----:B------:R-:W-:Y:S02]  /*30a0*/  P2R R26, PR, RZ, 0x4 ;  /* 0x00000004ff1a7803 */ /* 0x000fe40000000000 */
[----:B------:R-:W-:Y:S02]  /*30b0*/  ISETP.GE.AND P5, PT, R3, UR8, PT ;  /* 0x0000000803007c0c */ /* 0x000fe4000bfa6270 */
[----:B------:R-:W-:Y:S01]  /*30c0*/  IADD3.X R9, R5, UR33, R7, P1, !PT ;  /* 0x0000002105097c10 */ /* 0x000fe20008ffe407 */
[----:B------:R-:W-:Y:S01]  /*30d0*/  IMAD.SHL.U32 R7, R243, 0x4, RZ ;  /* 0x00000004f3077824 */ /* 0x000fe200078e00ff */
[----:B------:R-:W-:Y:S01]  /*30e0*/  ISETP.GE.AND P2, PT, R4, UR5, PT ;  /* 0x0000000504007c0c */ /* 0x000fe2000bf46270 */
[----:B------:R-:W-:Y:S01]  /*30f0*/  IMAD R5, R21, UR20, RZ ;  /* 0x0000001415057c24 */ /* 0x000fe2000f8e02ff */
[----:B------:R-:W-:Y:S01]  /*3100*/  SHF.L.U64.HI R4, R243, 0x2, R27 ;  /* 0x00000002f3047819 */ /* 0x000fe2000001021b */
[----:B------:R-:W-:Y:S01]  /*3110*/  IMAD.WIDE.U32 R8, R15, UR20, R8 ;  /* 0x000000140f087c25 */ /* 0x000fe2000f8e0008 */
[----:B------:R-:W-:-:S02]  /*3120*/  P2R R25, PR, RZ, 0x4 ;  /* 0x00000004ff197803 */ /* 0x000fc40000000000 */
[----:B------:R-:W-:Y:S01]  /*3130*/  IADD3 R16, P1, R7, UR17, RZ ;  /* 0x0000001107107c10 */ /* 0x000fe2000ff3e0ff */
[----:B------:R-:W-:Y:S01]  /*3140*/  IMAD R5, R15, UR21, R5 ;  /* 0x000000150f057c24 */ /* 0x000fe2000f8e0205 */
        /* <DEDUP_REMOVED lines=49> */
.L_x_980:
[----:B------:R-:W-:Y:S05]  /*3460*/  BSYNC B0 ;  /* 0x0000000000007941 */ /* 0x000fea0003800000 */
.L_x_979:
        /* <DEDUP_REMOVED lines=8> */
[----:B------:R-:W-:Y:S01]  /*34f0*/  IADD3 R6, P1, R3, 0x40, RZ ;  /* 0x0000004003067810 */ /* 0x000fe20007f3e0ff */
[----:B------:R-:W-:Y:S01]  /*3500*/  ULDC UR5, c[0x0][0x2d0] ;  /* 0x0000b40000057ab9 */ /* 0x000fe20000000800 */
[----:B------:R-:W-:Y:S01]  /*3510*/  IMAD.MOV.U32 R5, RZ, RZ, R14 ;  /* 0x000000ffff057224 */ /* 0x000fe200078e000e */
[----:B------:R-:W-:Y:S02]  /*3520*/  ISETP.GE.AND P3, PT, R204, UR5, PT ;  /* 0x00000005cc007c0c */ /* 0x000fe4000bf66270 */
[----:B------:R-:W-:Y:S01]  /*3530*/  IMAD.X R4, RZ, RZ, R28, P1 ;  /* 0x000000ffff047224 */ /* 0x000fe200008e061c */
[----:B------:R-:W-:-:S03]  /*3540*/  ISETP.GE.AND P2, PT, R18, UR5, PT ;  /* 0x0000000512007c0c */ /* 0x000fc6000bf46270 */
[----:B------:R-:W-:Y:S02]  /*3550*/  IMAD R7, R4, UR24, RZ ;  /* 0x0000001804077c24 */ /* 0x000fe4000f8e02ff */
[----:B------:R-:W-:-:S04]  /*3560*/  IMAD.MOV.U32 R4, RZ, RZ, R8 ;  /* 0x000000ffff047224 */ /* 0x000fc800078e0008 */
[C---:B------:R-:W-:Y:S01]  /*3570*/  IMAD.WIDE.U32 R4, R6.reuse, UR24, R4 ;  /* 0x0000001806047c25 */ /* 0x040fe2000f8e0004 */
[----:B-1----:R-:W1:Y:S01]  /*3580*/  @!P3 LDC.64 R12, c[0x0][0x218] ;  /* 0x00008600ff0cbb82 */ /* 0x002e620000000a00 */
[----:B------:R1:W-:Y:S02]  /*3590*/  @P3 STS.128 [R0+0xa000], RZ ;  /* 0x00a000ff00003388 */ /* 0x0003e40000000c00 */
[----:B------:R-:W-:-:S04]  /*35a0*/  IMAD R6, R6, UR25, R7 ;  /* 0x0000001906067c24 */ /* 0x000fc8000f8e0207 */
[----:B---3--:R-:W-:Y:S02]  /*35b0*/  IMAD.IADD R10, R5, 0x1, R6 ;  /* 0x00000001050a7824 */ /* 0x008fe400078e0206 */
        /* <DEDUP_REMOVED lines=24> */
.L_x_982:
[----:B------:R-:W-:Y:S05]  /*3740*/  BSYNC B0 ;  /* 0x0000000000007941 */ /* 0x000fea0003800000 */
.L_x_981:
        /* <DEDUP_REMOVED lines=9> */
[----:B-1----:R-:W-:Y:S02]  /*37e0*/  MOV R7, UR5 ;  /* 0x0000000500077c02 */ /* 0x002fe40008000f00 */
[----:B------:R-:W-:Y:S01]  /*37f0*/  IADD3 R6, P1, R4, UR30, RZ ;  /* 0x0000001e04067c10 */ /* 0x000fe2000ff3e0ff */
[----:B------:R2:W-:Y:S01]  /*3800*/  @P5 STS.128 [R0+0x11000], RZ ;  /* 0x011000ff00005388 */ /* 0x0005e20000000c00 */
[----:B------:R-:W-:Y:S02]  /*3810*/  IMAD R4, R21, UR8, RZ ;  /* 0x0000000815047c24 */ /* 0x000fe4000f8e02ff */
[----:B------:R-:W-:Y:S01]  /*3820*/  IADD3.X R7, R5, UR31, R7, P1, !PT ;  /* 0x0000001f05077c10 */ /* 0x000fe20008ffe407 */
[----:B------:R2:W-:Y:S01]  /*3830*/  @P5 STS.128 [R0+0x13000], RZ ;  /* 0x013000ff00005388 */ /* 0x0005e20000000c00 */
[C---:B------:R-:W-:Y:S02]  /*3840*/  IMAD R4, R15.reuse, UR9, R4 ;  /* 0x000000090f047c24 */ /* 0x040fe4000f8e0204 */
[----:B------:R-:W-:-:S05]  /*3850*/  IMAD.WIDE.U32 R6, R15, UR8, R6 ;  /* 0x000000080f067c25 */ /* 0x000fca000f8e0006 */
        /* <DEDUP_REMOVED lines=14> */
[----:B---3--:R-:W3:Y:S01]  /*3940*/  @!P2 LDC.64 R10, c[0x0][0x220] ;  /* 0x00008800ff0aab82 */ /* 0x008ee20000000a00 */
[----:B------:R1:W-:Y:S02]  /*3950*/  @P3 STS.64 [R0+0xf008], RZ ;  /* 0x00f008ff00003388 */ /* 0x0003e40000000a00 */
        /* <DEDUP_REMOVED lines=23> */
.L_x_984:
[----:B------:R-:W-:Y:S05]  /*3ad0*/  BSYNC B0 ;  /* 0x0000000000007941 */ /* 0x000fea0003800000 */
.L_x_983:
        /* <DEDUP_REMOVED lines=41> */
.L_x_986:
[----:B------:R-:W-:Y:S05]  /*3d70*/  BSYNC B0 ;  /* 0x0000000000007941 */ /* 0x000fea0003800000 */
.L_x_985:
        /* <DEDUP_REMOVED lines=9> */
[----:B------:R-:W-:Y:S01]  /*3e10*/  USHF.L.U32 UR20, UR35, 0x3, URZ ;  /* 0x0000000323147899 */ /* 0x000fe2000800063f */
[----:B-1-3--:R-:W-:Y:S01]  /*3e20*/  VIADD R4, R183, 0x1800 ;  /* 0x00001800b7047836 */ /* 0x00afe20000000000 */
[----:B------:R-:W-:Y:S01]  /*3e30*/  ULDC UR42, c[0x0][0x2d0] ;  /* 0x0000b400002a7ab9 */ /* 0x000fe20000000800 */
[----:B------:R1:W5:Y:S01]  /*3e40*/  @!P3 LDG.E R240, desc[UR10][R16.64] ;  /* 0x0000000a10f0b981 */ /* 0x000362000c1e1900 */
[----:B------:R-:W-:Y:S01]  /*3e50*/  VIADD R3, R181, 0x1800 ;  /* 0x00001800b5037836 */ /* 0x000fe20000000000 */
[----:B------:R-:W-:Y:S01]  /*3e60*/  ULDC UR45, c[0x0][0x398] ;  /* 0x0000e600002d7ab9 */ /* 0x000fe20000000800 */
[C---:B--2---:R-:W-:Y:S01]  /*3e70*/  VIADD R0, R243.reuse, 0xffffffc0 ;  /* 0xffffffc0f3007836 */ /* 0x044fe20000000000 */
[----:B------:R1:W5:Y:S01]  /*3e80*/  @!P2 LDG.E R241, desc[UR10][R16.64+0x20] ;  /* 0x0000200a10f1a981 */ /* 0x000362000c1e1900 */
[----:B------:R-:W-:Y:S01]  /*3e90*/  UIADD3 UR5, UR26, UR14, URZ ;  /* 0x0000000e1a057290 */ /* 0x000fe2000fffe03f */
[----:B------:R-:W-:Y:S01]  /*3ea0*/  IMAD R242, RZ, RZ, -UR23 ;  /* 0x80000017fff27e24 */ /* 0x000fe2000f8e02ff */
[----:B------:R-:W-:Y:S01]  /*3eb0*/  CS2R R126, SRZ ;  /* 0x00000000007e7805 */ /* 0x000fe2000001ff00 */
        /* <DEDUP_REMOVED lines=12> */
[----:B------:R-:W-:Y:S01]  /*3f80*/  CS2R R130, SRZ ;  /* 0x0000000000827805 */ /* 0x000fe2000001ff00 */
[----:B------:R-:W-:Y:S01]  /*3f90*/  UIADD3 UR27, UR20, UR28, URZ ;  /* 0x0000001c141b7290 */ /* 0x000fe2000fffe03f */
[----:B------:R-:W-:Y:S01]  /*3fa0*/  SHF.L.U64.HI R248, R0, 0x2, R3 ;  /* 0x0000000200f87819 */ /* 0x000fe20000010203 */
[----:B------:R-:W-:Y:S01]  /*3fb0*/  UIADD3 UR29, UR20, UR30, URZ ;  /* 0x0000001e141d7290 */ /* 0x000fe2000fffe03f */
[----:B------:R-:W-:Y:S01]  /*3fc0*/  CS2R R128, SRZ ;  /* 0x0000000000807805 */ /* 0x000fe2000001ff00 */
[----:B------:R-:W-:Y:S01]  /*3fd0*/  UIADD3 UR26, UR20, UR27, URZ ;  /* 0x0000001b141a7290 */ /* 0x000fe2000fffe03f */
[----:B------:R-:W-:Y:S01]  /*3fe0*/  CS2R R122, SRZ ;  /* 0x00000000007a7805 */ /* 0x000fe2000001ff00 */
[----:B------:R-:W-:Y:S01]  /*3ff0*/  UIADD3 UR24, UR20, UR29, URZ ;  /* 0x0000001d14187290 */ /* 0x000fe2000fffe03f */
[----:B------:R-:W-:Y:S01]  /*4000*/  CS2R R120, SRZ ;  /* 0x0000000000787805 */ /* 0x000fe2000001ff00 */
[----:B------:R-:W-:Y:S01]  /*4010*/  UIADD3 UR5, -UR6, 0x80, UR5 ;  /* 0x0000008006057890 */ /* 0x000fe2000fffe105 */
        /* <DEDUP_REMOVED lines=44> */
[----:B------:R-:W-:Y:S01]  /*42e0*/  SHF.L.U64.HI R249, R243, 0x2, R27 ;  /* 0x00000002f3f97819 */ /* 0x000fe2000001021b */
[----:B------:R-:W-:Y:S01]  /*42f0*/  IMAD.SHL.U32 R247, R0, 0x4, RZ ;  /* 0x0000000400f77824 */ /* 0x000fe200078e00ff */
[----:B------:R-:W-:Y:S01]  /*4300*/  LEA R174, R174, UR4, 0x1 ;  /* 0x00000004aeae7c11 */ /* 0x000fe2000f8e08ff */
[----:B------:R-:W-:Y:S01]  /*4310*/  ULDC UR8, c[0x0][0x394] ;  /* 0x0000e50000087ab9 */ /* 0x000fe20000000800 */
[----:B------:R-:W-:Y:S01]  /*4320*/  LEA R3, R4, UR4, 0x1 ;  /* 0x0000000404037c11 */ /* 0x000fe2000f8e08ff */
[----:B------:R-:W-:-:S02]  /*4330*/  UIMAD UR39, UR35, 0x18, URZ ;  /* 0x00000018232778a4 */ /* 0x000fc4000f8e023f */
[----:B------:R-:W-:Y:S02]  /*4340*/  USHF.L.U32 UR38, UR35, 0x5, URZ ;  /* 0x0000000523267899 */ /* 0x000fe4000800063f */
[----:B------:R-:W-:Y:S02]  /*4350*/  UIMAD UR37, UR35, 0x28, URZ ;  /* 0x00000028232578a4 */ /* 0x000fe4000f8e023f */
[----:B------:R-:W-:Y:S02]  /*4360*/  UIMAD UR36, UR35, 0x30, URZ ;  /* 0x00000030232478a4 */ /* 0x000fe4000f8e023f */
[----:B------:R-:W-:Y:S02]  /*4370*/  UIADD3 UR41, UR5, -UR46, URZ ;  /* 0x8000002e05297290 */ /* 0x000fe4000fffe03f */
[----:B------:R-:W-:Y:S02]  /*4380*/  UIMAD UR35, UR35, 0x38, URZ ;  /* 0x00000038232378a4 */ /* 0x000fe4000f8e023f */
[----:B------:R-:W-:-:S02]  /*4390*/  UIADD3 UR34, UR20, UR23, URZ ;  /* 0x0000001714227290 */ /* 0x000fc4000fffe03f */
[----:B------:R-:W-:Y:S01]  /*43a0*/  UIADD3 UR33, UR20, UR25, URZ ;  /* 0x0000001914217290 */ /* 0x000fe2000fffe03f */
[----:B------:R-:W-:Y:S01]  /*43b0*/  UMOV UR15, UR8 ;  /* 0x00000008000f7c82 */ /* 0x000fe20008000000 */
[----:B------:R-:W-:Y:S01]  /*43c0*/  ULDC UR5, c[0x0][0x39c] ;  /* 0x0000e70000057ab9 */ /* 0x000fe20000000800 */
[----:B-1----:R-:W-:-:S09]  /*43d0*/  ULDC UR13, c[0x0][0x2ec] ;  /* 0x0000bb00000d7ab9 */ /* 0x002fd20000000800 */
.L_x_991:
[----:B------:R-:W0:Y:S01]  /*43e0*/  LDGDEPBAR ;  /* 0x00000000000079af */ /* 0x000e220000000000 */
[----:B------:R-:W-:Y:S01]  /*43f0*/  IADD3 R0, R182, R174, RZ ;  /* 0x000000aeb6007210 */ /* 0x000fe20007ffe0ff */
[----:B------:R-:W-:Y:S01]  /*4400*/  USHF.L.U32 UR8, UR7, 0x6, URZ ;  /* 0x0000000607087899 */ /* 0x000fe2000800063f */
[----:B------:R-:W-:Y:S01]  /*4410*/  MOV R216, R199 ;  /* 0x000000c700d87202 */ /* 0x000fe20000000f00 */
[----:B------:R-:W-:Y:S01]  /*4420*/  UMOV UR12, UR60 ;  /* 0x0000003c000c7c82 */ /* 0x000fe20008000000 */
[----:B------:R-:W-:Y:S01]  /*4430*/  MOV R217, R198 ;  /* 0x000000c600d97202 */ /* 0x000fe20000000f00 */
[----:B------:R-:W-:Y:S01]  /*4440*/  UISETP.GE.AND UP0, UPT, UR8, UR41, UPT ;  /* 0x000000290800728c */ /* 0x000fe2000bf06270 */
        /* <DEDUP_REMOVED lines=19> */
[-C--:B------:R-:W-:Y:S01]  /*4580*/  HMMA.16816.F32 R28, R28, R134.reuse, RZ ;  /* 0x000000861c1c723c */ /* 0x080fe200000018ff */
[----:B------:R-:W-:Y:S02]  /*4590*/  IADD3 R132, P0, R250, UR19, RZ ;  /* 0x00000013fa847c10 */ /* 0x000fe4000ff1e0ff */
[----:B------:R-:W-:Y:S02]  /*45a0*/  LDSM.16.M88.4 R164, [R0+0x1000] ;  /* 0x0010000000a4783b */ /* 0x000fe40000000200 */
[----:B------:R-:W-:Y:S01]  /*45b0*/  IADD3.X R133, R249, UR18, RZ, P0, !PT ;  /* 0x00000012f9857c10 */ /* 0x000fe200087fe4ff */
[----:B------:R-:W-:Y:S01]  /*45c0*/  HMMA.16816.F32 R32, R32, R134, RZ ;  /* 0x000000862020723c */ /* 0x000fe200000018ff */
[----:B------:R-:W-:Y:S04]  /*45d0*/  PLOP3.LUT P0, PT, PT, PT, UP0, 0x80, 0x0 ;  /* 0x000000000000781c */ /* 0x000fe80003f0f008 */
[----:B-----5:R-:W5:Y:S01]  /*45e0*/  LDG.E R186, desc[UR10][R132.64] ;  /* 0x0000000a84ba7981 */ /* 0x020f62000c1e1900 */
[-C--:B----4-:R-:W-:Y:S03]  /*45f0*/  HMMA.16816.F32 R4, R136, R140.reuse, R4 ;  /* 0x0000008c8804723c */ /* 0x090fe60000001804 */
[----:B------:R-:W5:Y:S03]  /*4600*/  LDG.E R187, desc[UR10][R132.64+0x20] ;  /* 0x0000200a84bb7981 */ /* 0x000f66000c1e1900 */
[C---:B-1----:R-:W-:Y:S01]  /*4610*/  HMMA.16816.F32 R8, R144.reuse, R140, R8 ;  /* 0x0000008c9008723c */ /* 0x042fe20000001808 */
[----:B------:R-:W5:Y:S04]  /*4620*/  LDG.E R185, desc[UR10][R132.64+0x80] ;  /* 0x0000800a84b97981 */ /* 0x000f68000c1e1900 */
[----:B------:R1:W5:Y:S01]  /*4630*/  LDG.E R184, desc[UR10][R132.64+0xa0] ;  /* 0x0000a00a84b87981 */ /* 0x000362000c1e1900 */
[-C--:B------:R-:W-:Y:S03]  /*4640*/  HMMA.16816.F32 R12, R144, R142.reuse, R12 ;  /* 0x0000008e900c723c */ /* 0x080fe6000000180c */
[----:B------:R-:W-:Y:S03]  /*4650*/  LDSM.16.M88.4 R168, [R173+0xb000] ;  /* 0x00b00000ada8783b */ /* 0x000fe60000000200 */
[C---:B------:R-:W-:Y:S05]  /*4660*/  HMMA.16816.F32 R16, R136.reuse, R142, R16 ;  /* 0x0000008e8810723c */ /* 0x040fea0000001810 */
[----:B------:R-:W-:Y:S01]  /*4670*/  LDSM.16.M88.4 R140, [R173+0xb400] ;  /* 0x00b40000ad8c783b */ /* 0x000fe20000000200 */
[-C--:B--2---:R-:W-:Y:S06]  /*4680*/  HMMA.16816.F32 R20, R136, R148.reuse, R20 ;  /* 0x000000948814723c */ /* 0x084fec0000001814 */
[C---:B------:R-:W-:Y:S01]  /*4690*/  HMMA.16816.F32 R24, R144.reuse, R148, R24 ;  /* 0x000000949018723c */ /* 0x040fe20000001818 */
[----:B-1----:R-:W1:Y:S05]  /*46a0*/  LDSM.16.M88.4 R132, [R174+0x1800] ;  /* 0x00180000ae84783b */ /* 0x002e6a0000000200 */
[-C--:B------:R-:W-:Y:S06]  /*46b0*/  HMMA.16816.F32 R28, R144, R150.reuse, R28 ;  /* 0x00000096901c723c */ /* 0x080fec000000181c */
[----:B------:R-:W-:Y:S01]  /*46c0*/  HMMA.16816.F32 R32, R136, R150, R32 ;  /* 0x000000968820723c */ /* 0x000fe20000001820 */
[----:B------:R-:W2:Y:S05]  /*46d0*/  LDSM.16.M88.4 R136, [R0+0x1800] ;  /* 0x001800000088783b */ /* 0x000eaa0000000200 */
[-C--:B------:R-:W-:Y:S03]  /*46e0*/  HMMA.16816.F32 R4, R152, R156.reuse, R4 ;  /* 0x0000009c9804723c */ /* 0x080fe60000001804 */
[----:B------:R-:W-:Y:S08]  /*46f0*/  LDSM.16.M88.4 R144, [R174+0x2000] ;  /* 0x00200000ae90783b */ /* 0x000ff00000000200 */
[----:B------:R-:W3:Y:S01]  /*4700*/  LDSM.16.M88.4 R148, [R172+0xd000] ;  /* 0x00d00000ac94783b */ /* 0x000ee20000000200 */
        /* <DEDUP_REMOVED lines=9> */
[----:B------:R-:W4:Y:S03]  /*47a0*/  LDSM.16.M88.4 R152, [R172+0xd400] ;  /* 0x00d40000ac98783b */ /* 0x000f260000000200 */
[-C--:B------:R-:W-:Y:S05]  /*47b0*/  HMMA.16816.F32 R4, R164, R168.reuse, R4 ;  /* 0x000000a8a404723c */ /* 0x080fea0000001804 */
[----:B------:R-:W4:Y:S01]  /*47c0*/  LDSM.16.M88.4 R160, [R173+0xd000] ;  /* 0x00d00000ada0783b */ /* 0x000f220000000200 */
        /* <DEDUP_REMOVED lines=9> */
[C---:B-1----:R-:W-:Y:S06]  /*4860*/  HMMA.16816.F32 R8, R132.reuse, R148, R8 ;  /* 0x000000948408723c */ /* 0x042fec0000001808 */
[-C--:B------:R-:W-:Y:S06]  /*4870*/  HMMA.16816.F32 R12, R132, R150.reuse, R12 ;  /* 0x00000096840c723c */ /* 0x080fec000000180c */
[C---:B------:R-:W-:Y:S06]  /*4880*/  HMMA.16816.F32 R16, R144.reuse, R150, R16 ;  /* 0x000000969010723c */ /* 0x040fec0000001810 */
[-C--:B----4-:R-:W-:Y:S06]  /*4890*/  HMMA.16816.F32 R20, R144, R152.reuse, R20 ;  /* 0x000000989014723c */ /* 0x090fec0000001814 */
[C---:B------:R-:W-:Y:S06]  /*48a0*/  HMMA.16816.F32 R24, R132.reuse, R152, R24 ;  /* 0x000000988418723c */ /* 0x040fec0000001818 */
[-C--:B------:R-:W-:Y:S06]  /*48b0*/  HMMA.16816.F32 R28, R132, R154.reuse, R28 ;  /* 0x0000009a841c723c */ /* 0x080fec000000181c */
[----:B------:R-:W-:Y:S06]  /*48c0*/  HMMA.16816.F32 R32, R144, R154, R32 ;  /* 0x0000009a9020723c */ /* 0x000fec0000001820 */
[-C--:B------:R-:W-:Y:S06]  /*48d0*/  HMMA.16816.F32 R4, R156, R160.reuse, R4 ;  /* 0x000000a09c04723c */ /* 0x080fec0000001804 */
        /* <DEDUP_REMOVED lines=22> */
[----:B------:R1:W1:Y:S10]  /*4a40*/  MUFU.TANH R149, R0 ;  /* 0x0000000000957308 */ /* 0x0002740000002400 */
        /* <DEDUP_REMOVED lines=12> */
[----:B------:R-:W-:Y:S09]  /*4b10*/  HMMA.16816.F32 R32, R156, R6, R32 ;  /* 0x000000069c20723c */ /* 0x000ff20000001820 */
[----:B------:R3:W1:Y:S02]  /*4b20*/  MUFU.TANH R168, R16 ;  /* 0x0000001000a87308 */ /* 0x0006640000002400 */
[----:B------:R-:W-:Y:S01]  /*4b30*/  FMUL.FTZ R20, R20, UR5 ;  /* 0x0000000514147c20 */ /* 0x000fe20008410000 */
[----:B------:R-:W-:Y:S01]  /*4b40*/  FMUL.FTZ R21, R21, UR5 ;  /* 0x0000000515157c20 */ /* 0x000fe20008410000 */
[----:B------:R-:W-:Y:S01]  /*4b50*/  FMUL.FTZ R22, R22, UR5 ;  /* 0x0000000516167c20 */ /* 0x000fe20008410000 */
[----:B------:R-:W-:Y:S01]  /*4b60*/  FMUL.FTZ R23, R23, UR5 ;  /* 0x0000000517177c20 */ /* 0x000fe20008410000 */
[----:B------:R-:W-:Y:S04]  /*4b70*/  FMUL.FTZ R24, R24, UR5 ;  /* 0x0000000518187c20 */ /* 0x000fe80008410000 */
[----:B------:R3:W1:Y:S01]  /*4b80*/  MUFU.TANH R167, R17 ;  /* 0x0000001100a77308 */ /* 0x0006620000002400 */
[----:B------:R-:W-:Y:S01]  /*4b90*/  FMUL.FTZ R25, R25, UR5 ;  /* 0x0000000519197c20 */ /* 0x000fe20008410000 */
        /* <DEDUP_REMOVED lines=10> */
[----:B------:R-:W-:Y:S05]  /*4c40*/  FMUL.FTZ R35, R35, UR5 ;  /* 0x0000000523237c20 */ /* 0x000fea0008410000 */
        /* <DEDUP_REMOVED lines=19> */
[----:B------:R-:W-:Y:S01]  /*4d80*/  USHF.L.U32 UR9, UR40, 0x7, URZ ;  /* 0x0000000728097899 */ /* 0x000fe2000800063f */
[----:B---3--:R-:W-:Y:S01]  /*4d90*/  MOV R21, R159 ;  /* 0x0000009f00157202 */ /* 0x008fe20000000f00 */
        /* <DEDUP_REMOVED lines=25> */
[----:B------:R-:W-:Y:S01]  /*4f30*/  IMAD.MOV.U32 R15, RZ, RZ, R154 ;  /* 0x000000ffff0f7224 */ /* 0x000fe200078e009a */
[----:B------:R-:W-:Y:S01]  /*4f40*/  UIADD3 UR9, UR9, UR14, URZ ;  /* 0x0000000e09097290 */ /* 0x000fe2000fffe03f */
[----:B------:R-:W-:Y:S01]  /*4f50*/  MOV R22, R149 ;  /* 0x0000009500167202 */ /* 0x000fe20000000f00 */
[----:B------:R-:W-:Y:S01]  /*4f60*/  IMAD.MOV.U32 R25, RZ, RZ, R160 ;  /* 0x000000ffff197224 */ /* 0x000fe200078e00a0 */
[----:B------:R-:W-:Y:S01]  /*4f70*/  MOV R31, R152 ;  /* 0x00000098001f7202 */ /* 0x000fe20000000f00 */
[----:B------:R-:W-:Y:S01]  /*4f80*/  UIADD3 UR9, UR15, UR9, -UR6 ;  /* 0x000000090f097290 */ /* 0x000fe2000fffe806 */
[----:B------:R-:W-:Y:S01]  /*4f90*/  IMAD.U32 R0, RZ, RZ, UR12 ;  /* 0x0000000cff007e24 */ /* 0x000fe2000f8e00ff */
[----:B------:R-:W-:Y:S01]  /*4fa0*/  UIADD3 UR12, UR8, 0x40, URZ ;  /* 0x00000040080c7890 */ /* 0x000fe2000fffe03f */
[----:B------:R-:W-:Y:S02]  /*4fb0*/  IMAD.MOV.U32 R32, RZ, RZ, R151 ;  /* 0x000000ffff207224 */ /* 0x000fe400078e0097 */
[----:B------:R-:W-:Y:S01]  /*4fc0*/  IMAD.MOV.U32 R35, RZ, RZ, R153 ;  /* 0x000000ffff237224 */ /* 0x000fe200078e0099 */
[----:B------:R-:W-:Y:S01]  /*4fd0*/  ISETP.LT.AND P0, PT, R0, UR6, PT ;  /* 0x0000000600007c0c */ /* 0x000fe2000bf01270 */
[----:B------:R-:W-:Y:S03]  /*4fe0*/  UISETP.GE.AND UP0, UPT, UR12, UR9, UPT ;  /* 0x000000090c00728c */ /* 0x000fe6000bf06270 */
[----:B------:R-:W-:Y:S03]  /*4ff0*/  UMOV UR12, UR15 ;  /* 0x0000000f000c7c82 */ /* 0x000fe60008000000 */
[----:B------:R-:W-:Y:S11]  /*5000*/  PLOP3.LUT P1, PT, PT, PT, UP0, 0x80, 0x0 ;  /* 0x000000000000781c */ /* 0x000ff60003f2f008 */
[----:B------:R-:W-:Y:S02]  /*5010*/  @!UPT UIADD3 URZ, URZ, URZ, URZ ;  /* 0x0000003f3f3ff290 */ /* 0x000fe4000fffe03f */
[----:B------:R-:W-:Y:S05]  /*5020*/  @!P1 BRA P0, `(.L_x_988) ;  /* 0x0000000800009947 */ /* 0x000fea0000000000 */
.L_x_987:
[----:B------:R-:W-:Y:S01]  /*5030*/  UIADD3 UR15, UR6, 0x1, -UR14 ;  /* 0x00000001060f7890 */ /* 0x000fe2000fffe80e */
[----:B------:R-:W-:Y:S01]  /*5040*/  VIADD R6, R243, UR8 ;  /* 0x00000008f3067c36 */ /* 0x000fe20008000000 */
[----:B------:R-:W-:Y:S01]  /*5050*/  UIADD3 UR9, -UR12, UR6, -UR14 ;  /* 0x000000060c097290 */ /* 0x000fe2000fffe90e */
[----:B-1----:R-:W-:Y:S01]  /*5060*/  IMAD.U32 R0, RZ, RZ, UR40 ;  /* 0x00000028ff007e24 */ /* 0x002fe2000f8e00ff */
[----:B------:R-:W-:Y:S01]  /*5070*/  UIADD3 UR8, UR15, UR45, URZ ;  /* 0x0000002d0f087290 */ /* 0x000fe2000fffe03f */
[----:B------:R-:W-:Y:S02]  /*5080*/  VIADD R7, R6, 0x20 ;  /* 0x0000002006077836 */ /* 0x000fe40000000000 */
[----:B------:R-:W-:Y:S01]  /*5090*/  IMAD R0, R0, 0x80, R251 ;  /* 0x0000008000007824 */ /* 0x000fe200078e02fb */
[----:B------:R-:W-:Y:S01]  /*50a0*/  VIADDMNMX R5, R6, UR9, RZ, !PT ;  /* 0x0000000906057c46 */ /* 0x000fe2000f8001ff */
[----:B------:R-:W-:Y:S01]  /*50b0*/  UMOV UR15, UR12 ;  /* 0x0000000c000f7c82 */ /* 0x000fe20008000000 */
[----:B------:R-:W-:Y:S01]  /*50c0*/  VIADDMNMX R7, R7, UR9, RZ, !PT ;  /* 0x0000000907077c46 */ /* 0x000fe2000f8001ff */
[----:B------:R-:W-:Y:S01]  /*50d0*/  IMAD.U32 R4, RZ, RZ, UR8 ;  /* 0x00000008ff047e24 */ /* 0x000fe2000f8e00ff */
[CC--:B------:R-:W-:Y:S01]  /*50e0*/  ISETP.GE.AND P3, PT, R0.reuse, R5.reuse, PT ;  /* 0x000000050000720c */ /* 0x0c0fe20003f66270 */
[C---:B---3--:R-:W-:Y:S02]  /*50f0*/  VIADD R14, R0.reuse, 0x1 ;  /* 0x00000001000e7836 */ /* 0x048fe40000000000 */
[----:B------:R-:W-:Y:S01]  /*5100*/  VIADD R13, R0, 0x8 ;  /* 0x00000008000d7836 */ /* 0x000fe20000000000 */
[----:B------:R-:W-:Y:S01]  /*5110*/  VIADDMNMX R4, R6, R4, UR6, PT ;  /* 0x0000000606047e46 */ /* 0x000fe2000b800104 */
[----:B------:R-:W-:Y:S01]  /*5120*/  VIADD R12, R0, 0x9 ;  /* 0x00000009000c7836 */ /* 0x000fe20000000000 */
[-C--:B------:R-:W-:Y:S01]  /*5130*/  ISETP.GE.AND P2, PT, R14, R5.reuse, PT ;  /* 0x000000050e00720c */ /* 0x080fe20003f46270 */
[C---:B------:R-:W-:Y:S01]  /*5140*/  VIADD R11, R0.reuse, 0x10 ;  /* 0x00000010000b7836 */ /* 0x040fe20000000000 */
[CC--:B------:R-:W-:Y:S01]  /*5150*/  ISETP.GE.OR P3, PT, R0.reuse, R4.reuse, !P3 ;  /* 0x000000040000720c */ /* 0x0c0fe20005f66670 */
[C---:B------:R-:W-:Y:S01]  /*5160*/  VIADD R10, R0.reuse, 0x11 ;  /* 0x00000011000a7836 */ /* 0x040fe20000000000 */
[-C--:B------:R-:W-:Y:S01]  /*5170*/  ISETP.GE.AND P1, PT, R13, R5.reuse, PT ;  /* 0x000000050d00720c */ /* 0x080fe20003f26270 */
[C---:B------:R-:W-:Y:S01]  /*5180*/  VIADD R9, R0.reuse, 0x18 ;  /* 0x0000001800097836 */ /* 0x040fe20000000000 */
[----:B------:R-:W-:Y:S01]  /*5190*/  FSEL R35, R153, -INF , !P3 ;  /* 0xff80000099237808 */ /* 0x000fe20005800000 */
[----:B------:R-:W-:Y:S01]  /*51a0*/  VIADD R8, R0, 0x19 ;  /* 0x0000001900087836 */ /* 0x000fe20000000000 */
[-C--:B------:R-:W-:Y:S01]  /*51b0*/  ISETP.GE.AND P0, PT, R12, R5.reuse, PT ;  /* 0x000000050c00720c */ /* 0x080fe20003f06270 */
[----:B------:R-:W-:Y:S01]  /*51c0*/  IMAD.U32 R16, RZ, RZ, UR8 ;  /* 0x00000008ff107e24 */ /* 0x000fe2000f8e00ff */
[-C--:B------:R-:W-:Y:S01]  /*51d0*/  ISETP.GE.AND P6, PT, R11, R5.reuse, PT ;  /* 0x000000050b00720c */ /* 0x080fe20003fc6270 */
[----:B------:R-:W-:Y:S01]  /*51e0*/  IMAD.U32 R15, RZ, RZ, UR8 ;  /* 0x00000008ff0f7e24 */ /* 0x000fe2000f8e00ff */
        /* <DEDUP_REMOVED lines=100> */
.L_x_988:
[C---:B------:R-:W-:Y:S01]  /*5830*/  FMUL.FTZ R6, R240.reuse, 1.4426950216293334961 ;  /* 0x3fb8aa3bf0067820 */ /* 0x040fe20000410000 */
[----:B------:R-:W-:Y:S01]  /*5840*/  FSETP.NEU.FTZ.AND P0, PT, R240, -INF , PT ;  /* 0xff800000f000780b */ /* 0x000fe20003f1d000 */
[----:B------:R-:W-:Y:S01]  /*5850*/  FMUL.FTZ R5, R241, 1.4426950216293334961 ;  /* 0x3fb8aa3bf1057820 */ /* 0x000fe20000410000 */
[----:B------:R-:W-:Y:S01]  /*5860*/  FMUL.FTZ R4, R238, 1.4426950216293334961 ;  /* 0x3fb8aa3bee047820 */ /* 0x000fe20000410000 */
[----:B------:R-:W-:Y:S01]  /*5870*/  FMUL.FTZ R14, R239, 1.4426950216293334961 ;  /* 0x3fb8aa3bef0e7820 */ /* 0x000fe20000410000 */
[----:B------:R-:W-:Y:S01]  /*5880*/  FSEL R6, R6, RZ, P0 ;  /* 0x000000ff06067208 */ /* 0x000fe20000000000 */
[----:B------:R-:W-:Y:S01]  /*5890*/  UISETP.GT.AND UP3, UPT, UR7, UR22, UPT ;  /* 0x000000160700728c */ /* 0x000fe2000bf64270 */
[----:B------:R-:W-:Y:S03]  /*58a0*/  FSETP.NEU.FTZ.AND P0, PT, R241, -INF , PT ;  /* 0xff800000f100780b */ /* 0x000fe60003f1d000 */
[--C-:B------:R-:W-:Y:S01]  /*58b0*/  FFMA.FTZ R0, R35, UR13, -R6.reuse ;  /* 0x0000000d23007c23 */ /* 0x100fe20008010806 */
[----:B------:R-:W-:Y:S02]  /*58c0*/  FSEL R5, R5, RZ, P0 ;  /* 0x000000ff05057208 */ /* 0x000fe40000000000 */
[----:B------:R-:W-:Y:S01]  /*58d0*/  FSETP.NEU.FTZ.AND P0, PT, R238, -INF , PT ;  /* 0xff800000ee00780b */ /* 0x000fe20003f1d000 */
[----:B------:R1:W-:Y:S03]  /*58e0*/  MUFU.EX2 R148, R0 ;  /* 0x0000000000947308 */ /* 0x0003e60000000800 */
[----:B------:R-:W-:Y:S02]  /*58f0*/  FSEL R4, R4, RZ, P0 ;  /* 0x000000ff04047208 */ /* 0x000fe40000000000 */
[----:B------:R-:W-:Y:S01]  /*5900*/  FSETP.NEU.FTZ.AND P0, PT, R239, -INF , PT ;  /* 0xff800000ef00780b */ /* 0x000fe20003f1d000 */
[--C-:B-1----:R-:W-:Y:S04]  /*5910*/  FFMA.FTZ R0, R31, UR13, -R6.reuse ;  /* 0x0000000d1f007c23 */ /* 0x102fe80008010806 */
[----:B------:R1:W-:Y:S02]  /*5920*/  MUFU.EX2 R144, R0 ;  /* 0x0000000000907308 */ /* 0x0003e40000000800 */
[--C-:B-1----:R-:W-:Y:S08]  /*5930*/  FFMA.FTZ R0, R32, UR13, -R5.reuse ;  /* 0x0000000d20007c23 */ /* 0x102ff00008010805 */
[----:B------:R1:W-:Y:S02]  /*5940*/  MUFU.EX2 R147, R0 ;  /* 0x0000000000937308 */ /* 0x0003e40000000800 */
[--C-:B-1----:R-:W-:Y:S08]  /*5950*/  FFMA.FTZ R0, R22, UR13, -R5.reuse ;  /* 0x0000000d16007c23 */ /* 0x102ff00008010805 */
[----:B------:R1:W-:Y:S02]  /*5960*/  MUFU.EX2 R146, R0 ;  /* 0x0000000000927308 */ /* 0x0003e40000000800 */
[--C-:B-1----:R-:W-:Y:S08]  /*5970*/  FFMA.FTZ R0, R33, UR13, -R6.reuse ;  /* 0x0000000d21007c23 */ /* 0x102ff00008010806 */
[----:B------:R1:W-:Y:S02]  /*5980*/  MUFU.EX2 R224, R0 ;  /* 0x0000000000e07308 */ /* 0x0003e40000000800 */
        /* <DEDUP_REMOVED lines=12> */
[----:B------:R1:W-:Y:S10]  /*5a50*/  MUFU.EX2 R145, R14 ;  /* 0x0000000e00917308 */ /* 0x0003f40000000800 */
[----:B------:R4:W-:Y:S01]  /*5a60*/  MUFU.EX2 R198, R7 ;  /* 0x0000000700c67308 */ /* 0x0009e20000000800 */
[----:B-1----:R-:W-:Y:S09]  /*5a70*/  FFMA.FTZ R14, R15, UR13, -R0 ;  /* 0x0000000d0f0e7c23 */ /* 0x002ff20008010800 */
[----:B------:R-:W-:Y:S01]  /*5a80*/  MUFU.EX2 R199, R14 ;  /* 0x0000000e00c77308 */ /* 0x000fe20000000800 */
[--C-:B----4-:R-:W-:Y:S09]  /*5a90*/  FFMA.FTZ R7, R16, UR13, -R4.reuse ;  /* 0x0000000d10077c23 */ /* 0x110ff20008010804 */
        /* <DEDUP_REMOVED lines=20> */
[----:B------:R-:W-:Y:S01]  /*5be0*/  MUFU.EX2 R227, R7 ;  /* 0x0000000700e37308 */ /* 0x000fe20000000800 */
[--C-:B----4-:R-:W-:Y:S01]  /*5bf0*/  FFMA.FTZ R6, R29, UR13, -R5.reuse ;  /* 0x0000000d1d067c23 */ /* 0x110fe20008010805 */
[----:B------:R-:W-:Y:S08]  /*5c00*/  FFMA.FTZ R5, R30, UR13, -R5 ;  /* 0x0000000d1e057c23 */ /* 0x000ff00008010805 */
[----:B------:R1:W-:Y:S10]  /*5c10*/  MUFU.EX2 R235, R6 ;  /* 0x0000000600eb7308 */ /* 0x0003f40000000800 */
[----:B------:R4:W-:Y:S01]  /*5c20*/  MUFU.EX2 R234, R5 ;  /* 0x0000000500ea7308 */ /* 0x0009e20000000800 */
[----:B-1----:R-:W-:Y:S09]  /*5c30*/  FFMA.FTZ R6, R12, UR13, -R0 ;  /* 0x0000000d0c067c23 */ /* 0x002ff20008010800 */
[----:B------:R-:W-:Y:S01]  /*5c40*/  MUFU.EX2 R231, R6 ;  /* 0x0000000600e77308 */ /* 0x000fe20000000800 */
[----:B----4-:R-:W-:Y:S09]  /*5c50*/  FFMA.FTZ R5, R18, UR13, -R4 ;  /* 0x0000000d12057c23 */ /* 0x010ff20008010804 */
[----:B------:R1:W4:Y:S02]  /*5c60*/  MUFU.EX2 R228, R5 ;  /* 0x0000000500e47308 */ /* 0x0003240000000800 */
[--C-:B-1----:R-:W-:Y:S01]  /*5c70*/  FFMA.FTZ R5, R10, UR13, -R0.reuse ;  /* 0x0000000d0a057c23 */ /* 0x102fe20008010800 */
[----:B--2---:R-:W-:Y:S02]  /*5c80*/  F2FP.F16.F32.PACK_AB R7, R222, R224 ;  /* 0x000000e0de07723e */ /* 0x004fe400000000ff */
[----:B---3--:R-:W-:Y:S05]  /*5c90*/  F2FP.F16.F32.PACK_AB R6, R215, R220 ;  /* 0x000000dcd706723e */ /* 0x008fea00000000ff */
[----:B------:R1:W-:Y:S02]  /*5ca0*/  MUFU.EX2 R226, R5 ;  /* 0x0000000500e27308 */ /* 0x0003e40000000800 */
[--C-:B-1----:R-:W-:Y:S01]  /*5cb0*/  FFMA.FTZ R5, R11, UR13, -R0.reuse ;  /* 0x0000000d0b057c23 */ /* 0x102fe20008010800 */
[----:B------:R-:W-:Y:S07]  /*5cc0*/  FFMA.FTZ R0, R13, UR13, -R0 ;  /* 0x0000000d0d007c23 */ /* 0x000fee0008010800 */
[----:B------:R1:W2:Y:S10]  /*5cd0*/  MUFU.EX2 R225, R5 ;  /* 0x0000000500e17308 */ /* 0x0002b40000000800 */
[----:B------:R3:W-:Y:S01]  /*5ce0*/  MUFU.EX2 R230, R0 ;  /* 0x0000000000e67308 */ /* 0x0007e20000000800 */
[--C-:B-1----:R-:W-:Y:S01]  /*5cf0*/  FFMA.FTZ R5, R20, UR13, -R4.reuse ;  /* 0x0000000d14057c23 */ /* 0x102fe20008010804 */
[----:B------:R-:W-:Y:S08]  /*5d00*/  FFMA.FTZ R4, R21, UR13, -R4 ;  /* 0x0000000d15047c23 */ /* 0x000ff00008010804 */
[----:B------:R1:W-:Y:S01]  /*5d10*/  MUFU.EX2 R233, R5 ;  /* 0x0000000500e97308 */ /* 0x0003e20000000800 */
[----:B---3--:R-:W-:Y:S09]  /*5d20*/  F2FP.F16.F32.PACK_AB R0, R236, R237 ;  /* 0x000000edec00723e */ /* 0x008ff200000000ff */
[----:B------:R3:W2:Y:S01]  /*5d30*/  MUFU.EX2 R232, R4 ;  /* 0x0000000400e87308 */ /* 0x0006a20000000800 */
[----:B-1----:R-:W-:Y:S05]  /*5d40*/  F2FP.F16.F32.PACK_AB R5, R144, R148 ;  /* 0x000000949005723e */ /* 0x002fea00000000ff */
[----:B------:R1:W-:Y:S01]  /*5d50*/  STS [R203+0x19000], R5 ;  /* 0x01900005cb007388 */ /* 0x0003e20000000800 */
[----:B---3--:R-:W-:Y:S05]  /*5d60*/  F2FP.F16.F32.PACK_AB R4, R146, R147 ;  /* 0x000000939204723e */ /* 0x008fea00000000ff */
[----:B------:R3:W-:Y:S04]  /*5d70*/  STS [R203+0x19400], R4 ;  /* 0x01940004cb007388 */ /* 0x0007e80000000800 */
[----:B------:R4:W-:Y:S04]  /*5d80*/  STS [R202+0x19000], R7 ;  /* 0x01900007ca007388 */ /* 0x0009e80000000800 */
[----:B------:R2:W-:Y:S01]  /*5d90*/  STS [R202+0x19400], R6 ;  /* 0x01940006ca007388 */ /* 0x0005e20000000800 */
[----:B-1----:R-:W-:Y:S05]  /*5da0*/  F2FP.F16.F32.PACK_AB R5, R145, R210 ;  /* 0x000000d29105723e */ /* 0x002fea00000000ff */
[----:B------:R1:W-:Y:S01]  /*5db0*/  STS [R203+0x1a000], R5 ;  /* 0x01a00005cb007388 */ /* 0x0003e20000000800 */
[----:B---3--:R-:W-:Y:S02]  /*5dc0*/  F2FP.F16.F32.PACK_AB R4, R198, R199 ;  /* 0x000000c7c604723e */ /* 0x008fe400000000ff */
[----:B----4-:R-:W-:Y:S03]  /*5dd0*/  F2FP.F16.F32.PACK_AB R7, R213, R214 ;  /* 0x000000d6d507723e */ /* 0x010fe600000000ff */
[----:B------:R3:W-:Y:S01]  /*5de0*/  STS [R203+0x1a400], R4 ;  /* 0x01a40004cb007388 */ /* 0x0007e20000000800 */
[----:B--2---:R-:W-:Y:S03]  /*5df0*/  F2FP.F16.F32.PACK_AB R6, R211, R212 ;  /* 0x000000d4d306723e */ /* 0x004fe600000000ff */
[----:B------:R2:W-:Y:S04]  /*5e00*/  STS [R202+0x1a000], R7 ;  /* 0x01a00007ca007388 */ /* 0x0005e80000000800 */
[----:B------:R4:W-:Y:S01]  /*5e10*/  STS [R202+0x1a400], R6 ;  /* 0x01a40006ca007388 */ /* 0x0009e20000000800 */
[----:B-1----:R-:W-:Y:S05]  /*5e20*/  F2FP.F16.F32.PACK_AB R5, R221, R223 ;  /* 0x000000dfdd05723e */ /* 0x002fea00000000ff */
[----:B------:R1:W-:Y:S01]  /*5e30*/  STS [R201+0x19000], R5 ;  /* 0x01900005c9007388 */ /* 0x0003e20000000800 */
[----:B---3--:R-:W-:Y:S02]  /*5e40*/  F2FP.F16.F32.PACK_AB R4, R218, R219 ;  /* 0x000000dbda04723e */ /* 0x008fe400000000ff */
[----:B--2---:R-:W-:Y:S03]  /*5e50*/  F2FP.F16.F32.PACK_AB R7, R227, R228 ;  /* 0x000000e4e307723e */ /* 0x004fe600000000ff */
        /* <DEDUP_REMOVED lines=11> */
[----:B------:R-:W-:Y:S08]  /*5f10*/  LDSM.16.M88.4 R32, [R175+UR4+0x6000] ;  /* 0x00600004af20783b */ /* 0x000ff00008000200 */
[----:B------:R-:W2:Y:S08]  /*5f20*/  LDSM.16.M88.4 R16, [R172+0xf000] ;  /* 0x00f00000ac10783b */ /* 0x000eb00000000200 */
[----:B------:R-:W3:Y:S01]  /*5f30*/  LDSM.16.M88.4 R28, [R175+UR4+0x6800] ;  /* 0x00680004af1c783b */ /* 0x000ee20008000200 */
[----:B-1----:R-:W-:Y:S07]  /*5f40*/  FFMA.FTZ R0, -R149, R149, 1 ;  /* 0x3f80000095007423 */ /* 0x002fee0000010195 */
[----:B------:R-:W1:Y:S01]  /*5f50*/  LDSM.16.M88.4 R132, [R172+0xf400] ;  /* 0x00f40000ac84783b */ /* 0x000e620000000200 */
[----:B------:R-:W-:Y:S07]  /*5f60*/  FMUL.FTZ R0, R0, UR5 ;  /* 0x0000000500007c20 */ /* 0x000fee0008410000 */
[----:B------:R-:W-:Y:S08]  /*5f70*/  LDSM.16.M88.4 R136, [R176] ;  /* 0x00000000b088783b */ /* 0x000ff00000000200 */
[----:B------:R-:W4:Y:S01]  /*5f80*/  LDSM.16.M88.4 R140, [R173+0xf000] ;  /* 0x00f00000ad8c783b */ /* 0x000f220000000200 */
        /* <DEDUP_REMOVED lines=60> */
[C---:B------:R-:W-:Y:S06]  /*6350*/  HMMA.16816.F32 R16, R140.reuse, R134, R16 ;  /* 0x000000868c10723c */ /* 0x040fec0000001810 */
[C---:B-----5:R-:W-:Y:S01]  /*6360*/  FADD.FTZ R4, -R186.reuse, R4 ;  /* 0x00000004ba047221 */ /* 0x060fe20000010100 */
[----:B------:R-:W-:Y:S01]  /*6370*/  FADD.FTZ R5, -R186, R5 ;  /* 0x00000005ba057221 */ /* 0x000fe20000010100 */
[C---:B------:R-:W-:Y:S03]  /*6380*/  FADD.FTZ R6, -R187.reuse, R6 ;  /* 0x00000006bb067221 */ /* 0x040fe60000010100 */
[----:B------:R-:W-:Y:S01]  /*6390*/  FADD.FTZ R7, -R187, R7 ;  /* 0x00000007bb077221 */ /* 0x000fe20000010100 */
[----:B------:R-:W-:Y:S01]  /*63a0*/  FMUL.FTZ R148, R148, R4 ;  /* 0x0000000494947220 */ /* 0x000fe20000410000 */
[----:B------:R-:W-:Y:S01]  /*63b0*/  FMUL.FTZ R133, R144, R5 ;  /* 0x0000000590857220 */ /* 0x000fe20000410000 */
[----:B------:R-:W-:Y:S01]  /*63c0*/  FMUL.FTZ R147, R147, R6 ;  /* 0x0000000693937220 */ /* 0x000fe20000410000 */
[----:B------:R-:W-:Y:S01]  /*63d0*/  FMUL.FTZ R132, R146, R7 ;  /* 0x0000000792847220 */ /* 0x000fe20000410000 */
[C---:B------:R-:W-:Y:S01]  /*63e0*/  FADD.FTZ R8, -R185.reuse, R8 ;  /* 0x00000008b9087221 */ /* 0x040fe20000010100 */
[----:B------:R-:W1:Y:S01]  /*63f0*/  LDSM.16.M88.4 R4, [R173+0x13400] ;  /* 0x01340000ad04783b */ /* 0x000e620000000200 */
[----:B------:R-:W-:Y:S01]  /*6400*/  FADD.FTZ R10, -R184, R10 ;  /* 0x0000000ab80a7221 */ /* 0x000fe20000010100 */
[----:B------:R-:W-:Y:S01]  /*6410*/  FADD.FTZ R9, -R185, R9 ;  /* 0x00000009b9097221 */ /* 0x000fe20000010100 */
[----:B------:R-:W-:Y:S01]  /*6420*/  FMUL.FTZ R146, R210, R8 ;  /* 0x00000008d2927220 */ /* 0x000fe20000410000 */
[----:B------:R-:W-:Y:S01]  /*6430*/  FFMA.FTZ R8, -R151, R151, 1 ;  /* 0x3f80000097087423 */ /* 0x000fe20000010197 */
[----:B------:R-:W-:Y:S01]  /*6440*/  FMUL.FTZ R144, R199, R10 ;  /* 0x0000000ac7907220 */ /* 0x000fe20000410000 */
[----:B------:R-:W-:Y:S01]  /*6450*/  FFMA.FTZ R10, -R153, R153, 1 ;  /* 0x3f800000990a7423 */ /* 0x000fe20000010199 */
[----:B------:R-:W-:Y:S01]  /*6460*/  FMUL.FTZ R132, R132, R0 ;  /* 0x0000000084847220 */ /* 0x000fe20000410000 */
[----:B------:R-:W-:Y:S01]  /*6470*/  FADD.FTZ R11, -R184, R11 ;  /* 0x0000000bb80b7221 */ /* 0x000fe20000010100 */
[----:B------:R-:W-:Y:S01]  /*6480*/  FFMA.FTZ R0, -R150, R150, 1 ;  /* 0x3f80000096007423 */ /* 0x000fe20000010196 */
[----:B------:R-:W-:Y:S01]  /*6490*/  FMUL.FTZ R145, R145, R9 ;  /* 0x0000000991917220 */ /* 0x000fe20000410000 */
[----:B------:R-:W-:Y:S01]  /*64a0*/  FFMA.FTZ R9, -R152, R152, 1 ;  /* 0x3f80000098097423 */ /* 0x000fe20000010198 */
[----:B------:R-:W-:Y:S01]  /*64b0*/  FMUL.FTZ R8, R8, UR5 ;  /* 0x0000000508087c20 */ /* 0x000fe20008410000 */
[----:B------:R-:W-:Y:S01]  /*64c0*/  FMUL.FTZ R10, R10, UR5 ;  /* 0x000000050a0a7c20 */ /* 0x000fe20008410000 */
[----:B------:R-:W-:Y:S01]  /*64d0*/  FMUL.FTZ R135, R198, R11 ;  /* 0x0000000bc6877220 */ /* 0x000fe20000410000 */
[----:B------:R-:W-:Y:S01]  /*64e0*/  FMUL.FTZ R0, R0, UR5 ;  /* 0x0000000500007c20 */ /* 0x000fe20008410000 */
[----:B------:R-:W-:Y:S01]  /*64f0*/  FMUL.FTZ R9, R9, UR5 ;  /* 0x0000000509097c20 */ /* 0x000fe20008410000 */
[----:B------:R-:W-:Y:S01]  /*6500*/  FMUL.FTZ R134, R147, R8 ;  /* 0x0000000893867220 */ /* 0x000fe20000410000 */
[----:B------:R-:W-:Y:S01]  /*6510*/  FMUL.FTZ R11, R148, R10 ;  /* 0x0000000a940b7220 */ /* 0x000fe20000410000 */
[----:B------:R-:W-:Y:S01]  /*6520*/  FFMA.FTZ R8, -R154, R154, 1 ;  /* 0x3f8000009a087423 */ /* 0x000fe2000001019a */
[----:B------:R-:W-:Y:S01]  /*6530*/  FADD.FTZ R13, -R185, R13 ;  /* 0x0000000db90d7221 */ /* 0x000fe20000010100 */
[----:B------:R-:W-:Y:S01]  /*6540*/  FADD.FTZ R14, -R184, R14 ;  /* 0x0000000eb80e7221 */ /* 0x000fe20000010100 */
[----:B------:R-:W-:Y:S01]  /*6550*/  F2FP.F16.F32.PACK_AB R132, R132, R134 ;  /* 0x000000868484723e */ /* 0x000fe200000000ff */
[----:B------:R-:W-:Y:S01]  /*6560*/  FFMA.FTZ R10, -R160, R160, 1 ;  /* 0x3f800000a00a7423 */ /* 0x000fe200000101a0 */
[----:B------:R-:W-:Y:S01]  /*6570*/  FMUL.FTZ R135, R135, R0 ;  /* 0x0000000087877220 */ /* 0x000fe20000410000 */
[----:B------:R-:W-:Y:S01]  /*6580*/  FADD.FTZ R15, -R184, R15 ;  /* 0x0000000fb80f7221 */ /* 0x000fe20000010100 */
[----:B------:R-:W-:Y:S01]  /*6590*/  FFMA.FTZ R0, -R161, R161, 1 ;  /* 0x3f800000a1007423 */ /* 0x000fe200000101a1 */
[----:B------:R-:W-:Y:S01]  /*65a0*/  FMUL.FTZ R133, R133, R9 ;  /* 0x0000000985857220 */ /* 0x000fe20000410000 */
[----:B------:R-:W-:Y:S01]  /*65b0*/  FFMA.FTZ R9, -R155, R155, 1 ;  /* 0x3f8000009b097423 */ /* 0x000fe2000001019b */
[----:B------:R-:W-:Y:S01]  /*65c0*/  FMUL.FTZ R8, R8, UR5 ;  /* 0x0000000508087c20 */ /* 0x000fe20008410000 */
[----:B------:R-:W-:Y:S01]  /*65d0*/  FMUL.FTZ R148, R213, R13 ;  /* 0x0000000dd5947220 */ /* 0x000fe20000410000 */
[----:B------:R-:W-:Y:S01]  /*65e0*/  FMUL.FTZ R147, R212, R14 ;  /* 0x0000000ed4937220 */ /* 0x000fe20000410000 */
[----:B------:R-:W-:Y:S01]  /*65f0*/  FMUL.FTZ R10, R10, UR5 ;  /* 0x000000050a0a7c20 */ /* 0x000fe20008410000 */
[----:B------:R-:W-:Y:S01]  /*6600*/  FMUL.FTZ R14, R211, R15 ;  /* 0x0000000fd30e7220 */ /* 0x000fe20000410000 */
[----:B------:R-:W-:Y:S01]  /*6610*/  FMUL.FTZ R0, R0, UR5 ;  /* 0x0000000500007c20 */ /* 0x000fe20008410000 */
[----:B------:R-:W-:Y:S01]  /*6620*/  FADD.FTZ R12, -R185, R12 ;  /* 0x0000000cb90c7221 */ /* 0x000fe20000010100 */
[----:B------:R-:W-:Y:S01]  /*6630*/  FMUL.FTZ R9, R9, UR5 ;  /* 0x0000000509097c20 */ /* 0x000fe20008410000 */
[----:B------:R-:W-:Y:S01]  /*6640*/  FMUL.FTZ R144, R144, R8 ;  /* 0x0000000890907220 */ /* 0x000fe20000410000 */
[----:B------:R-:W-:Y:S01]  /*6650*/  FMUL.FTZ R13, R146, R10 ;  /* 0x0000000a920d7220 */ /* 0x000fe20000410000 */
[----:B------:R-:W-:Y:S01]  /*6660*/  FFMA.FTZ R8, -R164, R164, 1 ;  /* 0x3f800000a4087423 */ /* 0x000fe200000101a4 */
[-C--:B-1----:R-:W-:Y:S03]  /*6670*/  HMMA.16816.F32 R20, R140, R4.reuse, R20 ;  /* 0x000000048c14723c */ /* 0x082fe60000001814 */
[----:B------:R-:W-:Y:S01]  /*6680*/  FADD.FTZ R17, -R186, R17 ;  /* 0x00000011ba117221 */ /* 0x000fe20000010100 */
[----:B------:R-:W-:Y:S01]  /*6690*/  FMUL.FTZ R14, R14, R0 ;  /* 0x000000000e0e7220 */ /* 0x000fe20000410000 */
[----:B------:R-:W-:Y:S01]  /*66a0*/  FMUL.FTZ R149, R214, R12 ;  /* 0x0000000cd6957220 */ /* 0x000fe20000410000 */
[C---:B------:R-:W-:Y:S05]  /*66b0*/  HMMA.16816.F32 R24, R136.reuse, R4, R24 ;  /* 0x000000048818723c */ /* 0x040fea0000001818 */
[----:B------:R-:W-:Y:S01]  /*66c0*/  FADD.FTZ R18, -R187, R18 ;  /* 0x00000012bb127221 */ /* 0x000fe20000010100 */
[-C--:B------:R-:W-:Y:S05]  /*66d0*/  HMMA.16816.F32 R28, R136, R6.reuse, R28 ;  /* 0x00000006881c723c */ /* 0x080fea000000181c */
[----:B------:R-:W-:Y:S01]  /*66e0*/  FFMA.FTZ R5, -R163, R163, 1 ;  /* 0x3f800000a3057423 */ /* 0x000fe200000101a3 */
[----:B------:R-:W-:Y:S01]  /*66f0*/  FFMA.FTZ R4, -R162, R162, 1 ;  /* 0x3f800000a2047423 */ /* 0x000fe200000101a2 */
[----:B------:R-:W-:Y:S01]  /*6700*/  FADD.FTZ R19, -R187, R19 ;  /* 0x00000013bb137221 */ /* 0x000fe20000010100 */
[----:B------:R-:W-:Y:S01]  /*6710*/  FFMA.FTZ R0, -R165, R165, 1 ;  /* 0x3f800000a5007423 */ /* 0x000fe200000101a5 */
[----:B------:R-:W-:Y:S04]  /*6720*/  HMMA.16816.F32 R32, R140, R6, R32 ;  /* 0x000000068c20723c */ /* 0x000fe80000001820 */
[----:B------:R-:W-:Y:S01]  /*6730*/  FMUL.FTZ R5, R5, UR5 ;  /* 0x0000000505057c20 */ /* 0x000fe20008410000 */
[----:B------:R-:W-:Y:S01]  /*6740*/  FMUL.FTZ R4, R4, UR5 ;  /* 0x0000000504047c20 */ /* 0x000fe20008410000 */
[----:B------:R-:W-:Y:S01]  /*6750*/  FMUL.FTZ R12, R145, R9 ;  /* 0x00000009910c7220 */ /* 0x000fe20000410000 */
[----:B------:R-:W-:Y:S01]  /*6760*/  F2FP.F16.F32.PACK_AB R133, R133, R11 ;  /* 0x0000000b8585723e */ /* 0x000fe200000000ff */
[----:B------:R-:W-:Y:S03]  /*6770*/  FMUL.FTZ R15, R148, R5 ;  /* 0x00000005940f7220 */ /* 0x000fe60000410000 */
[----:B------:R-:W-:Y:S01]  /*6780*/  FMUL.FTZ R10, R147, R4 ;  /* 0x00000004930a7220 */ /* 0x000fe20000410000 */
[----:B------:R-:W-:Y:S01]  /*6790*/  FFMA.FTZ R5, -R167, R167, 1 ;  /* 0x3f800000a7057423 */ /* 0x000fe200000101a7 */
[----:B------:R-:W-:Y:S01]  /*67a0*/  FFMA.FTZ R4, -R166, R166, 1 ;  /* 0x3f800000a6047423 */ /* 0x000fe200000101a6 */
[----:B------:R-:W-:Y:S01]  /*67b0*/  FMUL.FTZ R8, R8, UR5 ;  /* 0x0000000508087c20 */ /* 0x000fe20008410000 */
[----:B------:R-:W-:Y:S01]  /*67c0*/  FMUL.FTZ R11, R222, R17 ;  /* 0x00000011de0b7220 */ /* 0x000fe20000410000 */
[----:B------:R-:W-:Y:S01]  /*67d0*/  FADD.FTZ R20, -R186, R20 ;  /* 0x00000014ba147221 */ /* 0x000fe20000010100 */
[----:B------:R-:W-:Y:S01]  /*67e0*/  FMUL.FTZ R5, R5, UR5 ;  /* 0x0000000505057c20 */ /* 0x000fe20008410000 */
[----:B------:R-:W-:Y:S01]  /*67f0*/  FMUL.FTZ R18, R220, R18 ;  /* 0x00000012dc127220 */ /* 0x000fe20000410000 */
[----:B------:R-:W-:Y:S01]  /*6800*/  FMUL.FTZ R19, R215, R19 ;  /* 0x00000013d7137220 */ /* 0x000fe20000410000 */
[----:B------:R-:W-:Y:S01]  /*6810*/  FMUL.FTZ R4, R4, UR5 ;  /* 0x0000000504047c20 */ /* 0x000fe20008410000 */
[----:B------:R-:W-:Y:S01]  /*6820*/  FMUL.FTZ R0, R0, UR5 ;  /* 0x0000000500007c20 */ /* 0x000fe20008410000 */
[----:B------:R-:W-:Y:S01]  /*6830*/  FMUL.FTZ R9, R149, R8 ;  /* 0x0000000895097220 */ /* 0x000fe20000410000 */
[----:B------:R-:W-:Y:S01]  /*6840*/  F2FP.F16.F32.PACK_AB R17, R12, R13 ;  /* 0x0000000d0c11723e */ /* 0x000fe200000000ff */
[----:B------:R-:W-:Y:S01]  /*6850*/  FADD.FTZ R16, -R186, R16 ;  /* 0x00000010ba107221 */ /* 0x000fe20000010100 */
[----:B------:R-:W-:Y:S01]  /*6860*/  FMUL.FTZ R137, R223, R20 ;  /* 0x00000014df897220 */ /* 0x000fe20000410000 */
[----:B------:R-:W-:Y:S01]  /*6870*/  FFMA.FTZ R8, -R168, R168, 1 ;  /* 0x3f800000a8087423 */ /* 0x000fe200000101a8 */
[----:B------:R-:W-:Y:S01]  /*6880*/  FMUL.FTZ R13, R11, R5 ;  /* 0x000000050b0d7220 */ /* 0x000fe20000410000 */
[----:B------:R-:W-:Y:S01]  /*6890*/  FFMA.FTZ R6, -R189, R189, 1 ;  /* 0x3f800000bd067423 */ /* 0x000fe200000101bd */
[----:B------:R-:W-:Y:S01]  /*68a0*/  FADD.FTZ R21, -R186, R21 ;  /* 0x00000015ba157221 */ /* 0x000fe20000010100 */
[----:B------:R-:W-:Y:S01]  /*68b0*/  FMUL.FTZ R20, R18, R4 ;  /* 0x0000000412147220 */ /* 0x000fe20000410000 */
[----:B------:R-:W-:Y:S01]  /*68c0*/  FMUL.FTZ R19, R19, R0 ;  /* 0x0000000013137220 */ /* 0x000fe20000410000 */
[----:B------:R-:W-:Y:S01]  /*68d0*/  FFMA.FTZ R5, -R171, R171, 1 ;  /* 0x3f800000ab057423 */ /* 0x000fe200000101ab */
[C---:B------:R-:W-:Y:S01]  /*68e0*/  FADD.FTZ R22, -R187.reuse, R22 ;  /* 0x00000016bb167221 */ /* 0x040fe20000010100 */
[----:B------:R-:W-:Y:S01]  /*68f0*/  FADD.FTZ R23, -R187, R23 ;  /* 0x00000017bb177221 */ /* 0x000fe20000010100 */
[----:B------:R-:W-:Y:S01]  /*6900*/  FFMA.FTZ R4, -R170, R170, 1 ;  /* 0x3f800000aa047423 */ /* 0x000fe200000101aa */
[----:B------:R-:W-:Y:S01]  /*6910*/  FFMA.FTZ R0, -R169, R169, 1 ;  /* 0x3f800000a9007423 */ /* 0x000fe200000101a9 */
[----:B------:R-:W-:Y:S01]  /*6920*/  FMUL.FTZ R134, R224, R16 ;  /* 0x00000010e0867220 */ /* 0x000fe20000410000 */
[----:B------:R-:W-:Y:S01]  /*6930*/  FMUL.FTZ R8, R8, UR5 ;  /* 0x0000000508087c20 */ /* 0x000fe20008410000 */
[----:B------:R-:W-:Y:S01]  /*6940*/  FMUL.FTZ R6, R6, UR5 ;  /* 0x0000000506067c20 */ /* 0x000fe20008410000 */
[----:B------:R-:W-:Y:S01]  /*6950*/  F2FP.F16.F32.PACK_AB R16, R135, R144 ;  /* 0x000000908710723e */ /* 0x000fe200000000ff */
[----:B------:R-:W-:Y:S01]  /*6960*/  FMUL.FTZ R136, R221, R21 ;  /* 0x00000015dd887220 */ /* 0x000fe20000410000 */
[----:B------:R-:W-:Y:S01]  /*6970*/  FMUL.FTZ R5, R5, UR5 ;  /* 0x0000000505057c20 */ /* 0x000fe20008410000 */
[----:B------:R-:W-:Y:S01]  /*6980*/  FMUL.FTZ R135, R219, R22 ;  /* 0x00000016db877220 */ /* 0x000fe20000410000 */
[----:B------:R-:W-:Y:S01]  /*6990*/  FMUL.FTZ R21, R218, R23 ;  /* 0x00000017da157220 */ /* 0x000fe20000410000 */
[----:B------:R-:W-:Y:S01]  /*69a0*/  FMUL.FTZ R4, R4, UR5 ;  /* 0x0000000504047c20 */ /* 0x000fe20008410000 */
[----:B------:R-:W-:Y:S01]  /*69b0*/  FMUL.FTZ R0, R0, UR5 ;  /* 0x0000000500007c20 */ /* 0x000fe20008410000 */
[----:B------:R-:W-:Y:S01]  /*69c0*/  FMUL.FTZ R12, R134, R8 ;  /* 0x00000008860c7220 */ /* 0x000fe20000410000 */
[----:B------:R-:W-:Y:S01]  /*69d0*/  FMUL.FTZ R7, R137, R6 ;  /* 0x0000000689077220 */ /* 0x000fe20000410000 */
[----:B------:R-:W-:Y:S01]  /*69e0*/  FADD.FTZ R24, -R185, R24 ;  /* 0x00000018b9187221 */ /* 0x000fe20000010100 */
        /* <DEDUP_REMOVED lines=10> */
[----:B------:R-:W-:Y:S01]  /*6a90*/  F2FP.F16.F32.PACK_AB R14, R14, R10 ;  /* 0x0000000a0e0e723e */ /* 0x000fe200000000ff */
[----:B------:R-:W-:Y:S01]  /*6aa0*/  FMUL.FTZ R10, R228, R24 ;  /* 0x00000018e40a7220 */ /* 0x000fe20000410000 */
[----:B------:R-:W-:Y:S01]  /*6ab0*/  F2FP.F16.F32.PACK_AB R15, R15, R9 ;  /* 0x000000090f0f723e */ /* 0x000fe200000000ff */
[----:B------:R-:W-:Y:S01]  /*6ac0*/  FMUL.FTZ R6, R6, UR5 ;  /* 0x0000000506067c20 */ /* 0x000fe20008410000 */
[----:B------:R-:W-:Y:S01]  /*6ad0*/  FMUL.FTZ R9, R227, R25 ;  /* 0x00000019e3097220 */ /* 0x000fe20000410000 */
[----:B------:R-:W-:Y:S01]  /*6ae0*/  FMUL.FTZ R5, R5, UR5 ;  /* 0x0000000505057c20 */ /* 0x000fe20008410000 */
[----:B------:R-:W-:Y:S01]  /*6af0*/  FMUL.FTZ R23, R226, R26 ;  /* 0x0000001ae2177220 */ /* 0x000fe20000410000 */
[----:B------:R-:W-:Y:S01]  /*6b00*/  FMUL.FTZ R22, R225, R27 ;  /* 0x0000001be1167220 */ /* 0x000fe20000410000 */
[----:B------:R-:W-:Y:S01]  /*6b10*/  FMUL.FTZ R4, R4, UR5 ;  /* 0x0000000504047c20 */ /* 0x000fe20008410000 */
[----:B------:R-:W-:Y:S01]  /*6b20*/  FMUL.FTZ R0, R0, UR5 ;  /* 0x0000000500007c20 */ /* 0x000fe20008410000 */
        /* <DEDUP_REMOVED lines=10> */
[----:B------:R-:W-:Y:S01]  /*6bd0*/  F2FP.F16.F32.PACK_AB R13, R13, R12 ;  /* 0x0000000c0d0d723e */ /* 0x000fe200000000ff */
[----:B------:R-:W-:Y:S01]  /*6be0*/  FFMA.FTZ R4, -R158, R158, 1 ;  /* 0x3f8000009e047423 */ /* 0x000fe2000001019e */
[----:B------:R-:W-:Y:S01]  /*6bf0*/  FFMA.FTZ R0, -R157, R157, 1 ;  /* 0x3f8000009d007423 */ /* 0x000fe2000001019d */
[----:B------:R-:W-:Y:S01]  /*6c00*/  F2FP.F16.F32.PACK_AB R12, R19, R20 ;  /* 0x00000014130c723e */ /* 0x000fe200000000ff */
[----:B------:R-:W-:Y:S01]  /*6c10*/  FMUL.FTZ R19, R233, R28 ;  /* 0x0000001ce9137220 */ /* 0x000fe20000410000 */
[----:B------:R-:W-:Y:S01]  /*6c20*/  FMUL.FTZ R6, R6, UR5 ;  /* 0x0000000506067c20 */ /* 0x000fe20008410000 */
[----:B------:R-:W-:Y:S01]  /*6c30*/  FMUL.FTZ R29, R232, R29 ;  /* 0x0000001de81d7220 */ /* 0x000fe20000410000 */
[----:B------:R-:W-:Y:S01]  /*6c40*/  FMUL.FTZ R5, R5, UR5 ;  /* 0x0000000505057c20 */ /* 0x000fe20008410000 */
[----:B------:R-:W-:Y:S01]  /*6c50*/  FMUL.FTZ R21, R231, R30 ;  /* 0x0000001ee7157220 */ /* 0x000fe20000410000 */
[----:B------:R-:W-:Y:S01]  /*6c60*/  FMUL.FTZ R20, R230, R31 ;  /* 0x0000001fe6147220 */ /* 0x000fe20000410000 */
[----:B------:R-:W-:Y:S01]  /*6c70*/  FMUL.FTZ R4, R4, UR5 ;  /* 0x0000000504047c20 */ /* 0x000fe20008410000 */
[----:B------:R-:W-:Y:S01]  /*6c80*/  FMUL.FTZ R0, R0, UR5 ;  /* 0x0000000500007c20 */ /* 0x000fe20008410000 */
[----:B------:R-:W-:Y:S01]  /*6c90*/  F2FP.F16.F32.PACK_AB R8, R8, R7 ;  /* 0x000000070808723e */ /* 0x000fe200000000ff */
[----:B------:R-:W-:Y:S01]  /*6ca0*/  FMUL.FTZ R19, R19, R6 ;  /* 0x0000000613137220 */ /* 0x000fe20000410000 */
[----:B------:R-:W-:Y:S01]  /*6cb0*/  F2FP.F16.F32.PACK_AB R7, R11, R18 ;  /* 0x000000120b07723e */ /* 0x000fe200000000ff */
[----:B------:R-:W-:Y:S01]  /*6cc0*/  FMUL.FTZ R11, R29, R5 ;  /* 0x000000051d0b7220 */ /* 0x000fe20000410000 */
[----:B------:R-:W-:Y:S01]  /*6cd0*/  F2FP.F16.F32.PACK_AB R6, R9, R10 ;  /* 0x0000000a0906723e */ /* 0x000fe200000000ff */
[----:B------:R-:W-:Y:S01]  /*6ce0*/  FADD.FTZ R32, -R186, R32 ;  /* 0x00000020ba207221 */ /* 0x000fe20000010100 */
[----:B------:R-:W-:Y:S01]  /*6cf0*/  FMUL.FTZ R21, R21, R4 ;  /* 0x0000000415157220 */ /* 0x000fe20000410000 */
[----:B------:R-:W-:Y:S01]  /*6d00*/  FMUL.FTZ R20, R20, R0 ;  /* 0x0000000014147220 */ /* 0x000fe20000410000 */
[----:B------:R-:W-:Y:S01]  /*6d10*/  FFMA.FTZ R9, -R197, R197, 1 ;  /* 0x3f800000c5097423 */ /* 0x000fe200000101c5 */
[----:B------:R-:W-:Y:S01]  /*6d20*/  FFMA.FTZ R5, -R196, R196, 1 ;  /* 0x3f800000c4057423 */ /* 0x000fe200000101c4 */
[----:B------:R-:W-:Y:S01]  /*6d30*/  FADD.FTZ R33, -R186, R33 ;  /* 0x00000021ba217221 */ /* 0x000fe20000010100 */
[C---:B------:R-:W-:Y:S01]  /*6d40*/  FADD.FTZ R34, -R187.reuse, R34 ;  /* 0x00000022bb227221 */ /* 0x040fe20000010100 */
[----:B------:R-:W-:Y:S01]  /*6d50*/  FADD.FTZ R35, -R187, R35 ;  /* 0x00000023bb237221 */ /* 0x000fe20000010100 */
[----:B------:R-:W-:Y:S01]  /*6d60*/  FFMA.FTZ R4, -R195, R195, 1 ;  /* 0x3f800000c3047423 */ /* 0x000fe200000101c3 */
[----:B------:R-:W-:Y:S01]  /*6d70*/  F2FP.F16.F32.PACK_AB R11, R11, R19 ;  /* 0x000000130b0b723e */ /* 0x000fe200000000ff */
[----:B------:R-:W-:Y:S01]  /*6d80*/  FFMA.FTZ R0, -R194, R194, 1 ;  /* 0x3f800000c2007423 */ /* 0x000fe200000101c2 */
[----:B------:R-:W-:Y:S01]  /*6d90*/  FMUL.FTZ R18, R237, R32 ;  /* 0x00000020ed127220 */ /* 0x000fe20000410000 */
[C---:B------:R-:W-:Y:S01]  /*6da0*/  IADD3 R160, R204.reuse, 0x20, RZ ;  /* 0x00000020cca07810 */ /* 0x040fe20007ffe0ff */
[----:B------:R-:W-:Y:S01]  /*6db0*/  FMUL.FTZ R9, R9, UR5 ;  /* 0x0000000509097c20 */ /* 0x000fe20008410000 */
[----:B------:R-:W-:Y:S01]  /*6dc0*/  FMUL.FTZ R10, R5, UR5 ;  /* 0x00000005050a7c20 */ /* 0x000fe20008410000 */
[----:B------:R-:W-:Y:S01]  /*6dd0*/  IADD3 R161, R204, 0x40, RZ ;  /* 0x00000040cca17810 */ /* 0x000fe20007ffe0ff */
[----:B------:R-:W-:Y:S01]  /*6de0*/  FMUL.FTZ R33, R236, R33 ;  /* 0x00000021ec217220 */ /* 0x000fe20000410000 */
[----:B------:R-:W-:Y:S01]  /*6df0*/  FMUL.FTZ R34, R235, R34 ;  /* 0x00000022eb227220 */ /* 0x000fe20000410000 */
[----:B------:R-:W-:Y:S01]  /*6e00*/  FMUL.FTZ R35, R234, R35 ;  /* 0x00000023ea237220 */ /* 0x000fe20000410000 */
[----:B------:R-:W-:Y:S01]  /*6e10*/  FMUL.FTZ R5, R4, UR5 ;  /* 0x0000000504057c20 */ /* 0x000fe20008410000 */
[----:B------:R-:W-:Y:S01]  /*6e20*/  FMUL.FTZ R0, R0, UR5 ;  /* 0x0000000500007c20 */ /* 0x000fe20008410000 */
[----:B------:R-:W-:Y:S01]  /*6e30*/  FMUL.FTZ R18, R18, R9 ;  /* 0x0000000912127220 */ /* 0x000fe20000410000 */
[----:B------:R-:W-:Y:S01]  /*6e40*/  FMUL.FTZ R4, R33, R10 ;  /* 0x0000000a21047220 */ /* 0x000fe20000410000 */
[----:B------:R-:W-:Y:S01]  /*6e50*/  F2FP.F16.F32.PACK_AB R10, R20, R21 ;  /* 0x00000015140a723e */ /* 0x000fe200000000ff */
[----:B------:R-:W-:Y:S01]  /*6e60*/  FMUL.FTZ R9, R34, R5 ;  /* 0x0000000522097220 */ /* 0x000fe20000410000 */
[----:B------:R-:W-:Y:S01]  /*6e70*/  F2FP.F16.F32.PACK_AB R5, R22, R23 ;  /* 0x000000171605723e */ /* 0x000fe200000000ff */
[----:B------:R-:W-:Y:S01]  /*6e80*/  FMUL.FTZ R0, R35, R0 ;  /* 0x0000000023007220 */ /* 0x000fe20000410000 */
[----:B------:R-:W-:Y:S04]  /*6e90*/  F2FP.F16.F32.PACK_AB R4, R4, R18 ;  /* 0x000000120404723e */ /* 0x000fe800000000ff */
[----:B------:R-:W-:Y:S01]  /*6ea0*/  F2FP.F16.F32.PACK_AB R0, R0, R9 ;  /* 0x000000090000723e */ /* 0x000fe200000000ff */
[----:B------:R-:W-:Y:S06]  /*6eb0*/  @!P0 BRA `(.L_x_989) ;  /* 0x0000000000c08947 */ /* 0x000fec0003800000 */
        /* <DEDUP_REMOVED lines=18> */
[--C-:B------:R-:W-:Y:S02]  /*6fe0*/  @!P2 IMAD.MOV.U32 R20, RZ, RZ, R207.reuse ;  /* 0x000000ffff14a224 */ /* 0x100fe400078e00cf */
        /* <DEDUP_REMOVED lines=29> */
.L_x_989:
        /* <DEDUP_REMOVED lines=123> */
.L_x_990:
[----:B------:R-:W-:Y:S01]  /*7970*/  LDSM.16.M88.4 R24, [R177] ;  /* 0x00000000b118783b */ /* 0x000fe20000000200 */
[C---:B------:R-:W-:Y:S01]  /*7980*/  LEA R199, P1, R242.reuse, R216, 0x2 ;  /* 0x000000d8f2c77211 */ /* 0x040fe200078210ff */
[----:B------:R-:W-:Y:S02]  /*7990*/  ULOP3.LUT UR8, UR7, 0x1, URZ, 0xc0, !UPT ;  /* 0x0000000107087892 */ /* 0x000fe4000f8ec03f */
[----:B--2---:R-:W1:Y:S01]  /*79a0*/  LDSM.16.MT88.4 R8, [R0+0x9000] ;  /* 0x009000000008783b */ /* 0x004e620000004200 */
[----:B------:R-:W-:Y:S01]  /*79b0*/  LEA.HI.X.SX32 R198, R242, R217, 0x2, P1 ;  /* 0x000000d9f2c67211 */ /* 0x000fe200008f16ff */
[----:B------:R-:W-:Y:S02]  /*79c0*/  UISETP.NE.U32.AND UP0, UPT, UR8, 0x1, UPT ;  /* 0x000000010800788c */ /* 0x000fe4000bf05070 */
[----:B------:R-:W2:Y:S01]  /*79d0*/  LDSM.16.MT88.4 R16, [R0+0xb000] ;  /* 0x00b000000010783b */ /* 0x000ea20000004200 */
[----:B------:R-:W-:Y:S02]  /*79e0*/  UISETP.GT.AND UP2, UPT, UR7, UR22, UPT ;  /* 0x000000160700728c */ /* 0x000fe4000bf44270 */
[----:B------:R-:W-:Y:S01]  /*79f0*/  UIADD3 UR7, UR7, -0x1, URZ ;  /* 0xffffffff07077890 */ /* 0x000fe2000fffe03f */
        /* <DEDUP_REMOVED lines=337> */
[----:B------:R-:W-:Y:S01]  /*8f10*/  @UP0 UIADD3 UR5, UR43, UR44, URZ ;  /* 0x0000002c2b050290 */ /* 0x000fe2000fffe03f */
[----:B------:R-:W-:Y:S01]  /*8f20*/  F2FP.F16.F32.PACK_AB R11, R11, R108 ;  /* 0x0000006c0b0b723e */ /* 0x000fe200000000ff */
[----:B------:R-:W-:Y:S01]  /*8f30*/  STS [R246+0x200], R20 ;  /* 0x00020014f6007388 */ /* 0x000fe20000000800 */
[----:B------:R-:W-:Y:S01]  /*8f40*/  F2FP.F16.F32.PACK_AB R10, R10, R110 ;  /* 0x0000006e0a0a723e */ /* 0x000fe200000000ff */
[----:B------:R-:W-:Y:S01]  /*8f50*/  @UP0 ULDC.64 UR8, c[0x0][0x450] ;  /* 0x0001140000080ab9 */ /* 0x000fe20000000a00 */
[----:B------:R-:W-:Y:S01]  /*8f60*/  F2FP.F16.F32.PACK_AB R9, R9, R116 ;  /* 0x000000740909723e */ /* 0x000fe200000000ff */
[----:B------:R-:W-:Y:S01]  /*8f70*/  STS [R245+0x1000], R23 ;  /* 0x00100017f5007388 */ /* 0x000fe20000000800 */
[----:B------:R-:W-:Y:S01]  /*8f80*/  F2FP.F16.F32.PACK_AB R8, R8, R118 ;  /* 0x000000760808723e */ /* 0x000fe200000000ff */
[----:B------:R-:W-:Y:S01]  /*8f90*/  @UP0 UIMAD.WIDE.U32 UR12, UR5, UR8, URZ ;  /* 0x00000008050c02a5 */ /* 0x000fe2000f8e003f */
[----:B------:R-:W-:Y:S01]  /*8fa0*/  F2FP.F16.F32.PACK_AB R5, R5, R128 ;  /* 0x000000800505723e */ /* 0x000fe200000000ff */
[----:B------:R-:W-:Y:S01]  /*8fb0*/  STS [R245+0x1200], R22 ;  /* 0x00120016f5007388 */ /* 0x000fe20000000800 */
[----:B------:R-:W-:Y:S01]  /*8fc0*/  F2FP.F16.F32.PACK_AB R4, R4, R130 ;  /* 0x000000820404723e */ /* 0x000fe200000000ff */
[----:B------:R-:W-:Y:S01]  /*8fd0*/  @UP0 UIMAD UR5, UR5, UR9, URZ ;  /* 0x00000009050502a4 */ /* 0x000fe2000f8e023f */
[----:B------:R-:W-:Y:S01]  /*8fe0*/  F2FP.F16.F32.PACK_AB R7, R7, R120 ;  /* 0x000000780707723e */ /* 0x000fe200000000ff */
[----:B------:R-:W-:Y:S01]  /*8ff0*/  STS [R246+0x1000], R19 ;  /* 0x00100013f6007388 */ /* 0x000fe20000000800 */
[----:B------:R-:W-:Y:S01]  /*9000*/  F2FP.F16.F32.PACK_AB R6, R6, R122 ;  /* 0x0000007a0606723e */ /* 0x000fe200000000ff */
[----:B------:R-:W-:Y:S01]  /*9010*/  @UP0 UIADD3 UR20, UR13, UR5, URZ ;  /* 0x000000050d140290 */ /* 0x000fe2000fffe03f */
[----:B------:R-:W-:Y:S01]  /*9020*/  F2FP.F16.F32.PACK_AB R3, R3, R124 ;  /* 0x0000007c0303723e */ /* 0x000fe200000000ff */
[----:B------:R-:W-:Y:S01]  /*9030*/  STS [R246+0x1200], R18 ;  /* 0x00120012f6007388 */ /* 0x000fe20000000800 */
[----:B------:R-:W-:Y:S01]  /*9040*/  F2FP.F16.F32.PACK_AB R0, R0, R126 ;  /* 0x0000007e0000723e */ /* 0x000fe200000000ff */
[----:B------:R-:W-:Y:S01]  /*9050*/  @UP0 UMOV UR19, UR12 ;  /* 0x0000000c00130c82 */ /* 0x000fe20008000000 */
[----:B------:R-:W-:Y:S01]  /*9060*/  F2FP.F16.F32.PACK_AB R40, R41, R40 ;  /* 0x000000282928723e */ /* 0x000fe200000000ff */
[----:B------:R-:W-:Y:S01]  /*9070*/  STS [R245+0x2000], R17 ;  /* 0x00200011f5007388 */ /* 0x000fe20000000800 */
[----:B------:R-:W-:-:S02]  /*9080*/  F2FP.F16.F32.PACK_AB R42, R43, R42 ;  /* 0x0000002a2b2a723e */ /* 0x000fc400000000ff */
[----:B------:R-:W-:Y:S01]  /*9090*/  F2FP.F16.F32.PACK_AB R44, R45, R44 ;  /* 0x0000002c2d2c723e */ /* 0x000fe200000000ff */
[----:B------:R-:W-:Y:S01]  /*90a0*/  STS [R245+0x2200], R16 ;  /* 0x00220010f5007388 */ /* 0x000fe20000000800 */
[----:B------:R-:W-:Y:S02]  /*90b0*/  F2FP.F16.F32.PACK_AB R46, R47, R46 ;  /* 0x0000002e2f2e723e */ /* 0x000fe400000000ff */
[----:B------:R-:W-:Y:S01]  /*90c0*/  F2FP.F16.F32.PACK_AB R52, R53, R52 ;  /* 0x000000343534723e */ /* 0x000fe200000000ff */
[----:B------:R-:W-:Y:S01]  /*90d0*/  STS [R246+0x2000], R13 ;  /* 0x0020000df6007388 */ /* 0x000fe20000000800 */
[----:B------:R-:W-:Y:S02]  /*90e0*/  F2FP.F16.F32.PACK_AB R54, R55, R54 ;  /* 0x000000363736723e */ /* 0x000fe400000000ff */
        /* <DEDUP_REMOVED lines=67> */
.L_x_992:
[----:B------:R-:W-:Y:S01]  /*9520*/  @UP0 UIADD3 UR7, UR43, UR44, URZ ;  /* 0x0000002c2b070290 */ /* 0x000fe2000fffe03f */
[----:B--2---:R-:W-:Y:S01]  /*9530*/  LEA R0, R244, UR4, 0x1 ;  /* 0x00000004f4007c11 */ /* 0x004fe2000f8e08ff */
        /* <DEDUP_REMOVED lines=18> */
.L_x_993:
        /* <DEDUP_REMOVED lines=37> */
[----:B------:R-:W-:Y:S01]  /*98b0*/  IMAD.MOV.U32 R4, RZ, RZ, R8 ;  /* 0x000000ffff047224 */ /* 0x000fe200078e0008 */
[----:B------:R-:W-:Y:S01]  /*98c0*/  MOV R5, R24 ;  /* 0x0000001800057202 */ /* 0x000fe20000000f00 */
[----:B------:R-:W3:Y:S01]  /*98d0*/  LDS.128 R16, [R0+0xd000] ;  /* 0x00d0000000107984 */ /* 0x000ee20000000c00 */
[----:B------:R-:W-:Y:S01]  /*98e0*/  IMAD R25, R26, UR8, RZ ;  /* 0x000000081a197c24 */ /* 0x000fe2000f8e02ff */
[----:B------:R-:W-:Y:S01]  /*98f0*/  ISETP.GE.AND P1, PT, R160, UR15, PT ;  /* 0x0000000fa0007c0c */ /* 0x000fe2000bf26270 */
[----:B------:R-:W-:Y:S01]  /*9900*/  ULDC.64 UR16, c[0x0][0x3f0] ;  /* 0x0000fc0000107ab9 */ /* 0x000fe20000000a00 */
[----:B------:R-:W-:Y:S01]  /*9910*/  IMAD.WIDE.U32 R10, R3, UR8, R4 ;  /* 0x00000008030a7c25 */ /* 0x000fe2000f8e0004 */
[----:B------:R-:W-:-:S03]  /*9920*/  ISETP.GE.AND P0, PT, R161, UR15, PT ;  /* 0x0000000fa1007c0c */ /* 0x000fc6000bf06270 */
[----:B------:R-:W-:Y:S02]  /*9930*/  IMAD R4, R3, UR9, R25 ;  /* 0x0000000903047c24 */ /* 0x000fe4000f8e0219 */
[----:B------:R-:W4:Y:S02]  /*9940*/  @!P2 LDS.128 R12, [R0+0x9000] ;  /* 0x00900000000ca984 */ /* 0x000f240000000c00 */
[----:B------:R-:W-:Y:S01]  /*9950*/  IMAD.IADD R5, R4, 0x1, R11 ;  /* 0x0000000104057824 */ /* 0x000fe200078e020b */
[----:B------:R-:W-:-:S04]  /*9960*/  LEA R4, P5, R10, UR16, 0x1 ;  /* 0x000000100a047c11 */ /* 0x000fc8000f8a08ff */
[----:B------:R-:W-:-:S05]  /*9970*/  LEA.HI.X R5, R10, UR17, R5, 0x1, P5 ;  /* 0x000000110a057c11 */ /* 0x000fca000a8f0c05 */
[----:B--2---:R2:W-:Y:S04]  /*9980*/  @!P1 STG.E.128 desc[UR10][R4.64+0x40], R20 ;  /* 0x0000401404009986 */ /* 0x0045e8000c101d0a */
[----:B---3--:R2:W-:Y:S04]  /*9990*/  @!P0 STG.E.128 desc[UR10][R4.64+0x80], R16 ;  /* 0x0000801004008986 */ /* 0x0085e8000c101d0a */
[----:B----4-:R2:W-:Y:S02]  /*99a0*/  @!P2 STG.E.128 desc[UR10][R4.64], R12 ;  /* 0x0000000c0400a986 */ /* 0x0105e4000c101d0a */
.L_x_995:
[----:B------:R-:W-:Y:S05]  /*99b0*/  BSYNC B0 ;  /* 0x0000000000007941 */ /* 0x000fea0003800000 */
.L_x_994:
[----:B------:R-:W-:Y:S04]  /*99c0*/  BSSY B0, `(.L_x_996) ;  /* 0x0000013000007945 */ /* 0x000fe80003800000 */
[----:B------:R-:W-:Y:S05]  /*99d0*/  @P3 BRA `(.L_x_997) ;  /* 0x0000000000443947 */ /* 0x000fea0003800000 */
[----:B--2---:R-:W-:Y:S01]  /*99e0*/  IADD3 R4, P0, R3, 0x40, RZ ;  /* 0x0000004003047810 */ /* 0x004fe20007f1e0ff */
        /* <DEDUP_REMOVED lines=16> */
.L_x_997:
[----:B------:R-:W-:Y:S05]  /*9af0*/  BSYNC B0 ;  /* 0x0000000000007941 */ /* 0x000fea0003800000 */
.L_x_996:
[----:B--2---:R-:W-:Y:S01]  /*9b00*/  IMAD.U32 R4, RZ, RZ, UR12 ;  /* 0x0000000cff047e24 */ /* 0x004fe2000f8e00ff */
[----:B------:R-:W-:Y:S01]  /*9b10*/  UIMAD UR7, UR7, UR12, URZ ;  /* 0x0000000c070772a4 */ /* 0x000fe2000f8e023f */
[----:B------:R-:W2:Y:S01]  /*9b20*/  LDS.128 R20, [R0+0xf000] ;  /* 0x00f0000000147984 */ /* 0x000ea20000000c00 */
        /* <DEDUP_REMOVED lines=8> */
[----:B-1----:R-:W-:Y:S01]  /*9bb0*/  IMAD.U32 R0, RZ, RZ, UR5 ;  /* 0x00000005ff007e24 */ /* 0x002fe2000f8e00ff */
[----:B------:R-:W-:-:S04]  /*9bc0*/  UIMAD UR5, UR8, UR6, URZ ;  /* 0x00000006080572a4 */ /* 0x000fc8000f8e023f */
[----:B------:R-:W-:Y:S01]  /*9bd0*/  IADD3.X R7, R7, UR18, R0, P0, !PT ;  /* 0x0000001207077c10 */ /* 0x000fe200087fe400 */
[----:B------:R-:W-:Y:S01]  /*9be0*/  UIMAD UR7, UR58, UR7, UR5 ;  /* 0x000000073a0772a4 */ /* 0x000fe2000f8e0205 */
[----:B------:R-:W-:-:S05]  /*9bf0*/  MOV R0, UR6 ;  /* 0x0000000600007c02 */ /* 0x000fca0008000f00 */
[----:B------:R-:W-:-:S05]  /*9c00*/  IMAD.WIDE.U32 R6, R0, UR58, R6 ;  /* 0x0000003a00067c25 */ /* 0x000fca000f8e0006 */
[----:B------:R-:W-:Y:S01]  /*9c10*/  IADD3 R0, R7, UR7, RZ ;  /* 0x0000000707007c10 */ /* 0x000fe2000fffe0ff */
[----:B--2---:R-:W-:Y:S06]  /*9c20*/  @P4 BRA `(.L_x_999) ;  /* 0x0000000000404947 */ /* 0x004fec0003800000 */
        /* <DEDUP_REMOVED lines=16> */
.L_x_999:
[----:B------:R-:W-:Y:S05]  /*9d30*/  BSYNC B0 ;  /* 0x0000000000007941 */ /* 0x000fea0003800000 */
.L_x_998:
        /* <DEDUP_REMOVED lines=18> */
.L_x_973:
[----:B------:R-:W-:Y:S05]  /*9e60*/  BSYNC B1 ;  /* 0x0000000000017941 */ /* 0x000fea0003800000 */
.L_x_959:
[----:B------:R-:W-:Y:S01]  /*9e70*/  R2UR UR6, R252 ;  /* 0x00000000fc0672ca */ /* 0x000fe200000e0000 */
[----:B------:R-:W-:Y:S02]  /*9e80*/  ULDC UR5, c[0x0][0xc] ;  /* 0x0000030000057ab9 */ /* 0x000fe40000000800 */
[----:B------:R-:W-:-:S10]  /*9e90*/  UIADD3 UR40, UR5, UR40, URZ ;  /* 0x0000002805287290 */ /* 0x000fd4000fffe03f */
[----:B------:R-:W-:-:S06]  /*9ea0*/  UISETP.GE.AND UP0, UPT, UR40, UR6, UPT ;  /* 0x000000062800728c */ /* 0x000fcc000bf06270 */
[----:B------:R-:W-:-:S13]  /*9eb0*/  PLOP3.LUT P0, PT, PT, PT, UP0, 0x80, 0x0 ;  /* 0x000000000000781c */ /* 0x000fda0003f0f008 */
[----:B------:R-:W-:Y:S05]  /*9ec0*/  @P0 BRA `(.L_x_1000) ;  /* 0x0000000000040947 */ /* 0x000fea0003800000 */
[----:B------:R-:W-:Y:S05]  /*9ed0*/  BRA `(.L_x_1001) ;  /* 0xffffff6c004c7947 */ /* 0x000fea000383ffff */
.L_x_1000:
[----:B------:R-:W-:Y:S05]  /*9ee0*/  EXIT ;  /* 0x000000000000794d */ /* 0x000fea0003800000 */
.L_x_1002:
        /* <DEDUP_REMOVED lines=9> */
.L_x_1308:


//--------------------- .text._ZN5flash44flash_bwd_dq_dk_dv_loop_seqk_parallel_kernelI23Flash_bwd_kernel_traitsILi96ELi64ELi128ELi8ELi2ELi4ELi4ELb0ELb0EN7cutlass6half_tE19Flash_kernel_traitsILi96ELi64ELi128ELi8ES3_EELb1ELb0ELb0ELb0ELb1ELb1ELb0EEEvNS_16Flash_bwd_paramsE --------------------------
	.section	.text._ZN5flash44flash_bwd_dq_dk_dv_loop_seqk_parallel_kernelI23Flash_bwd_kernel_traitsILi96ELi64ELi128ELi8ELi2ELi4ELi4ELb0ELb0EN7cutlass6half_tE19Flash_kernel_traitsILi96ELi64ELi128ELi8ES3_EELb1ELb0ELb0ELb0ELb1ELb1ELb0EEEvNS_16Flash_bwd_paramsE,"ax",@progbits
	.align	128
        .global         _ZN5flash44flash_bwd_dq_dk_dv_loop_seqk_parallel_kernelI23Flash_bwd_kernel_traitsILi96ELi64ELi128ELi8ELi2ELi4ELi4ELb0ELb0EN7cutlass6half_tE19Flash_kernel_traitsILi96ELi64ELi128ELi8ES3_EELb1ELb0ELb0ELb0ELb1ELb1ELb0EEEvNS_16Flash_bwd_paramsE
        .type           _ZN5flash44flash_bwd_dq_dk_dv_loop_seqk_parallel_kernelI23Flash_bwd_kernel_traitsILi96ELi64ELi128ELi8ELi2ELi4ELi4ELb0ELb0EN7cutlass6half_tE19Flash_kernel_traitsILi96ELi64ELi128ELi8ES3_EELb1ELb0ELb0ELb0ELb1ELb1ELb0EEEvNS_16Flash_bwd_paramsE,@function
        .size           _ZN5flash44flash_bwd_dq_dk_dv_loop_seqk_parallel_kernelI23Flash_bwd_kernel_traitsILi96ELi64ELi128ELi8ELi2ELi4ELi4ELb0ELb0EN7cutlass6half_tE19Flash_kernel_traitsILi96ELi64ELi128ELi8ES3_EELb1ELb0ELb0ELb0ELb1ELb1ELb0EEEvNS_16Flash_bwd_paramsE,(.L_x_1309 - _ZN5flash44flash_bwd_dq_dk_dv_loop_seqk_parallel_kernelI23Flash_bwd_kernel_traitsILi96ELi64ELi128ELi8ELi2ELi4ELi4ELb0ELb0EN7cutlass6half_tE19Flash_kernel_traitsILi96ELi64ELi128ELi8ES3_EELb1ELb0ELb0ELb0ELb1ELb1ELb0EEEvNS_16Flash_bwd_paramsE)
        .other          _ZN5flash44flash_bwd_dq_dk_dv_loop_seqk_parallel_kernelI23Flash_bwd_kernel_traitsILi96ELi64ELi128ELi8ELi2ELi4ELi4ELb0ELb0EN7cutlass6half_tE19Flash_kernel_traitsILi96ELi64ELi128ELi8ES3_EELb1ELb0ELb0ELb0ELb1ELb1ELb0EEEvNS_16Flash_bwd_paramsE,@"STO_CUDA_ENTRY STV_DEFAULT"
_ZN5flash44flash_bwd_dq_dk_dv_loop_seqk_parallel_kernelI23Flash_bwd_kernel_traitsILi96ELi64ELi128ELi8ELi2ELi4ELi4ELb0ELb0EN7cutlass6half_tE19Flash_kernel_traitsILi96ELi64ELi128ELi8ES3_EELb1ELb0ELb0ELb0ELb1ELb1ELb0EEEvNS_16Flash_bwd_paramsE:
.text._ZN5flash44flash_bwd_dq_dk_dv_loop_seqk_parallel_kernelI23Flash_bwd_kernel_traitsILi96ELi64ELi128ELi8ELi2ELi4ELi4ELb0ELb0EN7cutlass6half_tE19Flash_kernel_traitsILi96ELi64ELi128ELi8ES3_EELb1ELb0ELb0ELb0ELb1ELb1ELb0EEEvNS_16Flash_bwd_paramsE:
[----:B------:R-:W-:Y:S08]  /*0000*/  LDC R1, c[0x0][0x28] ;  /* 0x00000a00ff017b82 */ /* 0x000ff00000000800 */
[----:B------:R-:W1:Y:S01]  /*0010*/  S2UR UR48, SR_CTAID.X ;  /* 0x00000000003079c3 */ /* 0x000e620000002500 */
[----:B------:R-:W-:Y:S02]  /*0020*/  ULDC UR4, c[0x0][0x2c8] ;  /* 0x0000b20000047ab9 */ /* 0x000fe40000000800 */
[----:B------:R-:W-:-:S04]  /*0030*/  UIADD3 UR5, UR4, 0x7f, URZ ;  /* 0x0000007f04057890 */ /* 0x000fc8000fffe03f */
[----:B------:R-:W-:-:S04]  /*0040*/  USHF.R.S32.HI UR4, URZ, 0x1f, UR5 ;  /* 0x0000001f3f047899 */ /* 0x000fc80008011405 */
[----:B------:R-:W-:-:S04]  /*0050*/  ULEA.HI UR4, UR4, UR5, URZ, 0x7 ;  /* 0x0000000504047291 */ /* 0x000fc8000f8f383f */
[----:B------:R-:W-:-:S04]  /*0060*/  USHF.R.S32.HI UR4, URZ, 0x7, UR4 ;  /* 0x000000073f047899 */ /* 0x000fc80008011404 */
        /* <DEDUP_REMOVED lines=12> */
[----:B------:R-:W3:Y:S08]  /*0130*/  S2UR UR54, SR_CTAID.Z ;  /* 0x00000000003679c3 */ /* 0x000ef00000002700 */
[----:B------:R-:W4:Y:S08]  /*0140*/  S2UR UR56, SR_CTAID.Z ;  /* 0x00000000003879c3 */ /* 0x000f300000002700 */
[----:B------:R-:W5:Y:S01]  /*0150*/  S2UR UR55, SR_CTAID.Y ;  /* 0x00000000003779c3 */ /* 0x000f620000002600 */
[----:B--2---:R-:W-:Y:S01]  /*0160*/  ULEA UR4, UR4, UR5, 0x18 ;  /* 0x0000000504047291 */ /* 0x004fe2000f8ec03f */
[----:B-1----:R-:W-:-:S06]  /*0170*/  SHF.R.S32.HI R6, RZ, 0x1f, R11 ;  /* 0x0000001fff067819 */ /* 0x002fcc000001140b */
[----:B------:R-:W1:Y:S01]  /*0180*/  S2UR UR52, SR_CTAID.Y ;  /* 0x00000000003479c3 */ /* 0x000e620000002600 */
[----:B---3--:R-:W-:Y:S01]  /*0190*/  USHF.R.S32.HI UR5, URZ, 0x1f, UR54 ;  /* 0x0000001f3f057899 */ /* 0x008fe20008011436 */
[CC--:B------:R-:W-:Y:S02]  /*01a0*/  LEA.HI R185, R6.reuse, R11.reuse, RZ, 0x5 ;  /* 0x0000000b06b97211 */ /* 0x0c0fe400078f28ff */
[----:B------:R-:W-:Y:S02]  /*01b0*/  LEA.HI R4, R6, R11, RZ, 0x4 ;  /* 0x0000000b06047211 */ /* 0x000fe400078f20ff */
[----:B------:R-:W-:Y:S01]  /*01c0*/  LOP3.LUT R2, R185, 0xffffffe0, RZ, 0xc0, !PT ;  /* 0xffffffe0b9027812 */ /* 0x000fe200078ec0ff */
[----:B----4-:R-:W-:Y:S01]  /*01d0*/  USHF.R.S32.HI UR6, URZ, 0x1f, UR56 ;  /* 0x0000001f3f067899 */ /* 0x010fe20008011438 */
[----:B------:R-:W-:Y:S01]  /*01e0*/  SHF.R.S32.HI R3, RZ, 0x4, R4 ;  /* 0x00000004ff037819 */ /* 0x000fe20000011404 */
[----:B------:R-:W-:Y:S01]  /*01f0*/  IMAD.U32 R193, RZ, RZ, UR5 ;  /* 0x00000005ffc17e24 */ /* 0x000fe2000f8e00ff */
[C---:B------:R-:W-:Y:S01]  /*0200*/  LOP3.LUT R12, R4.reuse, 0xfffffff0, RZ, 0xc0, !PT ;  /* 0xfffffff0040c7812 */ /* 0x040fe200078ec0ff */
[C---:B------:R-:W-:Y:S01]  /*0210*/  IMAD.IADD R7, R11.reuse, 0x1, -R2 ;  /* 0x000000010b077824 */ /* 0x040fe200078e0a02 */
[----:B------:R-:W-:Y:S01]  /*0220*/  LEA.HI R4, R4, R3, RZ, 0x1 ;  /* 0x0000000304047211 */ /* 0x000fe200078f08ff */
[----:B------:R-:W-:Y:S01]  /*0230*/  IMAD.U32 R192, RZ, RZ, UR6 ;  /* 0x00000006ffc07e24 */ /* 0x000fe2000f8e00ff */
[-C--:B------:R-:W-:Y:S01]  /*0240*/  LEA.HI R13, R6, R11.reuse, RZ, 0x2 ;  /* 0x0000000b060d7211 */ /* 0x080fe200078f10ff */
[----:B------:R-:W-:Y:S01]  /*0250*/  IMAD.IADD R12, R11, 0x1, -R12 ;  /* 0x000000010b0c7824 */ /* 0x000fe200078e0a0c */
[----:B------:R-:W-:Y:S01]  /*0260*/  LOP3.LUT R4, R4, 0xfffffffe, RZ, 0xc0, !PT ;  /* 0xfffffffe04047812 */ /* 0x000fe200078ec0ff */
[----:B-----5:R-:W-:Y:S01]  /*0270*/  USHF.R.S32.HI UR5, URZ, 0x1f, UR55 ;  /* 0x0000001f3f057899 */ /* 0x020fe20008011437 */
[----:B------:R-:W-:Y:S01]  /*0280*/  LEA.HI R15, R6, R11, RZ, 0x3 ;  /* 0x0000000b060f7211 */ /* 0x000fe200078f18ff */
[----:B------:R-:W-:Y:S01]  /*0290*/  UIADD3 UR6, UR4, 0x15000, URZ ;  /* 0x0001500004067890 */ /* 0x000fe2000fffe03f */
[----:B------:R-:W-:Y:S01]  /*02a0*/  SHF.R.S32.HI R2, RZ, 0x1f, R7 ;  /* 0x0000001fff027819 */ /* 0x000fe20000011407 */
[----:B------:R-:W-:Y:S01]  /*02b0*/  IMAD.IADD R4, R3, 0x1, -R4 ;  /* 0x0000000103047824 */ /* 0x000fe200078e0a04 */
[----:B------:R-:W-:Y:S01]  /*02c0*/  SHF.R.S32.HI R186, RZ, 0x2, R13 ;  /* 0x00000002ffba7819 */ /* 0x000fe2000001140d */
[----:B------:R-:W-:Y:S01]  /*02d0*/  IMAD.U32 R191, RZ, RZ, UR5 ;  /* 0x00000005ffbf7e24 */ /* 0x000fe2000f8e00ff */
[----:B------:R-:W-:Y:S01]  /*02e0*/  LOP3.LUT R10, R15, 0xfffffff8, RZ, 0xc0, !PT ;  /* 0xfffffff80f0a7812 */ /* 0x000fe200078ec0ff */
[C---:B------:R-:W-:Y:S01]  /*02f0*/  IMAD.SHL.U32 R180, R4.reuse, 0x8, RZ ;  /* 0x0000000804b47824 */ /* 0x040fe200078e00ff */
[--C-:B------:R-:W-:Y:S01]  /*0300*/  SHF.R.S32.HI R184, RZ, 0x5, R185.reuse ;  /* 0x00000005ffb87819 */ /* 0x100fe200000114b9 */
[----:B------:R-:W-:Y:S01]  /*0310*/  IMAD.SHL.U32 R179, R4, 0x10, RZ ;  /* 0x0000001004b37824 */ /* 0x000fe200078e00ff */
[----:B------:R-:W-:Y:S01]  /*0320*/  SHF.R.S32.HI R5, RZ, 0x1f, R185 ;  /* 0x0000001fff057819 */ /* 0x000fe200000114b9 */
[----:B------:R-:W-:Y:S01]  /*0330*/  IMAD.IADD R10, R11, 0x1, -R10 ;  /* 0x000000010b0a7824 */ /* 0x000fe200078e0a0a */
[----:B------:R-:W-:Y:S01]  /*0340*/  LEA.HI R2, R2, R7, RZ, 0x2 ;  /* 0x0000000702027211 */ /* 0x000fe200078f10ff */
[----:B------:R-:W-:Y:S01]  /*0350*/  UIADD3 UR5, UR4, 0x9000, URZ ;  /* 0x0000900004057890 */ /* 0x000fe2000fffe03f */
[C---:B------:R-:W-:Y:S01]  /*0360*/  LOP3.LUT R0, R13.reuse, 0xfffffffc, RZ, 0xc0, !PT ;  /* 0xfffffffc0d007812 */ /* 0x040fe200078ec0ff */
[----:B-1----:R-:W-:Y:S01]  /*0370*/  UIMAD.WIDE UR8, UR52, 0x80, URZ ;  /* 0x00000080340878a5 */ /* 0x002fe2000f8e023f */
[----:B------:R-:W-:Y:S01]  /*0380*/  LEA.HI R3, R13, R186, RZ, 0x1 ;  /* 0x000000ba0d037211 */ /* 0x000fe200078f08ff */
[----:B------:R-:W-:Y:S01]  /*0390*/  USHF.R.S32.HI UR57, URZ, 0x1f, UR52 ;  /* 0x0000001f3f397899 */ /* 0x000fe20008011434 */
[----:B------:R-:W-:-:S02]  /*03a0*/  SHF.R.S32.HI R7, RZ, 0x3, R15 ;  /* 0x00000003ff077819 */ /* 0x000fc4000001140f */
[CC--:B------:R-:W-:Y:S01]  /*03b0*/  LEA.HI R183, R6.reuse, R11.reuse, RZ, 0x6 ;  /* 0x0000000b06b77211 */ /* 0x0c0fe200078f30ff */
[----:B------:R-:W-:Y:S01]  /*03c0*/  IMAD.U32 R194, RZ, RZ, UR8 ;  /* 0x00000008ffc27e24 */ /* 0x000fe2000f8e00ff */
[-C--:B------:R-:W-:Y:S01]  /*03d0*/  LEA.HI R185, R185, R184.reuse, RZ, 0x1 ;  /* 0x000000b8b9b97211 */ /* 0x080fe200078f08ff */
[----:B------:R-:W-:Y:S01]  /*03e0*/  IMAD.SHL.U32 R7, R7, 0x40, RZ ;  /* 0x0000004007077824 */ /* 0x000fe200078e00ff */
[----:B------:R-:W-:Y:S01]  /*03f0*/  LEA.HI R5, R5, R184, RZ, 0x2 ;  /* 0x000000b805057211 */ /* 0x000fe200078f10ff */
[----:B------:R-:W-:Y:S01]  /*0400*/  IMAD.U32 R195, RZ, RZ, UR9 ;  /* 0x00000009ffc37e24 */ /* 0x000fe2000f8e00ff */
[----:B------:R-:W-:Y:S01]  /*0410*/  LEA.HI R6, R6, R11, RZ, 0x7 ;  /* 0x0000000b06067211 */ /* 0x000fe200078f38ff */
[----:B------:R-:W-:Y:S01]  /*0420*/  IMAD.IADD R11, R11, 0x1, -R0 ;  /* 0x000000010b0b7824 */ /* 0x000fe200078e0a00 */
[----:B------:R-:W-:Y:S02]  /*0430*/  LOP3.LUT R3, R3, 0x7fffffe, RZ, 0xc0, !PT ;  /* 0x07fffffe03037812 */ /* 0x000fe400078ec0ff */
[----:B------:R-:W-:Y:S01]  /*0440*/  SHF.R.S32.HI R13, RZ, 0x1f, R13 ;  /* 0x0000001fff0d7819 */ /* 0x000fe2000001140d */
[----:B------:R-:W-:Y:S01]  /*0450*/  IMAD.SHL.U32 R188, R11, 0x8, RZ ;  /* 0x000000080bbc7824 */ /* 0x000fe200078e00ff */
[----:B------:R-:W-:Y:S01]  /*0460*/  LOP3.LUT R185, R185, 0xfffffffe, RZ, 0xc0, !PT ;  /* 0xfffffffeb9b97812 */ /* 0x000fe200078ec0ff */
[----:B------:R-:W-:Y:S01]  /*0470*/  IMAD.IADD R3, R186, 0x1, -R3 ;  /* 0x00000001ba037824 */ /* 0x000fe200078e0a03 */
[----:B------:R-:W-:Y:S01]  /*0480*/  LOP3.LUT R5, R5, 0xfffffffc, RZ, 0xc0, !PT ;  /* 0xfffffffc05057812 */ /* 0x000fe200078ec0ff */
[----:B------:R-:W-:Y:S01]  /*0490*/  IMAD.SHL.U32 R11, R11, 0x2, RZ ;  /* 0x000000020b0b7824 */ /* 0x000fe200078e00ff */
[----:B------:R-:W-:Y:S01]  /*04a0*/  LOP3.LUT R7, R7, 0xc0, RZ, 0xc0, !PT ;  /* 0x000000c007077812 */ /* 0x000fe200078ec0ff */
[C---:B------:R-:W-:Y:S01]  /*04b0*/  IMAD.IADD R185, R184.reuse, 0x1, -R185 ;  /* 0x00000001b8b97824 */ /* 0x040fe200078e0ab9 */
[----:B------:R-:W-:Y:S01]  /*04c0*/  LEA.HI R13, R13, R186, RZ, 0x3 ;  /* 0x000000ba0d0d7211 */ /* 0x000fe200078f18ff */
[----:B------:R-:W-:Y:S01]  /*04d0*/  IMAD.IADD R16, R184, 0x1, -R5 ;  /* 0x00000001b8107824 */ /* 0x000fe200078e0a05 */
[----:B------:R-:W-:Y:S01]  /*04e0*/  LEA.HI R14, R10, R10, RZ, 0x1 ;  /* 0x0000000a0a0e7211 */ /* 0x000fe200078f08ff */
[----:B------:R-:W-:Y:S01]  /*04f0*/  IMAD R184, R184, 0x8, R3 ;  /* 0x00000008b8b87824 */ /* 0x000fe200078e0203 */
[----:B------:R-:W-:Y:S01]  /*0500*/  SHF.R.U32.HI R3, RZ, 0x3, R7 ;  /* 0x00000003ff037819 */ /* 0x000fe20000011607 */
[----:B------:R-:W-:Y:S01]  /*0510*/  IMAD R197, R16, 0x200, R11 ;  /* 0x0000020010c57824 */ /* 0x000fe200078e020b */
[----:B------:R-:W-:-:S02]  /*0520*/  LOP3.LUT R8, R7, 0x18, R188, 0xf8, !PT ;  /* 0x0000001807087812 */ /* 0x000fc400078ef8bc */
[----:B------:R-:W-:Y:S02]  /*0530*/  LOP3.LUT R13, R13, 0xfffffff8, RZ, 0xc0, !PT ;  /* 0xfffffff80d0d7812 */ /* 0x000fe400078ec0ff */
[----:B------:R-:W-:Y:S02]  /*0540*/  LEA.HI R9, R12, R12, RZ, 0x1 ;  /* 0x0000000c0c097211 */ /* 0x000fe400078f08ff */
[----:B------:R-:W-:Y:S01]  /*0550*/  SHF.R.S32.HI R183, RZ, 0x6, R183 ;  /* 0x00000006ffb77819 */ /* 0x000fe200000114b7 */
[----:B------:R-:W-:Y:S01]  /*0560*/  IMAD.IADD R13, R186, 0x1, -R13 ;  /* 0x00000001ba0d7824 */ /* 0x000fe200078e0a0d */
[----:B------:R-:W-:Y:S02]  /*0570*/  LOP3.LUT R5, R14, 0x7fffffe, RZ, 0xc0, !PT ;  /* 0x07fffffe0e057812 */ /* 0x000fe400078ec0ff */
[----:B------:R-:W-:Y:S01]  /*0580*/  LOP3.LUT R3, R8, R3, RZ, 0x3c, !PT ;  /* 0x0000000308037212 */ /* 0x000fe200078e3cff */
[----:B------:R-:W-:Y:S01]  /*0590*/  IMAD R177, R183, 0x4, R4 ;  /* 0x00000004b7b17824 */ /* 0x000fe200078e0204 */
[----:B------:R-:W-:Y:S01]  /*05a0*/  SHF.R.S32.HI R8, RZ, 0x1, R9 ;  /* 0x00000001ff087819 */ /* 0x000fe20000011409 */
[----:B------:R-:W-:Y:S01]  /*05b0*/  IMAD.IADD R0, R10, 0x1, -R5 ;  /* 0x000000010a007824 */ /* 0x000fe200078e0a05 */
[----:B------:R-:W-:Y:S01]  /*05c0*/  SHF.R.S32.HI R7, RZ, 0x1f, R9 ;  /* 0x0000001fff077819 */ /* 0x000fe20000011409 */
[----:B------:R-:W-:Y:S01]  /*05d0*/  IMAD.U32 R184, R184, 0x20, R3 ;  /* 0x00000020b8b87824 */ /* 0x000fe200078e0003 */
[----:B------:R-:W-:Y:S01]  /*05e0*/  LOP3.LUT R9, R9, 0x7fffffe, RZ, 0xc0, !PT ;  /* 0x07fffffe09097812 */ /* 0x000fe200078ec0ff */
[----:B------:R-:W-:Y:S01]  /*05f0*/  IMAD.SHL.U32 R10, R10, 0x40, RZ ;  /* 0x000000400a0a7824 */ /* 0x000fe200078e00ff */
[----:B------:R-:W-:Y:S01]  /*0600*/  LEA.HI R7, R7, R8, RZ, 0x2 ;  /* 0x0000000807077211 */ /* 0x000fe200078f10ff */
[----:B------:R-:W-:Y:S01]  /*0610*/  IMAD R177, R177, 0x8, R0 ;  /* 0x00000008b1b17824 */ /* 0x000fe200078e0200 */
[----:B------:R-:W-:Y:S01]  /*0620*/  LOP3.LUT R3, R13, 0x1, RZ, 0xc0, !PT ;  /* 0x000000010d037812 */ /* 0x000fe200078ec0ff */
[----:B------:R-:W-:Y:S01]  /*0630*/  IMAD.IADD R0, R12, 0x1, -R9 ;  /* 0x000000010c007824 */ /* 0x000fe200078e0a09 */
[----:B------:R-:W-:Y:S01]  /*0640*/  SHF.R.S32.HI R17, RZ, 0x1f, R12 ;  /* 0x0000001fff117819 */ /* 0x000fe2000001140c */
[----:B------:R-:W-:Y:S01]  /*0650*/  IMAD.SHL.U32 R9, R16, 0x10, RZ ;  /* 0x0000001010097824 */ /* 0x000fe200078e00ff */
[----:B------:R-:W-:-:S02]  /*0660*/  LOP3.LUT R7, R7, 0xfffffffc, RZ, 0xc0, !PT ;  /* 0xfffffffc07077812 */ /* 0x000fc400078ec0ff */
[----:B------:R-:W-:Y:S02]  /*0670*/  ISETP.NE.U32.AND P5, PT, R3, 0x1, PT ;  /* 0x000000010300780c */ /* 0x000fe40003fa5070 */
[----:B------:R-:W-:Y:S01]  /*0680*/  LEA.HI R3, R13, R13, RZ, 0x1 ;  /* 0x0000000d0d037211 */ /* 0x000fe200078f08ff */
[----:B------:R-:W-:Y:S01]  /*0690*/  IMAD.IADD R7, R8, 0x1, -R7 ;  /* 0x0000000108077824 */ /* 0x000fe200078e0a07 */
[----:B------:R-:W-:Y:S02]  /*06a0*/  LEA.HI R17, R17, R12, RZ, 0x3 ;  /* 0x0000000c11117211 */ /* 0x000fe400078f18ff */
[----:B------:R-:W-:Y:S02]  /*06b0*/  LOP3.LUT R10, R10, 0x1c0, RZ, 0xc0, !PT ;  /* 0x000001c00a0a7812 */ /* 0x000fe400078ec0ff */
[----:B------:R-:W-:Y:S02]  /*06c0*/  LOP3.LUT R8, R3, 0x3fffffe, RZ, 0xc0, !PT ;  /* 0x03fffffe03087812 */ /* 0x000fe400078ec0ff */
[----:B------:R-:W-:-:S02]  /*06d0*/  LOP3.LUT R5, R17, 0xfffffff8, RZ, 0xc0, !PT ;  /* 0xfffffff811057812 */ /* 0x000fc400078ec0ff */
[----:B------:R-:W-:Y:S01]  /*06e0*/  LOP3.LUT R9, R10, 0x30, R9, 0xf8, !PT ;  /* 0x000000300a097812 */ /* 0x000fe200078ef809 */
[----:B------:R-:W-:Y:S01]  /*06f0*/  IMAD.IADD R8, R13, 0x1, -R8 ;  /* 0x000000010d087824 */ /* 0x000fe200078e0a08 */
[----:B------:R-:W-:Y:S01]  /*0700*/  SHF.R.S32.HI R14, RZ, 0x1, R14 ;  /* 0x00000001ff0e7819 */ /* 0x000fe2000001140e */
[----:B------:R-:W-:Y:S01]  /*0710*/  IMAD.IADD R5, R12, 0x1, -R5 ;  /* 0x000000010c057824 */ /* 0x000fe200078e0a05 */
[----:B------:R-:W-:Y:S01]  /*0720*/  LOP3.LUT R9, R9, 0x8, R15, 0xf8, !PT ;  /* 0x0000000809097812 */ /* 0x000fe200078ef80f */
[----:B------:R-:W-:Y:S01]  /*0730*/  IMAD R197, R8, 0x20, R197 ;  /* 0x0000002008c57824 */ /* 0x000fe200078e02c5 */
[----:B------:R-:W-:Y:S01]  /*0740*/  SHF.R.U32.HI R10, RZ, 0x3, R10 ;  /* 0x00000003ff0a7819 */ /* 0x000fe2000001160a */
[----:B------:R-:W-:Y:S01]  /*0750*/  IMAD.SHL.U32 R8, R5, 0x40, RZ ;  /* 0x0000004005087824 */ /* 0x000fe200078e00ff */
[C---:B------:R-:W-:Y:S01]  /*0760*/  LOP3.LUT P6, RZ, R14.reuse, 0x2, RZ, 0xc0, !PT ;  /* 0x000000020eff7812 */ /* 0x040fe200078cc0ff */
[----:B------:R-:W-:Y:S01]  /*0770*/  IMAD.SHL.U32 R12, R183, 0x20, RZ ;  /* 0x00000020b70c7824 */ /* 0x000fe200078e00ff */
[C---:B------:R-:W-:Y:S01]  /*0780*/  LOP3.LUT P4, RZ, R13.reuse, 0x2, RZ, 0xc0, !PT ;  /* 0x000000020dff7812 */ /* 0x040fe2000788c0ff */
[----:B------:R-:W-:Y:S01]  /*0790*/  IMAD.SHL.U32 R13, R13, 0x40, RZ ;  /* 0x000000400d0d7824 */ /* 0x000fe200078e00ff */
[----:B------:R-:W-:Y:S01]  /*07a0*/  SHF.R.S32.HI R3, RZ, 0x1, R3 ;  /* 0x00000001ff037819 */ /* 0x000fe20000011403 */
[----:B------:R-:W-:Y:S01]  /*07b0*/  IMAD.SHL.U32 R14, R14, 0x40, RZ ;  /* 0x000000400e0e7824 */ /* 0x000fe200078e00ff */
[----:B------:R-:W-:-:S02]  /*07c0*/  LOP3.LUT R9, R9, R10, RZ, 0x3c, !PT ;  /* 0x0000000a09097212 */ /* 0x000fc400078e3cff */
[----:B------:R-:W-:Y:S01]  /*07d0*/  R2P PR, R5, 0x6 ;  /* 0x0000000605007804 */ /* 0x000fe20000000000 */
[----:B------:R-:W-:Y:S01]  /*07e0*/  IMAD.SHL.U32 R5, R7, 0x40, RZ ;  /* 0x0000004007057824 */ /* 0x000fe200078e00ff */
[C---:B------:R-:W-:Y:S01]  /*07f0*/  LOP3.LUT P3, RZ, R3.reuse, 0x2, RZ, 0xc0, !PT ;  /* 0x0000000203ff7812 */ /* 0x040fe2000786c0ff */
[----:B------:R-:W-:Y:S01]  /*0800*/  IMAD.SHL.U32 R3, R3, 0x40, RZ ;  /* 0x0000004003037824 */ /* 0x000fe200078e00ff */
[----:B------:R-:W-:Y:S01]  /*0810*/  SHF.R.S32.HI R17, RZ, 0x3, R17 ;  /* 0x00000003ff117819 */ /* 0x000fe20000011411 */
[----:B------:R-:W-:Y:S01]  /*0820*/  IMAD R174, R4, 0x200, R9 ;  /* 0x0000020004ae7824 */ /* 0x000fe200078e0209 */
[----:B------:R-:W-:Y:S02]  /*0830*/  SHF.R.S32.HI R6, RZ, 0x7, R6 ;  /* 0x00000007ff067819 */ /* 0x000fe40000011406 */
[----:B------:R-:W-:Y:S01]  /*0840*/  LOP3.LUT R9, R8, 0x1c0, RZ, 0xc0, !PT ;  /* 0x000001c008097812 */ /* 0x000fe200078ec0ff */
[----:B------:R-:W-:Y:S01]  /*0850*/  IMAD R178, R16, 0x2, R17 ;  /* 0x0000000210b27824 */ /* 0x000fe200078e0211 */
[----:B------:R-:W-:Y:S01]  /*0860*/  LOP3.LUT R13, R13, 0x1c0, RZ, 0xc0, !PT ;  /* 0x000001c00d0d7812 */ /* 0x000fe200078ec0ff */
[C---:B------:R-:W-:Y:S01]  /*0870*/  IMAD R16, R6.reuse, 0x1000, R11 ;  /* 0x0000100006107824 */ /* 0x040fe200078e020b */
[----:B------:R-:W-:Y:S01]  /*0880*/  LOP3.LUT R4, R3, 0xc0, RZ, 0xc0, !PT ;  /* 0x000000c003047812 */ /* 0x000fe200078ec0ff */
[----:B------:R-:W-:Y:S01]  /*0890*/  IMAD.SHL.U32 R6, R6, 0x8, RZ ;  /* 0x0000000806067824 */ /* 0x000fe200078e00ff */
[----:B------:R-:W-:Y:S01]  /*08a0*/  LOP3.LUT R180, R180, 0x8, RZ, 0xc0, !PT ;  /* 0x00000008b4b47812 */ /* 0x000fe200078ec0ff */
[----:B------:R-:W-:Y:S01]  /*08b0*/  IMAD R0, R17, 0x8, R0 ;  /* 0x0000000811007824 */ /* 0x000fe200078e0200 */
[----:B------:R-:W-:Y:S01]  /*08c0*/  SHF.R.U32.HI R3, RZ, 0x3, R9 ;  /* 0x00000003ff037819 */ /* 0x000fe20000011609 */
[----:B------:R-:W-:Y:S01]  /*08d0*/  IMAD R11, R185, 0x400, R16 ;  /* 0x00000400b90b7824 */ /* 0x000fe200078e0210 */
[----:B------:R-:W-:Y:S01]  /*08e0*/  LOP3.LUT R12, R13, 0x20, R12, 0xf8, !PT ;  /* 0x000000200d0c7812 */ /* 0x000fe200078ef80c */
[----:B------:R-:W-:Y:S01]  /*08f0*/  IMAD.SHL.U32 R0, R0, 0x20, RZ ;  /* 0x0000002000007824 */ /* 0x000fe200078e00ff */
[----:B------:R-:W-:-:S02]  /*0900*/  LOP3.LUT R5, R5, 0xc0, RZ, 0xc0, !PT ;  /* 0x000000c005057812 */ /* 0x000fc400078ec0ff */
[----:B------:R-:W-:Y:S02]  /*0910*/  LOP3.LUT R14, R14, 0xc0, RZ, 0xc0, !PT ;  /* 0x000000c00e0e7812 */ /* 0x000fe400078ec0ff */
[----:B------:R-:W-:Y:S02]  /*0920*/  SHF.R.U32.HI R13, RZ, 0x3, R13 ;  /* 0x00000003ff0d7819 */ /* 0x000fe4000001160d */
[----:B------:R-:W-:Y:S02]  /*0930*/  LOP3.LUT R3, R3, R9, R180, 0x1e, !PT ;  /* 0x0000000903037212 */ /* 0x000fe400078e1eb4 */
[----:B------:R-:W-:Y:S02]  /*0940*/  LOP3.LUT P0, RZ, R7, 0x2, RZ, 0xc0, !PT ;  /* 0x0000000207ff7812 */ /* 0x000fe4000780c0ff */
[----:B------:R-:W-:Y:S01]  /*0950*/  SHF.R.U32.HI R8, RZ, 0x3, R5 ;  /* 0x00000003ff087819 */ /* 0x000fe20000011605 */
[----:B------:R-:W-:Y:S01]  /*0960*/  IMAD.U32 R178, R178, 0x200, R3 ;  /* 0x00000200b2b27824 */ /* 0x000fe200078e0003 */
[----:B------:R-:W-:Y:S01]  /*0970*/  LOP3.LUT R15, R14, 0x8, R15, 0xf8, !PT ;  /* 0x000000080e0f7812 */ /* 0x000fe200078ef80f */
[----:B------:R-:W-:Y:S01]  /*0980*/  IMAD R3, R185, 0x200, R0 ;  /* 0x00000200b9037824 */ /* 0x000fe200078e0200 */
[----:B------:R-:W-:-:S02]  /*0990*/  LOP3.LUT R12, R12, R13, RZ, 0x3c, !PT ;  /* 0x0000000d0c0c7212 */ /* 0x000fc400078e3cff */
[----:B------:R-:W-:Y:S02]  /*09a0*/  LOP3.LUT R6, R6, 0x8, RZ, 0xc0, !PT ;  /* 0x0000000806067812 */ /* 0x000fe400078ec0ff */
[----:B------:R-:W-:Y:S01]  /*09b0*/  SHF.R.U32.HI R7, RZ, 0x3, R4 ;  /* 0x00000003ff077819 */ /* 0x000fe20000011604 */
[----:B------:R-:W-:Y:S01]  /*09c0*/  IMAD.IADD R190, R12, 0x1, R11 ;  /* 0x000000010cbe7824 */ /* 0x000fe200078e020b */
[----:B------:R-:W-:Y:S02]  /*09d0*/  SHF.R.U32.HI R14, RZ, 0x3, R14 ;  /* 0x00000003ff0e7819 */ /* 0x000fe4000001160e */
[----:B------:R-:W-:Y:S02]  /*09e0*/  LOP3.LUT R180, R8, R5, R180, 0x1e, !PT ;  /* 0x0000000508b47212 */ /* 0x000fe400078e1eb4 */
[----:B------:R-:W-:Y:S02]  /*09f0*/  LOP3.LUT R4, R7, R4, R6, 0x1e, !PT ;  /* 0x0000000407047212 */ /* 0x000fe400078e1e06 */
[----:B------:R-:W-:Y:S01]  /*0a00*/  LOP3.LUT R14, R15, R14, RZ, 0x3c, !PT ;  /* 0x0000000e0f0e7212 */ /* 0x000fe200078e3cff */
[----:B------:R-:W-:Y:S01]  /*0a10*/  IMAD.IADD R180, R3, 0x1, R180 ;  /* 0x0000000103b47824 */ /* 0x000fe200078e02b4 */
[----:B------:R-:W-:Y:S01]  /*0a20*/  LEA R190, R190, UR4, 0x1 ;  /* 0x00000004bebe7c11 */ /* 0x000fe2000f8e08ff */
[----:B------:R-:W-:Y:S01]  /*0a30*/  IMAD.IADD R197, R4, 0x1, R197 ;  /* 0x0000000104c57824 */ /* 0x000fe200078e02c5 */
[----:B------:R-:W-:Y:S01]  /*0a40*/  LOP3.LUT R179, R6, 0x10, R179, 0xf8, !PT ;  /* 0x0000001006b37812 */ /* 0x000fe200078ef8b3 */
[----:B------:R-:W-:Y:S01]  /*0a50*/  IMAD.MOV.U32 R3, RZ, RZ, 0x40 ;  /* 0x00000040ff037424 */ /* 0x000fe200078e00ff */
[----:B------:R-:W-:Y:S01]  /*0a60*/  SEL R173, R175, 0xffffffe0, !P1 ;  /* 0xffffffe0afad7807 */ /* 0x000fe20004800000 */
[----:B------:R-:W-:Y:S01]  /*0a70*/  IMAD.U32 R177, R177, 0x20, R14 ;  /* 0x00000020b1b17824 */ /* 0x000fe200078e000e */
[----:B------:R-:W-:Y:S01]  /*0a80*/  LEA R178, R178, UR6, 0x1 ;  /* 0x00000006b2b27c11 */ /* 0x000fe2000f8e08ff */
[C---:B------:R-:W-:Y:S01]  /*0a90*/  VIADD R196, R190.reuse, 0x20 ;  /* 0x00000020bec47836 */ /* 0x040fe20000000000 */
[----:B------:R-:W-:Y:S01]  /*0aa0*/  SEL R199, R199, 0x10, !P5 ;  /* 0x00000010c7c77807 */ /* 0x000fe20006800000 */
[----:B------:R-:W-:Y:S01]  /*0ab0*/  @P4 VIADD R196, R190, 0xffffffe0 ;  /* 0xffffffe0bec44836 */ /* 0x000fe20000000000 */
[----:B------:R-:W-:Y:S01]  /*0ac0*/  SEL R3, R3, 0xffffffc0, !P2 ;  /* 0xffffffc003037807 */ /* 0x000fe20005000000 */
[----:B------:R-:W-:Y:S01]  /*0ad0*/  IMAD.IADD R173, R178, 0x1, R173 ;  /* 0x00000001b2ad7824 */ /* 0x000fe200078e02ad */
[----:B------:R-:W-:Y:S01]  /*0ae0*/  LEA R197, R197, UR5, 0x1 ;  /* 0x00000005c5c57c11 */ /* 0x000fe2000f8e08ff */
[----:B------:R-:W-:Y:S01]  /*0af0*/  IMAD.IADD R198, R190, 0x1, R199 ;  /* 0x00000001bec67824 */ /* 0x000fe200078e02c7 */
[----:B------:R-:W-:Y:S01]  /*0b00*/  LOP3.LUT R179, R8, R179, R5, 0x1e, !PT ;  /* 0x000000b308b37212 */ /* 0x000fe200078e1e05 */
[----:B------:R-:W-:Y:S01]  /*0b10*/  IMAD.IADD R172, R178, 0x1, R3 ;  /* 0x00000001b2ac7824 */ /* 0x000fe200078e0203 */
[----:B------:R-:W-:Y:S01]  /*0b20*/  SHF.R.S32.HI R2, RZ, 0x2, R2 ;  /* 0x00000002ff027819 */ /* 0x000fe20000011402 */
[----:B------:R-:W-:Y:S01]  /*0b30*/  VIADD R200, R197, 0x20 ;  /* 0x00000020c5c87836 */ /* 0x000fe20000000000 */
[----:B------:R-:W-:Y:S01]  /*0b40*/  SEL R176, R175, 0xffffffe0, !P6 ;  /* 0xffffffe0afb07807 */ /* 0x000fe20007000000 */
[----:B------:R-:W-:Y:S01]  /*0b50*/  IMAD.IADD R179, R0, 0x1, R179 ;  /* 0x0000000100b37824 */ /* 0x000fe200078e02b3 */
[----:B------:R-:W-:Y:S01]  /*0b60*/  LEA R177, R177, UR5, 0x1 ;  /* 0x00000005b1b17c11 */ /* 0x000fe2000f8e08ff */
[----:B------:R-:W-:Y:S01]  /*0b70*/  IMAD R187, R185, 0x10, R2 ;  /* 0x00000010b9bb7824 */ /* 0x000fe200078e0202 */
[----:B------:R-:W-:Y:S01]  /*0b80*/  SEL R175, R175, 0xffffffe0, !P0 ;  /* 0xffffffe0afaf7807 */ /* 0x000fe20004000000 */
[----:B------:R-:W-:Y:S01]  /*0b90*/  IMAD.IADD R199, R199, 0x1, R196 ;  /* 0x00000001c7c77824 */ /* 0x000fe200078e02c4 */
[----:B------:R-:W-:Y:S01]  /*0ba0*/  LEA R174, R174, UR4, 0x1 ;  /* 0x00000004aeae7c11 */ /* 0x000fe2000f8e08ff */
[----:B------:R-:W-:-:S02]  /*0bb0*/  IMAD.IADD R176, R177, 0x1, R176 ;  /* 0x00000001b1b07824 */ /* 0x000fc400078e02b0 */
[----:B------:R-:W-:Y:S02]  /*0bc0*/  IMAD.IADD R3, R173, 0x1, R3 ;  /* 0x00000001ad037824 */ /* 0x000fe400078e0203 */
[----:B------:R-:W-:-:S07]  /*0bd0*/  @P3 VIADD R200, R197, 0xffffffe0 ;  /* 0xffffffe0c5c83836 */ /* 0x000fce0000000000 */
.L_x_1011:
[----:B------:R-:W-:Y:S02]  /*0be0*/  ISETP.NE.U32.AND P0, PT, RZ, UR60, PT ;  /* 0x0000003cff007c0c */ /* 0x000fe4000bf05070 */
[----:B------:R-:W-:Y:S02]  /*0bf0*/  ISETP.NE.U32.AND P1, PT, RZ, UR58, PT ;  /* 0x0000003aff007c0c */ /* 0x000fe4000bf25070 */
[----:B------:R-:W-:Y:S02]  /*0c00*/  ISETP.NE.AND.EX P0, PT, RZ, UR61, PT, P0 ;  /* 0x0000003dff007c0c */ /* 0x000fe4000bf05300 */
[----:B------:R-:W-:-:S11]  /*0c10*/  ISETP.NE.AND.EX P1, PT, RZ, UR59, PT, P1 ;  /* 0x0000003bff007c0c */ /* 0x000fd6000bf25310 */
[----:B-1----:R-:W1:Y:S01]  /*0c20*/  @P0 S2R R2, SR_CTAID.Y ;  /* 0x0000000000020919 */ /* 0x002e620000002600 */
[----:B------:R-:W1:Y:S01]  /*0c30*/  @P0 LDC.64 R6, c[0x0][0x300] ;  /* 0x0000c000ff060b82 */ /* 0x000e620000000a00 */
[----:B------:R-:W2:Y:S07]  /*0c40*/  @P1 S2R R0, SR_CTAID.Y ;  /* 0x0000000000001919 */ /* 0x000eae0000002600 */
[----:B------:R-:W2:Y:S01]  /*0c50*/  @P1 LDC.64 R4, c[0x0][0x308] ;  /* 0x0000c200ff041b82 */ /* 0x000ea20000000a00 */
[----:B-1----:R-:W-:-:S07]  /*0c60*/  @P0 IMAD.WIDE R8, R2, 0x4, R6 ;  /* 0x0000000402080825 */ /* 0x002fce00078e0206 */
[----:B------:R-:W1:Y:S01]  /*0c70*/  @!P1 LDC.64 R6, c[0x0][0x318] ;  /* 0x0000c600ff069b82 */ /* 0x000e620000000a00 */
[----:B------:R-:W3:Y:S01]  /*0c80*/  @P0 LDG.E R2, desc[UR10][R8.64] ;  /* 0x0000000a08020981 */ /* 0x000ee2000c1e1900 */
[----:B--2---:R-:W-:-:S06]  /*0c90*/  @P1 IMAD.WIDE R10, R0, 0x4, R4 ;  /* 0x00000004000a1825 */ /* 0x004fcc00078e0204 */
[----:B------:R-:W2:Y:S01]  /*0ca0*/  @!P1 LDC.64 R4, c[0x0][0x2c8] ;  /* 0x0000b200ff049b82 */ /* 0x000ea20000000a00 */
[----:B------:R-:W4:Y:S01]  /*0cb0*/  @P1 LDG.E R0, desc[UR10][R10.64] ;  /* 0x0000000a0a001981 */ /* 0x000f22000c1e1900 */
[----:B------:R-:W-:Y:S01]  /*0cc0*/  UMOV UR5, URZ ;  /* 0x0000003f00057c82 */ /* 0x000fe20008000000 */
[----:B------:R-:W-:Y:S01]  /*0cd0*/  USHF.L.U32 UR9, UR48, 0x7, URZ ;  /* 0x0000000730097899 */ /* 0x000fe2000800063f */
[----:B---3--:R-:W-:Y:S02]  /*0ce0*/  @P0 R2UR UR5, R2 ;  /* 0x00000000020502ca */ /* 0x008fe400000e0000 */
[----:B-1----:R-:W-:-:S04]  /*0cf0*/  @!P1 ISETP.NE.U32.AND P0, PT, R6, RZ, PT ;  /* 0x000000ff0600920c */ /* 0x002fc80003f05070 */
[----:B------:R-:W-:-:S04]  /*0d00*/  @!P1 ISETP.NE.AND.EX P0, PT, R7, RZ, PT, P0 ;  /* 0x000000ff0700920c */ /* 0x000fc80003f05300 */
[----:B--2---:R-:W-:-:S03]  /*0d10*/  @!P1 SEL R5, R5, RZ, P0 ;  /* 0x000000ff05059207 */ /* 0x004fc60000000000 */
[----:B----4-:R-:W-:Y:S01]  /*0d20*/  @P1 VIADD R0, R0, -UR5 ;  /* 0x8000000500001c36 */ /* 0x010fe20008000000 */
[----:B------:R-:W-:-:S04]  /*0d30*/  @!P1 IADD3 R0, R5, -UR5, R4 ;  /* 0x8000000505009c10 */ /* 0x000fc8000fffe004 */
[----:B------:R-:W-:-:S13]  /*0d40*/  ISETP.LE.AND P0, PT, R0, UR9, PT ;  /* 0x0000000900007c0c */ /* 0x000fda000bf03270 */
[----:B-----5:R-:W-:Y:S05]  /*0d50*/  @P0 BRA `(.L_x_1003) ;  /* 0x00000064003c0947 */ /* 0x020fea0003800000 */
[----:B------:R-:W1:Y:S01]  /*0d60*/  LDC R0, c[0x0][0x278] ;  /* 0x00009e00ff007b82 */ /* 0x000e620000000800 */
[----:B------:R-:W2:Y:S01]  /*0d70*/  S2R R2, SR_CTAID.Z ;  /* 0x0000000000027919 */ /* 0x000ea20000002700 */
[----:B------:R-:W-:Y:S01]  /*0d80*/  IMAD.MOV.U32 R8, RZ, RZ, RZ ;  /* 0x000000ffff087224 */ /* 0x000fe200078e00ff */
[----:B------:R-:W-:Y:S01]  /*0d90*/  ULDC.64 UR6, c[0x0][0x2f0] ;  /* 0x0000bc0000067ab9 */ /* 0x000fe20000000a00 */
[----:B------:R-:W-:Y:S01]  /*0da0*/  ULDC UR25, c[0x0][0x2c4] ;  /* 0x0000b10000197ab9 */ /* 0x000fe20000000800 */
[----:B------:R-:W-:Y:S02]  /*0db0*/  UISETP.NE.U32.AND UP1, UPT, UR6, URZ, UPT ;  /* 0x0000003f0600728c */ /* 0x000fe4000bf25070 */
[----:B------:R-:W-:Y:S01]  /*0dc0*/  UIADD3 UR13, UR25, 0x3f, URZ ;  /* 0x0000003f190d7890 */ /* 0x000fe2000fffe03f */
[----:B------:R-:W-:Y:S01]  /*0dd0*/  ULDC.U8 UR6, c[0x0][0x3d8] ;  /* 0x0000f60000067ab9 */ /* 0x000fe20000000000 */
[----:B------:R-:W-:Y:S01]  /*0de0*/  ULDC UR26, c[0x0][0x270] ;  /* 0x00009c00001a7ab9 */ /* 0x000fe20000000800 */
[----:B------:R-:W-:-:S02]  /*0df0*/  UISETP.NE.AND UP0, UPT, UR6, URZ, UPT ;  /* 0x0000003f0600728c */ /* 0x000fc4000bf05270 */
[----:B------:R-:W-:Y:S01]  /*0e00*/  USHF.R.S32.HI UR6, URZ, 0x1f, UR13 ;  /* 0x0000001f3f067899 */ /* 0x000fe2000801140d */
[----:B------:R-:W-:Y:S01]  /*0e10*/  ULDC UR23, c[0x0][0x2dc] ;  /* 0x0000b70000177ab9 */ /* 0x000fe20000000800 */
[----:B------:R-:W-:Y:S02]  /*0e20*/  UISETP.NE.AND.EX UP1, UPT, UR7, URZ, UPT, UP1 ;  /* 0x0000003f0700728c */ /* 0x000fe4000bf25310 */
[----:B------:R-:W-:Y:S02]  /*0e30*/  ULEA.HI UR18, UR6, UR13, URZ, 0x6 ;  /* 0x0000000d06127291 */ /* 0x000fe4000f8f303f */
[----:B------:R-:W-:Y:S02]  /*0e40*/  UIMAD UR16, UR54, UR23, URZ ;  /* 0x00000017361072a4 */ /* 0x000fe4000f8e023f */
[----:B------:R-:W-:Y:S01]  /*0e50*/  ULOP3.LUT UR6, UR18, 0xffffffc0, URZ, 0xc0, !UPT ;  /* 0xffffffc012067892 */ /* 0x000fe2000f8ec03f */
[----:B-1----:R-:W-:Y:S01]  /*0e60*/  IABS R6, R0 ;  /* 0x0000000000067213 */ /* 0x002fe20000000000 */
[----:B------:R-:W-:Y:S01]  /*0e70*/  @UP0 UIMAD UR8, UR52, UR25, URZ ;  /* 0x00000019340802a4 */ /* 0x000fe2000f8e023f */
[----:B------:R-:W-:Y:S01]  /*0e80*/  ISETP.NE.AND P1, PT, R0, RZ, PT ;  /* 0x000000ff0000720c */ /* 0x000fe20003f25270 */
[----:B------:R-:W-:Y:S01]  /*0e90*/  @!UP0 UIMAD UR12, UR52, UR26, UR54 ;  /* 0x0000001a340c82a4 */ /* 0x000fe2000f8e0236 */
[----:B------:R-:W1:Y:S01]  /*0ea0*/  I2F.RP R7, R6 ;  /* 0x0000000600077306 */ /* 0x000e620000209400 */
[----:B------:R-:W-:-:S02]  /*0eb0*/  UIMAD.WIDE UR28, UR52, 0x80, URZ ;  /* 0x00000080341c78a5 */ /* 0x000fc4000f8e023f */
[----:B------:R-:W-:Y:S01]  /*0ec0*/  UIADD3 UR6, UR6, -0x40, URZ ;  /* 0xffffffc006067890 */ /* 0x000fe2000fffe03f */
[----:B--2---:R-:W-:Y:S01]  /*0ed0*/  IABS R2, R2 ;  /* 0x0000000200027213 */ /* 0x004fe20000000000 */
[----:B------:R-:W-:Y:S01]  /*0ee0*/  ULDC.U8 UR20, c[0x0][0x480] ;  /* 0x0001200000147ab9 */ /* 0x000fe20000000000 */
[----:B------:R-:W-:Y:S01]  /*0ef0*/  @UP0 ULDC UR7, c[0x0][0x2e4] ;  /* 0x0000b90000070ab9 */ /* 0x000fe20000000800 */
[----:B------:R-:W-:Y:S01]  /*0f00*/  ISETP.NE.AND P4, PT, RZ, UR20, PT ;  /* 0x00000014ff007c0c */ /* 0x000fe2000bf85270 */
[----:B------:R-:W-:Y:S02]  /*0f10*/  @UP0 UIMAD UR22, UR54, UR7, UR8 ;  /* 0x00000007361602a4 */ /* 0x000fe4000f8e0208 */
[----:B------:R-:W-:Y:S02]  /*0f20*/  USHF.R.S32.HI UR15, URZ, 0x1f, UR5 ;  /* 0x0000001f3f0f7899 */ /* 0x000fe40008011405 */
[----:B------:R-:W-:Y:S01]  /*0f30*/  USHF.R.S32.HI UR14, URZ, 0x1f, UR9 ;  /* 0x0000001f3f0e7899 */ /* 0x000fe20008011409 */
[----:B-1----:R-:W1:Y:S01]  /*0f40*/  MUFU.RCP R5, R7 ;  /* 0x0000000700057308 */ /* 0x002e620000001000 */
[----:B------:R-:W-:-:S02]  /*0f50*/  USHF.R.S32.HI UR24, URZ, 0x1f, UR26 ;  /* 0x0000001f3f187899 */ /* 0x000fc4000801141a */
[----:B------:R-:W-:Y:S02]  /*0f60*/  USHF.R.S32.HI UR17, URZ, 0x1f, UR16 ;  /* 0x0000001f3f117899 */ /* 0x000fe40008011410 */
[----:B------:R-:W-:Y:S02]  /*0f70*/  USEL UR19, UR28, URZ, UP1 ;  /* 0x0000003f1c137287 */ /* 0x000fe40008800000 */
[----:B------:R-:W-:Y:S02]  /*0f80*/  USEL UR21, UR29, URZ, UP1 ;  /* 0x0000003f1d157287 */ /* 0x000fe40008800000 */
[----:B------:R-:W-:Y:S02]  /*0f90*/  @!UP0 UIMAD UR22, UR12, UR25, URZ ;  /* 0x000000190c1682a4 */ /* 0x000fe4000f8e023f */
[----:B------:R-:W-:Y:S01]  /*0fa0*/  USHF.R.S32.HI UR7, URZ, 0x1f, UR6 ;  /* 0x0000001f3f077899 */ /* 0x000fe20008011406 */
[----:B-1----:R-:W-:-:S04]  /*0fb0*/  VIADD R5, R5, 0xffffffe ;  /* 0x0ffffffe05057836 */ /* 0x002fc80000000000 */
[----:B------:R-:W1:Y:S02]  /*0fc0*/  F2I.FTZ.U32.TRUNC.NTZ R9, R5 ;  /* 0x0000000500097305 */ /* 0x000e64000021f000 */
[----:B-1----:R-:W-:-:S04]  /*0fd0*/  IMAD.MOV R4, RZ, RZ, -R9 ;  /* 0x000000ffff047224 */ /* 0x002fc800078e0a09 */
[----:B------:R-:W-:-:S04]  /*0fe0*/  IMAD R4, R4, R6, RZ ;  /* 0x0000000604047224 */ /* 0x000fc800078e02ff */
[----:B------:R-:W-:Y:S02]  /*0ff0*/  IMAD.HI.U32 R9, R9, R4, R8 ;  /* 0x0000000409097227 */ /* 0x000fe400078e0008 */
[----:B------:R-:W1:Y:S04]  /*1000*/  LDC.64 R4, c[0x0][0x488] ;  /* 0x00012200ff047b82 */ /* 0x000e680000000a00 */
[----:B------:R-:W-:-:S04]  /*1010*/  IMAD.HI.U32 R8, R9, R2, RZ ;  /* 0x0000000209087227 */ /* 0x000fc800078e00ff */
[----:B------:R-:W-:-:S04]  /*1020*/  IMAD.MOV R7, RZ, RZ, -R8 ;  /* 0x000000ffff077224 */ /* 0x000fc800078e0a08 */
[C---:B------:R-:W-:Y:S02]  /*1030*/  IMAD R7, R6.reuse, R7, R2 ;  /* 0x0000000706077224 */ /* 0x040fe400078e0202 */
[----:B------:R-:W1:Y:S03]  /*1040*/  S2R R2, SR_CTAID.X ;  /* 0x0000000000027919 */ /* 0x000e660000002500 */
[----:B------:R-:W-:-:S13]  /*1050*/  ISETP.GT.U32.AND P2, PT, R6, R7, PT ;  /* 0x000000070600720c */ /* 0x000fda0003f44070 */
[----:B------:R-:W-:Y:S01]  /*1060*/  @!P2 IADD3 R7, R7, -R6, RZ ;  /* 0x800000060707a210 */ /* 0x000fe20007ffe0ff */
[----:B------:R-:W-:-:S03]  /*1070*/  @!P2 VIADD R8, R8, 0x1 ;  /* 0x000000010808a836 */ /* 0x000fc60000000000 */
[----:B------:R-:W-:Y:S02]  /*1080*/  ISETP.GE.U32.AND P3, PT, R7, R6, PT ;  /* 0x000000060700720c */ /* 0x000fe40003f66070 */
[----:B------:R-:W-:-:S04]  /*1090*/  LOP3.LUT R6, R0, UR54, RZ, 0x3c, !PT ;  /* 0x0000003600067c12 */ /* 0x000fc8000f8e3cff */
[----:B------:R-:W-:Y:S01]  /*10a0*/  ISETP.GE.AND P0, PT, R6, RZ, PT ;  /* 0x000000ff0600720c */ /* 0x000fe20003f06270 */
[----:B-1----:R-:W-:-:S06]  /*10b0*/  IMAD.WIDE.U32 R24, R2, R4, RZ ;  /* 0x0000000402187225 */ /* 0x002fcc00078e00ff */
[----:B------:R-:W-:Y:S01]  /*10c0*/  @P3 VIADD R8, R8, 0x1 ;  /* 0x0000000108083836 */ /* 0x000fe20000000000 */
[----:B------:R-:W-:Y:S01]  /*10d0*/  SEL R24, R24, RZ, P4 ;  /* 0x000000ff18187207 */ /* 0x000fe20002000000 */
[----:B------:R-:W-:-:S03]  /*10e0*/  IMAD R5, R2, R5, R25 ;  /* 0x0000000502057224 */ /* 0x000fc600078e0219 */
[----:B------:R-:W-:Y:S02]  /*10f0*/  MOV R2, R8 ;  /* 0x0000000800027202 */ /* 0x000fe40000000f00 */
[----:B------:R-:W-:-:S03]  /*1100*/  SEL R6, R5, RZ, P4 ;  /* 0x000000ff05067207 */ /* 0x000fc60002000000 */
        /* <DEDUP_REMOVED lines=13> */
.L_x_1004:
[----:B------:R-:W-:Y:S01]  /*11e0*/  UIMAD UR12, UR52, UR26, UR54 ;  /* 0x0000001a340c72a4 */ /* 0x000fe2000f8e0236 */
[----:B------:R-:W-:-:S03]  /*11f0*/  ULDC UR8, c[0x0][0x2d4] ;  /* 0x0000b50000087ab9 */ /* 0x000fc60000000800 */
[----:B------:R-:W-:-:S12]  /*1200*/  UIMAD UR20, UR12, UR8, URZ ;  /* 0x000000080c1472a4 */ /* 0x000fd8000f8e023f */
.L_x_1005:
[----:B------:R-:W1:Y:S01]  /*1210*/  S2R R210, SR_TID.X ;  /* 0x0000000000d27919 */ /* 0x000e620000002100 */
[----:B------:R-:W2:Y:S01]  /*1220*/  LDC.64 R8, c[0x0][0x248] ;  /* 0x00009200ff087b82 */ /* 0x000ea20000000a00 */
[----:B------:R-:W-:Y:S01]  /*1230*/  UIADD3 UR49, UP0, UR9, UR5, URZ ;  /* 0x0000000509317290 */ /* 0x000fe2000ff1e03f */
[----:B------:R-:W-:Y:S01]  /*1240*/  SHF.R.S32.HI R189, RZ, 0x1f, R188 ;  /* 0x0000001fffbd7819 */ /* 0x000fe200000114bc */
[----:B------:R-:W-:Y:S01]  /*1250*/  UIMAD UR30, UR26, UR23, URZ ;  /* 0x000000171a1e72a4 */ /* 0x000fe2000f8e023f */
[----:B------:R-:W-:Y:S01]  /*1260*/  SHF.R.S32.HI R15, RZ, 0x1f, R186 ;  /* 0x0000001fff0f7819 */ /* 0x000fe200000114ba */
[----:B------:R-:W-:Y:S01]  /*1270*/  UIADD3.X UR50, UR15, UR14, URZ, UP0, !UPT ;  /* 0x0000000e0f327290 */ /* 0x000fe200087fe43f */
[----:B------:R-:W-:Y:S01]  /*1280*/  IADD3 R17, P0, R186, UR6, RZ ;  /* 0x00000006ba117c10 */ /* 0x000fe2000ff1e0ff */
[----:B------:R-:W-:Y:S01]  /*1290*/  USHF.L.U32 UR5, UR30, 0x6, URZ ;  /* 0x000000061e057899 */ /* 0x000fe2000800063f */
[----:B------:R-:W3:Y:S01]  /*12a0*/  LDC.64 R4, c[0x0][0x230] ;  /* 0x00008c00ff047b82 */ /* 0x000ee20000000a00 */
[----:B------:R-:W-:Y:S01]  /*12b0*/  ULDC.64 UR14, c[0x0][0x260] ;  /* 0x00009800000e7ab9 */ /* 0x000fe20000000a00 */
[----:B------:R-:W-:Y:S01]  /*12c0*/  IMAD.U32 R25, RZ, RZ, UR16 ;  /* 0x00000010ff197e24 */ /* 0x000fe2000f8e00ff */
[----:B------:R-:W-:Y:S01]  /*12d0*/  IADD3.X R14, R15, UR7, RZ, P0, !PT ;  /* 0x000000070f0e7c10 */ /* 0x000fe200087fe4ff */
[----:B------:R-:W-:Y:S01]  /*12e0*/  USHF.R.S32.HI UR9, URZ, 0x1f, UR5 ;  /* 0x0000001f3f097899 */ /* 0x000fe20008011405 */
[----:B------:R-:W-:Y:S01]  /*12f0*/  CS2R R126, SRZ ;  /* 0x00000000007e7805 */ /* 0x000fe2000001ff00 */
[----:B------:R-:W-:Y:S01]  /*1300*/  ULDC.64 UR12, c[0x0][0x240] ;  /* 0x00009000000c7ab9 */ /* 0x000fe20000000a00 */
[----:B------:R-:W-:Y:S01]  /*1310*/  USHF.R.S32.HI UR27, URZ, 0x1f, UR54 ;  /* 0x0000001f3f1b7899 */ /* 0x000fe20008011436 */
[----:B------:R-:W-:Y:S01]  /*1320*/  IMAD R26, R14, UR12, RZ ;  /* 0x0000000c0e1a7c24 */ /* 0x000fe2000f8e02ff */
[----:B------:R-:W-:Y:S01]  /*1330*/  CS2R R124, SRZ ;  /* 0x00000000007c7805 */ /* 0x000fe2000001ff00 */
[----:B------:R-:W-:Y:S01]  /*1340*/  IMAD.WIDE.U32 R18, R17, UR12, R188 ;  /* 0x0000000c11127c25 */ /* 0x000fe2000f8e00bc */
[----:B------:R-:W-:-:S02]  /*1350*/  CS2R R130, SRZ ;  /* 0x0000000000827805 */ /* 0x000fc4000001ff00 */
[----:B------:R-:W-:Y:S02]  /*1360*/  CS2R R128, SRZ ;  /* 0x0000000000807805 */ /* 0x000fe4000001ff00 */
[----:B------:R-:W-:Y:S01]  /*1370*/  CS2R R122, SRZ ;  /* 0x00000000007a7805 */ /* 0x000fe2000001ff00 */
[----:B------:R-:W-:Y:S01]  /*1380*/  IMAD R26, R17, UR13, R26 ;  /* 0x0000000d111a7c24 */ /* 0x000fe2000f8e021a */
[----:B------:R-:W-:Y:S01]  /*1390*/  UIMAD.WIDE UR12, UR52, UR8, UR6 ;  /* 0x00000008340c72a5 */ /* 0x000fe2000f8e0206 */
[C---:B--2---:R-:W-:Y:S01]  /*13a0*/  IMAD R10, R8.reuse, UR50, RZ ;  /* 0x00000032080a7c24 */ /* 0x044fe2000f8e02ff */
[----:B------:R-:W-:Y:S01]  /*13b0*/  CS2R R120, SRZ ;  /* 0x0000000000787805 */ /* 0x000fe2000001ff00 */
[----:B------:R-:W-:Y:S01]  /*13c0*/  IMAD.WIDE.U32 R12, R8, UR49, R188 ;  /* 0x00000031080c7c25 */ /* 0x000fe2000f8e00bc */
[----:B------:R-:W-:Y:S02]  /*13d0*/  CS2R R118, SRZ ;  /* 0x0000000000767805 */ /* 0x000fe4000001ff00 */
[----:B------:R-:W-:-:S02]  /*13e0*/  CS2R R116, SRZ ;  /* 0x0000000000747805 */ /* 0x000fc4000001ff00 */
[----:B------:R-:W-:Y:S01]  /*13f0*/  CS2R R110, SRZ ;  /* 0x00000000006e7805 */ /* 0x000fe2000001ff00 */
[----:B------:R-:W-:Y:S01]  /*1400*/  IMAD R11, R9, UR49, R10 ;  /* 0x00000031090b7c24 */ /* 0x000fe2000f8e020a */
[----:B-1----:R-:W-:Y:S01]  /*1410*/  SHF.R.S32.HI R7, RZ, 0x1f, R210 ;  /* 0x0000001fff077819 */ /* 0x002fe200000114d2 */
[C---:B---3--:R-:W-:Y:S01]  /*1420*/  IMAD R10, R4.reuse, UR57, RZ ;  /* 0x00000039040a7c24 */ /* 0x048fe2000f8e02ff */
[----:B------:R-:W-:Y:S01]  /*1430*/  CS2R R108, SRZ ;  /* 0x00000000006c7805 */ /* 0x000fe2000001ff00 */
[----:B------:R-:W-:Y:S01]  /*1440*/  IMAD.IADD R13, R13, 0x1, R11 ;  /* 0x000000010d0d7824 */ /* 0x000fe200078e020b */
[----:B------:R-:W-:Y:S01]  /*1450*/  LEA.HI R7, R7, R210, RZ, 0x5 ;  /* 0x000000d207077211 */ /* 0x000fe200078f28ff */
[----:B------:R-:W-:Y:S01]  /*1460*/  IMAD R10, R5, UR52, R10 ;  /* 0x00000034050a7c24 */ /* 0x000fe2000f8e020a */
[----:B------:R-:W-:Y:S01]  /*1470*/  CS2R R114, SRZ ;  /* 0x0000000000727805 */ /* 0x000fe2000001ff00 */
[----:B------:R-:W-:Y:S01]  /*1480*/  IMAD.WIDE.U32 R12, R4, UR52, R12 ;  /* 0x00000034040c7c25 */ /* 0x000fe2000f8e000c */
[----:B------:R-:W-:-:S02]  /*1490*/  LOP3.LUT R5, R7, 0xffffffe0, RZ, 0xc0, !PT ;  /* 0xffffffe007057812 */ /* 0x000fc400078ec0ff */
[----:B------:R-:W-:Y:S02]  /*14a0*/  CS2R R112, SRZ ;  /* 0x0000000000707805 */ /* 0x000fe4000001ff00 */
[----:B------:R-:W-:Y:S01]  /*14b0*/  SHF.R.S32.HI R7, RZ, 0x5, R7 ;  /* 0x00000005ff077819 */ /* 0x000fe20000011407 */
[----:B------:R-:W-:Y:S01]  /*14c0*/  IMAD.IADD R11, R13, 0x1, R10 ;  /* 0x000000010d0b7824 */ /* 0x000fe200078e020a */
[----:B------:R-:W-:Y:S01]  /*14d0*/  CS2R R106, SRZ ;  /* 0x00000000006a7805 */ /* 0x000fe2000001ff00 */
[----:B------:R-:W-:Y:S01]  /*14e0*/  IMAD.IADD R210, R210, 0x1, -R5 ;  /* 0x00000001d2d27824 */ /* 0x000fe200078e0a05 */
[----:B------:R-:W-:Y:S01]  /*14f0*/  CS2R R104, SRZ ;  /* 0x0000000000687805 */ /* 0x000fe2000001ff00 */
[----:B------:R-:W-:Y:S01]  /*1500*/  IMAD R5, R0, UR14, RZ ;  /* 0x0000000e00057c24 */ /* 0x000fe2000f8e02ff */
[----:B------:R-:W-:Y:S01]  /*1510*/  CS2R R102, SRZ ;  /* 0x0000000000667805 */ /* 0x000fe2000001ff00 */
[----:B------:R-:W-:Y:S01]  /*1520*/  IMAD R4, R7, UR30, R210 ;  /* 0x0000001e07047c24 */ /* 0x000fe2000f8e02d2 */
[----:B------:R-:W-:Y:S01]  /*1530*/  CS2R R100, SRZ ;  /* 0x0000000000647805 */ /* 0x000fe2000001ff00 */
[----:B------:R-:W-:Y:S01]  /*1540*/  IMAD R22, R2, UR15, R5 ;  /* 0x0000000f02167c24 */ /* 0x000fe2000f8e0205 */
[----:B------:R-:W-:Y:S01]  /*1550*/  CS2R R94, SRZ ;  /* 0x00000000005e7805 */ /* 0x000fe2000001ff00 */
[----:B------:R-:W-:Y:S01]  /*1560*/  IMAD.U32 R5, RZ, RZ, UR17 ;  /* 0x00000011ff057e24 */ /* 0x000fe2000f8e00ff */
[----:B------:R-:W-:Y:S01]  /*1570*/  IADD3 R25, P1, P0, R4, UR5, R25 ;  /* 0x0000000504197c10 */ /* 0x000fe2000f83e019 */
[----:B------:R-:W-:Y:S01]  /*1580*/  IMAD.MOV.U32 R10, RZ, RZ, R12 ;  /* 0x000000ffff0a7224 */ /* 0x000fe200078e000c */
[----:B------:R-:W-:Y:S01]  /*1590*/  SHF.R.S32.HI R4, RZ, 0x1f, R4 ;  /* 0x0000001fff047819 */ /* 0x000fe20000011404 */
[----:B------:R-:W1:Y:S01]  /*15a0*/  LDC.64 R12, c[0x0][0x228] ;  /* 0x00008a00ff0c7b82 */ /* 0x000e620000000a00 */
[----:B------:R-:W-:Y:S01]  /*15b0*/  USHF.R.S32.HI UR5, URZ, 0x1f, UR23 ;  /* 0x0000001f3f057899 */ /* 0x000fe20008011417 */
[----:B------:R-:W-:Y:S01]  /*15c0*/  IMAD.WIDE.U32 R10, R2, UR14, R10 ;  /* 0x0000000e020a7c25 */ /* 0x000fe2000f8e000a */
[----:B------:R-:W-:Y:S01]  /*15d0*/  IADD3.X R5, R4, UR9, R5, P1, P0 ;  /* 0x0000000904057c10 */ /* 0x000fe20008fe0405 */
[----:B------:R-:W-:Y:S01]  /*15e0*/  UIMAD.WIDE.U32 UR8, UR23, UR26, URZ ;  /* 0x0000001a170872a5 */ /* 0x000fe2000f8e003f */
[----:B------:R-:W-:Y:S01]  /*15f0*/  IADD3 R24, P0, R25, R24, RZ ;  /* 0x0000001819187210 */ /* 0x000fe20007f1e0ff */
[----:B------:R-:W-:Y:S01]  /*1600*/  UIMAD UR7, UR5, UR26, URZ ;  /* 0x0000001a050772a4 */ /* 0x000fe2000f8e023f */
[----:B------:R-:W-:Y:S01]  /*1610*/  IMAD.IADD R23, R11, 0x1, R22 ;  /* 0x000000010b177824 */ /* 0x000fe200078e0216 */
[----:B------:R-:W-:Y:S01]  /*1620*/  UIADD3 UR5, UP0, UR12, UR19, URZ ;  /* 0x000000130c057290 */ /* 0x000fe2000ff1e03f */
[----:B------:R-:W-:Y:S01]  /*1630*/  IMAD.MOV.U32 R22, RZ, RZ, R10 ;  /* 0x000000ffff167224 */ /* 0x000fe200078e000a */
[----:B------:R-:W-:Y:S01]  /*1640*/  UIMAD UR7, UR24, UR23, UR7 ;  /* 0x00000017180772a4 */ /* 0x000fe2000f8e0207 */
[----:B------:R-:W-:Y:S01]  /*1650*/  IMAD.X R25, R5, 0x1, R6, P0 ;  /* 0x0000000105197824 */ /* 0x000fe200000e0606 */
[----:B------:R-:W2:Y:S01]  /*1660*/  LDC.64 R10, c[0x0][0x418] ;  /* 0x00010600ff0a7b82 */ /* 0x000ea20000000a00 */
[----:B------:R-:W-:Y:S01]  /*1670*/  IMAD.IADD R27, R19, 0x1, R26 ;  /* 0x00000001131b7824 */ /* 0x000fe200078e021a */
[----:B------:R-:W-:Y:S01]  /*1680*/  UIADD3 UR7, UR9, UR7, URZ ;  /* 0x0000000709077290 */ /* 0x000fe2000fffe03f */
[----:B------:R-:W-:Y:S01]  /*1690*/  IMAD.U32 R20, RZ, RZ, UR8 ;  /* 0x00000008ff147e24 */ /* 0x000fe2000f8e00ff */
[----:B------:R-:W-:Y:S01]  /*16a0*/  UIADD3.X UR12, UR13, UR21, URZ, UP0, !UPT ;  /* 0x000000150d0c7290 */ /* 0x000fe200087fe43f */
[-C--:B------:R-:W-:Y:S01]  /*16b0*/  IMAD R19, R15, R8.reuse, RZ ;  /* 0x000000080f137224 */ /* 0x080fe200078e02ff */
[----:B------:R-:W-:Y:S01]  /*16c0*/  UIMAD UR7, UR7, UR5, URZ ;  /* 0x00000005070772a4 */ /* 0x000fe2000f8e023f */
[----:B------:R-:W-:Y:S01]  /*16d0*/  IMAD.U32 R21, RZ, RZ, UR9 ;  /* 0x00000009ff157e24 */ /* 0x000fe2000f8e00ff */
[----:B------:R-:W3:Y:S01]  /*16e0*/  LDC.64 R4, c[0x0][0x250] ;  /* 0x00009400ff047b82 */ /* 0x000ee20000000a00 */
[----:B------:R-:W-:Y:S01]  /*16f0*/  IMAD.WIDE.U32 R20, R20, UR5, R24 ;  /* 0x0000000514147c25 */ /* 0x000fe2000f8e0018 */
[----:B------:R-:W-:Y:S01]  /*1700*/  UIMAD UR5, UR12, UR8, UR7 ;  /* 0x000000080c0572a4 */ /* 0x000fe2000f8e0207 */
[----:B------:R-:W-:Y:S01]  /*1710*/  CS2R R92, SRZ ;  /* 0x00000000005c7805 */ /* 0x000fe2000001ff00 */
[----:B------:R-:W-:Y:S01]  /*1720*/  ULDC.64 UR14, c[0x0][0x218] ;  /* 0x00008600000e7ab9 */ /* 0x000fe20000000a00 */
[C---:B------:R-:W-:Y:S01]  /*1730*/  IMAD R19, R186.reuse, R9, R19 ;  /* 0x00000009ba137224 */ /* 0x040fe200078e0213 */
[----:B------:R-:W-:Y:S01]  /*1740*/  ULDC.64 UR8, c[0x0][0x400] ;  /* 0x0001000000087ab9 */ /* 0x000fe20000000a00 */
[----:B------:R-:W-:Y:S01]  /*1750*/  IMAD.WIDE.U32 R22, R186, R8, R22 ;  /* 0x00000008ba167225 */ /* 0x000fe200078e0016 */
[----:B------:R-:W4:Y:S01]  /*1760*/  LDC.64 R6, c[0x0][0x238] ;  /* 0x00008e00ff067b82 */ /* 0x000f220000000a00 */
[----:B------:R-:W-:Y:S01]  /*1770*/  LEA R212, P1, R20, UR8, 0x2 ;  /* 0x0000000814d47c11 */ /* 0x000fe2000f8210ff */
[----:B------:R-:W-:Y:S01]  /*1780*/  ULDC.64 UR12, c[0x0][0x258] ;  /* 0x00009600000c7ab9 */ /* 0x000fe20000000a00 */
[----:B-1----:R-:W-:Y:S01]  /*1790*/  IMAD R16, R12, UR57, RZ ;  /* 0x000000390c107c24 */ /* 0x002fe2000f8e02ff */
[----:B------:R-:W-:Y:S01]  /*17a0*/  CS2R R98, SRZ ;  /* 0x0000000000627805 */ /* 0x000fe2000001ff00 */
[----:B------:R-:W-:Y:S01]  /*17b0*/  IMAD.MOV.U32 R26, RZ, RZ, R18 ;  /* 0x000000ffff1a7224 */ /* 0x000fe200078e0012 */
[----:B------:R-:W-:Y:S01]  /*17c0*/  LEA R18, P0, R22, UR14, 0x1 ;  /* 0x0000000e16127c11 */ /* 0x000fe2000f8008ff */
[----:B------:R-:W-:Y:S01]  /*17d0*/  IMAD.IADD R19, R23, 0x1, R19 ;  /* 0x0000000117137824 */ /* 0x000fe200078e0213 */
[----:B------:R-:W-:Y:S01]  /*17e0*/  CS2R R96, SRZ ;  /* 0x0000000000607805 */ /* 0x000fe2000001ff00 */
[----:B------:R-:W-:Y:S01]  /*17f0*/  IMAD R13, R13, UR52, R16 ;  /* 0x000000340d0d7c24 */ /* 0x000fe2000f8e0210 */
[----:B------:R-:W-:Y:S01]  /*1800*/  CS2R R90, SRZ ;  /* 0x00000000005a7805 */ /* 0x000fe2000001ff00 */
[----:B------:R-:W-:Y:S01]  /*1810*/  IMAD.WIDE.U32 R26, R12, UR52, R26 ;  /* 0x000000340c1a7c25 */ /* 0x000fe2000f8e001a */
[----:B------:R-:W-:Y:S01]  /*1820*/  LEA.HI.X R19, R22, UR15, R19, 0x1, P0 ;  /* 0x0000000f16137c11 */ /* 0x000fe200080f0c13 */
[----:B------:R-:W-:Y:S01]  /*1830*/  ULDC.64 UR14, c[0x0][0x268] ;  /* 0x00009a00000e7ab9 */ /* 0x000fe20000000a00 */
[----:B------:R-:W-:Y:S01]  /*1840*/  LEA R22, P0, R8, R18, 0x7 ;  /* 0x0000001208167211 */ /* 0x000fe200078038ff */
[----:B------:R-:W-:Y:S01]  /*1850*/  VIADD R16, R21, UR5 ;  /* 0x0000000515107c36 */ /* 0x000fe20008000000 */
[----:B------:R-:W-:Y:S01]  /*1860*/  ULEA.HI.SX32 UR5, UR18, 0xffffffff, 0x1a ;  /* 0xffffffff12057891 */ /* 0x000fe2000f8fd23f */
[----:B---3--:R-:W-:Y:S01]  /*1870*/  IMAD R12, R4, UR50, RZ ;  /* 0x00000032040c7c24 */ /* 0x008fe2000f8e02ff */
[----:B------:R-:W-:Y:S01]  /*1880*/  LEA.HI.X R23, R8, R19, R9, 0x7, P0 ;  /* 0x0000001308177211 */ /* 0x000fe200000f3c09 */
[----:B------:R-:W-:Y:S01]  /*1890*/  IMAD.WIDE.U32 R24, R4, UR49, R188 ;  /* 0x0000003104187c25 */ /* 0x000fe2000f8e00bc */
[----:B------:R-:W-:Y:S01]  /*18a0*/  LEA.HI.X R213, R20, UR9, R16, 0x2, P1 ;  /* 0x0000000914d57c11 */ /* 0x000fe200088f1410 */
[----:B------:R-:W-:Y:S01]  /*18b0*/  ULDC.64 UR8, c[0x0][0x420] ;  /* 0x0001080000087ab9 */ /* 0x000fe20000000a00 */
[----:B------:R-:W-:Y:S01]  /*18c0*/  ULEA.HI UR7, UR5, UR5, URZ, 0x1 ;  /* 0x0000000505077291 */ /* 0x000fe2000f8f083f */
[----:B------:R-:W-:Y:S01]  /*18d0*/  IMAD R12, R5, UR49, R12 ;  /* 0x00000031050c7c24 */ /* 0x000fe2000f8e020c */
[----:B------:R-:W-:Y:S01]  /*18e0*/  CS2R R88, SRZ ;  /* 0x0000000000587805 */ /* 0x000fe2000001ff00 */
[----:B--2---:R-:W-:Y:S01]  /*18f0*/  IMAD R16, R10, UR57, RZ ;  /* 0x000000390a107c24 */ /* 0x004fe2000f8e02ff */
[----:B------:R-:W-:Y:S01]  /*1900*/  ULOP3.LUT UR7, UR7, 0xfffffffe, URZ, 0xc0, !UPT ;  /* 0xfffffffe07077892 */ /* 0x000fe2000f8ec03f */
[----:B------:R-:W-:Y:S01]  /*1910*/  IMAD.IADD R27, R27, 0x1, R13 ;  /* 0x000000011b1b7824 */ /* 0x000fe200078e020d */
[----:B------:R-:W-:Y:S01]  /*1920*/  CS2R R86, SRZ ;  /* 0x0000000000567805 */ /* 0x000fe2000001ff00 */
[----:B------:R-:W-:Y:S01]  /*1930*/  IMAD.IADD R25, R25, 0x1, R12 ;  /* 0x0000000119197824 */ /* 0x000fe200078e020c */
[----:B------:R-:W-:Y:S01]  /*1940*/  UIADD3 UR7, UR5, -UR7, URZ ;  /* 0x8000000705077290 */ /* 0x000fe2000fffe03f */
[----:B----4-:R-:W-:Y:S01]  /*1950*/  IMAD R8, R6, UR57, RZ ;  /* 0x0000003906087c24 */ /* 0x010fe2000f8e02ff */
[----:B------:R-:W-:Y:S01]  /*1960*/  CS2R R84, SRZ ;  /* 0x0000000000547805 */ /* 0x000fe2000001ff00 */
[----:B------:R-:W-:Y:S01]  /*1970*/  IMAD R11, R11, UR52, R16 ;  /* 0x000000340b0b7c24 */ /* 0x000fe2000f8e0210 */
[----:B------:R-:W-:Y:S01]  /*1980*/  UISETP.NE.AND UP0, UPT, UR7, 0x1, UPT ;  /* 0x000000010700788c */ /* 0x000fe2000bf05270 */
[----:B------:R-:W-:Y:S01]  /*1990*/  IMAD.WIDE.U32 R12, R10, UR52, R188 ;  /* 0x000000340a0c7c25 */ /* 0x000fe2000f8e00bc */
[----:B------:R-:W-:Y:S01]  /*19a0*/  UIADD3 UR7, UR6, UR20, URZ ;  /* 0x0000001406077290 */ /* 0x000fe2000fffe03f */
[----:B------:R-:W-:-:S02]  /*19b0*/  CS2R R78, SRZ ;  /* 0x00000000004e7805 */ /* 0x000fc4000001ff00 */
[----:B------:R-:W-:Y:S01]  /*19c0*/  CS2R R76, SRZ ;  /* 0x00000000004c7805 */ /* 0x000fe2000001ff00 */
[----:B------:R-:W-:Y:S01]  /*19d0*/  IMAD R8, R7, UR52, R8 ;  /* 0x0000003407087c24 */ /* 0x000fe2000f8e0208 */
[----:B------:R-:W-:Y:S01]  /*19e0*/  PLOP3.LUT P0, PT, PT, PT, UP0, 0x80, 0x0 ;  /* 0x000000000000781c */ /* 0x000fe20003f0f008 */
[----:B------:R-:W-:Y:S01]  /*19f0*/  IMAD.WIDE.U32 R24, R6, UR52, R24 ;  /* 0x0000003406187c25 */ /* 0x000fe2000f8e0018 */
[----:B------:R-:W-:Y:S01]  /*1a00*/  UISETP.GE.AND UP0, UPT, UR25, 0x1, UPT ;  /* 0x000000011900788c */ /* 0x000fe2000bf06270 */
[----:B------:R-:W-:Y:S02]  /*1a10*/  CS2R R82, SRZ ;  /* 0x0000000000527805 */ /* 0x000fe4000001ff00 */
[----:B------:R-:W-:Y:S01]  /*1a20*/  CS2R R80, SRZ ;  /* 0x0000000000507805 */ /* 0x000fe2000001ff00 */
[----:B------:R-:W-:Y:S01]  /*1a30*/  IMAD.IADD R13, R13, 0x1, R11 ;  /* 0x000000010d0d7824 */ /* 0x000fe200078e020b */
[----:B------:R-:W-:Y:S01]  /*1a40*/  CS2R R74, SRZ ;  /* 0x00000000004a7805 */ /* 0x000fe2000001ff00 */
[----:B------:R-:W-:Y:S01]  /*1a50*/  IMAD R14, R14, UR8, RZ ;  /* 0x000000080e0e7c24 */ /* 0x000fe2000f8e02ff */
[----:B------:R-:W-:Y:S01]  /*1a60*/  CS2R R72, SRZ ;  /* 0x0000000000487805 */ /* 0x000fe2000001ff00 */
[----:B------:R-:W-:Y:S01]  /*1a70*/  IMAD.U32 R7, RZ, RZ, UR12 ;  /* 0x0000000cff077e24 */ /* 0x000fe2000f8e00ff */
[----:B------:R-:W-:Y:S01]  /*1a80*/  UIMAD UR12, UR27, UR12, URZ ;  /* 0x0000000c1b0c72a4 */ /* 0x000fe2000f8e023f */
[----:B------:R-:W-:Y:S01]  /*1a90*/  IMAD.IADD R25, R25, 0x1, R8 ;  /* 0x0000000119197824 */ /* 0x000fe200078e0208 */
[----:B------:R-:W-:Y:S01]  /*1aa0*/  CS2R R70, SRZ ;  /* 0x0000000000467805 */ /* 0x000fe2000001ff00 */
[C---:B------:R-:W-:Y:S01]  /*1ab0*/  IMAD R14, R17.reuse, UR9, R14 ;  /* 0x00000009110e7c24 */ /* 0x040fe2000f8e020e */
[----:B------:R-:W-:Y:S01]  /*1ac0*/  UIMAD UR17, UR54, UR13, UR12 ;  /* 0x0000000d361172a4 */ /* 0x000fe2000f8e020c */
[----:B------:R-:W-:Y:S01]  /*1ad0*/  IMAD.WIDE.U32 R8, R17, UR8, R12 ;  /* 0x0000000811087c25 */ /* 0x000fe2000f8e000c */
[----:B------:R-:W-:Y:S01]  /*1ae0*/  ULDC.64 UR8, c[0x0][0x428] ;  /* 0x00010a0000087ab9 */ /* 0x000fe20000000a00 */
[----:B------:R-:W-:Y:S01]  /*1af0*/  ULDC.64 UR12, c[0x0][0x3e0] ;  /* 0x0000f800000c7ab9 */ /* 0x000fe20000000a00 */
[----:B------:R-:W-:Y:S01]  /*1b00*/  CS2R R68, SRZ ;  /* 0x0000000000447805 */ /* 0x000fe2000001ff00 */
[----:B------:R-:W-:Y:S01]  /*1b10*/  IMAD.WIDE.U32 R26, R7, UR54, R26 ;  /* 0x00000036071a7c25 */ /* 0x000fe2000f8e001a */
[----:B------:R-:W-:-:S02]  /*1b20*/  CS2R R62, SRZ ;  /* 0x00000000003e7805 */ /* 0x000fc4000001ff00 */
[----:B------:R-:W-:Y:S02]  /*1b30*/  CS2R R60, SRZ ;  /* 0x00000000003c7805 */ /* 0x000fe4000001ff00 */
        /* <DEDUP_REMOVED lines=12> */
[----:B------:R-:W-:Y:S01]  /*1c00*/  LEA R216, P3, R26, UR14, 0x1 ;  /* 0x0000000e1ad87c11 */ /* 0x000fe2000f8608ff */
[----:B------:R-:W-:Y:S01]  /*1c10*/  IMAD.WIDE.U32 R12, R12, UR54, R8 ;  /* 0x000000360c0c7c25 */ /* 0x000fe2000f8e0008 */
[----:B------:R-:W-:-:S02]  /*1c20*/  CS2R R56, SRZ ;  /* 0x0000000000387805 */ /* 0x000fc4000001ff00 */
[----:B------:R-:W-:Y:S02]  /*1c30*/  CS2R R54, SRZ ;  /* 0x0000000000367805 */ /* 0x000fe4000001ff00 */
[----:B------:R-:W-:Y:S01]  /*1c40*/  CS2R R52, SRZ ;  /* 0x0000000000347805 */ /* 0x000fe2000001ff00 */
[----:B------:R-:W-:Y:S01]  /*1c50*/  IMAD.IADD R11, R11, 0x1, R7 ;  /* 0x000000010b0b7824 */ /* 0x000fe200078e0207 */
[----:B------:R-:W-:Y:S01]  /*1c60*/  LEA R214, P2, R12, UR12, 0x1 ;  /* 0x0000000c0cd67c11 */ /* 0x000fe2000f8408ff */
[----:B------:R-:W-:Y:S01]  /*1c70*/  IMAD R0, R15, R4, RZ ;  /* 0x000000040f007224 */ /* 0x000fe200078e02ff */
[----:B------:R-:W-:Y:S01]  /*1c80*/  CS2R R46, SRZ ;  /* 0x00000000002e7805 */ /* 0x000fe2000001ff00 */
[----:B------:R-:W-:Y:S01]  /*1c90*/  VIADD R7, R184, 0x1800 ;  /* 0x00001800b8077836 */ /* 0x000fe20000000000 */
[----:B------:R-:W-:Y:S01]  /*1ca0*/  CS2R R44, SRZ ;  /* 0x00000000002c7805 */ /* 0x000fe2000001ff00 */
[----:B------:R-:W-:Y:S01]  /*1cb0*/  VIADD R6, R13, UR16 ;  /* 0x000000100d067c36 */ /* 0x000fe20008000000 */
[----:B------:R-:W-:Y:S01]  /*1cc0*/  CS2R R50, SRZ ;  /* 0x0000000000327805 */ /* 0x000fe2000001ff00 */
[C---:B------:R-:W-:Y:S01]  /*1cd0*/  IMAD R0, R186.reuse, R5, R0 ;  /* 0x00000005ba007224 */ /* 0x040fe200078e0200 */
[----:B------:R-:W-:Y:S01]  /*1ce0*/  SEL R208, R7, R184, !P0 ;  /* 0x000000b807d07207 */ /* 0x000fe20004000000 */
[----:B------:R-:W-:Y:S01]  /*1cf0*/  IMAD.WIDE.U32 R10, R186, R4, R10 ;  /* 0x00000004ba0a7225 */ /* 0x000fe200078e000a */
[----:B------:R-:W-:Y:S01]  /*1d00*/  LEA.HI.X R215, R12, UR13, R6, 0x1, P2 ;  /* 0x0000000d0cd77c11 */ /* 0x000fe200090f0c06 */
[----:B------:R-:W-:Y:S01]  /*1d10*/  ULDC.64 UR12, c[0x0][0x2b0] ;  /* 0x0000ac00000c7ab9 */ /* 0x000fe20000000a00 */
[----:B------:R-:W-:Y:S01]  /*1d20*/  LEA R7, R184, UR4, 0x1 ;  /* 0x00000004b8077c11 */ /* 0x000fe2000f8e08ff */
[----:B------:R-:W-:Y:S01]  /*1d30*/  @P4 BAR.SYNC.DEFER_BLOCKING 0x0 ;  /* 0x0000000000004b1d */ /* 0x000fe20000010000 */
[----:B------:R-:W-:Y:S01]  /*1d40*/  VIADD R2, R27, UR17 ;  /* 0x000000111b027c36 */ /* 0x000fe20008000000 */
[----:B------:R-:W-:Y:S01]  /*1d50*/  LEA R8, P1, R10, UR8, 0x1 ;  /* 0x000000080a087c11 */ /* 0x000fe2000f8208ff */
[----:B------:R-:W-:Y:S01]  /*1d60*/  IMAD.IADD R0, R11, 0x1, R0 ;  /* 0x000000010b007824 */ /* 0x000fe200078e0200 */
[----:B------:R-:W-:Y:S01]  /*1d70*/  LEA R208, R208, UR4, 0x1 ;  /* 0x00000004d0d07c11 */ /* 0x000fe2000f8e08ff */
[----:B------:R-:W-:Y:S01]  /*1d80*/  UIADD3 UR8, UR6, UR22, URZ ;  /* 0x0000001606087290 */ /* 0x000fe2000fffe03f */
[----:B------:R-:W-:Y:S01]  /*1d90*/  LEA.HI.X R217, R26, UR15, R2, 0x1, P3 ;  /* 0x0000000f1ad97c11 */ /* 0x000fe200098f0c02 */
[----:B------:R-:W-:Y:S01]  /*1da0*/  ULDC.64 UR14, c[0x0][0x478] ;  /* 0x00011e00000e7ab9 */ /* 0x000fe20000000a00 */
[----:B------:R-:W-:Y:S01]  /*1db0*/  LEA.HI.X R9, R10, UR9, R0, 0x1, P1 ;  /* 0x000000090a097c11 */ /* 0x000fe200088f0c00 */
[----:B------:R-:W-:Y:S01]  /*1dc0*/  UIMAD.WIDE UR8, UR8, 0x4, UR12 ;  /* 0x00000004080878a5 */ /* 0x000fe2000f8e020c */
[----:B------:R-:W-:Y:S01]  /*1dd0*/  LEA R10, P1, R4, R8, 0x7 ;  /* 0x00000008040a7211 */ /* 0x000fe200078238ff */
[----:B------:R-:W-:Y:S01]  /*1de0*/  UIMAD.WIDE UR6, UR7, 0x4, UR14 ;  /* 0x00000004070678a5 */ /* 0x000fe2000f8e020e */
[----:B------:R-:W-:-:S02]  /*1df0*/  CS2R R48, SRZ ;  /* 0x0000000000307805 */ /* 0x000fc4000001ff00 */
[----:B------:R-:W-:Y:S02]  /*1e00*/  CS2R R42, SRZ ;  /* 0x00000000002a7805 */ /* 0x000fe4000001ff00 */
[----:B------:R-:W-:Y:S02]  /*1e10*/  LEA.HI.X R11, R4, R9, R5, 0x7, P1 ;  /* 0x00000009040b7211 */ /* 0x000fe400008f3c05 */
[----:B------:R-:W-:Y:S02]  /*1e20*/  CS2R R40, SRZ ;  /* 0x0000000000287805 */ /* 0x000fe4000001ff00 */
[----:B------:R-:W-:Y:S02]  /*1e30*/  PLOP3.LUT P1, PT, PT, PT, UP0, 0x80, 0x0 ;  /* 0x000000000000781c */ /* 0x000fe40003f2f008 */
[----:B------:R-:W-:Y:S02]  /*1e40*/  CS2R R38, SRZ ;  /* 0x0000000000267805 */ /* 0x000fe4000001ff00 */
[----:B------:R-:W-:Y:S01]  /*1e50*/  CS2R R36, SRZ ;  /* 0x0000000000247805 */ /* 0x000fe2000001ff00 */
[----:B------:R-:W-:Y:S01]  /*1e60*/  @!PT LDS RZ, [RZ] ;  /* 0x00000000fffff984 */ /* 0x000fe20000000800 */
[----:B------:R-:W-:Y:S01]  /*1e70*/  @!PT LDS RZ, [RZ] ;  /* 0x00000000fffff984 */ /* 0x000fe20000000800 */
[----:B------:R-:W-:Y:S01]  /*1e80*/  @!PT LDS RZ, [RZ] ;  /* 0x00000000fffff984 */ /* 0x000fe20000000800 */
[----:B------:R1:W-:Y:S04]  /*1e90*/  LDGSTS.E.BYPASS.LTC128B.128 [R7+0x6000], desc[UR10][R214.64] ;  /* 0x06000000d6077fae */ /* 0x0003e8000b901d4a */
[----:B------:R1:W-:Y:S04]  /*1ea0*/  LDGSTS.E.BYPASS.LTC128B.128 [R7+0x7000], desc[UR10][R214.64+0x40] ;  /* 0x07000040d6077fae */ /* 0x0003e8000b901d4a */
[----:B------:R1:W-:Y:S04]  /*1eb0*/  LDGSTS.E.BYPASS.LTC128B.128 [R7+0x8000], desc[UR10][R214.64+0x80] ;  /* 0x08000080d6077fae */ /* 0x0003e8000b901d4a */
[----:B------:R1:W-:Y:S04]  /*1ec0*/  LDGSTS.E.BYPASS.LTC128B.128 [R208], desc[UR10][R216.64] ;  /* 0x00000000d8d07fae */ /* 0x0003e8000b901d4a */
[----:B------:R1:W-:Y:S04]  /*1ed0*/  LDGSTS.E.BYPASS.LTC128B.128 [R208+0x1000], desc[UR10][R216.64+0x40] ;  /* 0x01000040d8d07fae */ /* 0x0003e8000b901d4a */
        /* <DEDUP_REMOVED lines=13> */
[----:B------:R-:W0:Y:S01]  /*1fb0*/  LDGDEPBAR ;  /* 0x00000000000079af */ /* 0x000e220000000000 */
[----:B------:R-:W-:Y:S05]  /*1fc0*/  @!P1 BRA `(.L_x_1006) ;  /* 0x0000004000589947 */ /* 0x000fea0003800000 */
[----:B-1----:R-:W1:Y:S01]  /*1fd0*/  LDC.64 R10, c[0x0][0x3b8] ;  /* 0x0000ee00ff0a7b82 */ /* 0x002e620000000a00 */
[----:B------:R-:W-:-:S04]  /*1fe0*/  IMAD.MOV.U32 R0, RZ, RZ, 0x4 ;  /* 0x00000004ff007424 */ /* 0x000fc800078e00ff */
[----:B------:R-:W-:Y:S01]  /*1ff0*/  IMAD.WIDE R8, R187, R0, UR8 ;  /* 0x00000008bb087e25 */ /* 0x000fe2000f8e0200 */
[----:B------:R-:W-:Y:S02]  /*2000*/  USHF.L.U32 UR17, UR30, 0x4, URZ ;  /* 0x000000041e117899 */ /* 0x000fe4000800063f */
[----:B------:R-:W2:Y:S02]  /*2010*/  LDC R202, c[0x0][0x2dc] ;  /* 0x0000b700ffca7b82 */ /* 0x000ea40000000800 */
[----:B------:R3:W5:Y:S04]  /*2020*/  LDG.E R207, desc[UR10][R8.64] ;  /* 0x0000000a08cf7981 */ /* 0x000768000c1e1900 */
[----:B------:R3:W5:Y:S04]  /*2030*/  LDG.E R206, desc[UR10][R8.64+0x20] ;  /* 0x0000200a08ce7981 */ /* 0x000768000c1e1900 */
[----:B------:R3:W5:Y:S04]  /*2040*/  LDG.E R205, desc[UR10][R8.64+0x80] ;  /* 0x0000800a08cd7981 */ /* 0x000768000c1e1900 */
[----:B------:R3:W5:Y:S04]  /*2050*/  LDG.E R204, desc[UR10][R8.64+0xa0] ;  /* 0x0000a00a08cc7981 */ /* 0x000768000c1e1900 */
[----:B-1----:R-:W4:Y:S04]  /*2060*/  LDG.E.64 R4, desc[UR10][R10.64] ;  /* 0x0000000a0a047981 */ /* 0x002f28000c1e1b00 */
[----:B------:R-:W3:Y:S01]  /*2070*/  LDG.E.64 R6, desc[UR10][R10.64+0x8] ;  /* 0x0000080a0a067981 */ /* 0x000ee2000c1e1b00 */
[----:B------:R-:W-:Y:S01]  /*2080*/  UMOV UR12, UR7 ;  /* 0x00000007000c7c82 */ /* 0x000fe20008000000 */
[----:B------:R-:W-:-:S02]  /*2090*/  UIMAD UR7, UR52, UR26, UR54 ;  /* 0x0000001a340772a4 */ /* 0x000fc4000f8e0236 */
[----:B------:R-:W-:Y:S02]  /*20a0*/  USHF.L.U32 UR15, UR30, 0x3, URZ ;  /* 0x000000031e0f7899 */ /* 0x000fe4000800063f */
[----:B------:R-:W-:Y:S02]  /*20b0*/  UIADD3 UR27, UR17, 0x20, URZ ;  /* 0x00000020111b7890 */ /* 0x000fe4000fffe03f */
[----:B------:R-:W-:Y:S01]  /*20c0*/  UIADD3 UR23, UR17, 0x40, URZ ;  /* 0x0000004011177890 */ /* 0x000fe2000fffe03f */
[----:B------:R-:W-:Y:S01]  /*20d0*/  UMOV UR13, UR6 ;  /* 0x00000006000d7c82 */ /* 0x000fe20008000000 */
[----:B------:R-:W-:Y:S02]  /*20e0*/  USHF.L.U32 UR7, UR7, 0x5, URZ ;  /* 0x0000000507077899 */ /* 0x000fe4000800063f */
[----:B------:R-:W-:Y:S02]  /*20f0*/  UIADD3 UR26, UR15, UR27, URZ ;  /* 0x0000001b0f1a7290 */ /* 0x000fe4000fffe03f */
[----:B------:R-:W-:Y:S01]  /*2100*/  UIADD3 UR22, UR15, UR23, URZ ;  /* 0x000000170f167290 */ /* 0x000fe2000fffe03f */
[----:B------:R-:W-:Y:S01]  /*2110*/  SHF.R.S32.HI R203, RZ, 0x1f, R210 ;  /* 0x0000001fffcb7819 */ /* 0x000fe200000114d2 */
[----:B------:R-:W-:-:S02]  /*2120*/  USHF.R.S32.HI UR14, URZ, 0x1f, UR7 ;  /* 0x0000001f3f0e7899 */ /* 0x000fc40008011407 */
[----:B------:R-:W-:Y:S02]  /*2130*/  UIADD3 UR25, UR15, UR26, URZ ;  /* 0x0000001a0f197290 */ /* 0x000fe4000fffe03f */
[----:B------:R-:W-:Y:S01]  /*2140*/  UIADD3 UR21, UR15, UR22, URZ ;  /* 0x000000160f157290 */ /* 0x000fe2000fffe03f */
[----:B------:R-:W-:Y:S01]  /*2150*/  VIADD R2, R179, 0x1800 ;  /* 0x00001800b3027836 */ /* 0x000fe20000000000 */
[----:B------:R-:W-:Y:S02]  /*2160*/  UIADD3 UR24, UR15, UR25, URZ ;  /* 0x000000190f187290 */ /* 0x000fe4000fffe03f */
[----:B------:R-:W-:Y:S01]  /*2170*/  UIADD3 UR20, UR15, UR21, URZ ;  /* 0x000000150f147290 */ /* 0x000fe2000fffe03f */
[----:B------:R-:W-:Y:S01]  /*2180*/  IMAD.MOV.U32 R201, RZ, RZ, 0x4 ;  /* 0x00000004ffc97424 */ /* 0x000fe200078e00ff */
[----:B------:R-:W-:Y:S01]  /*2190*/  UIADD3 UR18, UR15, UR24, URZ ;  /* 0x000000180f127290 */ /* 0x000fe2000fffe03f */
[----:B------:R-:W-:Y:S01]  /*21a0*/  IMAD.MOV.U32 R127, RZ, RZ, RZ ;  /* 0x000000ffff7f7224 */ /* 0x000fe200078e00ff */
[----:B------:R-:W-:Y:S01]  /*21b0*/  UIADD3 UR19, UR15, UR20, URZ ;  /* 0x000000140f137290 */ /* 0x000fe2000fffe03f */
[----:B------:R-:W-:Y:S01]  /*21c0*/  SEL R2, R2, R179, !P0 ;  /* 0x000000b302027207 */ /* 0x000fe20004000000 */
[----:B------:R-:W-:-:S02]  /*21d0*/  UIMAD UR34, UR30, 0x18, URZ ;  /* 0x000000181e2278a4 */ /* 0x000fc4000f8e023f */
[----:B------:R-:W-:Y:S02]  /*21e0*/  USHF.L.U32 UR33, UR30, 0x5, URZ ;  /* 0x000000051e217899 */ /* 0x000fe4000800063f */
[----:B------:R-:W-:Y:S02]  /*21f0*/  UIMAD UR32, UR30, 0x28, URZ ;  /* 0x000000281e2078a4 */ /* 0x000fe4000f8e023f */
[----:B------:R-:W-:Y:S02]  /*2200*/  UIMAD UR31, UR30, 0x30, URZ ;  /* 0x000000301e1f78a4 */ /* 0x000fe4000f8e023f */
[----:B------:R-:W-:Y:S02]  /*2210*/  UIMAD UR30, UR30, 0x38, URZ ;  /* 0x000000381e1e78a4 */ /* 0x000fe4000f8e023f */
[----:B------:R-:W-:Y:S02]  /*2220*/  UIADD3 UR29, UR15, UR19, URZ ;  /* 0x000000130f1d7290 */ /* 0x000fe4000fffe03f */
[----:B------:R-:W-:Y:S01]  /*2230*/  UIADD3 UR28, UR15, UR18, URZ ;  /* 0x000000120f1c7290 */ /* 0x000fe2000fffe03f */
[----:B----4-:R-:W-:-:S02]  /*2240*/  R2UR UR6, R4 ;  /* 0x00000000040672ca */ /* 0x010fc400000e0000 */
[----:B------:R-:W-:Y:S02]  /*2250*/  R2UR UR45, R5 ;  /* 0x00000000052d72ca */ /* 0x000fe400000e0000 */
[----:B---3--:R-:W-:Y:S01]  /*2260*/  IADD3 R210, P2, P1, R6, UR7, R210 ;  /* 0x0000000706d27c10 */ /* 0x008fe2000f95e0d2 */
[----:B------:R-:W-:-:S03]  /*2270*/  VIADD R5, R180, 0x1800 ;  /* 0x00001800b4057836 */ /* 0x000fc60000000000 */
[----:B------:R-:W-:Y:S02]  /*2280*/  IADD3.X R203, R7, UR14, R203, P2, P1 ;  /* 0x0000000e07cb7c10 */ /* 0x000fe400097e24cb */
[----:B------:R-:W-:-:S03]  /*2290*/  SEL R0, R5, R180, !P0 ;  /* 0x000000b405007207 */ /* 0x000fc60004000000 */
[----:B------:R-:W-:Y:S01]  /*22a0*/  LOP3.LUT R203, R203, UR6, RZ, 0x3c, !PT ;  /* 0x00000006cbcb7c12 */ /* 0x000fe2000f8e3cff */
[----:B------:R-:W-:Y:S02]  /*22b0*/  UIADD3 UR43, UR6, -0x4ab325aa, URZ ;  /* 0xb54cda56062b7890 */ /* 0x000fe4000fffe03f */
[----:B------:R-:W-:Y:S02]  /*22c0*/  UIADD3 UR44, UR45, 0x646e171e, URZ ;  /* 0x646e171e2d2c7890 */ /* 0x000fe4000fffe03f */
[----:B------:R-:W-:Y:S02]  /*22d0*/  UIADD3 UR42, UR45, -0x56f99767, URZ ;  /* 0xa90668992d2a7890 */ /* 0x000fe4000fffe03f */
[----:B------:R-:W-:Y:S02]  /*22e0*/  UIADD3 UR41, UR6, 0x1715609d, URZ ;  /* 0x1715609d06297890 */ /* 0x000fe4000fffe03f */
[----:B------:R-:W-:Y:S02]  /*22f0*/  UIADD3 UR40, UR45, -0x126145ec, URZ ;  /* 0xed9eba142d287890 */ /* 0x000fe4000fffe03f */
[----:B------:R-:W-:-:S02]  /*2300*/  UIADD3 UR39, UR6, 0x78dde6e4, URZ ;  /* 0x78dde6e406277890 */ /* 0x000fc4000fffe03f */
[----:B------:R-:W-:Y:S02]  /*2310*/  UIADD3 UR38, UR45, 0x32370b8f, URZ ;  /* 0x32370b8f2d267890 */ /* 0x000fe4000fffe03f */
[----:B------:R-:W-:Y:S02]  /*2320*/  UIADD3 UR37, UR6, -0x255992d5, URZ ;  /* 0xdaa66d2b06257890 */ /* 0x000fe4000fffe03f */
[----:B------:R-:W-:Y:S02]  /*2330*/  UIADD3 UR36, UR45, 0x76cf5d0a, URZ ;  /* 0x76cf5d0a2d247890 */ /* 0x000fe4000fffe03f */
[----:B------:R-:W-:Y:S02]  /*2340*/  UIADD3 UR47, UR6, 0x3c6ef372, URZ ;  /* 0x3c6ef372062f7890 */ /* 0x000fe4000fffe03f */
[----:B------:R-:W-:Y:S02]  /*2350*/  UIADD3 UR46, UR45, -0x4498517b, URZ ;  /* 0xbb67ae852d2e7890 */ /* 0x000fe4000fffe03f */
[----:B------:R-:W-:Y:S01]  /*2360*/  UIADD3 UR35, UR6, -0x61c88647, URZ ;  /* 0x9e3779b906237890 */ /* 0x000fe2000fffe03f */
[----:B------:R-:W-:Y:S01]  /*2370*/  LEA R2, R2, UR4, 0x1 ;  /* 0x0000000402027c11 */ /* 0x000fe2000f8e08ff */
[----:B------:R-:W-:Y:S01]  /*2380*/  IMAD.WIDE.U32 R210, R210, -0x2daee0ad, RZ ;  /* 0xd2511f53d2d27825 */ /* 0x000fe200078e00ff */
[----:B------:R-:W-:Y:S01]  /*2390*/  LEA R0, R0, UR4, 0x1 ;  /* 0x0000000400007c11 */ /* 0x000fe2000f8e08ff */
[----:B------:R-:W-:Y:S01]  /*23a0*/  ULDC UR51, c[0x0][0x270] ;  /* 0x00009c0000337ab9 */ /* 0x000fe20000000800 */
[----:B------:R-:W-:Y:S01]  /*23b0*/  ULDC.U8 UR7, c[0x0][0x388] ;  /* 0x0000e20000077ab9 */ /* 0x000fe20000000000 */
[----:B--2---:R-:W-:-:S06]  /*23c0*/  ULDC UR6, c[0x0][0x2ec] ;  /* 0x0000bb0000067ab9 */ /* 0x004fcc0000000800 */
.L_x_1009:
[----:B------:R-:W0:Y:S01]  /*23d0*/  LDGDEPBAR ;  /* 0x00000000000079af */ /* 0x000e220000000000 */
[----:B------:R-:W-:Y:S01]  /*23e0*/  IMAD.IADD R168, R175, 0x1, R0 ;  /* 0x00000001afa87824 */ /* 0x000fe200078e0200 */
[----:B------:R-:W-:Y:S01]  /*23f0*/  LOP3.LUT R232, R210, UR46, RZ, 0x3c, !PT ;  /* 0x0000002ed2e87c12 */ /* 0x000fe2000f8e3cff */
[----:B------:R-:W-:Y:S01]  /*2400*/  IMAD.U32 R182, RZ, RZ, UR48 ;  /* 0x00000030ffb67e24 */ /* 0x000fe2000f8e00ff */
[----:B------:R-:W-:Y:S01]  /*2410*/  UISETP.GE.AND UP1, UPT, UR5, 0x1, UPT ;  /* 0x000000010500788c */ /* 0x000fe2000bf26270 */
[----:B------:R-:W-:Y:S02]  /*2420*/  IMAD.U32 R170, RZ, RZ, UR5 ;  /* 0x00000005ffaa7e24 */ /* 0x000fe4000f8e00ff */
[----:B------:R-:W-:Y:S02]  /*2430*/  IMAD R169, R182, 0x4, R183 ;  /* 0x00000004b6a97824 */ /* 0x000fe400078e02b7 */
[----:B-----5:R-:W-:Y:S01]  /*2440*/  FMUL.FTZ R182, R206, 1.4426950216293334961 ;  /* 0x3fb8aa3bceb67820 */ /* 0x020fe20000410000 */
[----:B------:R-:W-:Y:S02]  /*2450*/  IMAD R170, R170, 0x4, R185 ;  /* 0x00000004aaaa7824 */ /* 0x000fe400078e02b9 */
[----:B------:R-:W-:Y:S01]  /*2460*/  IMAD.U32 R218, RZ, RZ, UR13 ;  /* 0x0000000dffda7e24 */ /* 0x000fe2000f8e00ff */
[----:B------:R-:W-:Y:S01]  /*2470*/  LOP3.LUT R169, R169, UR45, RZ, 0x3c, !PT ;  /* 0x0000002da9a97c12 */ /* 0x000fe2000f8e3cff */
[C---:B------:R-:W-:Y:S03]  /*2480*/  IMAD.WIDE.U32 R230, R170.reuse, -0x326172a9, RZ ;  /* 0xcd9e8d57aae67825 */ /* 0x040fe600078e00ff */
[----:B------:R-:W-:Y:S01]  /*2490*/  LOP3.LUT R171, R211, R169, RZ, 0x3c, !PT ;  /* 0x000000a9d3ab7212 */ /* 0x000fe200078e3cff */
[----:B------:R-:W-:Y:S01]  /*24a0*/  VIADD R169, R170, 0x2 ;  /* 0x00000002aaa97836 */ /* 0x000fe20000000000 */
[----:B------:R-:W-:Y:S01]  /*24b0*/  LEA R236, P0, R187, R218, 0x2 ;  /* 0x000000dabbec7211 */ /* 0x000fe200078010ff */
[----:B------:R-:W-:Y:S01]  /*24c0*/  IMAD.U32 R219, RZ, RZ, UR12 ;  /* 0x0000000cffdb7e24 */ /* 0x000fe2000f8e00ff */
[----:B------:R-:W-:Y:S01]  /*24d0*/  LOP3.LUT R170, R231, R203, RZ, 0x3c, !PT ;  /* 0x000000cbe7aa7212 */ /* 0x000fe200078e3cff */
[----:B------:R-:W-:Y:S04]  /*24e0*/  IMAD.WIDE.U32 R234, R169, -0x326172a9, RZ ;  /* 0xcd9e8d57a9ea7825 */ /* 0x000fe800078e00ff */
[----:B------:R-:W-:Y:S01]  /*24f0*/  FMUL.FTZ R169, R207, 1.4426950216293334961 ;  /* 0x3fb8aa3bcfa97820 */ /* 0x000fe20000410000 */
[----:B------:R-:W-:Y:S04]  /*2500*/  DEPBAR.LE SB0, 0x0 ;  /* 0x000080000000791a */ /* 0x000fe80000000000 */
[----:B------:R-:W-:Y:S01]  /*2510*/  BAR.SYNC.DEFER_BLOCKING 0x0 ;  /* 0x0000000000007b1d */ /* 0x000fe20000010000 */
[----:B------:R-:W-:Y:S01]  /*2520*/  LEA.HI.X.SX32 R237, R187, R219, 0x2, P0 ;  /* 0x000000dbbbed7211 */ /* 0x000fe200000f16ff */
[----:B------:R-:W-:Y:S01]  /*2530*/  IMAD.WIDE.U32 R218, R171, -0x326172a9, RZ ;  /* 0xcd9e8d57abda7825 */ /* 0x000fe200078e00ff */
[----:B------:R-:W-:Y:S02]  /*2540*/  LOP3.LUT R171, R235, R203, RZ, 0x3c, !PT ;  /* 0x000000cbebab7212 */ /* 0x000fe400078e3cff */
[----:B------:R-:W-:Y:S01]  /*2550*/  FSETP.NEU.FTZ.AND P0, PT, R207, -INF , PT ;  /* 0xff800000cf00780b */ /* 0x000fe20003f1d000 */
[----:B------:R-:W-:Y:S01]  /*2560*/  IMAD.WIDE.U32 R244, R170, -0x2daee0ad, RZ ;  /* 0xd2511f53aaf47825 */ /* 0x000fe200078e00ff */
[----:B------:R-:W-:Y:S02]  /*2570*/  LOP3.LUT R230, R219, UR35, R230, 0x96, !PT ;  /* 0x00000023dbe67c12 */ /* 0x000fe4000f8e96e6 */
[----:B------:R-:W-:Y:S01]  /*2580*/  LOP3.LUT R181, R218, UR47, RZ, 0x3c, !PT ;  /* 0x0000002fdab57c12 */ /* 0x000fe2000f8e3cff */
[----:B------:R-:W-:Y:S01]  /*2590*/  IMAD.WIDE.U32 R240, R171, -0x2daee0ad, RZ ;  /* 0xd2511f53abf07825 */ /* 0x000fe200078e00ff */
[----:B------:R-:W-:Y:S02]  /*25a0*/  LOP3.LUT R226, R232, R245, RZ, 0x3c, !PT ;  /* 0x000000f5e8e27212 */ /* 0x000fe400078e3cff */
[----:B------:R-:W-:Y:S01]  /*25b0*/  LOP3.LUT R234, R219, UR35, R234, 0x96, !PT ;  /* 0x00000023dbea7c12 */ /* 0x000fe2000f8e96ea */
[----:B------:R-:W-:Y:S01]  /*25c0*/  IMAD.WIDE.U32 R230, R230, -0x2daee0ad, RZ ;  /* 0xd2511f53e6e67825 */ /* 0x000fe200078e00ff */
[----:B------:R-:W-:Y:S02]  /*25d0*/  LOP3.LUT R232, R232, R241, RZ, 0x3c, !PT ;  /* 0x000000f1e8e87212 */ /* 0x000fe400078e3cff */
[----:B------:R-:W-:Y:S01]  /*25e0*/  FSEL R169, R169, RZ, P0 ;  /* 0x000000ffa9a97208 */ /* 0x000fe20000000000 */
[----:B------:R-:W-:Y:S01]  /*25f0*/  IMAD.WIDE.U32 R226, R226, -0x326172a9, RZ ;  /* 0xcd9e8d57e2e27825 */ /* 0x000fe200078e00ff */
[----:B------:R-:W-:Y:S02]  /*2600*/  FSETP.NEU.FTZ.AND P0, PT, R206, -INF , PT ;  /* 0xff800000ce00780b */ /* 0x000fe40003f1d000 */
[----:B------:R-:W-:Y:S01]  /*2610*/  LOP3.LUT R244, R231, UR36, R244, 0x96, !PT ;  /* 0x00000024e7f47c12 */ /* 0x000fe2000f8e96f4 */
[----:B------:R-:W-:Y:S01]  /*2620*/  IMAD.WIDE.U32 R232, R232, -0x326172a9, RZ ;  /* 0xcd9e8d57e8e87825 */ /* 0x000fe200078e00ff */
[C---:B------:R-:W-:Y:S01]  /*2630*/  LOP3.LUT R228, R181.reuse, R227, RZ, 0x3c, !PT ;  /* 0x000000e3b5e47212 */ /* 0x040fe200078e3cff */
[----:B------:R-:W-:Y:S01]  /*2640*/  LDSM.16.M88.4 R132, [R0] ;  /* 0x000000000084783b */ /* 0x000fe20000000200 */
[----:B------:R-:W-:Y:S01]  /*2650*/  FSEL R170, R182, RZ, P0 ;  /* 0x000000ffb6aa7208 */ /* 0x000fe20000000000 */
[----:B------:R-:W-:Y:S01]  /*2660*/  IMAD.WIDE.U32 R234, R234, -0x2daee0ad, RZ ;  /* 0xd2511f53eaea7825 */ /* 0x000fe200078e00ff */
[----:B------:R-:W-:Y:S03]  /*2670*/  LOP3.LUT R227, R181, R233, RZ, 0x3c, !PT ;  /* 0x000000e9b5e37212 */ /* 0x000fe600078e3cff */
[C---:B------:R-:W-:Y:S01]  /*2680*/  FMUL.FTZ R182, R205.reuse, 1.4426950216293334961 ;  /* 0x3fb8aa3bcdb67820 */ /* 0x040fe20000410000 */
[----:B------:R-:W-:Y:S01]  /*2690*/  IMAD.WIDE.U32 R228, R228, -0x2daee0ad, RZ ;  /* 0xd2511f53e4e47825 */ /* 0x000fe200078e00ff */
[----:B------:R-:W-:Y:S01]  /*26a0*/  FSETP.NEU.FTZ.AND P0, PT, R205, -INF , PT ;  /* 0xff800000cd00780b */ /* 0x000fe20003f1d000 */
[----:B------:R-:W1:Y:S01]  /*26b0*/  LDSM.16.M88.4 R136, [R177] ;  /* 0x00000000b188783b */ /* 0x000e620000000200 */
[----:B------:R-:W-:Y:S01]  /*26c0*/  LOP3.LUT R240, R235, UR36, R240, 0x96, !PT ;  /* 0x00000024ebf07c12 */ /* 0x000fe2000f8e96f0 */
[----:B------:R-:W-:Y:S01]  /*26d0*/  IMAD.WIDE.U32 R238, R227, -0x2daee0ad, RZ ;  /* 0xd2511f53e3ee7825 */ /* 0x000fe200078e00ff */
[----:B------:R-:W-:Y:S02]  /*26e0*/  LOP3.LUT R230, R229, UR38, R230, 0x96, !PT ;  /* 0x00000026e5e67c12 */ /* 0x000fe4000f8e96e6 */
[----:B------:R-:W-:Y:S01]  /*26f0*/  FSEL R171, R182, RZ, P0 ;  /* 0x000000ffb6ab7208 */ /* 0x000fe20000000000 */
[----:B------:R-:W-:Y:S01]  /*2700*/  IMAD.WIDE.U32 R240, R240, -0x326172a9, RZ ;  /* 0xcd9e8d57f0f07825 */ /* 0x000fe200078e00ff */
[----:B------:R-:W-:Y:S01]  /*2710*/  LOP3.LUT R234, R239, UR38, R234, 0x96, !PT ;  /* 0x00000026efea7c12 */ /* 0x000fe2000f8e96ea */
[----:B------:R-:W2:Y:S02]  /*2720*/  LDSM.16.M88.4 R140, [R0+0x800] ;  /* 0x00080000008c783b */ /* 0x000ea40000000200 */
[----:B------:R-:W-:Y:S01]  /*2730*/  FMUL.FTZ R181, R204, 1.4426950216293334961 ;  /* 0x3fb8aa3bccb57820 */ /* 0x000fe20000410000 */
[----:B------:R-:W-:Y:S01]  /*2740*/  IMAD.WIDE.U32 R244, R244, -0x326172a9, RZ ;  /* 0xcd9e8d57f4f47825 */ /* 0x000fe200078e00ff */
[----:B------:R-:W-:Y:S02]  /*2750*/  LOP3.LUT R232, R241, UR37, R232, 0x96, !PT ;  /* 0x00000025f1e87c12 */ /* 0x000fe4000f8e96e8 */
[----:B------:R-:W-:Y:S01]  /*2760*/  FSETP.NEU.FTZ.AND P0, PT, R204, -INF , PT ;  /* 0xff800000cc00780b */ /* 0x000fe20003f1d000 */
[----:B------:R-:W-:Y:S01]  /*2770*/  IMAD.WIDE.U32 R234, R234, -0x326172a9, RZ ;  /* 0xcd9e8d57eaea7825 */ /* 0x000fe200078e00ff */
[----:B------:R-:W-:Y:S01]  /*2780*/  LOP3.LUT R182, R245, UR37, R226, 0x96, !PT ;  /* 0x00000025f5b67c12 */ /* 0x000fe2000f8e96e2 */
[----:B------:R-:W3:Y:S01]  /*2790*/  LDSM.16.M88.4 R144, [R177+0x400] ;  /* 0x00040000b190783b */ /* 0x000ee20000000200 */
[----:B------:R-:W-:Y:S01]  /*27a0*/  FSEL R181, R181, RZ, P0 ;  /* 0x000000ffb5b57208 */ /* 0x000fe20000000000 */
[----:B------:R-:W-:Y:S01]  /*27b0*/  IMAD.WIDE.U32 R230, R230, -0x326172a9, RZ ;  /* 0xcd9e8d57e6e67825 */ /* 0x000fe200078e00ff */
[----:B------:R-:W-:Y:S03]  /*27c0*/  LOP3.LUT R240, R235, UR39, R240, 0x96, !PT ;  /* 0x00000027ebf07c12 */ /* 0x000fe6000f8e96f0 */
[----:B------:R-:W-:Y:S01]  /*27d0*/  IMAD.WIDE.U32 R242, R182, -0x2daee0ad, RZ ;  /* 0xd2511f53b6f27825 */ /* 0x000fe200078e00ff */
[----:B------:R-:W-:Y:S01]  /*27e0*/  LOP3.LUT R244, R231, UR39, R244, 0x96, !PT ;  /* 0x00000027e7f47c12 */ /* 0x000fe2000f8e96f4 */
[----:B------:R-:W4:Y:S02]  /*27f0*/  LDG.E R218, desc[UR10][R236.64] ;  /* 0x0000000aecda7981 */ /* 0x000f24000c1e1900 */
[----:B------:R-:W-:Y:S01]  /*2800*/  IMAD.WIDE.U32 R240, R240, -0x2daee0ad, RZ ;  /* 0xd2511f53f0f07825 */ /* 0x000fe200078e00ff */
[----:B------:R-:W-:Y:S01]  /*2810*/  LOP3.LUT R182, R243, UR40, R228, 0x96, !PT ;  /* 0x00000028f3b67c12 */ /* 0x000fe2000f8e96e4 */
[----:B------:R-:W-:Y:S02]  /*2820*/  LDSM.16.M88.4 R148, [R168] ;  /* 0x00000000a894783b */ /* 0x000fe40000000200 */
[----:B------:R-:W-:Y:S04]  /*2830*/  IMAD.WIDE.U32 R244, R244, -0x2daee0ad, RZ ;  /* 0xd2511f53f4f47825 */ /* 0x000fe800078e00ff */
[----:B------:R-:W-:Y:S01]  /*2840*/  IMAD.WIDE.U32 R232, R232, -0x2daee0ad, RZ ;  /* 0xd2511f53e8e87825 */ /* 0x000fe200078e00ff */
[----:B------:R-:W-:Y:S01]  /*2850*/  LOP3.LUT R242, R245, UR42, R242, 0x96, !PT ;  /* 0x0000002af5f27c12 */ /* 0x000fe2000f8e96f2 */
[----:B------:R-:W4:Y:S01]  /*2860*/  LDG.E R222, desc[UR10][R236.64+0x20] ;  /* 0x0000200aecde7981 */ /* 0x000f22000c1e1900 */
[----:B------:R-:W-:Y:S01]  /*2870*/  LOP3.LUT R232, R241, UR42, R232, 0x96, !PT ;  /* 0x0000002af1e87c12 */ /* 0x000fe2000f8e96e8 */
[-C--:B-1----:R-:W-:Y:S02]  /*2880*/  HMMA.16816.F32 R4, R132, R136.reuse, RZ ;  /* 0x000000888404723c */ /* 0x082fe400000018ff */
[----:B------:R-:W1:Y:S01]  /*2890*/  LDSM.16.M88.4 R152, [R176] ;  /* 0x00000000b098783b */ /* 0x000e620000000200 */
[----:B------:R-:W-:Y:S01]  /*28a0*/  IMAD.WIDE.U32 R242, R242, -0x326172a9, RZ ;  /* 0xcd9e8d57f2f27825 */ /* 0x000fe200078e00ff */
[----:B------:R-:W-:Y:S02]  /*28b0*/  LOP3.LUT R238, R233, UR40, R238, 0x96, !PT ;  /* 0x00000028e9ee7c12 */ /* 0x000fe4000f8e96ee */
[C---:B--2---:R-:W-:Y:S04]  /*28c0*/  HMMA.16816.F32 R8, R140.reuse, R136, RZ ;  /* 0x000000888c08723c */ /* 0x044fe800000018ff */
[----:B------:R-:W2:Y:S01]  /*28d0*/  LDSM.16.M88.4 R156, [R168+0x800] ;  /* 0x00080000a89c783b */ /* 0x000ea20000000200 */
[----:B------:R-:W-:Y:S01]  /*28e0*/  LOP3.LUT R241, R242, 0xffff, RZ, 0xc0, !PT ;  /* 0x0000fffff2f17812 */ /* 0x000fe200078ec0ff */
[----:B------:R-:W-:Y:S01]  /*28f0*/  IMAD.WIDE.U32 R238, R238, -0x326172a9, RZ ;  /* 0xcd9e8d57eeee7825 */ /* 0x000fe200078e00ff */
[-C--:B------:R-:W-:Y:S05]  /*2900*/  HMMA.16816.F32 R12, R140, R138.reuse, RZ ;  /* 0x0000008a8c0c723c */ /* 0x080fea00000018ff */
[----:B------:R-:W2:Y:S01]  /*2910*/  LDSM.16.M88.4 R160, [R176+0x400] ;  /* 0x00040000b0a0783b */ /* 0x000ea20000000200 */
[C---:B------:R-:W-:Y:S07]  /*2920*/  HMMA.16816.F32 R16, R132.reuse, R138, RZ ;  /* 0x0000008a8410723c */ /* 0x040fee00000018ff */
[----:B------:R-:W-:Y:S01]  /*2930*/  LDSM.16.M88.4 R136, [R0+0x1000] ;  /* 0x001000000088783b */ /* 0x000fe20000000200 */
[-C--:B---3--:R-:W-:Y:S06]  /*2940*/  HMMA.16816.F32 R20, R132, R144.reuse, RZ ;  /* 0x000000908414723c */ /* 0x088fec00000018ff */
[C---:B------:R-:W-:Y:S01]  /*2950*/  HMMA.16816.F32 R24, R140.reuse, R144, RZ ;  /* 0x000000908c18723c */ /* 0x040fe200000018ff */
[----:B------:R-:W3:Y:S05]  /*2960*/  LDSM.16.M88.4 R164, [R177+0x2000] ;  /* 0x00200000b1a4783b */ /* 0x000eea0000000200 */
[-C--:B------:R-:W-:Y:S03]  /*2970*/  HMMA.16816.F32 R28, R140, R146.reuse, RZ ;  /* 0x000000928c1c723c */ /* 0x080fe600000018ff */
[----:B------:R-:W3:Y:S03]  /*2980*/  LDSM.16.M88.4 R140, [R0+0x1800] ;  /* 0x00180000008c783b */ /* 0x000ee60000000200 */
[----:B------:R-:W-:Y:S05]  /*2990*/  HMMA.16816.F32 R32, R132, R146, RZ ;  /* 0x000000928420723c */ /* 0x000fea00000018ff */
[----:B------:R-:W3:Y:S01]  /*29a0*/  LDSM.16.M88.4 R132, [R177+0x2400] ;  /* 0x00240000b184783b */ /* 0x000ee20000000200 */
[-C--:B-1----:R-:W-:Y:S06]  /*29b0*/  HMMA.16816.F32 R4, R148, R152.reuse, R4 ;  /* 0x000000989404723c */ /* 0x082fec0000001804 */
[C---:B--2---:R-:W-:Y:S01]  /*29c0*/  HMMA.16816.F32 R8, R156.reuse, R152, R8 ;  /* 0x000000989c08723c */ /* 0x044fe20000001808 */
[----:B------:R-:W-:Y:S05]  /*29d0*/  LDSM.16.M88.4 R144, [R168+0x1000] ;  /* 0x00100000a890783b */ /* 0x000fea0000000200 */
[-C--:B------:R-:W-:Y:S03]  /*29e0*/  HMMA.16816.F32 R12, R156, R154.reuse, R12 ;  /* 0x0000009a9c0c723c */ /* 0x080fe6000000180c */
[----:B------:R-:W5:Y:S03]  /*29f0*/  LDG.E R221, desc[UR10][R236.64+0x80] ;  /* 0x0000800aecdd7981 */ /* 0x000f66000c1e1900 */
[C---:B------:R-:W-:Y:S01]  /*2a00*/  HMMA.16816.F32 R16, R148.reuse, R154, R16 ;  /* 0x0000009a9410723c */ /* 0x040fe20000001810 */
[----:B------:R-:W1:Y:S05]  /*2a10*/  LDSM.16.M88.4 R152, [R176+0x2000] ;  /* 0x00200000b098783b */ /* 0x000e6a0000000200 */
[-C--:B------:R-:W-:Y:S03]  /*2a20*/  HMMA.16816.F32 R20, R148, R160.reuse, R20 ;  /* 0x000000a09414723c */ /* 0x080fe60000001814 */
[----:B------:R2:W5:Y:S03]  /*2a30*/  LDG.E R219, desc[UR10][R236.64+0xa0] ;  /* 0x0000a00aecdb7981 */ /* 0x000566000c1e1900 */
[C---:B------:R-:W-:Y:S06]  /*2a40*/  HMMA.16816.F32 R24, R156.reuse, R160, R24 ;  /* 0x000000a09c18723c */ /* 0x040fec0000001818 */
[-C--:B------:R-:W-:Y:S01]  /*2a50*/  HMMA.16816.F32 R28, R156, R162.reuse, R28 ;  /* 0x000000a29c1c723c */ /* 0x080fe2000000181c */
[----:B------:R-:W1:Y:S05]  /*2a60*/  LDSM.16.M88.4 R156, [R168+0x1800] ;  /* 0x00180000a89c783b */ /* 0x000e6a0000000200 */
[----:B------:R-:W-:Y:S03]  /*2a70*/  HMMA.16816.F32 R32, R148, R162, R32 ;  /* 0x000000a29420723c */ /* 0x000fe60000001820 */
[----:B------:R-:W1:Y:S03]  /*2a80*/  LDSM.16.M88.4 R148, [R176+0x2400] ;  /* 0x00240000b094783b */ /* 0x000e660000000200 */
[-C--:B---3--:R-:W-:Y:S05]  /*2a90*/  HMMA.16816.F32 R4, R136, R164.reuse, R4 ;  /* 0x000000a48804723c */ /* 0x088fea0000001804 */
[----:B------:R-:W-:Y:S01]  /*2aa0*/  LDSM.16.M88.4 R160, [R0+0x2000] ;  /* 0x0020000000a0783b */ /* 0x000fe20000000200 */
[C---:B------:R-:W-:Y:S05]  /*2ab0*/  HMMA.16816.F32 R8, R140.reuse, R164, R8 ;  /* 0x000000a48c08723c */ /* 0x040fea0000001808 */
[----:B--2---:R-:W-:Y:S01]  /*2ac0*/  IMAD.WIDE.U32 R236, R182, -0x326172a9, RZ ;  /* 0xcd9e8d57b6ec7825 */ /* 0x004fe200078e00ff */
[-C--:B------:R-:W-:Y:S05]  /*2ad0*/  HMMA.16816.F32 R12, R140, R166.reuse, R12 ;  /* 0x000000a68c0c723c */ /* 0x080fea000000180c */
[----:B------:R-:W-:Y:S01]  /*2ae0*/  LOP3.LUT R235, R243, UR43, R236, 0x96, !PT ;  /* 0x0000002bf3eb7c12 */ /* 0x000fe2000f8e96ec */
[C---:B------:R-:W-:Y:S01]  /*2af0*/  HMMA.16816.F32 R16, R136.reuse, R166, R16 ;  /* 0x000000a68810723c */ /* 0x040fe20000001810 */
[----:B------:R-:W2:Y:S04]  /*2b00*/  LDSM.16.M88.4 R164, [R177+0x4000] ;  /* 0x00400000b1a4783b */ /* 0x000ea80000000200 */
[----:B------:R-:W-:Y:S01]  /*2b10*/  LOP3.LUT R182, R239, UR41, R234, 0x96, !PT ;  /* 0x00000029efb67c12 */ /* 0x000fe2000f8e96ea */
[-C--:B------:R-:W-:Y:S05]  /*2b20*/  HMMA.16816.F32 R20, R136, R132.reuse, R20 ;  /* 0x000000848814723c */ /* 0x080fea0000001814 */
[----:B------:R-:W-:Y:S01]  /*2b30*/  LOP3.LUT R230, R237, UR41, R230, 0x96, !PT ;  /* 0x00000029ede67c12 */ /* 0x000fe2000f8e96e6 */
[C---:B------:R-:W-:Y:S05]  /*2b40*/  HMMA.16816.F32 R24, R140.reuse, R132, R24 ;  /* 0x000000848c18723c */ /* 0x040fea0000001818 */
[----:B------:R-:W-:Y:S01]  /*2b50*/  IMAD.WIDE.U32 R248, R230, -0x2daee0ad, RZ ;  /* 0xd2511f53e6f87825 */ /* 0x000fe200078e00ff */
[-C--:B------:R-:W-:Y:S01]  /*2b60*/  HMMA.16816.F32 R28, R140, R134.reuse, R28 ;  /* 0x000000868c1c723c */ /* 0x080fe2000000181c */
[----:B------:R-:W-:Y:S04]  /*2b70*/  LDSM.16.M88.4 R140, [R168+0x2000] ;  /* 0x00200000a88c783b */ /* 0x000fe80000000200 */
[----:B------:R-:W-:Y:S01]  /*2b80*/  LOP3.LUT R245, R249, UR44, R244, 0x96, !PT ;  /* 0x0000002cf9f57c12 */ /* 0x000fe2000f8e96f4 */
[----:B------:R-:W-:Y:S03]  /*2b90*/  HMMA.16816.F32 R32, R136, R134, R32 ;  /* 0x000000868820723c */ /* 0x000fe60000001820 */
[----:B------:R-:W3:Y:S02]  /*2ba0*/  LDSM.16.M88.4 R132, [R0+0x2800] ;  /* 0x002800000084783b */ /* 0x000ee40000000200 */
[--C-:B------:R-:W-:Y:S01]  /*2bb0*/  SHF.R.U32.HI R244, RZ, 0x18, R248.reuse ;  /* 0x00000018fff47819 */ /* 0x100fe200000116f8 */
[-C--:B-1----:R-:W-:Y:S05]  /*2bc0*/  HMMA.16816.F32 R4, R144, R152.reuse, R4 ;  /* 0x000000989004723c */ /* 0x082fea0000001804 */
[----:B------:R-:W1:Y:S01]  /*2bd0*/  LDSM.16.M88.4 R136, [R177+0x4400] ;  /* 0x00440000b188783b */ /* 0x000e620000000200 */
[C---:B------:R-:W-:Y:S05]  /*2be0*/  HMMA.16816.F32 R8, R156.reuse, R152, R8 ;  /* 0x000000989c08723c */ /* 0x040fea0000001808 */
[C---:B------:R-:W-:Y:S01]  /*2bf0*/  LOP3.LUT R239, R248.reuse, 0xff, RZ, 0xc0, !PT ;  /* 0x000000fff8ef7812 */ /* 0x040fe200078ec0ff */
[-C--:B------:R-:W-:Y:S05]  /*2c00*/  HMMA.16816.F32 R12, R156, R154.reuse, R12 ;  /* 0x0000009a9c0c723c */ /* 0x080fea000000180c */
[----:B------:R-:W-:Y:S01]  /*2c10*/  LOP3.LUT R246, R248, 0xffff, RZ, 0xc0, !PT ;  /* 0x0000fffff8f67812 */ /* 0x000fe200078ec0ff */
[C---:B------:R-:W-:Y:S01]  /*2c20*/  HMMA.16816.F32 R16, R144.reuse, R154, R16 ;  /* 0x0000009a9010723c */ /* 0x040fe20000001810 */
[----:B------:R-:W1:Y:S04]  /*2c30*/  LDSM.16.M88.4 R152, [R176+0x4000] ;  /* 0x00400000b098783b */ /* 0x000e680000000200 */
[----:B------:R-:W-:Y:S01]  /*2c40*/  SHF.R.U32.HI R247, RZ, 0x10, R248 ;  /* 0x00000010fff77819 */ /* 0x000fe200000116f8 */
[-C--:B------:R-:W-:Y:S05]  /*2c50*/  HMMA.16816.F32 R20, R144, R148.reuse, R20 ;  /* 0x000000949014723c */ /* 0x080fea0000001814 */
[----:B------:R-:W-:Y:S01]  /*2c60*/  LOP3.LUT R236, R242, 0xff, RZ, 0xc0, !PT ;  /* 0x000000fff2ec7812 */ /* 0x000fe200078ec0ff */
[C---:B------:R-:W-:Y:S04]  /*2c70*/  HMMA.16816.F32 R24, R156.reuse, R148, R24 ;  /* 0x000000949c18723c */ /* 0x040fe80000001818 */
[----:B------:R-:W-:Y:S02]  /*2c80*/  ISETP.LE.U32.AND P4, PT, R236, UR7, PT ;  /* 0x00000007ec007c0c */ /* 0x000fe4000bf83070 */
[-C--:B------:R-:W-:Y:S05]  /*2c90*/  HMMA.16816.F32 R28, R156, R150.reuse, R28 ;  /* 0x000000969c1c723c */ /* 0x080fea000000181c */
[--C-:B------:R-:W-:Y:S01]  /*2ca0*/  SHF.R.U32.HI R234, RZ, 0x18, R242.reuse ;  /* 0x00000018ffea7819 */ /* 0x100fe200000116f2 */
[----:B------:R-:W-:Y:S01]  /*2cb0*/  HMMA.16816.F32 R32, R144, R150, R32 ;  /* 0x000000969020723c */ /* 0x000fe20000001820 */
[----:B------:R-:W1:Y:S03]  /*2cc0*/  LDSM.16.M88.4 R144, [R168+0x2800] ;  /* 0x00280000a890783b */ /* 0x000e660000000200 */
[----:B------:R-:W-:Y:S02]  /*2cd0*/  ISETP.LE.U32.AND P5, PT, R234, UR7, PT ;  /* 0x00000007ea007c0c */ /* 0x000fe4000bfa3070 */
[-C--:B--2---:R-:W-:Y:S05]  /*2ce0*/  HMMA.16816.F32 R4, R160, R164.reuse, R4 ;  /* 0x000000a4a004723c */ /* 0x084fea0000001804 */
[----:B------:R-:W-:Y:S01]  /*2cf0*/  SHF.R.U32.HI R242, RZ, 0x10, R242 ;  /* 0x00000010fff27819 */ /* 0x000fe200000116f2 */
[C---:B---3--:R-:W-:Y:S05]  /*2d00*/  HMMA.16816.F32 R8, R132.reuse, R164, R8 ;  /* 0x000000a48408723c */ /* 0x048fea0000001808 */
[----:B------:R-:W-:Y:S01]  /*2d10*/  LOP3.LUT R247, R247, 0xff, RZ, 0xc0, !PT ;  /* 0x000000fff7f77812 */ /* 0x000fe200078ec0ff */
[-C--:B------:R-:W-:Y:S06]  /*2d20*/  HMMA.16816.F32 R12, R132, R166.reuse, R12 ;  /* 0x000000a6840c723c */ /* 0x080fec000000180c */
[C---:B------:R-:W-:Y:S06]  /*2d30*/  HMMA.16816.F32 R16, R160.reuse, R166, R16 ;  /* 0x000000a6a010723c */ /* 0x040fec0000001810 */
[-C--:B-1----:R-:W-:Y:S06]  /*2d40*/  HMMA.16816.F32 R20, R160, R136.reuse, R20 ;  /* 0x00000088a014723c */ /* 0x082fec0000001814 */
[C---:B------:R-:W-:Y:S06]  /*2d50*/  HMMA.16816.F32 R24, R132.reuse, R136, R24 ;  /* 0x000000888418723c */ /* 0x040fec0000001818 */
[-C--:B------:R-:W-:Y:S01]  /*2d60*/  HMMA.16816.F32 R28, R132, R138.reuse, R28 ;  /* 0x0000008a841c723c */ /* 0x080fe2000000181c */
[----:B------:R-:W1:Y:S05]  /*2d70*/  LDSM.16.M88.4 R132, [R176+0x4400] ;  /* 0x00440000b084783b */ /* 0x000e6a0000000200 */
[----:B------:R-:W-:Y:S06]  /*2d80*/  HMMA.16816.F32 R32, R160, R138, R32 ;  /* 0x0000008aa020723c */ /* 0x000fec0000001820 */
[-C--:B------:R-:W-:Y:S06]  /*2d90*/  HMMA.16816.F32 R4, R140, R152.reuse, R4 ;  /* 0x000000988c04723c */ /* 0x080fec0000001804 */
[C---:B------:R-:W-:Y:S06]  /*2da0*/  HMMA.16816.F32 R8, R144.reuse, R152, R8 ;  /* 0x000000989008723c */ /* 0x040fec0000001808 */
[-C--:B------:R-:W-:Y:S06]  /*2db0*/  HMMA.16816.F32 R12, R144, R154.reuse, R12 ;  /* 0x0000009a900c723c */ /* 0x080fec000000180c */
[C---:B------:R-:W-:Y:S06]  /*2dc0*/  HMMA.16816.F32 R16, R140.reuse, R154, R16 ;  /* 0x0000009a8c10723c */ /* 0x040fec0000001810 */
[--C-:B------:R-:W-:Y:S01]  /*2dd0*/  FFMA.FTZ R209, R4, UR6, -R169.reuse ;  /* 0x0000000604d17c23 */ /* 0x100fe200080108a9 */
[----:B------:R-:W-:Y:S01]  /*2de0*/  FFMA.FTZ R220, R5, UR6, -R169 ;  /* 0x0000000605dc7c23 */ /* 0x000fe200080108a9 */
[--C-:B------:R-:W-:Y:S01]  /*2df0*/  FFMA.FTZ R223, R6, UR6, -R170.reuse ;  /* 0x0000000606df7c23 */ /* 0x100fe200080108aa */
[-C--:B-1----:R-:W-:Y:S03]  /*2e00*/  HMMA.16816.F32 R20, R140, R132.reuse, R20 ;  /* 0x000000848c14723c */ /* 0x082fe60000001814 */
[----:B------:R-:W1:Y:S01]  /*2e10*/  MUFU.EX2 R209, R209 ;  /* 0x000000d100d17308 */ /* 0x000e620000000800 */
[----:B------:R-:W-:Y:S04]  /*2e20*/  IMAD.WIDE.U32 R154, R182, -0x2daee0ad, RZ ;  /* 0xd2511f53b69a7825 */ /* 0x000fe800078e00ff */
[----:B------:R-:W-:Y:S01]  /*2e30*/  FFMA.FTZ R224, R7, UR6, -R170 ;  /* 0x0000000607e07c23 */ /* 0x000fe200080108aa */
[C---:B------:R-:W-:Y:S04]  /*2e40*/  HMMA.16816.F32 R24, R144.reuse, R132, R24 ;  /* 0x000000849018723c */ /* 0x040fe80000001818 */
[----:B------:R-:W-:Y:S01]  /*2e50*/  MUFU.EX2 R220, R220 ;  /* 0x000000dc00dc7308 */ /* 0x000fe20000000800 */
[--C-:B------:R-:W-:Y:S01]  /*2e60*/  FFMA.FTZ R237, R15, UR6, -R181.reuse ;  /* 0x000000060fed7c23 */ /* 0x100fe200080108b5 */
[-C--:B------:R-:W-:Y:S05]  /*2e70*/  HMMA.16816.F32 R28, R144, R134.reuse, R28 ;  /* 0x00000086901c723c */ /* 0x080fea000000181c */
[----:B------:R-:W-:Y:S01]  /*2e80*/  FFMA.FTZ R231, R14, UR6, -R181 ;  /* 0x000000060ee77c23 */ /* 0x000fe200080108b5 */
[----:B------:R-:W-:Y:S02]  /*2e90*/  HMMA.16816.F32 R32, R140, R134, R32 ;  /* 0x000000868c20723c */ /* 0x000fe40000001820 */
[----:B------:R-:W-:Y:S03]  /*2ea0*/  MUFU.EX2 R223, R223 ;  /* 0x000000df00df7308 */ /* 0x000fe60000000800 */
[----:B------:R-:W-:Y:S06]  /*2eb0*/  IMAD.WIDE.U32 R14, R232, -0x326172a9, RZ ;  /* 0xcd9e8d57e80e7825 */ /* 0x000fec00078e00ff */
[----:B------:R-:W-:Y:S01]  /*2ec0*/  FFMA.FTZ R236, R17, UR6, -R169 ;  /* 0x0000000611ec7c23 */ /* 0x000fe200080108a9 */
[----:B------:R-:W-:Y:S01]  /*2ed0*/  LOP3.LUT R182, R155, UR44, R240, 0x96, !PT ;  /* 0x0000002c9bb67c12 */ /* 0x000fe2000f8e96f0 */
[----:B------:R2:W-:Y:S01]  /*2ee0*/  MUFU.EX2 R232, R237 ;  /* 0x000000ed00e87308 */ /* 0x0005e20000000800 */
[--C-:B------:R-:W-:Y:S01]  /*2ef0*/  FFMA.FTZ R233, R13, UR6, -R171.reuse ;  /* 0x000000060de97c23 */ /* 0x100fe200080108ab */
[C---:B------:R-:W-:Y:S01]  /*2f00*/  LOP3.LUT R13, R14.reuse, 0xff, RZ, 0xc0, !PT ;  /* 0x000000ff0e0d7812 */ /* 0x040fe200078ec0ff */
[----:B------:R-:W-:Y:S01]  /*2f10*/  FFMA.FTZ R226, R9, UR6, -R171 ;  /* 0x0000000609e27c23 */ /* 0x000fe200080108ab */
[----:B------:R-:W-:Y:S01]  /*2f20*/  LOP3.LUT R252, R14, 0xffff, RZ, 0xc0, !PT ;  /* 0x0000ffff0efc7812 */ /* 0x000fe200078ec0ff */
[--C-:B------:R-:W-:Y:S01]  /*2f30*/  FFMA.FTZ R228, R11, UR6, -R181.reuse ;  /* 0x000000060be47c23 */ /* 0x100fe200080108b5 */
[--C-:B------:R-:W-:Y:S04]  /*2f40*/  SHF.R.U32.HI R251, RZ, 0x10, R14.reuse ;  /* 0x00000010fffb7819 */ /* 0x100fe8000001160e */
[----:B------:R3:W-:Y:S01]  /*2f50*/  MUFU.EX2 R234, R236 ;  /* 0x000000ec00ea7308 */ /* 0x0007e20000000800 */
[----:B------:R-:W-:Y:S01]  /*2f60*/  SHF.R.U32.HI R240, RZ, 0x18, R14 ;  /* 0x00000018fff07819 */ /* 0x000fe2000001160e */
[----:B------:R-:W-:Y:S01]  /*2f70*/  FFMA.FTZ R227, R10, UR6, -R181 ;  /* 0x000000060ae37c23 */ /* 0x000fe200080108b5 */
[----:B------:R-:W-:Y:S01]  /*2f80*/  LOP3.LUT R14, R235, 0xff, RZ, 0xc0, !PT ;  /* 0x000000ffeb0e7812 */ /* 0x000fe200078ec0ff */
[--C-:B------:R-:W-:Y:S01]  /*2f90*/  FFMA.FTZ R229, R12, UR6, -R171.reuse ;  /* 0x000000060ce57c23 */ /* 0x100fe200080108ab */
[----:B------:R-:W-:Y:S01]  /*2fa0*/  LOP3.LUT R238, R15, UR43, R238, 0x96, !PT ;  /* 0x0000002b0fee7c12 */ /* 0x000fe2000f8e96ee */
[--C-:B------:R-:W-:Y:S01]  /*2fb0*/  FFMA.FTZ R19, R19, UR6, -R170.reuse ;  /* 0x0000000613137c23 */ /* 0x100fe200080108aa */
[----:B------:R-:W-:Y:S03]  /*2fc0*/  ISETP.LE.U32.AND P3, PT, R14, UR7, PT ;  /* 0x000000070e007c0c */ /* 0x000fe6000bf63070 */
[----:B------:R-:W4:Y:S01]  /*2fd0*/  MUFU.EX2 R224, R224 ;  /* 0x000000e000e07308 */ /* 0x000f220000000800 */
[----:B--2---:R-:W-:Y:S01]  /*2fe0*/  LOP3.LUT R237, R235, 0xffff, RZ, 0xc0, !PT ;  /* 0x0000ffffebed7812 */ /* 0x004fe200078ec0ff */
[----:B------:R-:W-:Y:S01]  /*2ff0*/  FFMA.FTZ R225, R8, UR6, -R171 ;  /* 0x0000000608e17c23 */ /* 0x000fe200080108ab */
[----:B------:R-:W-:Y:S01]  /*3000*/  SHF.R.U32.HI R15, RZ, 0x18, R235 ;  /* 0x00000018ff0f7819 */ /* 0x000fe200000116eb */
[----:B------:R-:W-:Y:S01]  /*3010*/  FFMA.FTZ R21, R21, UR6, -R169 ;  /* 0x0000000615157c23 */ /* 0x000fe200080108a9 */
[----:B------:R-:W-:Y:S01]  /*3020*/  SHF.R.U32.HI R237, RZ, 0x8, R237 ;  /* 0x00000008ffed7819 */ /* 0x000fe200000116ed */
[--C-:B------:R-:W-:Y:S01]  /*3030*/  FFMA.FTZ R18, R18, UR6, -R170.reuse ;  /* 0x0000000612127c23 */ /* 0x100fe200080108aa */
[----:B------:R-:W-:Y:S03]  /*3040*/  SHF.R.U32.HI R14, RZ, 0x10, R235 ;  /* 0x00000010ff0e7819 */ /* 0x000fe600000116eb */
[----:B------:R-:W2:Y:S01]  /*3050*/  MUFU.EX2 R226, R226 ;  /* 0x000000e200e27308 */ /* 0x000ea20000000800 */
[----:B------:R-:W-:Y:S01]  /*3060*/  LOP3.LUT R237, R237, 0xffff, RZ, 0xc0, !PT ;  /* 0x0000ffffeded7812 */ /* 0x000fe200078ec0ff */
[----:B------:R-:W-:Y:S01]  /*3070*/  FFMA.FTZ R22, R22, UR6, -R170 ;  /* 0x0000000616167c23 */ /* 0x000fe200080108aa */
[----:B------:R-:W-:Y:S01]  /*3080*/  ISETP.LE.U32.AND P6, PT, R15, UR7, PT ;  /* 0x000000070f007c0c */ /* 0x000fe2000bfc3070 */
[----:B-1----:R-:W-:Y:S01]  /*3090*/  @!P3 FADD.FTZ R209, -R209, -RZ ;  /* 0x800000ffd1d1b221 */ /* 0x002fe20000010100 */
[----:B---3--:R-:W-:Y:S01]  /*30a0*/  LOP3.LUT R236, R14, 0xff, RZ, 0xc0, !PT ;  /* 0x000000ff0eec7812 */ /* 0x008fe200078ec0ff */
[----:B------:R-:W-:Y:S01]  /*30b0*/  FFMA.FTZ R25, R25, UR6, -R171 ;  /* 0x0000000619197c23 */ /* 0x000fe200080108ab */
[----:B------:R-:W-:Y:S03]  /*30c0*/  LOP3.LUT R15, R238, 0xffff, RZ, 0xc0, !PT ;  /* 0x0000ffffee0f7812 */ /* 0x000fe600078ec0ff */
[----:B------:R-:W1:Y:S01]  /*30d0*/  MUFU.EX2 R228, R228 ;  /* 0x000000e400e47308 */ /* 0x000e620000000800 */
[----:B------:R-:W-:Y:S01]  /*30e0*/  ISETP.LE.U32.AND P0, PT, R237, UR7, PT ;  /* 0x00000007ed007c0c */ /* 0x000fe2000bf03070 */
[--C-:B------:R-:W-:Y:S01]  /*30f0*/  FFMA.FTZ R26, R26, UR6, -R181.reuse ;  /* 0x000000061a1a7c23 */ /* 0x100fe200080108b5 */
[----:B------:R-:W-:Y:S01]  /*3100*/  ISETP.LE.U32.AND P2, PT, R236, UR7, PT ;  /* 0x00000007ec007c0c */ /* 0x000fe2000bf43070 */
[----:B------:R-:W-:Y:S01]  /*3110*/  FFMA.FTZ R27, R27, UR6, -R181 ;  /* 0x000000061b1b7c23 */ /* 0x000fe200080108b5 */
[----:B------:R-:W-:Y:S02]  /*3120*/  SHF.R.U32.HI R237, RZ, 0x8, R15 ;  /* 0x00000008ffed7819 */ /* 0x000fe4000001160f */
[----:B------:R-:W-:Y:S03]  /*3130*/  LOP3.LUT R14, R238, 0xff, RZ, 0xc0, !PT ;  /* 0x000000ffee0e7812 */ /* 0x000fe600078ec0ff */
[----:B------:R-:W3:Y:S01]  /*3140*/  MUFU.EX2 R227, R227 ;  /* 0x000000e300e37308 */ /* 0x000ee20000000800 */
[----:B------:R-:W-:Y:S01]  /*3150*/  LOP3.LUT R15, R237, 0xffff, RZ, 0xc0, !PT ;  /* 0x0000ffffed0f7812 */ /* 0x000fe200078ec0ff */
[----:B----4-:R-:W-:Y:S01]  /*3160*/  @!P6 FADD.FTZ R224, -R224, -RZ ;  /* 0x800000ffe0e0e221 */ /* 0x010fe20000010100 */
[----:B------:R-:W-:Y:S01]  /*3170*/  ISETP.LE.U32.AND P1, PT, R14, UR7, PT ;  /* 0x000000070e007c0c */ /* 0x000fe2000bf23070 */
[----:B------:R-:W-:Y:S01]  /*3180*/  FFMA.FTZ R237, R20, UR6, -R169 ;  /* 0x0000000614ed7c23 */ /* 0x000fe200080108a9 */
[--C-:B------:R-:W-:Y:S01]  /*3190*/  SHF.R.U32.HI R14, RZ, 0x10, R238.reuse ;  /* 0x00000010ff0e7819 */ /* 0x100fe200000116ee */
[----:B------:R-:W-:Y:S01]  /*31a0*/  @!P0 FADD.FTZ R220, -R220, -RZ ;  /* 0x800000ffdcdc8221 */ /* 0x000fe20000010100 */
[----:B------:R-:W-:Y:S01]  /*31b0*/  ISETP.LE.U32.AND P3, PT, R15, UR7, PT ;  /* 0x000000070f007c0c */ /* 0x000fe2000bf63070 */
[----:B------:R-:W-:Y:S01]  /*31c0*/  @!P2 FADD.FTZ R223, -R223, -RZ ;  /* 0x800000ffdfdfa221 */ /* 0x000fe20000010100 */
[----:B------:R-:W-:Y:S01]  /*31d0*/  SHF.R.U32.HI R238, RZ, 0x18, R238 ;  /* 0x00000018ffee7819 */ /* 0x000fe200000116ee */
[----:B------:R-:W4:Y:S01]  /*31e0*/  MUFU.EX2 R229, R229 ;  /* 0x000000e500e57308 */ /* 0x000f220000000800 */
[----:B------:R-:W-:Y:S02]  /*31f0*/  LOP3.LUT R14, R14, 0xff, RZ, 0xc0, !PT ;  /* 0x000000ff0e0e7812 */ /* 0x000fe400078ec0ff */
[----:B------:R-:W-:Y:S02]  /*3200*/  ISETP.LE.U32.AND P0, PT, R238, UR7, PT ;  /* 0x00000007ee007c0c */ /* 0x000fe4000bf03070 */
[----:B------:R-:W-:Y:S02]  /*3210*/  ISETP.LE.U32.AND P2, PT, R14, UR7, PT ;  /* 0x000000070e007c0c */ /* 0x000fe4000bf43070 */
[----:B------:R-:W-:Y:S03]  /*3220*/  SHF.R.U32.HI R252, RZ, 0x8, R252 ;  /* 0x00000008fffc7819 */ /* 0x000fe600000116fc */
[----:B------:R4:W4:Y:S01]  /*3230*/  MUFU.EX2 R230, R233 ;  /* 0x000000e900e67308 */ /* 0x0009220000000800 */
[----:B------:R-:W-:Y:S01]  /*3240*/  ISETP.LE.U32.AND P6, PT, R13, UR7, PT ;  /* 0x000000070d007c0c */ /* 0x000fe2000bfc3070 */
[----:B--2---:R-:W-:Y:S01]  /*3250*/  @!P3 FADD.FTZ R226, -R226, -RZ ;  /* 0x800000ffe2e2b221 */ /* 0x004fe20000010100 */
[----:B------:R-:W-:Y:S02]  /*3260*/  LOP3.LUT R252, R252, 0xffff, RZ, 0xc0, !PT ;  /* 0x0000fffffcfc7812 */ /* 0x000fe400078ec0ff */
[----:B------:R-:W-:Y:S02]  /*3270*/  LOP3.LUT R251, R251, 0xff, RZ, 0xc0, !PT ;  /* 0x000000fffbfb7812 */ /* 0x000fe400078ec0ff */
[----:B------:R-:W-:Y:S03]  /*3280*/  ISETP.LE.U32.AND P3, PT, R252, UR7, PT ;  /* 0x00000007fc007c0c */ /* 0x000fe6000bf63070 */
[----:B------:R-:W2:Y:S01]  /*3290*/  MUFU.EX2 R231, R231 ;  /* 0x000000e700e77308 */ /* 0x000ea20000000800 */
[----:B------:R-:W-:Y:S01]  /*32a0*/  FFMA.FTZ R252, R23, UR6, -R170 ;  /* 0x0000000617fc7c23 */ /* 0x000fe200080108aa */
[----:B-1----:R-:W-:Y:S01]  /*32b0*/  @!P0 FADD.FTZ R228, -R228, -RZ ;  /* 0x800000ffe4e48221 */ /* 0x002fe20000010100 */
[----:B---3--:R-:W-:Y:S01]  /*32c0*/  @!P2 FADD.FTZ R227, -R227, -RZ ;  /* 0x800000ffe3e3a221 */ /* 0x008fe20000010100 */
[----:B------:R-:W-:Y:S01]  /*32d0*/  ISETP.LE.U32.AND P0, PT, R251, UR7, PT ;  /* 0x00000007fb007c0c */ /* 0x000fe2000bf03070 */
[----:B------:R-:W-:Y:S01]  /*32e0*/  FFMA.FTZ R251, R24, UR6, -R171 ;  /* 0x0000000618fb7c23 */ /* 0x000fe200080108ab */
[----:B------:R-:W-:Y:S01]  /*32f0*/  ISETP.LE.U32.AND P2, PT, R240, UR7, PT ;  /* 0x00000007f0007c0c */ /* 0x000fe2000bf43070 */
[----:B----4-:R-:W-:Y:S03]  /*3300*/  @!P6 FADD.FTZ R229, -R229, -RZ ;  /* 0x800000ffe5e5e221 */ /* 0x010fe60000010100 */
[----:B------:R1:W-:Y:S01]  /*3310*/  MUFU.EX2 R240, R252 ;  /* 0x000000fc00f07308 */ /* 0x0003e20000000800 */
[----:B------:R-:W-:Y:S01]  /*3320*/  ISETP.LE.U32.AND P6, PT, R244, UR7, PT ;  /* 0x00000007f4007c0c */ /* 0x000fe2000bfc3070 */
[----:B------:R-:W-:Y:S01]  /*3330*/  FFMA.FTZ R233, R16, UR6, -R169 ;  /* 0x0000000610e97c23 */ /* 0x000fe200080108a9 */
[----:B------:R-:W-:Y:S01]  /*3340*/  LOP3.LUT R243, R154, 0xff, RZ, 0xc0, !PT ;  /* 0x000000ff9af37812 */ /* 0x000fe200078ec0ff */
[----:B------:R-:W-:Y:S01]  /*3350*/  @!P3 FADD.FTZ R230, -R230, -RZ ;  /* 0x800000ffe6e6b221 */ /* 0x000fe20000010100 */
[----:B------:R-:W-:Y:S02]  /*3360*/  SHF.R.U32.HI R244, RZ, 0x8, R241 ;  /* 0x00000008fff47819 */ /* 0x000fe400000116f1 */
[----:B------:R-:W-:Y:S03]  /*3370*/  ISETP.LE.U32.AND P3, PT, R243, UR7, PT ;  /* 0x00000007f3007c0c */ /* 0x000fe6000bf63070 */
[----:B------:R3:W-:Y:S01]  /*3380*/  MUFU.EX2 R241, R251 ;  /* 0x000000fb00f17308 */ /* 0x0007e20000000800 */
[----:B------:R-:W-:Y:S01]  /*3390*/  LOP3.LUT R244, R244, 0xffff, RZ, 0xc0, !PT ;  /* 0x0000fffff4f47812 */ /* 0x000fe200078ec0ff */
[----:B--2---:R-:W-:Y:S01]  /*33a0*/  @!P0 FADD.FTZ R231, -R231, -RZ ;  /* 0x800000ffe7e78221 */ /* 0x004fe20000010100 */
[----:B------:R-:W-:Y:S01]  /*33b0*/  LOP3.LUT R243, R242, 0xff, RZ, 0xc0, !PT ;  /* 0x000000fff2f37812 */ /* 0x000fe200078ec0ff */
[----:B------:R-:W-:Y:S01]  /*33c0*/  @!P2 FADD.FTZ R232, -R232, -RZ ;  /* 0x800000ffe8e8a221 */ /* 0x000fe20000010100 */
[----:B------:R-:W-:Y:S02]  /*33d0*/  ISETP.LE.U32.AND P0, PT, R244, UR7, PT ;  /* 0x00000007f4007c0c */ /* 0x000fe4000bf03070 */
[----:B------:R-:W-:Y:S03]  /*33e0*/  ISETP.LE.U32.AND P2, PT, R243, UR7, PT ;  /* 0x00000007f3007c0c */ /* 0x000fe6000bf43070 */
[----:B------:R-:W2:Y:S01]  /*33f0*/  MUFU.EX2 R236, R19 ;  /* 0x0000001300ec7308 */ /* 0x000ea20000000800 */
[C---:B------:R-:W-:Y:S02]  /*3400*/  LOP3.LUT R243, R245.reuse, 0xffff, RZ, 0xc0, !PT ;  /* 0x0000fffff5f37812 */ /* 0x040fe400078ec0ff */
[----:B------:R-:W-:Y:S02]  /*3410*/  SHF.R.U32.HI R244, RZ, 0x10, R245 ;  /* 0x00000010fff47819 */ /* 0x000fe400000116f5 */
[----:B-1----:R-:W-:Y:S02]  /*3420*/  SHF.R.U32.HI R252, RZ, 0x8, R243 ;  /* 0x00000008fffc7819 */ /* 0x002fe400000116f3 */
[--C-:B------:R-:W-:Y:S03]  /*3430*/  SHF.R.U32.HI R250, RZ, 0x18, R154.reuse ;  /* 0x00000018fffa7819 */ /* 0x100fe6000001169a */
[----:B------:R-:W1:Y:S01]  /*3440*/  MUFU.EX2 R238, R21 ;  /* 0x0000001500ee7308 */ /* 0x000e620000000800 */
[----:B------:R-:W-:Y:S01]  /*3450*/  LOP3.LUT R252, R252, 0xffff, RZ, 0xc0, !PT ;  /* 0x0000fffffcfc7812 */ /* 0x000fe200078ec0ff */
[----:B------:R-:W-:Y:S01]  /*3460*/  @!P0 FADD.FTZ R234, -R234, -RZ ;  /* 0x800000ffeaea8221 */ /* 0x000fe20000010100 */
[----:B---3--:R-:W-:Y:S02]  /*3470*/  LOP3.LUT R251, R245, 0xff, RZ, 0xc0, !PT ;  /* 0x000000fff5fb7812 */ /* 0x008fe400078ec0ff */
[----:B------:R-:W-:Y:S01]  /*3480*/  ISETP.LE.U32.AND P0, PT, R252, UR7, PT ;  /* 0x00000007fc007c0c */ /* 0x000fe2000bf03070 */
[----:B------:R-:W-:Y:S01]  /*3490*/  FFMA.FTZ R252, R32, UR6, -R169 ;  /* 0x0000000620fc7c23 */ /* 0x000fe200080108a9 */
[----:B------:R-:W-:Y:S03]  /*34a0*/  SHF.R.U32.HI R245, RZ, 0x18, R245 ;  /* 0x00000018fff57819 */ /* 0x000fe600000116f5 */
[----:B------:R-:W3:Y:S01]  /*34b0*/  MUFU.EX2 R225, R225 ;  /* 0x000000e100e17308 */ /* 0x000ee20000000800 */
[----:B--2---:R-:W-:Y:S01]  /*34c0*/  @!P5 FADD.FTZ R236, -R236, -RZ ;  /* 0x800000ffececd221 */ /* 0x004fe20000010100 */
[----:B------:R-:W-:Y:S01]  /*34d0*/  FFMA.FTZ R169, R33, UR6, -R169 ;  /* 0x0000000621a97c23 */ /* 0x000fe200080108a9 */
[----:B------:R-:W-:Y:S02]  /*34e0*/  ISETP.LE.U32.AND P5, PT, R245, UR7, PT ;  /* 0x00000007f5007c0c */ /* 0x000fe4000bfa3070 */
[----:B------:R-:W-:Y:S02]  /*34f0*/  SHF.R.U32.HI R248, RZ, 0x10, R154 ;  /* 0x00000010fff87819 */ /* 0x000fe4000001169a */
[----:B------:R-:W-:Y:S03]  /*3500*/  LOP3.LUT R249, R154, 0xffff, RZ, 0xc0, !PT ;  /* 0x0000ffff9af97812 */ /* 0x000fe600078ec0ff */
[----:B------:R-:W2:Y:S01]  /*3510*/  MUFU.EX2 R233, R233 ;  /* 0x000000e900e97308 */ /* 0x000ea20000000800 */
[----:B------:R-:W-:Y:S01]  /*3520*/  LOP3.LUT R248, R248, 0xff, RZ, 0xc0, !PT ;  /* 0x000000fff8f87812 */ /* 0x000fe200078ec0ff */
[----:B-1----:R-:W-:Y:S01]  /*3530*/  @!P0 FADD.FTZ R238, -R238, -RZ ;  /* 0x800000ffeeee8221 */ /* 0x002fe20000010100 */
[----:B------:R-:W-:Y:S02]  /*3540*/  ISETP.LE.U32.AND P0, PT, R250, UR7, PT ;  /* 0x00000007fa007c0c */ /* 0x000fe4000bf03070 */
[----:B------:R-:W-:Y:S02]  /*3550*/  SHF.R.U32.HI R250, RZ, 0x8, R246 ;  /* 0x00000008fffa7819 */ /* 0x000fe400000116f6 */
[----:B------:R-:W-:Y:S03]  /*3560*/  SHF.R.U32.HI R249, RZ, 0x8, R249 ;  /* 0x00000008fff97819 */ /* 0x000fe600000116f9 */
[----:B------:R-:W1:Y:S01]  /*3570*/  MUFU.EX2 R235, R18 ;  /* 0x0000001200eb7308 */ /* 0x000e620000000800 */
[----:B---3--:R-:W-:Y:S01]  /*3580*/  @!P1 FADD.FTZ R225, -R225, -RZ ;  /* 0x800000ffe1e19221 */ /* 0x008fe20000010100 */
[----:B------:R-:W-:Y:S01]  /*3590*/  ISETP.LE.U32.AND P1, PT, R239, UR7, PT ;  /* 0x00000007ef007c0c */ /* 0x000fe2000bf23070 */
[----:B------:R-:W-:Y:S01]  /*35a0*/  @!P5 FADD.FTZ R240, -R240, -RZ ;  /* 0x800000fff0f0d221 */ /* 0x000fe20000010100 */
[----:B------:R-:W-:Y:S02]  /*35b0*/  LOP3.LUT R250, R250, 0xffff, RZ, 0xc0, !PT ;  /* 0x0000fffffafa7812 */ /* 0x000fe400078ec0ff */
[----:B------:R-:W-:Y:S04]  /*35c0*/  F2FP.RELU.F16.F32.PACK_AB R21, R226, R225 ;  /* 0x000000e1e215723e */ /* 0x000fe800000008ff */
[----:B------:R3:W4:Y:S01]  /*35d0*/  MUFU.EX2 R245, R252 ;  /* 0x000000fc00f57308 */ /* 0x0007220000000800 */
[----:B--2---:R-:W-:Y:S01]  /*35e0*/  @!P4 FADD.FTZ R233, -R233, -RZ ;  /* 0x800000ffe9e9c221 */ /* 0x004fe20000010100 */
[----:B------:R-:W-:Y:S02]  /*35f0*/  ISETP.LE.U32.AND P4, PT, R251, UR7, PT ;  /* 0x00000007fb007c0c */ /* 0x000fe4000bf83070 */
[----:B------:R-:W-:Y:S02]  /*3600*/  LOP3.LUT R251, R244, 0xff, RZ, 0xc0, !PT ;  /* 0x000000fff4fb7812 */ /* 0x000fe400078ec0ff */
[----:B------:R-:W-:Y:S04]  /*3610*/  ISETP.LE.U32.AND P5, PT, R250, UR7, PT ;  /* 0x00000007fa007c0c */ /* 0x000fe8000bfa3070 */
[----:B------:R-:W2:Y:S01]  /*3620*/  MUFU.EX2 R237, R237 ;  /* 0x000000ed00ed7308 */ /* 0x000ea20000000800 */
[----:B-1----:R-:W-:Y:S01]  /*3630*/  @!P2 FADD.FTZ R235, -R235, -RZ ;  /* 0x800000ffebeba221 */ /* 0x002fe20000010100 */
[----:B------:R-:W-:Y:S02]  /*3640*/  ISETP.LE.U32.AND P2, PT, R251, UR7, PT ;  /* 0x00000007fb007c0c */ /* 0x000fe4000bf43070 */
[----:B------:R-:W-:Y:S02]  /*3650*/  LOP3.LUT R251, R182, 0xff, RZ, 0xc0, !PT ;  /* 0x000000ffb6fb7812 */ /* 0x000fe400078ec0ff */
[----:B------:R-:W-:Y:S04]  /*3660*/  F2FP.RELU.F16.F32.PACK_AB R17, R234, R233 ;  /* 0x000000e9ea11723e */ /* 0x000fe800000008ff */
[----:B------:R-:W1:Y:S01]  /*3670*/  MUFU.EX2 R239, R22 ;  /* 0x0000001600ef7308 */ /* 0x000e620000000800 */
[--C-:B---3--:R-:W-:Y:S01]  /*3680*/  FFMA.FTZ R252, R34, UR6, -R170.reuse ;  /* 0x0000000622fc7c23 */ /* 0x108fe200080108aa */
[----:B------:R-:W-:Y:S01]  /*3690*/  FFMA.FTZ R170, R35, UR6, -R170 ;  /* 0x0000000623aa7c23 */ /* 0x000fe200080108aa */
[----:B----4-:R-:W-:Y:S01]  /*36a0*/  @!P1 FADD.FTZ R245, -R245, -RZ ;  /* 0x800000fff5f59221 */ /* 0x010fe20000010100 */
[----:B------:R-:W-:Y:S02]  /*36b0*/  ISETP.LE.U32.AND P1, PT, R248, UR7, PT ;  /* 0x00000007f8007c0c */ /* 0x000fe4000bf23070 */
[----:B------:R-:W-:Y:S04]  /*36c0*/  F2FP.RELU.F16.F32.PACK_AB R15, R236, R235 ;  /* 0x000000ebec0f723e */ /* 0x000fe800000008ff */
[----:B------:R3:W4:Y:S01]  /*36d0*/  MUFU.EX2 R246, R169 ;  /* 0x000000a900f67308 */ /* 0x0007220000000800 */
[----:B--2---:R-:W-:Y:S01]  /*36e0*/  @!P4 FADD.FTZ R237, -R237, -RZ ;  /* 0x800000ffededc221 */ /* 0x004fe20000010100 */
[----:B------:R-:W-:Y:S02]  /*36f0*/  ISETP.LE.U32.AND P4, PT, R251, UR7, PT ;  /* 0x00000007fb007c0c */ /* 0x000fe4000bf83070 */
[--C-:B------:R-:W-:Y:S02]  /*3700*/  SHF.R.U32.HI R251, RZ, 0x18, R182.reuse ;  /* 0x00000018fffb7819 */ /* 0x100fe400000116b6 */
[----:B------:R-:W-:Y:S04]  /*3710*/  F2FP.RELU.F16.F32.PACK_AB R19, R228, R227 ;  /* 0x000000e3e413723e */ /* 0x000fe800000008ff */
[----:B------:R-:W2:Y:S01]  /*3720*/  MUFU.EX2 R248, R170 ;  /* 0x000000aa00f87308 */ /* 0x000ea20000000800 */
[----:B-1----:R-:W-:Y:S01]  /*3730*/  @!P2 FADD.FTZ R239, -R239, -RZ ;  /* 0x800000ffefefa221 */ /* 0x002fe20000010100 */
[----:B------:R-:W-:Y:S02]  /*3740*/  ISETP.LE.U32.AND P2, PT, R247, UR7, PT ;  /* 0x00000007f7007c0c */ /* 0x000fe4000bf43070 */
[----:B------:R-:W-:Y:S01]  /*3750*/  F2FP.RELU.F16.F32.PACK_AB R13, R230, R229 ;  /* 0x000000e5e60d723e */ /* 0x000fe200000008ff */
[----:B------:R-:W-:Y:S05]  /*3760*/  @!P4 FADD.FTZ R241, -R241, -RZ ;  /* 0x800000fff1f1c221 */ /* 0x000fea0000010100 */
[----:B------:R-:W1:Y:S01]  /*3770*/  MUFU.EX2 R247, R252 ;  /* 0x000000fc00f77308 */ /* 0x000e620000000800 */
[----:B---3--:R-:W-:Y:S01]  /*3780*/  SHF.R.U32.HI R169, RZ, 0x10, R182 ;  /* 0x00000010ffa97819 */ /* 0x008fe200000116b6 */
[----:B----4-:R-:W-:Y:S01]  /*3790*/  @!P5 FADD.FTZ R246, -R246, -RZ ;  /* 0x800000fff6f6d221 */ /* 0x010fe20000010100 */
[----:B------:R-:W-:Y:S02]  /*37a0*/  LOP3.LUT R182, R182, 0xffff, RZ, 0xc0, !PT ;  /* 0x0000ffffb6b67812 */ /* 0x000fe400078ec0ff */
[----:B------:R-:W-:Y:S02]  /*37b0*/  LOP3.LUT R169, R169, 0xff, RZ, 0xc0, !PT ;  /* 0x000000ffa9a97812 */ /* 0x000fe400078ec0ff */
[----:B------:R-:W-:Y:S03]  /*37c0*/  SHF.R.U32.HI R250, RZ, 0x8, R182 ;  /* 0x00000008fffa7819 */ /* 0x000fe600000116b6 */
[----:B------:R-:W-:Y:S01]  /*37d0*/  MUFU.EX2 R242, R25 ;  /* 0x0000001900f27308 */ /* 0x000fe20000000800 */
[----:B------:R-:W-:Y:S01]  /*37e0*/  F2FP.RELU.F16.F32.PACK_AB R182, R220, R209 ;  /* 0x000000d1dcb6723e */ /* 0x000fe200000008ff */
[----:B--2---:R-:W-:Y:S01]  /*37f0*/  @!P6 FADD.FTZ R248, -R248, -RZ ;  /* 0x800000fff8f8e221 */ /* 0x004fe20000010100 */
[----:B------:R-:W-:Y:S02]  /*3800*/  F2FP.RELU.F16.F32.PACK_AB R170, R224, R223 ;  /* 0x000000dfe0aa723e */ /* 0x000fe400000008ff */
[----:B------:R-:W-:Y:S01]  /*3810*/  ISETP.LE.U32.AND P5, PT, R169, UR7, PT ;  /* 0x00000007a9007c0c */ /* 0x000fe2000bfa3070 */
[----:B------:R2:W-:Y:S01]  /*3820*/  STS [R190+0x19000], R182 ;  /* 0x019000b6be007388 */ /* 0x0005e20000000800 */
[----:B------:R-:W-:Y:S03]  /*3830*/  LOP3.LUT R169, R249, 0xffff, RZ, 0xc0, !PT ;  /* 0x0000fffff9a97812 */ /* 0x000fe600078ec0ff */
[----:B------:R-:W3:Y:S01]  /*3840*/  MUFU.EX2 R243, R26 ;  /* 0x0000001a00f37308 */ /* 0x000ee20000000800 */
[----:B------:R-:W-:Y:S01]  /*3850*/  ISETP.LE.U32.AND P4, PT, R251, UR7, PT ;  /* 0x00000007fb007c0c */ /* 0x000fe2000bf83070 */
[--C-:B------:R-:W-:Y:S01]  /*3860*/  FFMA.FTZ R251, R28, UR6, -R171.reuse ;  /* 0x000000061cfb7c23 */ /* 0x100fe200080108ab */
[----:B------:R4:W-:Y:S01]  /*3870*/  STS [R190+0x19400], R170 ;  /* 0x019400aabe007388 */ /* 0x0009e20000000800 */
[----:B-1----:R-:W-:Y:S01]  /*3880*/  @!P2 FADD.FTZ R247, -R247, -RZ ;  /* 0x800000fff7f7a221 */ /* 0x002fe20000010100 */
[----:B------:R-:W-:Y:S01]  /*3890*/  FFMA.FTZ R171, R29, UR6, -R171 ;  /* 0x000000061dab7c23 */ /* 0x000fe200080108ab */
[----:B------:R-:W-:Y:S01]  /*38a0*/  ISETP.LE.U32.AND P2, PT, R169, UR7, PT ;  /* 0x00000007a9007c0c */ /* 0x000fe2000bf43070 */
[----:B------:R-:W-:Y:S01]  /*38b0*/  STS [R198+0x19000], R17 ;  /* 0x01900011c6007388 */ /* 0x000fe20000000800 */
[----:B------:R-:W-:Y:S02]  /*38c0*/  LOP3.LUT R169, R250, 0xffff, RZ, 0xc0, !PT ;  /* 0x0000fffffaa97812 */ /* 0x000fe400078ec0ff */
[----:B------:R1:W4:Y:S01]  /*38d0*/  MUFU.EX2 R249, R251 ;  /* 0x000000fb00f97308 */ /* 0x0003220000000800 */
[----:B------:R-:W-:Y:S01]  /*38e0*/  STS [R198+0x19400], R15 ;  /* 0x0194000fc6007388 */ /* 0x000fe20000000800 */
[----:B------:R-:W-:Y:S02]  /*38f0*/  ISETP.LE.U32.AND P6, PT, R169, UR7, PT ;  /* 0x00000007a9007c0c */ /* 0x000fe4000bfc3070 */
[----:B------:R-:W-:Y:S01]  /*3900*/  F2FP.RELU.F16.F32.PACK_AB R169, R240, R239 ;  /* 0x000000eff0a9723e */ /* 0x000fe200000008ff */
[----:B------:R-:W-:Y:S05]  /*3910*/  STS [R190+0x1a000], R21 ;  /* 0x01a00015be007388 */ /* 0x000fea0000000800 */
[----:B------:R4:W4:Y:S01]  /*3920*/  MUFU.EX2 R250, R171 ;  /* 0x000000ab00fa7308 */ /* 0x0009220000000800 */
[----:B---3--:R-:W-:Y:S01]  /*3930*/  @!P5 FADD.FTZ R243, -R243, -RZ ;  /* 0x800000fff3f3d221 */ /* 0x008fe20000010100 */
[----:B------:R-:W-:Y:S01]  /*3940*/  STS [R190+0x1a400], R19 ;  /* 0x01a40013be007388 */ /* 0x000fe20000000800 */
[----:B------:R-:W-:Y:S02]  /*3950*/  FSETP.GE.FTZ.AND P5, PT, R220, RZ, PT ;  /* 0x000000ffdc00720b */ /* 0x000fe40003fb6000 */
[----:B--2---:R-:W-:Y:S01]  /*3960*/  F2FP.RELU.F16.F32.PACK_AB R182, R232, R231 ;  /* 0x000000e7e8b6723e */ /* 0x004fe200000008ff */
[----:B------:R2:W-:Y:S04]  /*3970*/  STS [R198+0x1a000], R13 ;  /* 0x01a0000dc6007388 */ /* 0x0005e80000000800 */
[----:B------:R-:W3:Y:S01]  /*3980*/  MUFU.EX2 R244, R27 ;  /* 0x0000001b00f47308 */ /* 0x000ee20000000800 */
[--C-:B-1----:R-:W-:Y:S01]  /*3990*/  FFMA.FTZ R251, R30, UR6, -R181.reuse ;  /* 0x000000061efb7c23 */ /* 0x102fe200080108b5 */
[----:B------:R-:W-:Y:S01]  /*39a0*/  FFMA.FTZ R181, R31, UR6, -R181 ;  /* 0x000000061fb57c23 */ /* 0x000fe200080108b5 */
[----:B------:R1:W-:Y:S01]  /*39b0*/  STS [R198+0x1a400], R182 ;  /* 0x01a400b6c6007388 */ /* 0x0003e20000000800 */
[----:B----4-:R-:W-:Y:S01]  /*39c0*/  F2FP.RELU.F16.F32.PACK_AB R170, R246, R245 ;  /* 0x000000f5f6aa723e */ /* 0x010fe200000008ff */
[----:B------:R-:W-:Y:S01]  /*39d0*/  @!P6 FADD.FTZ R242, -R242, -RZ ;  /* 0x800000fff2f2e221 */ /* 0x000fe20000010100 */
[----:B------:R-:W-:Y:S01]  /*39e0*/  @!P3 FADD.FTZ R249, -R249, -RZ ;  /* 0x800000fff9f9b221 */ /* 0x000fe20000010100 */
[----:B------:R4:W-:Y:S03]  /*39f0*/  STS [R196+0x19400], R169 ;  /* 0x019400a9c4007388 */ /* 0x0009e60000000800 */
[----:B------:R-:W1:Y:S01]  /*3a00*/  MUFU.EX2 R252, R181 ;  /* 0x000000b500fc7308 */ /* 0x000e620000000800 */
[----:B------:R-:W-:Y:S01]  /*3a10*/  F2FP.RELU.F16.F32.PACK_AB R171, R238, R237 ;  /* 0x000000edeeab723e */ /* 0x000fe200000008ff */
[----:B------:R-:W-:Y:S01]  /*3a20*/  @!P2 FADD.FTZ R250, -R250, -RZ ;  /* 0x800000fffafaa221 */ /* 0x000fe20000010100 */
[----:B------:R-:W-:Y:S02]  /*3a30*/  FSETP.GE.FTZ.AND P3, PT, R234, RZ, PT ;  /* 0x000000ffea00720b */ /* 0x000fe40003f76000 */
[----:B------:R-:W-:Y:S01]  /*3a40*/  FSETP.GE.FTZ.AND P2, PT, R237, RZ, PT ;  /* 0x000000ffed00720b */ /* 0x000fe20003f56000 */
[----:B------:R4:W-:Y:S04]  /*3a50*/  STS [R196+0x19000], R171 ;  /* 0x019000abc4007388 */ /* 0x0009e80000000800 */
[----:B------:R-:W4:Y:S01]  /*3a60*/  MUFU.EX2 R251, R251 ;  /* 0x000000fb00fb7308 */ /* 0x000f220000000800 */
[----:B---3--:R-:W-:Y:S01]  /*3a70*/  @!P4 FADD.FTZ R244, -R244, -RZ ;  /* 0x800000fff4f4c221 */ /* 0x008fe20000010100 */
[----:B------:R3:W-:Y:S01]  /*3a80*/  STS [R199+0x19000], R170 ;  /* 0x019000aac7007388 */ /* 0x0007e20000000800 */
[----:B------:R-:W-:Y:S02]  /*3a90*/  FSETP.GE.FTZ.AND P4, PT, R233, RZ, PT ;  /* 0x000000ffe900720b */ /* 0x000fe40003f96000 */
[----:B--2---:R-:W-:Y:S01]  /*3aa0*/  F2FP.RELU.F16.F32.PACK_AB R13, R242, R241 ;  /* 0x000000f1f20d723e */ /* 0x004fe200000008ff */
[----:B-1----:R-:W-:Y:S01]  /*3ab0*/  @!P0 FADD.FTZ R252, -R252, -RZ ;  /* 0x800000fffcfc8221 */ /* 0x002fe20000010100 */
[----:B------:R-:W-:Y:S02]  /*3ac0*/  F2FP.RELU.F16.F32.PACK_AB R181, R248, R247 ;  /* 0x000000f7f8b5723e */ /* 0x000fe400000008ff */
[----:B------:R-:W-:Y:S02]  /*3ad0*/  LEA R182, R180, UR4, 0x1 ;  /* 0x00000004b4b67c11 */ /* 0x000fe4000f8e08ff */
[----:B------:R-:W-:Y:S01]  /*3ae0*/  FSETP.GE.FTZ.AND P0, PT, R209, RZ, PT ;  /* 0x000000ffd100720b */ /* 0x000fe20003f16000 */
[----:B------:R1:W-:Y:S01]  /*3af0*/  STS [R199+0x19400], R181 ;  /* 0x019400b5c7007388 */ /* 0x0003e20000000800 */
[----:B----4-:R-:W-:Y:S01]  /*3b00*/  F2FP.RELU.F16.F32.PACK_AB R169, R250, R249 ;  /* 0x000000f9faa9723e */ /* 0x010fe200000008ff */
[----:B------:R-:W-:Y:S01]  /*3b10*/  @!P1 FADD.FTZ R251, -R251, -RZ ;  /* 0x800000fffbfb9221 */ /* 0x000fe20000010100 */
[----:B------:R-:W-:Y:S01]  /*3b20*/  FSETP.GE.FTZ.AND P1, PT, R238, RZ, PT ;  /* 0x000000ffee00720b */ /* 0x000fe20003f36000 */
[----:B------:R-:W-:Y:S01]  /*3b30*/  STS [R196+0x1a000], R13 ;  /* 0x01a0000dc4007388 */ /* 0x000fe20000000800 */
[----:B------:R-:W-:Y:S02]  /*3b40*/  F2FP.RELU.F16.F32.PACK_AB R171, R244, R243 ;  /* 0x000000f3f4ab723e */ /* 0x000fe400000008ff */
[----:B---3--:R-:W-:Y:S03]  /*3b50*/  F2FP.RELU.F16.F32.PACK_AB R170, R252, R251 ;  /* 0x000000fbfcaa723e */ /* 0x008fe600000008ff */
[----:B------:R-:W-:Y:S04]  /*3b60*/  STS [R196+0x1a400], R171 ;  /* 0x01a400abc4007388 */ /* 0x000fe80000000800 */
[----:B------:R-:W-:Y:S04]  /*3b70*/  STS [R199+0x1a000], R169 ;  /* 0x01a000a9c7007388 */ /* 0x000fe80000000800 */
[----:B------:R-:W-:Y:S04]  /*3b80*/  STS [R199+0x1a400], R170 ;  /* 0x01a400aac7007388 */ /* 0x000fe80000000800 */
[----:B------:R-:W-:Y:S01]  /*3b90*/  LDSM.16.M88.4 R132, [R182+0x6000] ;  /* 0x00600000b684783b */ /* 0x000fe20000000200 */
[----:B-1----:R-:W-:Y:S07]  /*3ba0*/  IMAD.IADD R181, R182, 0x1, R175 ;  /* 0x00000001b6b57824 */ /* 0x002fee00078e02af */
[----:B------:R-:W1:Y:S08]  /*3bb0*/  LDSM.16.M88.4 R136, [R177+0x6000] ;  /* 0x00600000b188783b */ /* 0x000e700000000200 */
[----:B------:R-:W2:Y:S08]  /*3bc0*/  LDSM.16.M88.4 R140, [R182+0x6800] ;  /* 0x00680000b68c783b */ /* 0x000eb00000000200 */
[----:B------:R-:W3:Y:S08]  /*3bd0*/  LDSM.16.M88.4 R144, [R177+0x6400] ;  /* 0x00640000b190783b */ /* 0x000ef00000000200 */
[----:B------:R-:W-:Y:S08]  /*3be0*/  LDSM.16.M88.4 R148, [R181+0x6000] ;  /* 0x00600000b594783b */ /* 0x000ff00000000200 */
        /* <DEDUP_REMOVED lines=44> */
[C---:B------:R-:W-:Y:S01]  /*3eb0*/  HMMA.16816.F32 R16, R140.reuse, R146, R16 ;  /* 0x000000928c10723c */ /* 0x040fe20000001810 */
[----:B------:R-:W-:Y:S05]  /*3ec0*/  LDSM.16.M88.4 R144, [R176+0xa400] ;  /* 0x00a40000b090783b */ /* 0x000fea0000000200 */
[-C--:B------:R-:W-:Y:S06]  /*3ed0*/  HMMA.16816.F32 R20, R140, R152.reuse, R20 ;  /* 0x000000988c14723c */ /* 0x080fec0000001814 */
[C---:B------:R-:W-:Y:S06]  /*3ee0*/  HMMA.16816.F32 R24, R148.reuse, R152, R24 ;  /* 0x000000989418723c */ /* 0x040fec0000001818 */
[-C--:B------:R-:W-:Y:S06]  /*3ef0*/  HMMA.16816.F32 R28, R148, R154.reuse, R28 ;  /* 0x0000009a941c723c */ /* 0x080fec000000181c */
[----:B------:R-:W-:Y:S01]  /*3f00*/  HMMA.16816.F32 R32, R140, R154, R32 ;  /* 0x0000009a8c20723c */ /* 0x000fe20000001820 */
[----:B------:R-:W2:Y:S05]  /*3f10*/  LDSM.16.M88.4 R140, [R181+0x8800] ;  /* 0x00880000b58c783b */ /* 0x000eaa0000000200 */
        /* <DEDUP_REMOVED lines=12> */
[-C--:B------:R-:W-:Y:S05]  /*3fe0*/  HMMA.16816.F32 R20, R164, R144.reuse, R20 ;  /* 0x00000090a414723c */ /* 0x080fea0000001814 */
[----:B------:R-:W-:Y:S01]  /*3ff0*/  FADD.FTZ R169, -R218, R4 ;  /* 0x00000004daa97221 */ /* 0x000fe20000010100 */
[C---:B------:R-:W-:Y:S05]  /*4000*/  HMMA.16816.F32 R24, R140.reuse, R144, R24 ;  /* 0x000000908c18723c */ /* 0x040fea0000001818 */
[-C--:B------:R-:W-:Y:S01]  /*4010*/  FSEL R170, R169, R218.reuse, P0 ;  /* 0x000000daa9aa7208 */ /* 0x080fe20000000000 */
[-C--:B------:R-:W-:Y:S03]  /*4020*/  HMMA.16816.F32 R28, R140, R146.reuse, R28 ;  /* 0x000000928c1c723c */ /* 0x080fe6000000181c */
[----:B------:R-:W-:Y:S02]  /*4030*/  FSETP.GE.FTZ.AND P0, PT, R246, RZ, PT ;  /* 0x000000fff600720b */ /* 0x000fe40003f16000 */
[C---:B------:R-:W-:Y:S01]  /*4040*/  FADD.FTZ R169, -R218.reuse, R5 ;  /* 0x00000005daa97221 */ /* 0x040fe20000010100 */
[----:B------:R-:W-:Y:S05]  /*4050*/  HMMA.16816.F32 R32, R164, R146, R32 ;  /* 0x00000092a420723c */ /* 0x000fea0000001820 */
[----:B------:R-:W-:Y:S01]  /*4060*/  FSEL R169, R169, R218, P5 ;  /* 0x000000daa9a97208 */ /* 0x000fe20002800000 */
[C---:B------:R-:W-:Y:S01]  /*4070*/  FADD.FTZ R181, -R218.reuse, R17 ;  /* 0x00000011dab57221 */ /* 0x040fe20000010100 */
[----:B------:R-:W-:Y:S01]  /*4080*/  FADD.FTZ R182, -R218, R21 ;  /* 0x00000015dab67221 */ /* 0x000fe20000010100 */
[----:B------:R-:W-:Y:S03]  /*4090*/  FMUL.FTZ R170, R209, R170 ;  /* 0x000000aad1aa7220 */ /* 0x000fe60000410000 */
[-C--:B------:R-:W-:Y:S01]  /*40a0*/  FSEL R181, R181, R218.reuse, P3 ;  /* 0x000000dab5b57208 */ /* 0x080fe20001800000 */
[----:B------:R-:W-:Y:S01]  /*40b0*/  FMUL.FTZ R169, R220, R169 ;  /* 0x000000a9dca97220 */ /* 0x000fe20000410000 */
[----:B------:R-:W-:Y:S01]  /*40c0*/  FSEL R182, R182, R218, P1 ;  /* 0x000000dab6b67208 */ /* 0x000fe20000800000 */
[----:B------:R-:W-:Y:S01]  /*40d0*/  FADD.FTZ R171, -R218, R16 ;  /* 0x00000010daab7221 */ /* 0x000fe20000010100 */
[----:B------:R-:W-:Y:S01]  /*40e0*/  FSETP.GE.FTZ.AND P1, PT, R245, RZ, PT ;  /* 0x000000fff500720b */ /* 0x000fe20003f36000 */
[----:B------:R-:W-:Y:S01]  /*40f0*/  FMUL.FTZ R234, R234, R181 ;  /* 0x000000b5eaea7220 */ /* 0x000fe20000410000 */
[----:B------:R-:W-:Y:S01]  /*4100*/  F2FP.F16.F32.PACK_AB R169, R169, R170 ;  /* 0x000000aaa9a9723e */ /* 0x000fe200000000ff */
[----:B------:R-:W-:Y:S01]  /*4110*/  FADD.FTZ R209, -R218, R20 ;  /* 0x00000014dad17221 */ /* 0x000fe20000010100 */
[----:B------:R-:W-:Y:S01]  /*4120*/  FSEL R171, R171, R218, P4 ;  /* 0x000000daabab7208 */ /* 0x000fe20002000000 */
[----:B------:R-:W-:Y:S03]  /*4130*/  FMUL.FTZ R182, R238, R182 ;  /* 0x000000b6eeb67220 */ /* 0x000fe60000410000 */
[-C--:B------:R-:W-:Y:S01]  /*4140*/  FSEL R209, R209, R218.reuse, P2 ;  /* 0x000000dad1d17208 */ /* 0x080fe20001000000 */
[----:B------:R-:W-:Y:S01]  /*4150*/  FADD.FTZ R181, -R218, R32 ;  /* 0x00000020dab57221 */ /* 0x000fe20000010100 */
[----:B------:R-:W-:Y:S01]  /*4160*/  FSETP.GE.FTZ.AND P2, PT, R223, RZ, PT ;  /* 0x000000ffdf00720b */ /* 0x000fe20003f56000 */
[----:B------:R-:W-:Y:S01]  /*4170*/  FMUL.FTZ R171, R233, R171 ;  /* 0x000000abe9ab7220 */ /* 0x000fe20000410000 */
[----:B------:R-:W-:Y:S01]  /*4180*/  FADD.FTZ R233, -R222, R7 ;  /* 0x00000007dee97221 */ /* 0x000fe20000010100 */
[----:B------:R-:W-:Y:S01]  /*4190*/  FMUL.FTZ R209, R237, R209 ;  /* 0x000000d1edd17220 */ /* 0x000fe20000410000 */
[----:B------:R-:W-:Y:S01]  /*41a0*/  FSEL R170, R181, R218, P1 ;  /* 0x000000dab5aa7208 */ /* 0x000fe20000800000 */
[----:B------:R-:W-:Y:S01]  /*41b0*/  @P0 FADD.FTZ R218, -R218, R33 ;  /* 0x00000021dada0221 */ /* 0x000fe20000010100 */
[----:B------:R-:W-:Y:S01]  /*41c0*/  PLOP3.LUT P0, PT, PT, PT, UP1, 0x80, 0x0 ;  /* 0x000000000000781c */ /* 0x000fe20003f0f018 */
[----:B------:R-:W-:Y:S01]  /*41d0*/  FADD.FTZ R181, -R222, R6 ;  /* 0x00000006deb57221 */ /* 0x000fe20000010100 */
[----:B------:R-:W-:Y:S01]  /*41e0*/  FSETP.GE.FTZ.AND P1, PT, R224, RZ, PT ;  /* 0x000000ffe000720b */ /* 0x000fe20003f36000 */
[----:B------:R-:W-:Y:S01]  /*41f0*/  FMUL.FTZ R170, R245, R170 ;  /* 0x000000aaf5aa7220 */ /* 0x000fe20000410000 */
[----:B------:R-:W-:Y:S01]  /*4200*/  F2FP.F16.F32.PACK_AB R209, R182, R209 ;  /* 0x000000d1b6d1723e */ /* 0x000fe200000000ff */
[----:B------:R-:W-:Y:S01]  /*4210*/  FMUL.FTZ R237, R246, R218 ;  /* 0x000000daf6ed7220 */ /* 0x000fe20000410000 */
[----:B------:R-:W-:Y:S02]  /*4220*/  F2FP.F16.F32.PACK_AB R171, R234, R171 ;  /* 0x000000abeaab723e */ /* 0x000fe400000000ff */
[-C--:B------:R-:W-:Y:S02]  /*4230*/  FSEL R182, R181, R222.reuse, P2 ;  /* 0x000000deb5b67208 */ /* 0x080fe40001000000 */
[----:B------:R-:W-:Y:S03]  /*4240*/  FSEL R233, R233, R222, P1 ;  /* 0x000000dee9e97208 */ /* 0x000fe60000800000 */
[----:B------:R-:W-:Y:S05]  /*4250*/  @!P0 BRA `(.L_x_1007) ;  /* 0x0000000000408947 */ /* 0x000fea0003800000 */
        /* <DEDUP_REMOVED lines=16> */
.L_x_1007:
[C---:B------:R-:W-:Y:S01]  /*4360*/  FADD.FTZ R5, -R222.reuse, R18 ;  /* 0x00000012de057221 */ /* 0x040fe20000010100 */
[----:B------:R-:W-:Y:S01]  /*4370*/  FSETP.GE.FTZ.AND P1, PT, R235, RZ, PT ;  /* 0x000000ffeb00720b */ /* 0x000fe20003f36000 */
[C---:B------:R-:W-:Y:S01]  /*4380*/  FADD.FTZ R19, -R222.reuse, R19 ;  /* 0x00000013de137221 */ /* 0x040fe20000010100 */
[----:B------:R-:W-:Y:S01]  /*4390*/  FADD.FTZ R23, -R222, R23 ;  /* 0x00000017de177221 */ /* 0x000fe20000010100 */
[----:B------:R-:W-:Y:S01]  /*43a0*/  FSETP.GE.FTZ.AND P4, PT, R236, RZ, PT ;  /* 0x000000ffec00720b */ /* 0x000fe20003f96000 */
[C---:B------:R-:W-:Y:S01]  /*43b0*/  FADD.FTZ R7, -R222.reuse, R22 ;  /* 0x00000016de077221 */ /* 0x040fe20000010100 */
[----:B------:R-:W-:Y:S01]  /*43c0*/  FSEL R4, R5, R222, P1 ;  /* 0x000000de05047208 */ /* 0x000fe20000800000 */
[----:B------:R-:W-:Y:S01]  /*43d0*/  FADD.FTZ R5, -R222, R34 ;  /* 0x00000022de057221 */ /* 0x000fe20000010100 */
[----:B------:R-:W-:Y:S01]  /*43e0*/  FSETP.GE.FTZ.AND P1, PT, R248, RZ, PT ;  /* 0x000000fff800720b */ /* 0x000fe20003f36000 */
[----:B-----5:R-:W-:Y:S01]  /*43f0*/  FADD.FTZ R12, -R221, R12 ;  /* 0x0000000cdd0c7221 */ /* 0x020fe20000010100 */
[----:B------:R-:W-:Y:S01]  /*4400*/  FSETP.GE.FTZ.AND P2, PT, R240, RZ, PT ;  /* 0x000000fff000720b */ /* 0x000fe20003f56000 */
[----:B------:R-:W-:Y:S01]  /*4410*/  FMUL.FTZ R4, R235, R4 ;  /* 0x00000004eb047220 */ /* 0x000fe20000410000 */
[-C--:B------:R-:W-:Y:S01]  /*4420*/  FSEL R19, R19, R222.reuse, P4 ;  /* 0x000000de13137208 */ /* 0x080fe20002000000 */
[----:B------:R-:W-:Y:S01]  /*4430*/  FADD.FTZ R8, -R221, R8 ;  /* 0x00000008dd087221 */ /* 0x000fe20000010100 */
[-C--:B------:R-:W-:Y:S01]  /*4440*/  FSEL R23, R23, R222.reuse, P2 ;  /* 0x000000de17177208 */ /* 0x080fe20001000000 */
[----:B------:R-:W-:Y:S01]  /*4450*/  FADD.FTZ R24, -R221, R24 ;  /* 0x00000018dd187221 */ /* 0x000fe20000010100 */
[----:B------:R-:W-:Y:S01]  /*4460*/  FSETP.GE.FTZ.AND P3, PT, R239, RZ, PT ;  /* 0x000000ffef00720b */ /* 0x000fe20003f76000 */
[----:B------:R-:W-:Y:S01]  /*4470*/  FMUL.FTZ R19, R236, R19 ;  /* 0x00000013ec137220 */ /* 0x000fe20000410000 */
[----:B------:R-:W-:Y:S01]  /*4480*/  FSETP.GE.FTZ.AND P2, PT, R247, RZ, PT ;  /* 0x000000fff700720b */ /* 0x000fe20003f56000 */
[----:B------:R-:W-:Y:S01]  /*4490*/  FADD.FTZ R28, -R221, R28 ;  /* 0x0000001cdd1c7221 */ /* 0x000fe20000010100 */
[-C--:B------:R-:W-:Y:S01]  /*44a0*/  FSEL R6, R7, R222.reuse, P3 ;  /* 0x000000de07067208 */ /* 0x080fe20001800000 */
[----:B------:R-:W-:Y:S01]  /*44b0*/  FADD.FTZ R10, -R219, R10 ;  /* 0x0000000adb0a7221 */ /* 0x000fe20000010100 */
[----:B------:R-:W-:Y:S01]  /*44c0*/  FSEL R16, R5, R222, P2 ;  /* 0x000000de05107208 */ /* 0x000fe20001000000 */
[----:B------:R-:W-:Y:S01]  /*44d0*/  @P1 FADD.FTZ R222, -R222, R35 ;  /* 0x00000023dede1221 */ /* 0x000fe20000010100 */
[----:B------:R-:W-:Y:S01]  /*44e0*/  F2FP.F16.F32.PACK_AB R19, R19, R4 ;  /* 0x000000041313723e */ /* 0x000fe200000000ff */
[----:B------:R-:W-:Y:S01]  /*44f0*/  FADD.FTZ R4, -R221, R9 ;  /* 0x00000009dd047221 */ /* 0x000fe20000010100 */
[----:B------:R-:W-:Y:S01]  /*4500*/  FSETP.GE.FTZ.AND P2, PT, R226, RZ, PT ;  /* 0x000000ffe200720b */ /* 0x000fe20003f56000 */
[----:B------:R-:W-:Y:S01]  /*4510*/  FMUL.FTZ R16, R247, R16 ;  /* 0x00000010f7107220 */ /* 0x000fe20000410000 */
[----:B------:R-:W-:Y:S01]  /*4520*/  FMUL.FTZ R5, R248, R222 ;  /* 0x000000def8057220 */ /* 0x000fe20000410000 */
        /* <DEDUP_REMOVED lines=8> */
[----:B------:R-:W-:Y:S01]  /*45b0*/  FSETP.GE.FTZ.AND P2, PT, R230, RZ, PT ;  /* 0x000000ffe600720b */ /* 0x000fe20003f56000 */
[----:B------:R-:W-:Y:S01]  /*45c0*/  FMUL.FTZ R6, R239, R6 ;  /* 0x00000006ef067220 */ /* 0x000fe20000410000 */
[----:B------:R-:W-:Y:S01]  /*45d0*/  FSEL R12, R12, R221, P1 ;  /* 0x000000dd0c0c7208 */ /* 0x000fe20000800000 */
[----:B------:R-:W-:Y:S01]  /*45e0*/  FMUL.FTZ R23, R240, R23 ;  /* 0x00000017f0177220 */ /* 0x000fe20000410000 */
[----:B------:R-:W-:Y:S01]  /*45f0*/  FSETP.GE.FTZ.AND P1, PT, R250, RZ, PT ;  /* 0x000000fffa00720b */ /* 0x000fe20003f36000 */
[----:B------:R-:W-:Y:S01]  /*4600*/  FMUL.FTZ R5, R226, R5 ;  /* 0x00000005e2057220 */ /* 0x000fe20000410000 */
[-C--:B------:R-:W-:Y:S01]  /*4610*/  FSEL R7, R4, R221.reuse, P2 ;  /* 0x000000dd04077208 */ /* 0x080fe20001000000 */
[----:B------:R-:W-:Y:S01]  /*4620*/  FADD.FTZ R4, -R221, R25 ;  /* 0x00000019dd047221 */ /* 0x000fe20000010100 */
[-C--:B------:R-:W-:Y:S01]  /*4630*/  FSEL R8, R8, R221.reuse, P3 ;  /* 0x000000dd08087208 */ /* 0x080fe20001800000 */
[----:B------:R-:W-:Y:S01]  /*4640*/  STS [R190+0x15000], R169 ;  /* 0x015000a9be007388 */ /* 0x000fe20000000800 */
        /* <DEDUP_REMOVED lines=13> */
[----:B------:R-:W-:Y:S01]  /*4720*/  @P1 FADD.FTZ R221, -R221, R29 ;  /* 0x0000001ddddd1221 */ /* 0x000fe20000010100 */
[----:B------:R-:W-:Y:S01]  /*4730*/  FSETP.GE.FTZ.AND P1, PT, R228, RZ, PT ;  /* 0x000000ffe400720b */ /* 0x000fe20003f36000 */
        /* <DEDUP_REMOVED lines=8> */
[----:B------:R-:W-:Y:S01]  /*47c0*/  FMUL.FTZ R221, R250, R221 ;  /* 0x000000ddfadd7220 */ /* 0x000fe20000410000 */
[----:B------:R-:W-:Y:S01]  /*47d0*/  FSETP.GE.FTZ.AND P2, PT, R231, RZ, PT ;  /* 0x000000ffe700720b */ /* 0x000fe20003f56000 */
[----:B------:R-:W-:Y:S01]  /*47e0*/  FMUL.FTZ R9, R228, R9 ;  /* 0x00000009e4097220 */ /* 0x000fe20000410000 */
[----:B------:R-:W-:Y:S01]  /*47f0*/  F2FP.F16.F32.PACK_AB R233, R233, R182 ;  /* 0x000000b6e9e9723e */ /* 0x000fe200000000ff */
[----:B------:R-:W-:Y:S01]  /*4800*/  FMUL.FTZ R10, R227, R10 ;  /* 0x0000000ae30a7220 */ /* 0x000fe20000410000 */
[-C--:B------:R-:W-:Y:S02]  /*4810*/  FSEL R11, R4, R219.reuse, P5 ;  /* 0x000000db040b7208 */ /* 0x080fe40002800000 */
[----:B------:R-:W-:Y:S01]  /*4820*/  FSEL R14, R14, R219, P2 ;  /* 0x000000db0e0e7208 */ /* 0x000fe20001000000 */
[----:B------:R-:W-:Y:S01]  /*4830*/  STS [R190+0x15400], R233 ;  /* 0x015400e9be007388 */ /* 0x000fe20000000800 */
[----:B------:R-:W-:Y:S01]  /*4840*/  FSETP.GE.FTZ.AND P1, PT, R252, RZ, PT ;  /* 0x000000fffc00720b */ /* 0x000fe20003f36000 */
[----:B------:R-:W-:Y:S01]  /*4850*/  FMUL.FTZ R11, R232, R11 ;  /* 0x0000000be80b7220 */ /* 0x000fe20000410000 */
[----:B------:R-:W-:Y:S01]  /*4860*/  F2FP.F16.F32.PACK_AB R23, R23, R6 ;  /* 0x000000061717723e */ /* 0x000fe200000000ff */
[----:B------:R-:W-:Y:S01]  /*4870*/  FMUL.FTZ R14, R231, R14 ;  /* 0x0000000ee70e7220 */ /* 0x000fe20000410000 */
[----:B------:R-:W-:Y:S01]  /*4880*/  F2FP.F16.F32.PACK_AB R5, R5, R8 ;  /* 0x000000080505723e */ /* 0x000fe200000000ff */
[----:B------:R-:W-:Y:S01]  /*4890*/  STS [R198+0x15000], R171 ;  /* 0x015000abc6007388 */ /* 0x000fe20000000800 */
[----:B------:R-:W-:Y:S01]  /*48a0*/  F2FP.F16.F32.PACK_AB R9, R9, R10 ;  /* 0x0000000a0909723e */ /* 0x000fe200000000ff */
[----:B------:R-:W-:Y:S01]  /*48b0*/  FADD.FTZ R6, -R219, R27 ;  /* 0x0000001bdb067221 */ /* 0x000fe20000010100 */
[----:B------:R-:W-:Y:S02]  /*48c0*/  FSETP.GE.FTZ.AND P3, PT, R244, RZ, PT ;  /* 0x000000fff400720b */ /* 0x000fe40003f76000 */
[----:B------:R-:W-:Y:S01]  /*48d0*/  STS [R198+0x15400], R19 ;  /* 0x01540013c6007388 */ /* 0x000fe20000000800 */
[----:B------:R-:W-:Y:S02]  /*48e0*/  FSETP.GE.FTZ.AND P4, PT, R243, RZ, PT ;  /* 0x000000fff300720b */ /* 0x000fe40003f96000 */
[----:B------:R-:W-:Y:S02]  /*48f0*/  F2FP.F16.F32.PACK_AB R7, R7, R12 ;  /* 0x0000000c0707723e */ /* 0x000fe400000000ff */
        /* <DEDUP_REMOVED lines=14> */
[----:B------:R-:W-:Y:S01]  /*49e0*/  FMUL.FTZ R30, R251, R30 ;  /* 0x0000001efb1e7220 */ /* 0x000fe20000410000 */
[----:B------:R-:W-:Y:S01]  /*49f0*/  FMUL.FTZ R219, R252, R219 ;  /* 0x000000dbfcdb7220 */ /* 0x000fe20000410000 */
[----:B------:R-:W-:Y:S02]  /*4a00*/  F2FP.F16.F32.PACK_AB R29, R13, R26 ;  /* 0x0000001a0d1d723e */ /* 0x000fe400000000ff */
[----:B------:R-:W-:Y:S01]  /*4a10*/  STS [R196+0x15400], R23 ;  /* 0x01540017c4007388 */ /* 0x000fe20000000800 */
[----:B------:R-:W-:Y:S02]  /*4a20*/  F2FP.F16.F32.PACK_AB R132, R221, R28 ;  /* 0x0000001cdd84723e */ /* 0x000fe400000000ff */
[----:B------:R-:W-:Y:S02]  /*4a30*/  F2FP.F16.F32.PACK_AB R136, R219, R30 ;  /* 0x0000001edb88723e */ /* 0x000fe400000000ff */
[----:B------:R-:W-:Y:S01]  /*4a40*/  STS [R199+0x15000], R170 ;  /* 0x015000aac7007388 */ /* 0x000fe20000000800 */
[----:B------:R-:W-:Y:S04]  /*4a50*/  LEA R160, R179, UR4, 0x1 ;  /* 0x00000004b3a07c11 */ /* 0x000fe8000f8e08ff */
[----:B------:R-:W-:Y:S05]  /*4a60*/  STS [R199+0x15400], R20 ;  /* 0x01540014c7007388 */ /* 0x000fea0000000800 */
[----:B------:R-:W-:Y:S05]  /*4a70*/  STS [R196+0x16000], R25 ;  /* 0x01600019c4007388 */ /* 0x000fea0000000800 */
[----:B------:R-:W-:Y:S05]  /*4a80*/  STS [R196+0x16400], R29 ;  /* 0x0164001dc4007388 */ /* 0x000fea0000000800 */
[----:B------:R-:W-:Y:S05]  /*4a90*/  STS [R199+0x16000], R132 ;  /* 0x01600084c7007388 */ /* 0x000fea0000000800 */
[----:B------:R-:W-:Y:S01]  /*4aa0*/  STS [R199+0x16400], R136 ;  /* 0x01640088c7007388 */ /* 0x000fe20000000800 */
[----:B------:R-:W-:Y:S06]  /*4ab0*/  BAR.SYNC.DEFER_BLOCKING 0x0 ;  /* 0x0000000000007b1d */ /* 0x000fec0000010000 */
        /* <DEDUP_REMOVED lines=57> */
[-C--:B--2---:R-:W-:Y:S05]  /*4e50*/  HMMA.16816.F32 R36, R28, R32.reuse, R36 ;  /* 0x000000201c24723c */ /* 0x084fea0000001824 */
[----:B------:R-:W-:Y:S01]  /*4e60*/  IMAD R5, R202, UR51, RZ ;  /* 0x00000033ca057c24 */ /* 0x000fe2000f8e02ff */
[C---:B------:R-:W-:Y:S05]  /*4e70*/  HMMA.16816.F32 R40, R132.reuse, R32, R40 ;  /* 0x000000208428723c */ /* 0x040fea0000001828 */
[----:B------:R-:W-:Y:S01]  /*4e80*/  IMAD.U32 R5, R5, -0x40, RZ ;  /* 0xffffffc005057824 */ /* 0x000fe200078e00ff */
[-C--:B------:R-:W-:Y:S05]  /*4e90*/  HMMA.16816.F32 R44, R132, R34.reuse, R44 ;  /* 0x00000022842c723c */ /* 0x080fea000000182c */
[C---:B------:R-:W-:Y:S01]  /*4ea0*/  LEA R212, P1, R5.reuse, R212, 0x2 ;  /* 0x000000d405d47211 */ /* 0x040fe200078210ff */
[C---:B------:R-:W-:Y:S05]  /*4eb0*/  HMMA.16816.F32 R48, R28.reuse, R34, R48 ;  /* 0x000000221c30723c */ /* 0x040fea0000001830 */
[----:B------:R-:W-:Y:S01]  /*4ec0*/  LEA.HI.X.SX32 R213, R5, R213, 0x2, P1 ;  /* 0x000000d505d57211 */ /* 0x000fe200008f16ff */
        /* <DEDUP_REMOVED lines=12> */
[----:B------:R-:W-:Y:S01]  /*4f90*/  LEA R5, R184, UR4, 0x1 ;  /* 0x00000004b8057c11 */ /* 0x000fe2000f8e08ff */
        /* <DEDUP_REMOVED lines=10> */
.L_x_1008:
[----:B------:R-:W-:Y:S01]  /*5040*/  LDSM.16.M88.4 R24, [R178] ;  /* 0x00000000b218783b */ /* 0x000fe20000000200 */
[----:B------:R-:W-:Y:S01]  /*5050*/  @P0 VIADD R162, R187, 0xffffffc0 ;  /* 0xffffffc0bba20836 */ /* 0x000fe20000000000 */
[----:B------:R-:W-:Y:S02]  /*5060*/  @UP1 UIADD3 UR16, UP0, UR8, -0x100, URZ ;  /* 0xffffff0008101890 */ /* 0x000fe4000ff1e03f */
[----:B------:R-:W1:Y:S01]  /*5070*/  LDSM.16.MT88.4 R8, [R160+0x9000] ;  /* 0x00900000a008783b */ /* 0x000e620000004200 */
[----:B------:R-:W-:Y:S01]  /*5080*/  @P0 IMAD.WIDE R162, R162, R201, UR8 ;  /* 0x00000008a2a20e25 */ /* 0x000fe2000f8e02c9 */
[----:B------:R-:W-:Y:S02]  /*5090*/  @UP1 UIADD3.X UR14, UR9, -0x1, URZ, UP0, !UPT ;  /* 0xffffffff090e1890 */ /* 0x000fe400087fe43f */
[----:B------:R-:W2:Y:S01]  /*50a0*/  LDSM.16.MT88.4 R16, [R160+0xb000] ;  /* 0x00b00000a010783b */ /* 0x000ea20000004200 */
[----:B------:R-:W-:Y:S03]  /*50b0*/  @UP1 UMOV UR8, UR16 ;  /* 0x0000001000081c82 */ /* 0x000fe60008000000 */
[----:B------:R-:W3:Y:S01]  /*50c0*/  LDSM.16.MT88.4 R28, [R160+0xd000] ;  /* 0x00d00000a01c783b */ /* 0x000ee20000004200 */
[----:B------:R-:W-:Y:S01]  /*50d0*/  @UP1 UMOV UR9, UR14 ;  /* 0x0000000e00091c82 */ /* 0x000fe20008000000 */
[----:B------:R-:W-:Y:S02]  /*50e0*/  ULOP3.LUT UR14, UR5, 0x1, URZ, 0xc0, !UPT ;  /* 0x00000001050e7892 */ /* 0x000fe4000f8ec03f */
[----:B------:R-:W-:Y:S02]  /*50f0*/  LDSM.16.M88.4 R32, [R173] ;  /* 0x00000000ad20783b */ /* 0x000fe40000000200 */
[----:B------:R-:W-:Y:S02]  /*5100*/  UISETP.NE.U32.AND UP0, UPT, UR14, 0x1, UPT ;  /* 0x000000010e00788c */ /* 0x000fe4000bf05070 */
        /* <DEDUP_REMOVED lines=20> */
[----:B------:R-:W-:Y:S05]  /*5250*/  LDSM.16.M88.4 R132, [R3] ;  /* 0x000000000384783b */ /* 0x000fea0000000200 */
        /* <DEDUP_REMOVED lines=17> */
[C---:B---3--:R-:W-:Y:S06]  /*5370*/  HMMA.16816.F32 R4, R132.reuse, R136, R4 ;  /* 0x000000888404723c */ /* 0x048fec0000001804 */
[C---:B------:R-:W-:Y:S01]  /*5380*/  HMMA.16816.F32 R8, R132.reuse, R138, R8 ;  /* 0x0000008a8408723c */ /* 0x040fe20000001808 */
[----:B------:R-:W3:Y:S05]  /*5390*/  LDSM.16.M88.4 R136, [R173+0x2000] ;  /* 0x00200000ad88783b */ /* 0x000eea0000000200 */
[C---:B------:R-:W-:Y:S06]  /*53a0*/  HMMA.16816.F32 R12, R132.reuse, R156, R12 ;  /* 0x0000009c840c723c */ /* 0x040fec000000180c */
[C---:B------:R-:W-:Y:S01]  /*53b0*/  HMMA.16816.F32 R16, R132.reuse, R158, R16 ;  /* 0x0000009e8410723c */ /* 0x040fe20000001810 */
[----:B------:R-:W3:Y:S05]  /*53c0*/  LDSM.16.MT88.4 R156, [R160+0xc400] ;  /* 0x00c40000a09c783b */ /* 0x000eea0000004200 */
[C---:B----4-:R-:W-:Y:S06]  /*53d0*/  HMMA.16816.F32 R20, R132.reuse, R32, R20 ;  /* 0x000000208414723c */ /* 0x050fec0000001814 */
        /* <DEDUP_REMOVED lines=16> */
[C---:B------:R-:W-:Y:S06]  /*54e0*/  HMMA.16816.F32 R12, R136.reuse, R156, R12 ;  /* 0x0000009c880c723c */ /* 0x040fec000000180c */
[C---:B------:R-:W-:Y:S01]  /*54f0*/  HMMA.16816.F32 R16, R136.reuse, R158, R16 ;  /* 0x0000009e8810723c */ /* 0x040fe20000001810 */
[----:B------:R-:W3:Y:S05]  /*5500*/  LDSM.16.MT88.4 R156, [R160+0xcc00] ;  /* 0x00cc0000a09c783b */ /* 0x000eea0000004200 */
[C---:B----4-:R-:W-:Y:S06]  /*5510*/  HMMA.16816.F32 R20, R136.reuse, R32, R20 ;  /* 0x000000208814723c */ /* 0x050fec0000001814 */
[----:B------:R-:W-:Y:S01]  /*5520*/  HMMA.16816.F32 R24, R136, R34, R24 ;  /* 0x000000228818723c */ /* 0x000fe20000001818 */
[----:B------:R-:W4:Y:S05]  /*5530*/  LDSM.16.MT88.4 R32, [R160+0xec00] ;  /* 0x00ec0000a020783b */ /* 0x000f2a0000004200 */
[C---:B-1----:R-:W-:Y:S01]  /*5540*/  HMMA.16816.F32 R4, R132.reuse, R148, R4 ;  /* 0x000000948404723c */ /* 0x042fe20000001804 */
[----:B------:R-:W-:Y:S04]  /*5550*/  IMAD.U32 R139, RZ, RZ, UR32 ;  /* 0x00000020ff8b7e24 */ /* 0x000fe8000f8e00ff */
[----:B------:R-:W-:Y:S01]  /*5560*/  IMAD.U32 R137, RZ, RZ, UR32 ;  /* 0x00000020ff897e24 */ /* 0x000fe2000f8e00ff */
[C---:B------:R-:W-:Y:S06]  /*5570*/  HMMA.16816.F32 R8, R132.reuse, R150, R8 ;  /* 0x000000968408723c */ /* 0x040fec0000001808 */
[C---:B------:R-:W-:Y:S06]  /*5580*/  HMMA.16816.F32 R12, R132.reuse, R152, R12 ;  /* 0x00000098840c723c */ /* 0x040fec000000180c */
[C---:B------:R-:W-:Y:S06]  /*5590*/  HMMA.16816.F32 R16, R132.reuse, R154, R16 ;  /* 0x0000009a8410723c */ /* 0x040fec0000001810 */
[C---:B--2---:R-:W-:Y:S06]  /*55a0*/  HMMA.16816.F32 R20, R132.reuse, R28, R20 ;  /* 0x0000001c8414723c */ /* 0x044fec0000001814 */
[----:B------:R-:W-:Y:S01]  /*55b0*/  HMMA.16816.F32 R24, R132, R30, R24 ;  /* 0x0000001e8418723c */ /* 0x000fe20000001818 */
[----:B------:R-:W-:Y:S05]  /*55c0*/  IMAD.U32 R29, RZ, RZ, UR15 ;  /* 0x0000000fff1d7e24 */ /* 0x000fea000f8e00ff */
[C---:B---3--:R-:W-:Y:S01]  /*55d0*/  HMMA.16816.F32 R4, R140.reuse, R144, R4 ;  /* 0x000000908c04723c */ /* 0x048fe20000001804 */
[----:B------:R-:W-:Y:S04]  /*55e0*/  IMAD.U32 R133, RZ, RZ, UR17 ;  /* 0x00000011ff857e24 */ /* 0x000fe8000f8e00ff */
[----:B------:R-:W-:Y:S01]  /*55f0*/  IMAD.U32 R135, RZ, RZ, UR15 ;  /* 0x0000000fff877e24 */ /* 0x000fe2000f8e00ff */
[C---:B------:R-:W-:Y:S01]  /*5600*/  HMMA.16816.F32 R8, R140.reuse, R146, R8 ;  /* 0x000000928c08723c */ /* 0x040fe20000001808 */
[----:B------:R-:W-:Y:S04]  /*5610*/  IMAD.U32 R31, RZ, RZ, UR17 ;  /* 0x00000011ff1f7e24 */ /* 0x000fe8000f8e00ff */
[-C--:B------:R-:W-:Y:S01]  /*5620*/  LEA R30, P1, R133, R212.reuse, 0x2 ;  /* 0x000000d4851e7211 */ /* 0x080fe200078210ff */
[C---:B------:R-:W-:Y:S05]  /*5630*/  HMMA.16816.F32 R12, R140.reuse, R156, R12 ;  /* 0x0000009c8c0c723c */ /* 0x040fea000000180c */
[-C--:B------:R-:W-:Y:S01]  /*5640*/  LEA.HI.X.SX32 R31, R31, R213.reuse, 0x2, P1 ;  /* 0x000000d51f1f7211 */ /* 0x080fe200008f16ff */
[C---:B------:R-:W-:Y:S05]  /*5650*/  HMMA.16816.F32 R16, R140.reuse, R158, R16 ;  /* 0x0000009e8c10723c */ /* 0x040fea0000001810 */
[----:B------:R-:W-:Y:S01]  /*5660*/  REDG.E.ADD.F32.FTZ.RN.STRONG.GPU desc[UR10][R212.64], R4 ;  /* 0x00000004d40079a6 */ /* 0x000fe2000c10f38a */
[C---:B----4-:R-:W-:Y:S06]  /*5670*/  HMMA.16816.F32 R20, R140.reuse, R32, R20 ;  /* 0x000000208c14723c */ /* 0x050fec0000001814 */
[----:B------:R-:W-:Y:S01]  /*5680*/  HMMA.16816.F32 R24, R140, R34, R24 ;  /* 0x000000228c18723c */ /* 0x000fe20000001818 */
[----:B------:R-:W-:Y:S04]  /*5690*/  IMAD.U32 R33, RZ, RZ, UR34 ;  /* 0x00000022ff217e24 */ /* 0x000fe8000f8e00ff */
[-C--:B------:R-:W-:Y:S01]  /*56a0*/  LEA R32, P2, R29, R212.reuse, 0x2 ;  /* 0x000000d41d207211 */ /* 0x080fe200078410ff */
[----:B------:R-:W-:Y:S01]  /*56b0*/  IMAD.U32 R29, RZ, RZ, UR34 ;  /* 0x00000022ff1d7e24 */ /* 0x000fe2000f8e00ff */
[-C--:B------:R-:W-:Y:S01]  /*56c0*/  LEA R132, P0, R33, R212.reuse, 0x2 ;  /* 0x000000d421847211 */ /* 0x080fe200078010ff */
[----:B------:R-:W-:Y:S03]  /*56d0*/  IMAD.U32 R35, RZ, RZ, UR33 ;  /* 0x00000021ff237e24 */ /* 0x000fe6000f8e00ff */
[-C--:B------:R-:W-:Y:S01]  /*56e0*/  LEA.HI.X.SX32 R33, R135, R213.reuse, 0x2, P2 ;  /* 0x000000d587217211 */ /* 0x080fe200010f16ff */
[----:B------:R-:W-:Y:S01]  /*56f0*/  IMAD.U32 R135, RZ, RZ, UR31 ;  /* 0x0000001fff877e24 */ /* 0x000fe2000f8e00ff */
[-C--:B------:R-:W-:Y:S01]  /*5700*/  LEA.HI.X.SX32 R133, R29, R213.reuse, 0x2, P0 ;  /* 0x000000d51d857211 */ /* 0x080fe200000f16ff */
[----:B------:R-:W-:Y:S01]  /*5710*/  IMAD.U32 R141, RZ, RZ, UR33 ;  /* 0x00000021ff8d7e24 */ /* 0x000fe2000f8e00ff */
[-C--:B------:R-:W-:Y:S01]  /*5720*/  LEA R134, P0, R35, R212.reuse, 0x2 ;  /* 0x000000d423867211 */ /* 0x080fe200078010ff */
[----:B------:R1:W-:Y:S01]  /*5730*/  REDG.E.ADD.F32.FTZ.RN.STRONG.GPU desc[UR10][R32.64], R5 ;  /* 0x00000005200079a6 */ /* 0x0003e2000c10f38a */
[----:B------:R-:W-:Y:S01]  /*5740*/  IMAD.U32 R29, RZ, RZ, UR30 ;  /* 0x0000001eff1d7e24 */ /* 0x000fe2000f8e00ff */
[-C--:B------:R-:W-:Y:S01]  /*5750*/  LEA R28, P2, R139, R212.reuse, 0x2 ;  /* 0x000000d48b1c7211 */ /* 0x080fe200078410ff */
[----:B------:R-:W-:Y:S01]  /*5760*/  IMAD.U32 R35, RZ, RZ, UR31 ;  /* 0x0000001fff237e24 */ /* 0x000fe2000f8e00ff */
[----:B------:R2:W-:Y:S01]  /*5770*/  REDG.E.ADD.F32.FTZ.RN.STRONG.GPU desc[UR10][R30.64], R6 ;  /* 0x000000061e0079a6 */ /* 0x0005e2000c10f38a */
[----:B------:R-:W-:Y:S03]  /*5780*/  IMAD.U32 R139, RZ, RZ, UR27 ;  /* 0x0000001bff8b7e24 */ /* 0x000fe6000f8e00ff */
[----:B------:R3:W-:Y:S01]  /*5790*/  REDG.E.ADD.F32.FTZ.RN.STRONG.GPU desc[UR10][R132.64], R7 ;  /* 0x00000007840079a6 */ /* 0x0007e2000c10f38a */
[----:B-1----:R-:W-:Y:S02]  /*57a0*/  MOV R5, UR30 ;  /* 0x0000001e00057c02 */ /* 0x002fe40008000f00 */
[-C--:B--2---:R-:W-:Y:S02]  /*57b0*/  LEA R30, P1, R135, R212.reuse, 0x2 ;  /* 0x000000d4871e7211 */ /* 0x084fe400078210ff */
[-C--:B------:R-:W-:Y:S02]  /*57c0*/  LEA.HI.X.SX32 R135, R141, R213.reuse, 0x2, P0 ;  /* 0x000000d58d877211 */ /* 0x080fe400000f16ff */
[-C--:B------:R-:W-:Y:S01]  /*57d0*/  LEA R140, P0, R29, R212.reuse, 0x2 ;  /* 0x000000d41d8c7211 */ /* 0x080fe200078010ff */
[----:B---3--:R-:W-:Y:S01]  /*57e0*/  IMAD.U32 R7, RZ, RZ, UR27 ;  /* 0x0000001bff077e24 */ /* 0x008fe2000f8e00ff */
[-C--:B------:R-:W-:Y:S01]  /*57f0*/  LEA.HI.X.SX32 R29, R137, R213.reuse, 0x2, P2 ;  /* 0x000000d5891d7211 */ /* 0x080fe200010f16ff */
[----:B------:R-:W-:Y:S01]  /*5800*/  REDG.E.ADD.F32.FTZ.RN.STRONG.GPU desc[UR10][R134.64], R8 ;  /* 0x00000008860079a6 */ /* 0x000fe2000c10f38a */
[-C--:B------:R-:W-:Y:S01]  /*5810*/  LEA.HI.X.SX32 R31, R35, R213.reuse, 0x2, P1 ;  /* 0x000000d5231f7211 */ /* 0x080fe200008f16ff */
[----:B------:R-:W-:Y:S01]  /*5820*/  IMAD.U32 R137, RZ, RZ, UR26 ;  /* 0x0000001aff897e24 */ /* 0x000fe2000f8e00ff */
[-C--:B------:R-:W-:Y:S01]  /*5830*/  LEA.HI.X.SX32 R141, R5, R213.reuse, 0x2, P0 ;  /* 0x000000d5058d7211 */ /* 0x080fe200000f16ff */
[----:B------:R1:W-:Y:S01]  /*5840*/  REDG.E.ADD.F32.FTZ.RN.STRONG.GPU desc[UR10][R28.64], R9 ;  /* 0x000000091c0079a6 */ /* 0x0003e2000c10f38a */
[----:B------:R-:W-:Y:S02]  /*5850*/  IMAD.U32 R5, RZ, RZ, UR24 ;  /* 0x00000018ff057e24 */ /* 0x000fe4000f8e00ff */
[----:B------:R-:W-:Y:S01]  /*5860*/  IMAD.U32 R35, RZ, RZ, UR25 ;  /* 0x00000019ff237e24 */ /* 0x000fe2000f8e00ff */
[----:B------:R2:W-:Y:S01]  /*5870*/  REDG.E.ADD.F32.FTZ.RN.STRONG.GPU desc[UR10][R30.64], R10 ;  /* 0x0000000a1e0079a6 */ /* 0x0005e2000c10f38a */
[----:B------:R-:W-:Y:S01]  /*5880*/  IMAD.U32 R133, RZ, RZ, UR26 ;  /* 0x0000001aff857e24 */ /* 0x000fe2000f8e00ff */
[-C--:B------:R-:W-:Y:S02]  /*5890*/  LEA R4, P2, R137, R212.reuse, 0x2 ;  /* 0x000000d489047211 */ /* 0x080fe400078410ff */
[----:B------:R3:W-:Y:S01]  /*58a0*/  REDG.E.ADD.F32.FTZ.RN.STRONG.GPU desc[UR10][R140.64], R11 ;  /* 0x0000000b8c0079a6 */ /* 0x0007e2000c10f38a */
[-C--:B------:R-:W-:Y:S01]  /*58b0*/  LEA R6, P1, R35, R212.reuse, 0x2 ;  /* 0x000000d423067211 */ /* 0x080fe200078210ff */
[----:B------:R-:W-:Y:S02]  /*58c0*/  IMAD.U32 R35, RZ, RZ, UR28 ;  /* 0x0000001cff237e24 */ /* 0x000fe4000f8e00ff */
[----:B------:R-:W-:Y:S04]  /*58d0*/  REDG.E.ADD.F32.FTZ.RN.STRONG.GPU desc[UR10][R212.64+0x80], R12 ;  /* 0x0000800cd40079a6 */ /* 0x000fe8000c10f38a */
[----:B------:R4:W-:Y:S01]  /*58e0*/  REDG.E.ADD.F32.FTZ.RN.STRONG.GPU desc[UR10][R32.64+0x80], R13 ;  /* 0x0000800d200079a6 */ /* 0x0009e2000c10f38a */
[-C--:B-1----:R-:W-:Y:S01]  /*58f0*/  LEA R28, P0, R7, R212.reuse, 0x2 ;  /* 0x000000d4071c7211 */ /* 0x082fe200078010ff */
[----:B------:R-:W-:Y:S02]  /*5900*/  IMAD.U32 R7, RZ, RZ, UR25 ;  /* 0x00000019ff077e24 */ /* 0x000fe4000f8e00ff */
[----:B------:R-:W-:Y:S01]  /*5910*/  IMAD.U32 R9, RZ, RZ, UR24 ;  /* 0x00000018ff097e24 */ /* 0x000fe2000f8e00ff */
[-C--:B------:R-:W-:Y:S01]  /*5920*/  LEA.HI.X.SX32 R29, R139, R213.reuse, 0x2, P0 ;  /* 0x000000d58b1d7211 */ /* 0x080fe200000f16ff */
[----:B--2---:R-:W-:Y:S01]  /*5930*/  IMAD.U32 R31, RZ, RZ, UR18 ;  /* 0x00000012ff1f7e24 */ /* 0x004fe2000f8e00ff */
[-C--:B------:R-:W-:Y:S02]  /*5940*/  LEA R10, P0, R5, R212.reuse, 0x2 ;  /* 0x000000d4050a7211 */ /* 0x080fe400078010ff */
[-C--:B------:R-:W-:Y:S01]  /*5950*/  LEA.HI.X.SX32 R5, R133, R213.reuse, 0x2, P2 ;  /* 0x000000d585057211 */ /* 0x080fe200010f16ff */
[----:B------:R-:W-:Y:S01]  /*5960*/  REDG.E.ADD.F32.FTZ.RN.STRONG.GPU desc[UR10][R28.64], R14 ;  /* 0x0000000e1c0079a6 */ /* 0x000fe2000c10f38a */
[-C--:B------:R-:W-:Y:S02]  /*5970*/  LEA.HI.X.SX32 R7, R7, R213.reuse, 0x2, P1 ;  /* 0x000000d507077211 */ /* 0x080fe400008f16ff */
[-C--:B---3--:R-:W-:Y:S01]  /*5980*/  LEA.HI.X.SX32 R11, R9, R213.reuse, 0x2, P0 ;  /* 0x000000d5090b7211 */ /* 0x088fe200000f16ff */
[----:B------:R1:W-:Y:S01]  /*5990*/  REDG.E.ADD.F32.FTZ.RN.STRONG.GPU desc[UR10][R4.64], R15 ;  /* 0x0000000f040079a6 */ /* 0x0003e2000c10f38a */
[----:B------:R-:W-:Y:S01]  /*59a0*/  IMAD.U32 R9, RZ, RZ, UR18 ;  /* 0x00000012ff097e24 */ /* 0x000fe2000f8e00ff */
[----:B----4-:R-:W-:Y:S02]  /*59b0*/  MOV R13, UR28 ;  /* 0x0000001c000d7c02 */ /* 0x010fe40008000f00 */
[----:B------:R2:W-:Y:S02]  /*59c0*/  REDG.E.ADD.F32.FTZ.RN.STRONG.GPU desc[UR10][R6.64], R16 ;  /* 0x00000010060079a6 */ /* 0x0005e4000c10f38a */
[-C--:B------:R-:W-:Y:S01]  /*59d0*/  LEA R132, P1, R9, R212.reuse, 0x2 ;  /* 0x000000d409847211 */ /* 0x080fe200078210ff */
[----:B------:R-:W-:Y:S01]  /*59e0*/  IMAD.U32 R9, RZ, RZ, UR23 ;  /* 0x00000017ff097e24 */ /* 0x000fe2000f8e00ff */
[-C--:B------:R-:W-:Y:S01]  /*59f0*/  LEA R12, P0, R13, R212.reuse, 0x2 ;  /* 0x000000d40d0c7211 */ /* 0x080fe200078010ff */
[----:B------:R3:W-:Y:S01]  /*5a00*/  REDG.E.ADD.F32.FTZ.RN.STRONG.GPU desc[UR10][R10.64], R17 ;  /* 0x000000110a0079a6 */ /* 0x0007e2000c10f38a */
[-C--:B------:R-:W-:Y:S02]  /*5a10*/  LEA.HI.X.SX32 R133, R31, R213.reuse, 0x2, P1 ;  /* 0x000000d51f857211 */ /* 0x080fe400008f16ff */
[-C--:B------:R-:W-:Y:S03]  /*5a20*/  LEA.HI.X.SX32 R13, R35, R213.reuse, 0x2, P0 ;  /* 0x000000d5230d7211 */ /* 0x080fe600000f16ff */
[----:B------:R-:W-:Y:S04]  /*5a30*/  REDG.E.ADD.F32.FTZ.RN.STRONG.GPU desc[UR10][R132.64], R18 ;  /* 0x00000012840079a6 */ /* 0x000fe8000c10f38a */
[----:B------:R4:W-:Y:S04]  /*5a40*/  REDG.E.ADD.F32.FTZ.RN.STRONG.GPU desc[UR10][R12.64], R19 ;  /* 0x000000130c0079a6 */ /* 0x0009e8000c10f38a */
[----:B------:R-:W-:Y:S01]  /*5a50*/  REDG.E.ADD.F32.FTZ.RN.STRONG.GPU desc[UR10][R212.64+0x100], R20 ;  /* 0x00010014d40079a6 */ /* 0x000fe2000c10f38a */
[----:B-1----:R-:W-:Y:S01]  /*5a60*/  IMAD.U32 R5, RZ, RZ, UR22 ;  /* 0x00000016ff057e24 */ /* 0x002fe2000f8e00ff */
[-C--:B------:R-:W-:Y:S02]  /*5a70*/  LEA R4, P1, R9, R212.reuse, 0x2 ;  /* 0x000000d409047211 */ /* 0x080fe400078210ff */
[----:B------:R-:W-:Y:S01]  /*5a80*/  REDG.E.ADD.F32.FTZ.RN.STRONG.GPU desc[UR10][R32.64+0x100], R21 ;  /* 0x00010015200079a6 */ /* 0x000fe2000c10f38a */
[----:B------:R-:W-:Y:S02]  /*5a90*/  IMAD.U32 R9, RZ, RZ, UR22 ;  /* 0x00000016ff097e24 */ /* 0x000fe4000f8e00ff */
[----:B--2---:R-:W-:Y:S01]  /*5aa0*/  IMAD.U32 R7, RZ, RZ, UR23 ;  /* 0x00000017ff077e24 */ /* 0x004fe2000f8e00ff */
[-C--:B------:R-:W-:Y:S01]  /*5ab0*/  LEA R28, P0, R5, R212.reuse, 0x2 ;  /* 0x000000d4051c7211 */ /* 0x080fe200078010ff */
[----:B------:R-:W-:Y:S01]  /*5ac0*/  IMAD.U32 R15, RZ, RZ, UR20 ;  /* 0x00000014ff0f7e24 */ /* 0x000fe2000f8e00ff */
[----:B------:R-:W-:Y:S01]  /*5ad0*/  LDSM.16.MT88.4 R132, [R174+0x17800] ;  /* 0x01780000ae84783b */ /* 0x000fe20000004200 */
[----:B---3--:R-:W-:Y:S01]  /*5ae0*/  IMAD.U32 R11, RZ, RZ, UR19 ;  /* 0x00000013ff0b7e24 */ /* 0x008fe2000f8e00ff */
[-C--:B------:R-:W-:Y:S01]  /*5af0*/  LEA.HI.X.SX32 R5, R7, R213.reuse, 0x2, P1 ;  /* 0x000000d507057211 */ /* 0x080fe200008f16ff */
[----:B------:R-:W-:Y:S01]  /*5b00*/  IMAD.U32 R7, RZ, RZ, UR29 ;  /* 0x0000001dff077e24 */ /* 0x000fe2000f8e00ff */
[-C--:B------:R-:W-:Y:S01]  /*5b10*/  LEA.HI.X.SX32 R29, R9, R213.reuse, 0x2, P0 ;  /* 0x000000d5091d7211 */ /* 0x080fe200000f16ff */
[----:B------:R-:W-:Y:S01]  /*5b20*/  IMAD.U32 R9, RZ, RZ, UR21 ;  /* 0x00000015ff097e24 */ /* 0x000fe2000f8e00ff */
[----:B------:R-:W-:Y:S01]  /*5b30*/  MOV R17, UR21 ;  /* 0x0000001500117c02 */ /* 0x000fe20008000f00 */
[----:B------:R1:W-:Y:S01]  /*5b40*/  REDG.E.ADD.F32.FTZ.RN.STRONG.GPU desc[UR10][R4.64], R22 ;  /* 0x00000016040079a6 */ /* 0x0003e2000c10f38a */
[-C--:B------:R-:W-:Y:S02]  /*5b50*/  LEA R140, P1, R11, R212.reuse, 0x2 ;  /* 0x000000d40b8c7211 */ /* 0x080fe400078210ff */
[-C--:B------:R-:W-:Y:S01]  /*5b60*/  LEA R34, P0, R9, R212.reuse, 0x2 ;  /* 0x000000d409227211 */ /* 0x080fe200078010ff */
[----:B------:R-:W-:Y:S01]  /*5b70*/  IMAD.U32 R9, RZ, RZ, UR19 ;  /* 0x00000013ff097e24 */ /* 0x000fe2000f8e00ff */
[-C--:B------:R-:W-:Y:S01]  /*5b80*/  LEA R136, P2, R15, R212.reuse, 0x2 ;  /* 0x000000d40f887211 */ /* 0x080fe200078410ff */
[----:B----4-:R-:W-:Y:S01]  /*5b90*/  IMAD.U32 R13, RZ, RZ, UR20 ;  /* 0x00000014ff0d7e24 */ /* 0x010fe2000f8e00ff */
[-C--:B------:R-:W-:Y:S01]  /*5ba0*/  LEA.HI.X.SX32 R35, R17, R213.reuse, 0x2, P0 ;  /* 0x000000d511237211 */ /* 0x080fe200000f16ff */
[----:B------:R-:W-:Y:S01]  /*5bb0*/  REDG.E.ADD.F32.FTZ.RN.STRONG.GPU desc[UR10][R28.64], R23 ;  /* 0x000000171c0079a6 */ /* 0x000fe2000c10f38a */
[----:B------:R-:W-:Y:S02]  /*5bc0*/  LEA R142, P0, R7, R212, 0x2 ;  /* 0x000000d4078e7211 */ /* 0x000fe400078010ff */
[-C--:B------:R-:W-:Y:S01]  /*5bd0*/  LEA.HI.X.SX32 R141, R9, R213.reuse, 0x2, P1 ;  /* 0x000000d5098d7211 */ /* 0x080fe200008f16ff */
[----:B------:R-:W-:Y:S01]  /*5be0*/  LDSM.16.MT88.4 R16, [R2+0x1000] ;  /* 0x001000000210783b */ /* 0x000fe20000004200 */
[-C--:B------:R-:W-:Y:S02]  /*5bf0*/  LEA.HI.X.SX32 R137, R13, R213.reuse, 0x2, P2 ;  /* 0x000000d50d897211 */ /* 0x080fe400010f16ff */
[----:B------:R-:W-:Y:S01]  /*5c00*/  ISETP.LT.AND P1, PT, RZ, UR5, PT ;  /* 0x00000005ff007c0c */ /* 0x000fe2000bf21270 */
[----:B------:R-:W-:Y:S01]  /*5c10*/  LDSM.16.MT88.4 R8, [R2] ;  /* 0x000000000208783b */ /* 0x000fe20000004200 */
[----:B------:R-:W-:Y:S03]  /*5c20*/  UIADD3 UR5, UR5, -0x1, URZ ;  /* 0xffffffff05057890 */ /* 0x000fe6000fffe03f */
[----:B------:R-:W-:Y:S04]  /*5c30*/  LDSM.16.MT88.4 R12, [R174+0x17000] ;  /* 0x01700000ae0c783b */ /* 0x000fe80000004200 */
[----:B------:R-:W-:Y:S01]  /*5c40*/  REDG.E.ADD.F32.FTZ.RN.STRONG.GPU desc[UR10][R34.64], R24 ;  /* 0x00000018220079a6 */ /* 0x000fe2000c10f38a */
[----:B-1----:R-:W-:Y:S03]  /*5c50*/  IMAD.U32 R5, RZ, RZ, UR29 ;  /* 0x0000001dff057e24 */ /* 0x002fe6000f8e00ff */
[----:B------:R-:W-:Y:S02]  /*5c60*/  REDG.E.ADD.F32.FTZ.RN.STRONG.GPU desc[UR10][R136.64], R25 ;  /* 0x00000019880079a6 */ /* 0x000fe4000c10f38a */
[----:B------:R-:W-:Y:S02]  /*5c70*/  LEA.HI.X.SX32 R143, R5, R213, 0x2, P0 ;  /* 0x000000d5058f7211 */ /* 0x000fe400000f16ff */
[----:B------:R-:W-:Y:S01]  /*5c80*/  REDG.E.ADD.F32.FTZ.RN.STRONG.GPU desc[UR10][R140.64], R26 ;  /* 0x0000001a8c0079a6 */ /* 0x000fe2000c10f38a */
[----:B------:R-:W-:Y:S01]  /*5c90*/  PLOP3.LUT P0, PT, PT, PT, UP0, 0x80, 0x0 ;  /* 0x000000000000781c */ /* 0x000fe20003f0f008 */
[----:B------:R-:W-:Y:S02]  /*5ca0*/  @UP1 UIADD3 UR13, UP0, UR13, -0x100, URZ ;  /* 0xffffff000d0d1890 */ /* 0x000fe4000ff1e03f */
[----:B------:R-:W1:Y:S02]  /*5cb0*/  LDSM.16.MT88.4 R4, [R174+0x15000] ;  /* 0x01500000ae04783b */ /* 0x000e640000004200 */
[----:B------:R-:W-:Y:S02]  /*5cc0*/  @UP1 UIADD3.X UR12, UR12, -0x1, URZ, UP0, !UPT ;  /* 0xffffffff0c0c1890 */ /* 0x000fe400087fe43f */
[----:B------:R-:W2:Y:S04]  /*5cd0*/  LDSM.16.MT88.4 R20, [R2+0x2000] ;  /* 0x002000000214783b */ /* 0x000ea80000004200 */
[----:B------:R-:W-:Y:S04]  /*5ce0*/  LDSM.16.MT88.4 R28, [R174+0x15800] ;  /* 0x01580000ae1c783b */ /* 0x000fe80000004200 */
[----:B------:R-:W3:Y:S04]  /*5cf0*/  LDSM.16.MT88.4 R32, [R2+0x400] ;  /* 0x000400000220783b */ /* 0x000ee80000004200 */
[----:B------:R-:W4:Y:S04]  /*5d00*/  LDSM.16.MT88.4 R136, [R2+0x1400] ;  /* 0x001400000288783b */ /* 0x000f280000004200 */
[----:B------:R-:W-:Y:S04]  /*5d10*/  REDG.E.ADD.F32.FTZ.RN.STRONG.GPU desc[UR10][R142.64], R27 ;  /* 0x0000001b8e0079a6 */ /* 0x000fe8000c10f38a */
[----:B------:R-:W4:Y:S01]  /*5d20*/  LDSM.16.MT88.4 R24, [R2+0x2400] ;  /* 0x002400000218783b */ /* 0x000f220000004200 */
        /* <DEDUP_REMOVED lines=17> */
[-C--:B---3--:R-:W-:Y:S06]  /*5e40*/  HMMA.16816.F32 R84, R28, R32.reuse, R84 ;  /* 0x000000201c54723c */ /* 0x088fec0000001854 */
[C---:B------:R-:W-:Y:S06]  /*5e50*/  HMMA.16816.F32 R88, R132.reuse, R32, R88 ;  /* 0x000000208458723c */ /* 0x040fec0000001858 */
        /* <DEDUP_REMOVED lines=14> */
[----:B------:R4:W4:Y:S01]  /*5f40*/  LDSM.16.MT88.4 R28, [R2+0x2c00] ;  /* 0x002c0000021c783b */ /* 0x0009220000004200 */
        /* <DEDUP_REMOVED lines=13> */
[C---:B------:R-:W-:Y:S01]  /*6020*/  VIADD R4, R2.reuse, 0xffffd000 ;  /* 0xffffd00002047836 */ /* 0x040fe20000000000 */
[C---:B------:R-:W-:Y:S05]  /*6030*/  HMMA.16816.F32 R88, R136.reuse, R132, R88 ;  /* 0x000000848858723c */ /* 0x040fea0000001858 */
[----:B------:R-:W-:Y:S01]  /*6040*/  @P0 VIADD R4, R2, 0x3000 ;  /* 0x0000300002040836 */ /* 0x000fe20000000000 */
[-C--:B------:R-:W-:Y:S05]  /*6050*/  HMMA.16816.F32 R92, R136, R134.reuse, R92 ;  /* 0x00000086885c723c */ /* 0x080fea000000185c */
[----:B----4-:R-:W-:Y:S01]  /*6060*/  IMAD.MOV.U32 R2, RZ, RZ, R4 ;  /* 0x000000ffff027224 */ /* 0x010fe200078e0004 */
        /* <DEDUP_REMOVED lines=12> */
.L_x_1006:
[----:B------:R-:W-:Y:S01]  /*6130*/  BAR.SYNC.DEFER_BLOCKING 0x0 ;  /* 0x0000000000007b1d */ /* 0x000fe20000010000 */
[----:B------:R-:W-:Y:S01]  /*6140*/  SHF.R.S32.HI R15, RZ, 0x1f, R188 ;  /* 0x0000001fff0f7819 */ /* 0x000fe200000114bc */
[----:B------:R-:W-:Y:S01]  /*6150*/  USHF.R.S32.HI UR8, URZ, 0x1f, UR55 ;  /* 0x0000001f3f087899 */ /* 0x000fe20008011437 */
[----:B------:R-:W-:Y:S01]  /*6160*/  MOV R14, R188 ;  /* 0x000000bc000e7202 */ /* 0x000fe20000000f00 */
[----:B------:R-:W-:-:S04]  /*6170*/  USHF.R.S32.HI UR7, URZ, 0x1f, UR56 ;  /* 0x0000001f3f077899 */ /* 0x000fc80008011438 */
[----:B------:R-:W2:Y:S01]  /*6180*/  LDC.64 R4, c[0x0][0x450] ;  /* 0x00011400ff047b82 */ /* 0x000ea20000000a00 */
        /* <DEDUP_REMOVED lines=18> */
[----:B-1----:R-:W1:Y:S01]  /*62b0*/  LDC.64 R8, c[0x0][0x438] ;  /* 0x00010e00ff087b82 */ /* 0x002e620000000a00 */
        /* <DEDUP_REMOVED lines=57> */
[----:B------:R-:W3:Y:S01]  /*6650*/  LDC.64 R6, c[0x0][0x458] ;  /* 0x00011600ff067b82 */ /* 0x000ee20000000a00 */
        /* <DEDUP_REMOVED lines=40> */
[----:B--2---:R-:W-:-:S02]  /*68e0*/  IMAD R0, R4, UR50, RZ ;  /* 0x0000003204007c24 */ /* 0x004fc4000f8e02ff */
        /* <DEDUP_REMOVED lines=32> */
[----:B------:R-:W-:-:S02]  /*6af0*/  IMAD R0, R5, UR49, R0 ;  /* 0x0000003105007c24 */ /* 0x000fc4000f8e0200 */
[----:B------:R-:W-:Y:S01]  /*6b00*/  FMUL.FTZ R72, R72, UR6 ;  /* 0x0000000648487c20 */ /* 0x000fe20008410000 */
[----:B------:R-:W-:Y:S01]  /*6b10*/  STS [R200+0x5200], R127 ;  /* 0x0052007fc8007388 */ /* 0x000fe20000000800 */
[----:B------:R-:W-:-:S04]  /*6b20*/  IMAD.WIDE.U32 R16, R4, UR49, R14 ;  /* 0x0000003104107c25 */ /* 0x000fc8000f8e000e */
[----:B------:R-:W-:Y:S01]  /*6b30*/  FMUL.FTZ R73, R73, UR6 ;  /* 0x0000000649497c20 */ /* 0x000fe20008410000 */
[----:B------:R-:W-:Y:S01]  /*6b40*/  FMUL.FTZ R74, R74, UR6 ;  /* 0x000000064a4a7c20 */ /* 0x000fe20008410000 */
[----:B------:R-:W-:Y:S01]  /*6b50*/  FMUL.FTZ R75, R75, UR6 ;  /* 0x000000064b4b7c20 */ /* 0x000fe20008410000 */
[----:B------:R-:W-:Y:S01]  /*6b60*/  F2FP.F16.F32.PACK_AB R65, R65, R64 ;  /* 0x000000404141723e */ /* 0x000fe200000000ff */
[----:B------:R-:W-:Y:S01]  /*6b70*/  STS [R197+0x6000], R36 ;  /* 0x00600024c5007388 */ /* 0x000fe20000000800 */
[----:B------:R-:W-:Y:S01]  /*6b80*/  F2FP.F16.F32.PACK_AB R67, R67, R66 ;  /* 0x000000424343723e */ /* 0x000fe200000000ff */
[----:B------:R-:W2:Y:S01]  /*6b90*/  LDC.64 R12, c[0x0][0x440] ;  /* 0x00011000ff0c7b82 */ /* 0x000ea20000000a00 */
        /* <DEDUP_REMOVED lines=8> */
[----:B------:R-:W4:Y:S01]  /*6c20*/  LDC.64 R10, c[0x0][0x468] ;  /* 0x00011a00ff0a7b82 */ /* 0x000f220000000a00 */
[----:B------:R-:W-:Y:S01]  /*6c30*/  F2FP.F16.F32.PACK_AB R61, R61, R60 ;  /* 0x0000003c3d3d723e */ /* 0x000fe200000000ff */
[----:B------:R-:W-:Y:S01]  /*6c40*/  STS [R200+0x6200], R51 ;  /* 0x00620033c8007388 */ /* 0x000fe20000000800 */
[----:B------:R-:W-:Y:S01]  /*6c50*/  F2FP.F16.F32.PACK_AB R63, R63, R62 ;  /* 0x0000003e3f3f723e */ /* 0x000fe200000000ff */
[C---:B---3--:R-:W-:Y:S01]  /*6c60*/  IMAD R2, R6.reuse, UR50, RZ ;  /* 0x0000003206027c24 */ /* 0x048fe2000f8e02ff */
[----:B------:R-:W-:Y:S01]  /*6c70*/  F2FP.F16.F32.PACK_AB R68, R69, R68 ;  /* 0x000000444544723e */ /* 0x000fe200000000ff */
[----:B------:R-:W-:Y:S01]  /*6c80*/  STS [R197+0x7000], R40 ;  /* 0x00700028c5007388 */ /* 0x000fe20000000800 */
[----:B------:R-:W-:Y:S01]  /*6c90*/  F2FP.F16.F32.PACK_AB R70, R71, R70 ;  /* 0x000000464746723e */ /* 0x000fe200000000ff */
[----:B------:R-:W-:Y:S01]  /*6ca0*/  IMAD.WIDE.U32 R14, R6, UR49, R14 ;  /* 0x00000031060e7c25 */ /* 0x000fe2000f8e000e */
[----:B------:R-:W-:Y:S01]  /*6cb0*/  F2FP.F16.F32.PACK_AB R81, R81, R80 ;  /* 0x000000505151723e */ /* 0x000fe200000000ff */
[----:B------:R-:W-:Y:S01]  /*6cc0*/  STS [R197+0x7200], R42 ;  /* 0x0072002ac5007388 */ /* 0x000fe20000000800 */
[----:B------:R-:W-:Y:S01]  /*6cd0*/  F2FP.F16.F32.PACK_AB R83, R83, R82 ;  /* 0x000000525353723e */ /* 0x000fe200000000ff */
[----:B------:R-:W-:Y:S01]  /*6ce0*/  IMAD R2, R7, UR49, R2 ;  /* 0x0000003107027c24 */ /* 0x000fe2000f8e0202 */
[----:B------:R-:W-:Y:S01]  /*6cf0*/  IADD3 R17, R17, R0, RZ ;  /* 0x0000000011117210 */ /* 0x000fe20007ffe0ff */
[----:B------:R-:W-:Y:S01]  /*6d00*/  STS [R200+0x7000], R45 ;  /* 0x0070002dc8007388 */ /* 0x000fe20000000800 */
[----:B------:R-:W-:Y:S01]  /*6d10*/  F2FP.F16.F32.PACK_AB R72, R73, R72 ;  /* 0x000000484948723e */ /* 0x000fe200000000ff */
[C---:B-1----:R-:W-:Y:S01]  /*6d20*/  IMAD R0, R8.reuse, UR8, RZ ;  /* 0x0000000808007c24 */ /* 0x042fe2000f8e02ff */
[----:B------:R-:W-:Y:S01]  /*6d30*/  F2FP.F16.F32.PACK_AB R74, R75, R74 ;  /* 0x0000004a4b4a723e */ /* 0x000fe200000000ff */
[----:B------:R-:W-:Y:S01]  /*6d40*/  STS [R200+0x7200], R47 ;  /* 0x0072002fc8007388 */ /* 0x000fe20000000800 */
[----:B------:R-:W-:Y:S01]  /*6d50*/  F2FP.F16.F32.PACK_AB R77, R77, R76 ;  /* 0x0000004c4d4d723e */ /* 0x000fe200000000ff */
[----:B------:R-:W-:Y:S01]  /*6d60*/  IMAD R0, R9, UR55, R0 ;  /* 0x0000003709007c24 */ /* 0x000fe2000f8e0200 */
[----:B------:R-:W-:Y:S01]  /*6d70*/  F2FP.F16.F32.PACK_AB R79, R79, R78 ;  /* 0x0000004e4f4f723e */ /* 0x000fe200000000ff */
[----:B------:R-:W-:Y:S01]  /*6d80*/  STS [R197+0x8000], R52 ;  /* 0x00800034c5007388 */ /* 0x000fe20000000800 */
[----:B------:R-:W-:Y:S01]  /*6d90*/  IMAD.WIDE.U32 R18, R8, UR55, R16 ;  /* 0x0000003708127c25 */ /* 0x000fe2000f8e0010 */
[----:B------:R-:W-:Y:S01]  /*6da0*/  IADD3 R15, R15, R2, RZ ;  /* 0x000000020f0f7210 */ /* 0x000fe20007ffe0ff */
[----:B------:R-:W1:Y:S01]  /*6db0*/  LDC.64 R8, c[0x0][0x470] ;  /* 0x00011c00ff087b82 */ /* 0x000e620000000a00 */
[----:B------:R-:W-:Y:S01]  /*6dc0*/  STS [R197+0x8200], R54 ;  /* 0x00820036c5007388 */ /* 0x000fe20000000800 */
[----:B----4-:R-:W-:Y:S01]  /*6dd0*/  IMAD R16, R10, UR7, RZ ;  /* 0x000000070a107c24 */ /* 0x010fe2000f8e02ff */
[----:B------:R-:W-:Y:S01]  /*6de0*/  IADD3 R19, R19, R0, RZ ;  /* 0x0000000013137210 */ /* 0x000fe20007ffe0ff */
[----:B--2---:R-:W-:Y:S01]  /*6df0*/  IMAD R0, R12, UR8, RZ ;  /* 0x000000080c007c24 */ /* 0x004fe2000f8e02ff */
[----:B------:R-:W-:Y:S01]  /*6e00*/  STS [R200+0x8000], R65 ;  /* 0x00800041c8007388 */ /* 0x000fe20000000800 */
[----:B------:R-:W-:Y:S01]  /*6e10*/  IMAD R11, R11, UR56, R16 ;  /* 0x000000380b0b7c24 */ /* 0x000fe2000f8e0210 */
[----:B------:R-:W-:Y:S01]  /*6e20*/  SHF.R.S32.HI R57, RZ, 0x1f, R186 ;  /* 0x0000001fff397819 */ /* 0x000fe200000114ba */
[----:B------:R-:W-:Y:S01]  /*6e30*/  IMAD R13, R13, UR55, R0 ;  /* 0x000000370d0d7c24 */ /* 0x000fe2000f8e0200 */
[----:B------:R-:W-:Y:S03]  /*6e40*/  STS [R200+0x8200], R67 ;  /* 0x00820043c8007388 */ /* 0x000fe60000000800 */
[C---:B------:R-:W-:Y:S01]  /*6e50*/  IMAD R2, R57.reuse, R4, RZ ;  /* 0x0000000439027224 */ /* 0x040fe200078e02ff */
[----:B------:R2:W-:Y:S01]  /*6e60*/  STS [R197+0x9000], R56 ;  /* 0x00900038c5007388 */ /* 0x0005e20000000800 */
[----:B------:R-:W-:-:S02]  /*6e70*/  IMAD R57, R57, R6, RZ ;  /* 0x0000000639397224 */ /* 0x000fc400078e02ff */
[C---:B------:R-:W-:Y:S01]  /*6e80*/  IMAD R2, R186.reuse, R5, R2 ;  /* 0x00000005ba027224 */ /* 0x040fe200078e0202 */
[----:B------:R3:W-:Y:S01]  /*6e90*/  STS [R197+0x9200], R58 ;  /* 0x0092003ac5007388 */ /* 0x0007e20000000800 */
[----:B------:R-:W-:-:S03]  /*6ea0*/  IMAD R57, R186, R7, R57 ;  /* 0x00000007ba397224 */ /* 0x000fc600078e0239 */
[----:B------:R4:W-:Y:S01]  /*6eb0*/  STS [R200+0x9000], R61 ;  /* 0x0090003dc8007388 */ /* 0x0009e20000000800 */
[----:B-1----:R-:W-:-:S03]  /*6ec0*/  IMAD R0, R8, UR7, RZ ;  /* 0x0000000708007c24 */ /* 0x002fc6000f8e02ff */
[----:B------:R1:W-:Y:S01]  /*6ed0*/  STS [R200+0x9200], R63 ;  /* 0x0092003fc8007388 */ /* 0x0003e20000000800 */
[----:B------:R-:W-:Y:S01]  /*6ee0*/  ULDC.64 UR6, c[0x0][0x3f0] ;  /* 0x0000fc0000067ab9 */ /* 0x000fe20000000a00 */
[----:B------:R-:W-:Y:S02]  /*6ef0*/  IMAD R0, R9, UR56, R0 ;  /* 0x0000003809007c24 */ /* 0x000fe4000f8e0200 */
[----:B------:R-:W-:Y:S04]  /*6f00*/  STS [R197+0xa000], R68 ;  /* 0x00a00044c5007388 */ /* 0x000fe80000000800 */
[----:B------:R-:W-:Y:S04]  /*6f10*/  STS [R197+0xa200], R70 ;  /* 0x00a20046c5007388 */ /* 0x000fe80000000800 */
[----:B------:R-:W-:Y:S01]  /*6f20*/  STS [R200+0xa000], R81 ;  /* 0x00a00051c8007388 */ /* 0x000fe20000000800 */
[----:B--2---:R-:W-:-:S03]  /*6f30*/  LEA R56, R184, UR4, 0x1 ;  /* 0x00000004b8387c11 */ /* 0x004fc6000f8e08ff */
[----:B------:R-:W-:Y:S01]  /*6f40*/  STS [R200+0xa200], R83 ;  /* 0x00a20053c8007388 */ /* 0x000fe20000000800 */
[----:B---3--:R-:W-:-:S03]  /*6f50*/  IMAD.WIDE.U32 R58, R10, UR56, R18 ;  /* 0x000000380a3a7c25 */ /* 0x008fc6000f8e0012 */
[----:B------:R-:W-:Y:S01]  /*6f60*/  STS [R197+0xb000], R72 ;  /* 0x00b00048c5007388 */ /* 0x000fe20000000800 */
[----:B----4-:R-:W-:Y:S01]  /*6f70*/  IMAD.WIDE.U32 R60, R12, UR55, R14 ;  /* 0x000000370c3c7c25 */ /* 0x010fe2000f8e000e */
[----:B------:R-:W-:Y:S02]  /*6f80*/  IADD3 R59, R59, R11, RZ ;  /* 0x0000000b3b3b7210 */ /* 0x000fe40007ffe0ff */
[----:B------:R-:W-:Y:S02]  /*6f90*/  STS [R197+0xb200], R74 ;  /* 0x00b2004ac5007388 */ /* 0x000fe40000000800 */
[----:B------:R-:W-:Y:S01]  /*6fa0*/  IADD3 R61, R61, R13, RZ ;  /* 0x0000000d3d3d7210 */ /* 0x000fe20007ffe0ff */
[----:B------:R-:W-:Y:S01]  /*6fb0*/  IMAD.WIDE.U32 R58, R186, R4, R58 ;  /* 0x00000004ba3a7225 */ /* 0x000fe200078e003a */
[----:B------:R-:W-:Y:S03]  /*6fc0*/  STS [R200+0xb000], R77 ;  /* 0x00b0004dc8007388 */ /* 0x000fe60000000800 */
[----:B------:R-:W-:Y:S01]  /*6fd0*/  IMAD.WIDE.U32 R60, R8, UR56, R60 ;  /* 0x00000038083c7c25 */ /* 0x000fe2000f8e003c */
[----:B------:R-:W-:Y:S01]  /*6fe0*/  STS [R200+0xb200], R79 ;  /* 0x00b2004fc8007388 */ /* 0x000fe20000000800 */
[----:B------:R-:W-:Y:S01]  /*6ff0*/  IADD3 R2, R59, R2, RZ ;  /* 0x000000023b027210 */ /* 0x000fe20007ffe0ff */
[----:B------:R-:W-:Y:S02]  /*7000*/  BAR.SYNC.DEFER_BLOCKING 0x0 ;  /* 0x0000000000007b1d */ /* 0x000fe40000010000 */
[----:B------:R-:W-:-:S02]  /*7010*/  IADD3 R61, R61, R0, RZ ;  /* 0x000000003d3d7210 */ /* 0x000fc40007ffe0ff */
[----:B------:R-:W-:Y:S01]  /*7020*/  LEA R62, P0, R58, UR6, 0x1 ;  /* 0x000000063a3e7c11 */ /* 0x000fe2000f8008ff */
[----:B------:R-:W-:-:S03]  /*7030*/  IMAD.WIDE.U32 R60, R186, R6, R60 ;  /* 0x00000006ba3c7225 */ /* 0x000fc600078e003c */
[----:B-1----:R-:W-:Y:S01]  /*7040*/  LEA.HI.X R63, R58, UR7, R2, 0x1, P0 ;  /* 0x000000073a3f7c11 */ /* 0x002fe200080f0c02 */
[----:B------:R-:W-:Y:S01]  /*7050*/  ULDC.64 UR6, c[0x0][0x3f8] ;  /* 0x0000fe0000067ab9 */ /* 0x000fe20000000a00 */
[C---:B------:R-:W-:Y:S02]  /*7060*/  LEA R58, P0, R4.reuse, R62, 0x7 ;  /* 0x0000003e043a7211 */ /* 0x040fe400078038ff */
[----:B------:R-:W-:Y:S02]  /*7070*/  IADD3 R57, R61, R57, RZ ;  /* 0x000000393d397210 */ /* 0x000fe40007ffe0ff */
[----:B------:R-:W-:Y:S02]  /*7080*/  LEA.HI.X R59, R4, R63, R5, 0x7, P0 ;  /* 0x0000003f043b7211 */ /* 0x000fe400000f3c05 */
[----:B------:R-:W-:-:S04]  /*7090*/  LEA R4, P0, R60, UR6, 0x1 ;  /* 0x000000063c047c11 */ /* 0x000fc8000f8008ff */
[----:B------:R-:W-:Y:S01]  /*70a0*/  LEA.HI.X R5, R60, UR7, R57, 0x1, P0 ;  /* 0x000000073c057c11 */ /* 0x000fe200080f0c39 */
[----:B------:R-:W1:Y:S04]  /*70b0*/  LDS.128 R52, [R56+0x9000] ;  /* 0x0090000038347984 */ /* 0x000e680000000c00 */
[----:B------:R-:W2:Y:S04]  /*70c0*/  LDS.128 R44, [R56+0xb000] ;  /* 0x00b00000382c7984 */ /* 0x000ea80000000c00 */
[----:B------:R-:W3:Y:S04]  /*70d0*/  LDS.128 R36, [R56+0xd000] ;  /* 0x00d0000038247984 */ /* 0x000ee80000000c00 */
[----:B------:R-:W4:Y:S04]  /*70e0*/  LDS.128 R48, [R56+0xa000] ;  /* 0x00a0000038307984 */ /* 0x000f280000000c00 */
[----:B------:R-:W4:Y:S04]  /*70f0*/  LDS.128 R40, [R56+0xc000] ;  /* 0x00c0000038287984 */ /* 0x000f280000000c00 */
[----:B------:R-:W4:Y:S04]  /*7100*/  LDS.128 R32, [R56+0xe000] ;  /* 0x00e0000038207984 */ /* 0x000f280000000c00 */
[----:B------:R-:W4:Y:S04]  /*7110*/  LDS.128 R28, [R56+0xf000] ;  /* 0x00f00000381c7984 */ /* 0x000f280000000c00 */
[----:B------:R-:W4:Y:S04]  /*7120*/  LDS.128 R20, [R56+0x11000] ;  /* 0x0110000038147984 */ /* 0x000f280000000c00 */
[----:B------:R-:W4:Y:S04]  /*7130*/  LDS.128 R12, [R56+0x13000] ;  /* 0x01300000380c7984 */ /* 0x000f280000000c00 */
[----:B------:R-:W4:Y:S04]  /*7140*/  LDS.128 R24, [R56+0x10000] ;  /* 0x0100000038187984 */ /* 0x000f280000000c00 */
[----:B------:R-:W4:Y:S04]  /*7150*/  LDS.128 R16, [R56+0x12000] ;  /* 0x0120000038107984 */ /* 0x000f280000000c00 */
[----:B------:R4:W4:Y:S04]  /*7160*/  LDS.128 R8, [R56+0x14000] ;  /* 0x0140000038087984 */ /* 0x0009280000000c00 */
[----:B-1----:R1:W-:Y:S04]  /*7170*/  STG.E.128 desc[UR10][R62.64], R52 ;  /* 0x000000343e007986 */ /* 0x0023e8000c101d0a */
[----:B--2---:R1:W-:Y:S04]  /*7180*/  STG.E.128 desc[UR10][R62.64+0x40], R44 ;  /* 0x0000402c3e007986 */ /* 0x0043e8000c101d0a */
[----:B---3--:R1:W-:Y:S04]  /*7190*/  STG.E.128 desc[UR10][R62.64+0x80], R36 ;  /* 0x000080243e007986 */ /* 0x0083e8000c101d0a */
[----:B----4-:R1:W-:Y:S04]  /*71a0*/  STG.E.128 desc[UR10][R58.64], R48 ;  /* 0x000000303a007986 */ /* 0x0103e8000c101d0a */
[----:B------:R1:W-:Y:S01]  /*71b0*/  STG.E.128 desc[UR10][R58.64+0x40], R40 ;  /* 0x000040283a007986 */ /* 0x0003e2000c101d0a */
[----:B------:R-:W-:-:S03]  /*71c0*/  LEA R56, P0, R6, R4, 0x7 ;  /* 0x0000000406387211 */ /* 0x000fc600078038ff */
[----:B------:R1:W-:Y:S01]  /*71d0*/  STG.E.128 desc[UR10][R58.64+0x80], R32 ;  /* 0x000080203a007986 */ /* 0x0003e2000c101d0a */
[----:B------:R-:W-:-:S03]  /*71e0*/  LEA.HI.X R57, R6, R5, R7, 0x7, P0 ;  /* 0x0000000506397211 */ /* 0x000fc600000f3c07 */
[----:B------:R1:W-:Y:S04]  /*71f0*/  STG.E.128 desc[UR10][R4.64], R28 ;  /* 0x0000001c04007986 */ /* 0x0003e8000c101d0a */
[----:B------:R1:W-:Y:S04]  /*7200*/  STG.E.128 desc[UR10][R4.64+0x40], R20 ;  /* 0x0000401404007986 */ /* 0x0003e8000c101d0a */
[----:B------:R1:W-:Y:S04]  /*7210*/  STG.E.128 desc[UR10][R4.64+0x80], R12 ;  /* 0x0000800c04007986 */ /* 0x0003e8000c101d0a */
[----:B------:R1:W-:Y:S04]  /*7220*/  STG.E.128 desc[UR10][R56.64], R24 ;  /* 0x0000001838007986 */ /* 0x0003e8000c101d0a */
[----:B------:R1:W-:Y:S04]  /*7230*/  STG.E.128 desc[UR10][R56.64+0x40], R16 ;  /* 0x0000401038007986 */ /* 0x0003e8000c101d0a */
[----:B------:R1:W-:Y:S02]  /*7240*/  STG.E.128 desc[UR10][R56.64+0x80], R8 ;  /* 0x0000800838007986 */ /* 0x0003e4000c101d0a */
.L_x_1003:
        /* <DEDUP_REMOVED lines=11> */
.L_x_1010:
[----:B------:R-:W-:Y:S05]  /*7300*/  EXIT ;  /* 0x000000000000794d */ /* 0x000fea0003800000 */
.L_x_1012:
        /* <DEDUP_REMOVED lines=15> */
.L_x_1309:


//--------------------- .text._ZN5flash44flash_bwd_dq_dk_dv_loop_seqk_parallel_kernelI23Flash_bwd_kernel_traitsILi96ELi64ELi128ELi8ELi2ELi4ELi4ELb0ELb0EN7cutlass6half_tE19Flash_kernel_traitsILi96ELi64ELi128ELi8ES3_EELb0ELb0ELb0ELb0ELb1ELb1ELb1EEEvNS_16Flash_bwd_paramsE --------------------------
	.section	.text._ZN5flash44flash_bwd_dq_dk_dv_loop_seqk_parallel_kernelI23Flash_bwd_kernel_traitsILi96ELi64ELi128ELi8ELi2ELi4ELi4ELb0ELb0EN7cutlass6half_tE19Flash_kernel_traitsILi96ELi64ELi128ELi8ES3_EELb0ELb0ELb0ELb0ELb1ELb1ELb1EEEvNS_16Flash_bwd_paramsE,"ax",@progbits
	.align	128
        .global         _ZN5flash44flash_bwd_dq_dk_dv_loop_seqk_parallel_kernelI23Flash_bwd_kernel_traitsILi96ELi64ELi128ELi8ELi2ELi4ELi4ELb0ELb0EN7cutlass6half_tE19Flash_kernel_traitsILi96ELi64ELi128ELi8ES3_EELb0ELb0ELb0ELb0ELb1ELb1ELb1EEEvNS_16Flash_bwd_paramsE
        .type           _ZN5flash44flash_bwd_dq_dk_dv_loop_seqk_parallel_kernelI23Flash_bwd_kernel_traitsILi96ELi64ELi128ELi8ELi2ELi4ELi4ELb0ELb0EN7cutlass6half_tE19Flash_kernel_traitsILi96ELi64ELi128ELi8ES3_EELb0ELb0ELb0ELb0ELb1ELb1ELb1EEEvNS_16Flash_bwd_paramsE,@function
        .size           _ZN5flash44flash_bwd_dq_dk_dv_loop_seqk_parallel_kernelI23Flash_bwd_kernel_traitsILi96ELi64ELi128ELi8ELi2ELi4ELi4ELb0ELb0EN7cutlass6half_tE19Flash_kernel_traitsILi96ELi64ELi128ELi8ES3_EELb0ELb0ELb0ELb0ELb1ELb1ELb1EEEvNS_16Flash_bwd_paramsE,(.L_x_1310 - _ZN5flash44flash_bwd_dq_dk_dv_loop_seqk_parallel_kernelI23Flash_bwd_kernel_traitsILi96ELi64ELi128ELi8ELi2ELi4ELi4ELb0ELb0EN7cutlass6half_tE19Flash_kernel_traitsILi96ELi64ELi128ELi8ES3_EELb0ELb0ELb0ELb0ELb1ELb1ELb1EEEvNS_16Flash_bwd_paramsE)
        .other          _ZN5flash44flash_bwd_dq_dk_dv_loop_seqk_parallel_kernelI23Flash_bwd_kernel_traitsILi96ELi64ELi128ELi8ELi2ELi4ELi4ELb0ELb0EN7cutlass6half_tE19Flash_kernel_traitsILi96ELi64ELi128ELi8ES3_EELb0ELb0ELb0ELb0ELb1ELb1ELb1EEEvNS_16Flash_bwd_paramsE,@"STO_CUDA_ENTRY STV_DEFAULT"
_ZN5flash44flash_bwd_dq_dk_dv_loop_seqk_parallel_kernelI23Flash_bwd_kernel_traitsILi96ELi64ELi128ELi8ELi2ELi4ELi4ELb0ELb0EN7cutlass6half_tE19Flash_kernel_traitsILi96ELi64ELi128ELi8ES3_EELb0ELb0ELb0ELb0ELb1ELb1ELb1EEEvNS_16Flash_bwd_paramsE:
.text._ZN5flash44flash_bwd_dq_dk_dv_loop_seqk_parallel_kernelI23Flash_bwd_kernel_traitsILi96ELi64ELi128ELi8ELi2ELi4ELi4ELb0ELb0EN7cutlass6half_tE19Flash_kernel_traitsILi96ELi64ELi128ELi8ES3_EELb0ELb0ELb0ELb0ELb1ELb1ELb1EEEvNS_16Flash_bwd_paramsE:
        /* <DEDUP_REMOVED lines=36> */
[CC--:B------:R-:W-:Y:S02]  /*0240*/  LEA.HI R19, R3.reuse, R9.reuse, RZ, 0x3 ;  /* 0x0000000903137211 */ /* 0x0c0fe400078f18ff */
[CC--:B------:R-:W-:Y:S02]  /*0250*/  LEA.HI R12, R3.reuse, R9.reuse, RZ, 0x6 ;  /* 0x00000009030c7211 */ /* 0x0c0fe400078f30ff */
[----:B------:R-:W-:Y:S01]  /*0260*/  LEA.HI R14, R3, R9, RZ, 0x7 ;  /* 0x00000009030e7211 */ /* 0x000fe200078f38ff */
[----:B-----5:R-:W-:Y:S01]  /*0270*/  USHF.R.S32.HI UR25, URZ, 0x1f, UR17 ;  /* 0x0000001f3f197899 */ /* 0x020fe20008011411 */
[----:B------:R-:W-:Y:S02]  /*0280*/  LOP3.LUT R3, R2, 0xffffffe0, RZ, 0xc0, !PT ;  /* 0xffffffe002037812 */ /* 0x000fe400078ec0ff */
[C---:B------:R-:W-:Y:S02]  /*0290*/  LOP3.LUT R6, R4.reuse, 0xfffffff0, RZ, 0xc0, !PT ;  /* 0xfffffff004067812 */ /* 0x040fe400078ec0ff */
[----:B------:R-:W-:Y:S01]  /*02a0*/  LEA.HI R4, R4, R0, RZ, 0x1 ;  /* 0x0000000004047211 */ /* 0x000fe200078f08ff */
[----:B------:R-:W-:Y:S01]  /*02b0*/  IMAD.IADD R3, R9, 0x1, -R3 ;  /* 0x0000000109037824 */ /* 0x000fe200078e0a03 */
[----:B------:R-:W-:Y:S01]  /*02c0*/  LOP3.LUT R7, R19, 0xfffffff8, RZ, 0xc0, !PT ;  /* 0xfffffff813077812 */ /* 0x000fe200078ec0ff */
[----:B-1----:R-:W-:Y:S01]  /*02d0*/  USHF.R.S32.HI UR24, URZ, 0x1f, UR16 ;  /* 0x0000001f3f187899 */ /* 0x002fe20008011410 */
[----:B------:R-:W-:-:S02]  /*02e0*/  LOP3.LUT R4, R4, 0xfffffffe, RZ, 0xc0, !PT ;  /* 0xfffffffe04047812 */ /* 0x000fc400078ec0ff */
        /* <DEDUP_REMOVED lines=8> */
[----:B------:R-:W-:Y:S02]  /*0370*/  SHF.R.S32.HI R4, RZ, 0x1f, R2 ;  /* 0x0000001fff047819 */ /* 0x000fe40000011402 */
[----:B------:R-:W-:Y:S01]  /*0380*/  LEA.HI R8, R5, R251, RZ, 0x1 ;  /* 0x000000fb05087211 */ /* 0x000fe200078f08ff */
[----:B------:R-:W-:Y:S01]  /*0390*/  IMAD.SHL.U32 R16, R20, 0x8, RZ ;  /* 0x0000000814107824 */ /* 0x000fe200078e00ff */
[----:B------:R-:W-:-:S02]  /*03a0*/  LEA.HI R22, R6, R3, RZ, 0x2 ;  /* 0x0000000306167211 */ /* 0x000fc400078f10ff */
[-C--:B------:R-:W-:Y:S02]  /*03b0*/  LEA.HI R3, R2, R0.reuse, RZ, 0x1 ;  /* 0x0000000002037211 */ /* 0x080fe400078f08ff */
[----:B------:R-:W-:Y:S01]  /*03c0*/  LEA.HI R2, R4, R0, RZ, 0x2 ;  /* 0x0000000004027211 */ /* 0x000fe200078f10ff */
[----:B------:R1:W-:Y:S01]  /*03d0*/  STL [R1], R16 ;  /* 0x0000001001007387 */ /* 0x0003e20000100800 */
[----:B------:R-:W-:Y:S02]  /*03e0*/  LOP3.LUT R4, R8, 0x7fffffe, RZ, 0xc0, !PT ;  /* 0x07fffffe08047812 */ /* 0x000fe400078ec0ff */
[----:B------:R-:W-:Y:S02]  /*03f0*/  SHF.R.S32.HI R8, RZ, 0x3, R19 ;  /* 0x00000003ff087819 */ /* 0x000fe40000011413 */
        /* <DEDUP_REMOVED lines=16> */
[----:B------:R-:W-:Y:S02]  /*0500*/  SHF.R.S32.HI R8, RZ, 0x1f, R7 ;  /* 0x0000001fff087819 */ /* 0x000fe40000011407 */
[----:B------:R-:W-:Y:S01]  /*0510*/  LEA.HI R3, R3, R251, RZ, 0x3 ;  /* 0x000000fb03037211 */ /* 0x000fe200078f18ff */
[----:B------:R-:W-:Y:S01]  /*0520*/  IMAD R173, R0, 0x8, R4 ;  /* 0x0000000800ad7824 */ /* 0x000fe200078e0204 */
[----:B------:R-:W-:-:S02]  /*0530*/  LEA.HI R2, R7, R7, RZ, 0x1 ;  /* 0x0000000707027211 */ /* 0x000fc400078f08ff */
[----:B------:R-:W-:Y:S02]  /*0540*/  LEA.HI R8, R8, R7, RZ, 0x3 ;  /* 0x0000000708087211 */ /* 0x000fe400078f18ff */
[----:B------:R-:W-:Y:S02]  /*0550*/  LOP3.LUT R0, R3, 0xfffffff8, RZ, 0xc0, !PT ;  /* 0xfffffff803007812 */ /* 0x000fe400078ec0ff */
[----:B------:R-:W-:Y:S02]  /*0560*/  LOP3.LUT R5, R5, R6, RZ, 0x3c, !PT ;  /* 0x0000000605057212 */ /* 0x000fe400078e3cff */
[----:B------:R-:W-:Y:S01]  /*0570*/  SHF.R.S32.HI R6, RZ, 0x1, R2 ;  /* 0x00000001ff067819 */ /* 0x000fe20000011402 */
[----:B------:R-:W-:Y:S01]  /*0580*/  IMAD.IADD R0, R251, 0x1, -R0 ;  /* 0x00000001fb007824 */ /* 0x000fe200078e0a00 */
[----:B------:R-:W-:Y:S01]  /*0590*/  SHF.R.S32.HI R3, RZ, 0x1f, R2 ;  /* 0x0000001fff037819 */ /* 0x000fe20000011402 */
[----:B------:R-:W-:Y:S01]  /*05a0*/  IMAD.U32 R246, R246, 0x20, R5 ;  /* 0x00000020f6f67824 */ /* 0x000fe200078e0005 */
[----:B------:R-:W-:-:S02]  /*05b0*/  LOP3.LUT R4, R2, 0x7fffffe, RZ, 0xc0, !PT ;  /* 0x07fffffe02047812 */ /* 0x000fc400078ec0ff */
[----:B------:R-:W-:Y:S02]  /*05c0*/  LOP3.LUT R2, R8, 0xfffffff8, RZ, 0xc0, !PT ;  /* 0xfffffff808027812 */ /* 0x000fe400078ec0ff */
[----:B------:R-:W-:Y:S01]  /*05d0*/  LEA.HI R5, R3, R6, RZ, 0x2 ;  /* 0x0000000603057211 */ /* 0x000fe200078f10ff */
[C---:B------:R-:W-:Y:S01]  /*05e0*/  IMAD.IADD R15, R7.reuse, 0x1, -R4 ;  /* 0x00000001070f7824 */ /* 0x040fe200078e0a04 */
[----:B------:R-:W-:Y:S01]  /*05f0*/  LOP3.LUT R3, R0, 0x1, RZ, 0xc0, !PT ;  /* 0x0000000100037812 */ /* 0x000fe200078ec0ff */
[----:B------:R-:W-:Y:S01]  /*0600*/  IMAD.IADD R17, R7, 0x1, -R2 ;  /* 0x0000000107117824 */ /* 0x000fe200078e0a02 */
[----:B------:R-:W-:Y:S01]  /*0610*/  SHF.R.S32.HI R2, RZ, 0x1, R10 ;  /* 0x00000001ff027819 */ /* 0x000fe2000001140a */
[----:B------:R-:W-:Y:S01]  /*0620*/  IMAD.SHL.U32 R7, R20, 0x2, RZ ;  /* 0x0000000214077824 */ /* 0x000fe200078e00ff */
[----:B------:R-:W-:Y:S02]  /*0630*/  LEA.HI R10, R0, R0, RZ, 0x1 ;  /* 0x00000000000a7211 */ /* 0x000fe400078f08ff */
[----:B------:R-:W-:Y:S01]  /*0640*/  LOP3.LUT R5, R5, 0xfffffffc, RZ, 0xc0, !PT ;  /* 0xfffffffc05057812 */ /* 0x000fe200078ec0ff */
[C---:B------:R-:W-:Y:S01]  /*0650*/  IMAD.SHL.U32 R4, R2.reuse, 0x40, RZ ;  /* 0x0000004002047824 */ /* 0x040fe200078e00ff */
[----:B------:R-:W-:Y:S01]  /*0660*/  ISETP.NE.U32.AND P5, PT, R3, 0x1, PT ;  /* 0x000000010300780c */ /* 0x000fe20003fa5070 */
[----:B------:R-:W-:Y:S01]  /*0670*/  IMAD.SHL.U32 R3, R13, 0x40, RZ ;  /* 0x000000400d037824 */ /* 0x000fe200078e00ff */
[----:B------:R-:W-:Y:S01]  /*0680*/  LOP3.LUT P6, RZ, R2, 0x2, RZ, 0xc0, !PT ;  /* 0x0000000202ff7812 */ /* 0x000fe200078cc0ff */
[----:B-1----:R-:W-:Y:S01]  /*0690*/  IMAD.IADD R16, R6, 0x1, -R5 ;  /* 0x0000000106107824 */ /* 0x002fe200078e0a05 */
[----:B------:R-:W-:Y:S01]  /*06a0*/  LOP3.LUT R2, R10, 0x3fffffe, RZ, 0xc0, !PT ;  /* 0x03fffffe0a027812 */ /* 0x000fe200078ec0ff */
[----:B------:R-:W-:Y:S01]  /*06b0*/  IMAD.SHL.U32 R5, R11, 0x10, RZ ;  /* 0x000000100b057824 */ /* 0x000fe200078e00ff */
[----:B------:R-:W-:-:S02]  /*06c0*/  LOP3.LUT R6, R3, 0x1c0, RZ, 0xc0, !PT ;  /* 0x000001c003067812 */ /* 0x000fc400078ec0ff */
[C---:B------:R-:W-:Y:S01]  /*06d0*/  LOP3.LUT P4, RZ, R0.reuse, 0x2, RZ, 0xc0, !PT ;  /* 0x0000000200ff7812 */ /* 0x040fe2000788c0ff */
[----:B------:R-:W-:Y:S01]  /*06e0*/  IMAD.IADD R13, R0, 0x1, -R2 ;  /* 0x00000001000d7824 */ /* 0x000fe200078e0a02 */
[----:B------:R-:W-:Y:S01]  /*06f0*/  LOP3.LUT R2, R4, 0xc0, RZ, 0xc0, !PT ;  /* 0x000000c004027812 */ /* 0x000fe200078ec0ff */
[----:B------:R-:W-:Y:S01]  /*0700*/  IMAD.SHL.U32 R0, R0, 0x40, RZ ;  /* 0x0000004000007824 */ /* 0x000fe200078e00ff */
[----:B------:R-:W-:Y:S01]  /*0710*/  SHF.R.S32.HI R12, RZ, 0x7, R14 ;  /* 0x00000007ff0c7819 */ /* 0x000fe2000001140e */
[----:B------:R-:W-:Y:S01]  /*0720*/  IMAD.SHL.U32 R14, R9, 0x20, RZ ;  /* 0x00000020090e7824 */ /* 0x000fe200078e00ff */
[----:B------:R-:W-:Y:S01]  /*0730*/  SHF.R.S32.HI R3, RZ, 0x3, R8 ;  /* 0x00000003ff037819 */ /* 0x000fe20000011408 */
[----:B------:R-:W-:Y:S01]  /*0740*/  IMAD R9, R11, 0x200, R7 ;  /* 0x000002000b097824 */ /* 0x000fe200078e0207 */
[----:B------:R-:W-:Y:S02]  /*0750*/  LOP3.LUT R4, R6, 0x30, R5, 0xf8, !PT ;  /* 0x0000003006047812 */ /* 0x000fe400078ef805 */
[----:B------:R-:W-:Y:S01]  /*0760*/  LOP3.LUT R0, R0, 0x1c0, RZ, 0xc0, !PT ;  /* 0x000001c000007812 */ /* 0x000fe200078ec0ff */
[----:B------:R-:W-:Y:S01]  /*0770*/  IMAD R15, R3, 0x8, R15 ;  /* 0x00000008030f7824 */ /* 0x000fe200078e020f */
[----:B------:R-:W-:Y:S01]  /*0780*/  LOP3.LUT R8, R4, 0x8, R19, 0xf8, !PT ;  /* 0x0000000804087812 */ /* 0x000fe200078ef813 */
[----:B------:R-:W-:Y:S01]  /*0790*/  IMAD R176, R11, 0x2, R3 ;  /* 0x000000020bb07824 */ /* 0x000fe200078e0203 */
        /* <DEDUP_REMOVED lines=9> */
[----:B------:R-:W-:Y:S01]  /*0830*/  R2P PR, R17, 0x6 ;  /* 0x0000000611007804 */ /* 0x000fe20000000000 */
[----:B------:R-:W-:Y:S01]  /*0840*/  IMAD.U32 R173, R173, 0x20, R4 ;  /* 0x00000020adad7824 */ /* 0x000fe200078e0004 */
[----:B------:R-:W-:Y:S01]  /*0850*/  SHF.R.U32.HI R6, RZ, 0x3, R6 ;  /* 0x00000003ff067819 */ /* 0x000fe20000011606 */
[----:B------:R-:W-:Y:S01]  /*0860*/  IMAD.IADD R218, R2, 0x1, R0 ;  /* 0x0000000102da7824 */ /* 0x000fe200078e0200 */
[----:B------:R-:W-:Y:S01]  /*0870*/  SEL R215, R215, 0x10, !P5 ;  /* 0x00000010d7d77807 */ /* 0x000fe20006800000 */
[----:B------:R-:W-:Y:S01]  /*0880*/  IMAD.SHL.U32 R0, R12, 0x8, RZ ;  /* 0x000000080c007824 */ /* 0x000fe200078e00ff */
[----:B------:R-:W-:Y:S01]  /*0890*/  LOP3.LUT R5, R8, R6, RZ, 0x3c, !PT ;  /* 0x0000000608057212 */ /* 0x000fe200078e3cff */
        /* <DEDUP_REMOVED lines=19> */
[----:B------:R-:W-:-:S02]  /*09d0*/  SHF.R.U32.HI R8, RZ, 0x3, R0 ;  /* 0x00000003ff087819 */ /* 0x000fc40000011600 */
[----:B------:R-:W-:Y:S02]  /*09e0*/  SHF.R.U32.HI R6, RZ, 0x3, R2 ;  /* 0x00000003ff067819 */ /* 0x000fe40000011602 */
[----:B------:R-:W-:Y:S02]  /*09f0*/  LOP3.LUT R10, R7, 0x10, R10, 0xf8, !PT ;  /* 0x00000010070a7812 */ /* 0x000fe400078ef80a */
[----:B------:R-:W-:Y:S02]  /*0a00*/  LOP3.LUT R9, R9, R4, R3, 0x1e, !PT ;  /* 0x0000000409097212 */ /* 0x000fe400078e1e03 */
[----:B------:R-:W-:Y:S02]  /*0a10*/  SHF.R.S32.HI R4, RZ, 0x2, R22 ;  /* 0x00000002ff047819 */ /* 0x000fe40000011416 */
[----:B------:R-:W-:Y:S01]  /*0a20*/  LOP3.LUT R8, R8, R0, R7, 0x1e, !PT ;  /* 0x0000000008087212 */ /* 0x000fe200078e1e07 */
[----:B------:R-:W-:Y:S01]  /*0a30*/  IMAD.U32 R176, R176, 0x200, R9 ;  /* 0x00000200b0b07824 */ /* 0x000fe200078e0009 */
[C---:B------:R-:W-:Y:S01]  /*0a40*/  LOP3.LUT R3, R6.reuse, R2, R3, 0x1e, !PT ;  /* 0x0000000206037212 */ /* 0x040fe200078e1e03 */
[----:B------:R-:W-:Y:S01]  /*0a50*/  IMAD.SHL.U32 R0, R15, 0x20, RZ ;  /* 0x000000200f007824 */ /* 0x000fe200078e00ff */
[----:B------:R-:W-:Y:S01]  /*0a60*/  LOP3.LUT R2, R6, R10, R2, 0x1e, !PT ;  /* 0x0000000a06027212 */ /* 0x000fe200078e1e02 */
[C---:B------:R-:W-:Y:S01]  /*0a70*/  IMAD R252, R21.reuse, 0x10, R4 ;  /* 0x0000001015fc7824 */ /* 0x040fe200078e0204 */
[----:B------:R-:W-:Y:S01]  /*0a80*/  SEL R177, R180, 0xffffffe0, !P1 ;  /* 0xffffffe0b4b17807 */ /* 0x000fe20004800000 */
[----:B------:R-:W-:Y:S01]  /*0a90*/  IMAD.IADD R8, R8, 0x1, R13 ;  /* 0x0000000108087824 */ /* 0x000fe200078e020d */
[----:B------:R-:W-:Y:S01]  /*0aa0*/  LEA R176, R176, UR4, 0x1 ;  /* 0x00000004b0b07c11 */ /* 0x000fe2000f8e08ff */
[----:B------:R-:W-:Y:S01]  /*0ab0*/  IMAD R4, R21, 0x200, R0 ;  /* 0x0000020015047824 */ /* 0x000fe200078e0200 */
[----:B------:R-:W-:Y:S01]  /*0ac0*/  SEL R178, R178, 0x40, P2 ;  /* 0x00000040b2b27807 */ /* 0x000fe20001000000 */
[----:B------:R-:W-:Y:S01]  /*0ad0*/  IMAD.IADD R181, R0, 0x1, R2 ;  /* 0x0000000100b57824 */ /* 0x000fe200078e0202 */
[----:B------:R-:W-:Y:S01]  /*0ae0*/  LEA R244, R8, UR6, 0x1 ;  /* 0x0000000608f47c11 */ /* 0x000fe2000f8e08ff */
[----:B------:R-:W-:Y:S01]  /*0af0*/  VIADD R0, R252, 0xffffffc0 ;  /* 0xffffffc0fc007836 */ /* 0x000fe20000000000 */
[----:B------:R-:W-:Y:S01]  /*0b00*/  SEL R174, R180, 0xffffffe0, !P6 ;  /* 0xffffffe0b4ae7807 */ /* 0x000fe20007000000 */
[----:B------:R-:W-:Y:S01]  /*0b10*/  IMAD.IADD R177, R176, 0x1, R177 ;  /* 0x00000001b0b17824 */ /* 0x000fe200078e02b1 */
[----:B------:R-:W-:Y:S01]  /*0b20*/  LEA R173, R173, UR5, 0x1 ;  /* 0x00000005adad7c11 */ /* 0x000fe2000f8e08ff */
[----:B------:R-:W-:Y:S01]  /*0b30*/  IMAD.IADD R182, R4, 0x1, R3 ;  /* 0x0000000104b67824 */ /* 0x000fe200078e0203 */
[----:B------:R-:W-:Y:S01]  /*0b40*/  LOP3.LUT P0, RZ, R16, 0x2, RZ, 0xc0, !PT ;  /* 0x0000000210ff7812 */ /* 0x000fe2000780c0ff */
[----:B------:R-:W-:Y:S01]  /*0b50*/  VIADD R245, R244, 0x20 ;  /* 0x00000020f4f57836 */ /* 0x000fe20000000000 */
[----:B------:R-:W-:Y:S01]  /*0b60*/  SHF.R.S32.HI R2, RZ, 0x1f, R0 ;  /* 0x0000001fff027819 */ /* 0x000fe20000011400 */
[----:B------:R-:W-:Y:S01]  /*0b70*/  IMAD.IADD R179, R176, 0x1, R178 ;  /* 0x00000001b0b37824 */ /* 0x000fe200078e02b2 */
[----:B------:R-:W-:Y:S01]  /*0b80*/  SEL R180, R180, 0xffffffe0, !P0 ;  /* 0xffffffe0b4b47807 */ /* 0x000fe20004000000 */
[C---:B------:R-:W-:Y:S01]  /*0b90*/  IMAD.SHL.U32 R249, R0.reuse, 0x4, RZ ;  /* 0x0000000400f97824 */ /* 0x040fe200078e00ff */
[----:B------:R-:W-:Y:S01]  /*0ba0*/  SHF.L.U64.HI R250, R0, 0x2, R2 ;  /* 0x0000000200fa7819 */ /* 0x000fe20000010202 */
[----:B------:R-:W-:Y:S01]  /*0bb0*/  IMAD.IADD R174, R174, 0x1, R173 ;  /* 0x00000001aeae7824 */ /* 0x000fe200078e02ad */
[----:B------:R-:W-:Y:S01]  /*0bc0*/  LEA R3, R5, UR5, 0x1 ;  /* 0x0000000505037c11 */ /* 0x000fe2000f8e08ff */
[----:B------:R-:W-:-:S02]  /*0bd0*/  IMAD.IADD R178, R177, 0x1, R178 ;  /* 0x00000001b1b27824 */ /* 0x000fc400078e02b2 */
[----:B------:R-:W-:-:S07]  /*0be0*/  @P3 VIADD R245, R244, 0xffffffe0 ;  /* 0xffffffe0f4f53836 */ /* 0x000fce0000000000 */
.L_x_1021:
        /* <DEDUP_REMOVED lines=50> */
[----:B------:R-:W-:Y:S01]  /*0f10*/  @UP0 UIMAD UR35, UR20, UR35, UR29 ;  /* 0x00000023142302a4 */ /* 0x000fe2000f8e021d */
[----:B------:R-:W-:Y:S01]  /*0f20*/  ISETP.NE.AND P4, PT, RZ, UR9, PT ;  /* 0x00000009ff007c0c */ /* 0x000fe2000bf85270 */
[----:B------:R-:W-:-:S02]  /*0f30*/  USHF.R.S32.HI UR7, URZ, 0x1f, UR4 ;  /* 0x0000001f3f077899 */ /* 0x000fc40008011404 */
[----:B------:R-:W-:Y:S02]  /*0f40*/  USHF.R.S32.HI UR6, URZ, 0x1f, UR28 ;  /* 0x0000001f3f067899 */ /* 0x000fe4000801141c */
[----:B------:R-:W-:Y:S02]  /*0f50*/  USHF.R.S32.HI UR40, URZ, 0x1f, UR11 ;  /* 0x0000001f3f287899 */ /* 0x000fe4000801140b */
[----:B------:R-:W-:Y:S01]  /*0f60*/  USHF.R.S32.HI UR42, URZ, 0x1f, UR43 ;  /* 0x0000001f3f2a7899 */ /* 0x000fe2000801142b */
[----:B-1----:R-:W1:Y:S01]  /*0f70*/  MUFU.RCP R4, R4 ;  /* 0x0000000400047308 */ /* 0x002e620000001000 */
[----:B------:R-:W-:Y:S02]  /*0f80*/  USEL UR39, UR30, URZ, UP1 ;  /* 0x0000003f1e277287 */ /* 0x000fe40008800000 */
[----:B------:R-:W-:Y:S02]  /*0f90*/  USEL UR38, UR31, URZ, UP1 ;  /* 0x0000003f1f267287 */ /* 0x000fe40008800000 */
[----:B------:R-:W-:-:S02]  /*0fa0*/  @!UP0 UIMAD UR35, UR8, UR33, URZ ;  /* 0x00000021082382a4 */ /* 0x000fc4000f8e023f */
        /* <DEDUP_REMOVED lines=13> */
[----:B------:R-:W-:Y:S01]  /*1080*/  IMAD R7, R10, R7, R5 ;  /* 0x000000070a077224 */ /* 0x000fe200078e0205 */
[----:B------:R-:W-:-:S04]  /*1090*/  SEL R11, R4, RZ, P4 ;  /* 0x000000ff040b7207 */ /* 0x000fc80002000000 */
[----:B------:R-:W-:-:S07]  /*10a0*/  SEL R16, R7, RZ, P4 ;  /* 0x000000ff07107207 */ /* 0x000fce0002000000 */
[----:B------:R-:W-:Y:S02]  /*10b0*/  @!P2 IMAD.IADD R2, R2, 0x1, -R8 ;  /* 0x000000010202a824 */ /* 0x000fe400078e0a08 */
[----:B------:R-:W-:-:S03]  /*10c0*/  @!P2 VIADD R0, R0, 0x1 ;  /* 0x000000010000a836 */ /* 0x000fc60000000000 */
[----:B------:R-:W-:Y:S02]  /*10d0*/  ISETP.GE.U32.AND P3, PT, R2, R8, PT ;  /* 0x000000080200720c */ /* 0x000fe40003f66070 */
[----:B------:R-:W-:-:S04]  /*10e0*/  LOP3.LUT R2, R9, UR20, RZ, 0x3c, !PT ;  /* 0x0000001409027c12 */ /* 0x000fc8000f8e3cff */
[----:B------:R-:W-:-:S07]  /*10f0*/  ISETP.GE.AND P0, PT, R2, RZ, PT ;  /* 0x000000ff0200720c */ /* 0x000fce0003f06270 */
        /* <DEDUP_REMOVED lines=14> */
.L_x_1014:
[----:B------:R-:W-:Y:S01]  /*11e0*/  UIMAD UR34, UR18, UR11, UR20 ;  /* 0x0000000b122272a4 */ /* 0x000fe2000f8e0214 */
[----:B------:R-:W-:-:S03]  /*11f0*/  ULDC UR41, c[0x0][0x2d4] ;  /* 0x0000b50000297ab9 */ /* 0x000fc60000000800 */
[----:B------:R-:W-:-:S12]  /*1200*/  UIMAD UR34, UR34, UR41, URZ ;  /* 0x00000029222272a4 */ /* 0x000fd8000f8e023f */
.L_x_1015:
[----:B------:R-:W2:Y:S01]  /*1210*/  LDL.64 R4, [R1] ;  /* 0x0000000001047983 */ /* 0x000ea20000100a00 */
[----:B------:R-:W1:Y:S03]  /*1220*/  LDC.64 R14, c[0x0][0x248] ;  /* 0x00009200ff0e7b82 */ /* 0x000e660000000a00 */
[----:B------:R-:W2:Y:S01]  /*1230*/  LDL.64 R30, [R1] ;  /* 0x00000000011e7983 */ /* 0x000ea20000100a00 */
[----:B------:R-:W-:Y:S01]  /*1240*/  UIADD3 UR28, UP0, UR28, UR4, URZ ;  /* 0x000000041c1c7290 */ /* 0x000fe2000ff1e03f */
[----:B------:R-:W-:Y:S01]  /*1250*/  SHF.R.S32.HI R28, RZ, 0x1f, R251 ;  /* 0x0000001fff1c7819 */ /* 0x000fe200000114fb */
[----:B------:R-:W-:Y:S01]  /*1260*/  UIMAD UR29, UR11, UR10, URZ ;  /* 0x0000000a0b1d72a4 */ /* 0x000fe2000f8e023f */
[----:B------:R-:W3:Y:S01]  /*1270*/  S2R R12, SR_TID.X ;  /* 0x00000000000c7919 */ /* 0x000ee20000002100 */
[----:B------:R-:W4:Y:S01]  /*1280*/  LDC.64 R6, c[0x0][0x230] ;  /* 0x00008c00ff067b82 */ /* 0x000f220000000a00 */
[----:B------:R-:W-:Y:S01]  /*1290*/  UIADD3.X UR4, UR7, UR6, URZ, UP0, !UPT ;  /* 0x0000000607047290 */ /* 0x000fe200087fe43f */
[----:B------:R-:W-:Y:S01]  /*12a0*/  IADD3 R18, P0, R251, UR36, RZ ;  /* 0x00000024fb127c10 */ /* 0x000fe2000ff1e0ff */
[----:B------:R-:W-:Y:S01]  /*12b0*/  ULDC.64 UR8, c[0x0][0x240] ;  /* 0x0000900000087ab9 */ /* 0x000fe20000000a00 */
[----:B------:R-:W-:Y:S01]  /*12c0*/  ULDC.64 UR6, c[0x0][0x260] ;  /* 0x0000980000067ab9 */ /* 0x000fe20000000a00 */
[----:B------:R-:W-:Y:S01]  /*12d0*/  IMAD.U32 R17, RZ, RZ, UR42 ;  /* 0x0000002aff117e24 */ /* 0x000fe2000f8e00ff */
[----:B------:R-:W-:Y:S01]  /*12e0*/  IADD3.X R24, R28, UR37, RZ, P0, !PT ;  /* 0x000000251c187c10 */ /* 0x000fe200087fe4ff */
[----:B------:R-:W-:Y:S01]  /*12f0*/  UIMAD.WIDE UR44, UR18, UR41, UR36 ;  /* 0x00000029122c72a5 */ /* 0x000fe2000f8e0224 */
[----:B------:R-:W5:Y:S01]  /*1300*/  LDC.64 R20, c[0x0][0x418] ;  /* 0x00010600ff147b82 */ /* 0x000f620000000a00 */
[----:B------:R-:W-:Y:S01]  /*1310*/  ULEA.HI.SX32 UR32, UR32, 0xffffffff, 0x1a ;  /* 0xffffffff20207891 */ /* 0x000fe2000f8fd23f */
[----:B------:R-:W-:Y:S01]  /*1320*/  CS2R R126, SRZ ;  /* 0x00000000007e7805 */ /* 0x000fe2000001ff00 */
[----:B------:R-:W-:Y:S01]  /*1330*/  UIADD3 UR39, UP0, UR44, UR39, URZ ;  /* 0x000000272c277290 */ /* 0x000fe2000ff1e03f */
[----:B------:R-:W-:Y:S01]  /*1340*/  CS2R R124, SRZ ;  /* 0x00000000007c7805 */ /* 0x000fe2000001ff00 */
[----:B------:R-:W-:Y:S01]  /*1350*/  UIADD3 UR35, UR36, UR35, URZ ;  /* 0x0000002324237290 */ /* 0x000fe2000fffe03f */
[----:B------:R-:W-:Y:S01]  /*1360*/  CS2R R130, SRZ ;  /* 0x0000000000827805 */ /* 0x000fe2000001ff00 */
[----:B------:R-:W-:Y:S01]  /*1370*/  UIADD3.X UR38, UR45, UR38, URZ, UP0, !UPT ;  /* 0x000000262d267290 */ /* 0x000fe200087fe43f */
[----:B-1----:R-:W-:Y:S01]  /*1380*/  IMAD R2, R14, UR4, RZ ;  /* 0x000000040e027c24 */ /* 0x002fe2000f8e02ff */
[----:B------:R-:W1:Y:S01]  /*1390*/  LDC.64 R22, c[0x0][0x238] ;  /* 0x00008e00ff167b82 */ /* 0x000e620000000a00 */
[----:B------:R-:W-:Y:S01]  /*13a0*/  UIADD3 UR34, UR36, UR34, URZ ;  /* 0x0000002224227290 */ /* 0x000fe2000fffe03f */
[----:B------:R-:W-:Y:S01]  /*13b0*/  CS2R R128, SRZ ;  /* 0x0000000000807805 */ /* 0x000fe2000001ff00 */
[----:B------:R-:W-:Y:S01]  /*13c0*/  IMAD R2, R15, UR28, R2 ;  /* 0x0000001c0f027c24 */ /* 0x000fe2000f8e0202 */
[----:B------:R-:W-:-:S02]  /*13d0*/  CS2R R122, SRZ ;  /* 0x00000000007a7805 */ /* 0x000fc4000001ff00 */
[----:B------:R-:W-:Y:S02]  /*13e0*/  CS2R R120, SRZ ;  /* 0x0000000000787805 */ /* 0x000fe4000001ff00 */
[----:B------:R-:W-:Y:S01]  /*13f0*/  CS2R R118, SRZ ;  /* 0x0000000000767805 */ /* 0x000fe2000001ff00 */
[----:B----4-:R-:W-:Y:S01]  /*1400*/  IMAD R9, R6, UR27, RZ ;  /* 0x0000001b06097c24 */ /* 0x010fe2000f8e02ff */
[----:B------:R-:W-:Y:S02]  /*1410*/  CS2R R116, SRZ ;  /* 0x0000000000747805 */ /* 0x000fe4000001ff00 */
[----:B------:R-:W-:Y:S02]  /*1420*/  CS2R R110, SRZ ;  /* 0x00000000006e7805 */ /* 0x000fe4000001ff00 */
[----:B------:R-:W-:Y:S01]  /*1430*/  CS2R R108, SRZ ;  /* 0x00000000006c7805 */ /* 0x000fe2000001ff00 */
[----:B------:R-:W-:Y:S01]  /*1440*/  IMAD R7, R7, UR18, R9 ;  /* 0x0000001207077c24 */ /* 0x000fe2000f8e0209 */
[----:B------:R-:W-:-:S02]  /*1450*/  CS2R R114, SRZ ;  /* 0x0000000000727805 */ /* 0x000fc4000001ff00 */
[----:B------:R-:W-:Y:S02]  /*1460*/  CS2R R112, SRZ ;  /* 0x0000000000707805 */ /* 0x000fe4000001ff00 */
[----:B---3--:R-:W-:Y:S02]  /*1470*/  SHF.R.S32.HI R8, RZ, 0x1f, R12 ;  /* 0x0000001fff087819 */ /* 0x008fe4000001140c */
[----:B------:R-:W-:Y:S02]  /*1480*/  CS2R R106, SRZ ;  /* 0x00000000006a7805 */ /* 0x000fe4000001ff00 */
[----:B------:R-:W-:Y:S02]  /*1490*/  CS2R R104, SRZ ;  /* 0x0000000000687805 */ /* 0x000fe4000001ff00 */
[----:B------:R-:W-:Y:S02]  /*14a0*/  CS2R R102, SRZ ;  /* 0x0000000000667805 */ /* 0x000fe4000001ff00 */
[----:B------:R-:W-:-:S02]  /*14b0*/  LEA.HI R8, R8, R12, RZ, 0x5 ;  /* 0x0000000c08087211 */ /* 0x000fc400078f28ff */
[----:B------:R-:W-:Y:S02]  /*14c0*/  CS2R R100, SRZ ;  /* 0x0000000000647805 */ /* 0x000fe4000001ff00 */
[----:B------:R-:W-:Y:S02]  /*14d0*/  CS2R R94, SRZ ;  /* 0x00000000005e7805 */ /* 0x000fe4000001ff00 */
[----:B------:R-:W-:Y:S02]  /*14e0*/  CS2R R92, SRZ ;  /* 0x00000000005c7805 */ /* 0x000fe4000001ff00 */
[----:B------:R-:W-:Y:S02]  /*14f0*/  LOP3.LUT R10, R8, 0xffffffe0, RZ, 0xc0, !PT ;  /* 0xffffffe0080a7812 */ /* 0x000fe400078ec0ff */
[----:B------:R-:W-:Y:S02]  /*1500*/  CS2R R98, SRZ ;  /* 0x0000000000627805 */ /* 0x000fe4000001ff00 */
[----:B------:R-:W-:-:S02]  /*1510*/  CS2R R96, SRZ ;  /* 0x0000000000607805 */ /* 0x000fc4000001ff00 */
[----:B------:R-:W-:Y:S02]  /*1520*/  CS2R R90, SRZ ;  /* 0x00000000005a7805 */ /* 0x000fe4000001ff00 */
[----:B------:R-:W-:Y:S01]  /*1530*/  CS2R R88, SRZ ;  /* 0x0000000000587805 */ /* 0x000fe2000001ff00 */
[----:B------:R-:W-:Y:S01]  /*1540*/  IMAD.IADD R9, R12, 0x1, -R10 ;  /* 0x000000010c097824 */ /* 0x000fe200078e0a0a */
[----:B------:R-:W-:Y:S01]  /*1550*/  CS2R R86, SRZ ;  /* 0x0000000000567805 */ /* 0x000fe2000001ff00 */
[----:B------:R-:W-:Y:S01]  /*1560*/  IMAD.U32 R10, RZ, RZ, UR43 ;  /* 0x0000002bff0a7e24 */ /* 0x000fe2000f8e00ff */
[----:B------:R-:W3:Y:S01]  /*1570*/  LDC.64 R12, c[0x0][0x228] ;  /* 0x00008a00ff0c7b82 */ /* 0x000ee20000000a00 */
[----:B------:R-:W-:Y:S01]  /*1580*/  UIMAD.WIDE.U32 UR42, UR10, UR11, URZ ;  /* 0x0000000b0a2a72a5 */ /* 0x000fe2000f8e003f */
[----:B------:R-:W-:Y:S02]  /*1590*/  CS2R R84, SRZ ;  /* 0x0000000000547805 */ /* 0x000fe4000001ff00 */
[----:B------:R-:W-:-:S02]  /*15a0*/  CS2R R78, SRZ ;  /* 0x00000000004e7805 */ /* 0x000fc4000001ff00 */
[----:B------:R-:W-:Y:S02]  /*15b0*/  CS2R R76, SRZ ;  /* 0x00000000004c7805 */ /* 0x000fe4000001ff00 */
[----:B------:R-:W-:Y:S02]  /*15c0*/  CS2R R82, SRZ ;  /* 0x0000000000527805 */ /* 0x000fe4000001ff00 */
[----:B------:R-:W-:Y:S01]  /*15d0*/  CS2R R80, SRZ ;  /* 0x0000000000507805 */ /* 0x000fe2000001ff00 */
[----:B------:R-:W-:Y:S01]  /*15e0*/  IMAD.U32 R26, RZ, RZ, UR42 ;  /* 0x0000002aff1a7e24 */ /* 0x000fe2000f8e00ff */
[----:B------:R-:W-:Y:S01]  /*15f0*/  CS2R R74, SRZ ;  /* 0x00000000004a7805 */ /* 0x000fe2000001ff00 */
[----:B------:R-:W-:Y:S01]  /*1600*/  IMAD.U32 R27, RZ, RZ, UR43 ;  /* 0x0000002bff1b7e24 */ /* 0x000fe2000f8e00ff */
        /* <DEDUP_REMOVED lines=14> */
[----:B---3--:R-:W-:Y:S01]  /*16f0*/  IMAD R19, R12, UR27, RZ ;  /* 0x0000001b0c137c24 */ /* 0x008fe2000f8e02ff */
[----:B------:R-:W-:-:S02]  /*1700*/  CS2R R48, SRZ ;  /* 0x0000000000307805 */ /* 0x000fc4000001ff00 */
[----:B------:R-:W-:Y:S02]  /*1710*/  CS2R R42, SRZ ;  /* 0x00000000002a7805 */ /* 0x000fe4000001ff00 */
[----:B------:R-:W-:Y:S01]  /*1720*/  CS2R R40, SRZ ;  /* 0x0000000000287805 */ /* 0x000fe2000001ff00 */
[----:B------:R-:W-:Y:S01]  /*1730*/  IMAD R13, R13, UR18, R19 ;  /* 0x000000120d0d7c24 */ /* 0x000fe2000f8e0213 */
[----:B------:R-:W-:Y:S01]  /*1740*/  CS2R R38, SRZ ;  /* 0x0000000000267805 */ /* 0x000fe2000001ff00 */
[----:B-1----:R-:W-:Y:S01]  /*1750*/  IMAD R19, R22, UR27, RZ ;  /* 0x0000001b16137c24 */ /* 0x002fe2000f8e02ff */
[----:B------:R-:W-:-:S03]  /*1760*/  CS2R R36, SRZ ;  /* 0x0000000000247805 */ /* 0x000fc6000001ff00 */
[----:B------:R-:W-:Y:S01]  /*1770*/  IMAD R19, R23, UR18, R19 ;  /* 0x0000001217137c24 */ /* 0x000fe2000f8e0213 */
[----:B------:R-:W-:Y:S01]  /*1780*/  @P4 BAR.SYNC.DEFER_BLOCKING 0x0 ;  /* 0x0000000000004b1d */ /* 0x000fe20000010000 */
[----:B--2---:R-:W-:-:S05]  /*1790*/  IMAD.MOV.U32 R30, RZ, RZ, R4 ;  /* 0x000000ffff1e7224 */ /* 0x004fca00078e0004 */
[----:B------:R-:W-:-:S03]  /*17a0*/  SHF.R.S32.HI R31, RZ, 0x1f, R30 ;  /* 0x0000001fff1f7819 */ /* 0x000fc6000001141e */
[----:B------:R-:W-:Y:S02]  /*17b0*/  IMAD.WIDE.U32 R4, R14, UR28, R30 ;  /* 0x0000001c0e047c25 */ /* 0x000fe4000f8e001e */
[----:B------:R1:W-:Y:S02]  /*17c0*/  STL [R1+0x4], R31 ;  /* 0x0000041f01007387 */ /* 0x0003e40000100800 */
[----:B------:R-:W-:Y:S01]  /*17d0*/  IMAD.IADD R5, R5, 0x1, R2 ;  /* 0x0000000105057824 */ /* 0x000fe200078e0202 */
[----:B------:R-:W-:Y:S01]  /*17e0*/  SHF.R.S32.HI R2, RZ, 0x5, R8 ;  /* 0x00000005ff027819 */ /* 0x000fe20000011408 */
[----:B------:R-:W-:-:S04]  /*17f0*/  IMAD.WIDE.U32 R4, R6, UR18, R4 ;  /* 0x0000001206047c25 */ /* 0x000fc8000f8e0004 */
[----:B------:R-:W-:Y:S02]  /*1800*/  IMAD.IADD R5, R5, 0x1, R7 ;  /* 0x0000000105057824 */ /* 0x000fe400078e0207 */
[----:B------:R-:W-:Y:S02]  /*1810*/  IMAD R2, R2, UR29, R9 ;  /* 0x0000001d02027c24 */ /* 0x000fe4000f8e0209 */
[----:B------:R-:W-:Y:S02]  /*1820*/  IMAD R7, R24, UR8, RZ ;  /* 0x0000000818077c24 */ /* 0x000fe4000f8e02ff */
[----:B------:R-:W-:Y:S01]  /*1830*/  IMAD.WIDE.U32 R8, R18, UR8, R30 ;  /* 0x0000000812087c25 */ /* 0x000fe2000f8e001e */
[----:B------:R-:W-:-:S03]  /*1840*/  USHF.L.U32 UR8, UR29, 0x6, URZ ;  /* 0x000000061d087899 */ /* 0x000fc6000800063f */
[----:B------:R-:W-:Y:S02]  /*1850*/  IMAD R6, R25, UR6, RZ ;  /* 0x0000000619067c24 */ /* 0x000fe4000f8e02ff */
[----:B------:R-:W-:Y:S01]  /*1860*/  IMAD.WIDE.U32 R4, R0, UR6, R4 ;  /* 0x0000000600047c25 */ /* 0x000fe2000f8e0004 */
[----:B------:R-:W-:Y:S01]  /*1870*/  USHF.R.S32.HI UR6, URZ, 0x1f, UR8 ;  /* 0x0000001f3f067899 */ /* 0x000fe20008011408 */
[----:B------:R-:W-:Y:S01]  /*1880*/  IADD3 R10, P1, P0, R2, UR8, R10 ;  /* 0x00000008020a7c10 */ /* 0x000fe2000f83e00a */
[----:B------:R-:W-:Y:S01]  /*1890*/  USHF.R.S32.HI UR8, URZ, 0x1f, UR10 ;  /* 0x0000001f3f087899 */ /* 0x000fe2000801140a */
[----:B------:R-:W-:Y:S01]  /*18a0*/  SHF.R.S32.HI R2, RZ, 0x1f, R2 ;  /* 0x0000001fff027819 */ /* 0x000fe20000011402 */
[----:B------:R-:W-:Y:S02]  /*18b0*/  IMAD R6, R0, UR7, R6 ;  /* 0x0000000700067c24 */ /* 0x000fe4000f8e0206 */
[----:B------:R-:W-:Y:S01]  /*18c0*/  UIMAD UR8, UR8, UR11, URZ ;  /* 0x0000000b080872a4 */ /* 0x000fe2000f8e023f */
[----:B------:R-:W-:Y:S01]  /*18d0*/  IADD3.X R2, R2, UR6, R17, P1, P0 ;  /* 0x0000000602027c10 */ /* 0x000fe20008fe0411 */
[----:B------:R-:W-:Y:S01]  /*18e0*/  IMAD.IADD R5, R5, 0x1, R6 ;  /* 0x0000000105057824 */ /* 0x000fe200078e0206 */
[----:B------:R-:W-:Y:S01]  /*18f0*/  IADD3 R10, P0, R10, R11, RZ ;  /* 0x0000000b0a0a7210 */ /* 0x000fe20007f1e0ff */
[----:B------:R-:W-:Y:S01]  /*1900*/  UIMAD UR8, UR40, UR10, UR8 ;  /* 0x0000000a280872a4 */ /* 0x000fe2000f8e0208 */
[----:B------:R-:W-:Y:S01]  /*1910*/  IMAD R7, R18, UR9, R7 ;  /* 0x0000000912077c24 */ /* 0x000fe2000f8e0207 */
[----:B------:R-:W-:Y:S01]  /*1920*/  ULDC.64 UR6, c[0x0][0x218] ;  /* 0x0000860000067ab9 */ /* 0x000fe20000000a00 */
[----:B------:R-:W-:Y:S01]  /*1930*/  IMAD.WIDE.U32 R4, R251, R14, R4 ;  /* 0x0000000efb047225 */ /* 0x000fe200078e0004 */
[----:B------:R-:W-:Y:S01]  /*1940*/  UIADD3 UR8, UR43, UR8, URZ ;  /* 0x000000082b087290 */ /* 0x000fe2000fffe03f */
[----:B------:R-:W-:-:S02]  /*1950*/  ULDC.64 UR10, c[0x0][0x258] ;  /* 0x00009600000a7ab9 */ /* 0x000fc40000000a00 */
[----:B------:R-:W-:Y:S01]  /*1960*/  IMAD.X R11, R2, 0x1, R16, P0 ;  /* 0x00000001020b7824 */ /* 0x000fe200000e0610 */
[----:B------:R-:W-:Y:S01]  /*1970*/  UIMAD UR8, UR8, UR39, URZ ;  /* 0x00000027080872a4 */ /* 0x000fe2000f8e023f */
[----:B------:R-:W2:Y:S01]  /*1980*/  LDC.64 R16, c[0x0][0x250] ;  /* 0x00009400ff107b82 */ /* 0x000ea20000000a00 */
[----:B------:R-:W-:Y:S01]  /*1990*/  IMAD R2, R28, R14, RZ ;  /* 0x0000000e1c027224 */ /* 0x000fe200078e02ff */
[----:B------:R-:W-:Y:S01]  /*19a0*/  LEA R6, P0, R4, UR6, 0x1 ;  /* 0x0000000604067c11 */ /* 0x000fe2000f8008ff */
[----:B------:R-:W-:Y:S01]  /*19b0*/  UIMAD UR8, UR38, UR42, UR8 ;  /* 0x0000002a260872a4 */ /* 0x000fe2000f8e0208 */
[----:B------:R-:W-:Y:S01]  /*19c0*/  IMAD.WIDE.U32 R10, R26, UR39, R10 ;  /* 0x000000271a0a7c25 */ /* 0x000fe2000f8e000a */
[----:B------:R-:W-:-:S03]  /*19d0*/  UIMAD UR37, UR26, UR10, URZ ;  /* 0x0000000a1a2572a4 */ /* 0x000fc6000f8e023f */
[----:B------:R-:W-:Y:S01]  /*19e0*/  IMAD R2, R251, R15, R2 ;  /* 0x0000000ffb027224 */ /* 0x000fe200078e0202 */
[----:B------:R-:W-:Y:S01]  /*19f0*/  UIMAD UR37, UR20, UR11, UR37 ;  /* 0x0000000b142572a4 */ /* 0x000fe2000f8e0225 */
[----:B------:R-:W-:Y:S02]  /*1a00*/  IMAD.IADD R9, R9, 0x1, R7 ;  /* 0x0000000109097824 */ /* 0x000fe400078e0207 */
[----:B------:R-:W-:Y:S02]  /*1a10*/  IMAD.IADD R2, R5, 0x1, R2 ;  /* 0x0000000105027824 */ /* 0x000fe400078e0202 */
[----:B------:R-:W-:Y:S01]  /*1a20*/  VIADD R11, R11, UR8 ;  /* 0x000000080b0b7c36 */ /* 0x000fe20008000000 */
[----:B------:R-:W-:Y:S01]  /*1a30*/  ULDC.64 UR8, c[0x0][0x420] ;  /* 0x0001080000087ab9 */ /* 0x000fe20000000a00 */
[----:B------:R-:W-:Y:S01]  /*1a40*/  IMAD.WIDE.U32 R8, R12, UR18, R8 ;  /* 0x000000120c087c25 */ /* 0x000fe2000f8e0008 */
[----:B------:R-:W-:Y:S01]  /*1a50*/  LEA.HI.X R7, R4, UR7, R2, 0x1, P0 ;  /* 0x0000000704077c11 */ /* 0x000fe200080f0c02 */
[----:B------:R-:W-:Y:S01]  /*1a60*/  ULDC.64 UR6, c[0x0][0x400] ;  /* 0x0001000000067ab9 */ /* 0x000fe20000000a00 */
[----:B------:R-:W-:Y:S01]  /*1a70*/  LEA R12, P0, R14, R6, 0x7 ;  /* 0x000000060e0c7211 */ /* 0x000fe200078038ff */
[----:B------:R-:W-:Y:S01]  /*1a80*/  IMAD.IADD R9, R9, 0x1, R13 ;  /* 0x0000000109097824 */ /* 0x000fe200078e020d */
[----:B------:R-:W-:-:S02]  /*1a90*/  LEA R184, P1, R10, UR6, 0x2 ;  /* 0x000000060ab87c11 */ /* 0x000fc4000f8210ff */
[----:B------:R-:W-:Y:S01]  /*1aa0*/  LEA.HI.X R13, R14, R7, R15, 0x7, P0 ;  /* 0x000000070e0d7211 */ /* 0x000fe200000f3c0f */
[----:B--2---:R-:W-:Y:S01]  /*1ab0*/  IMAD R2, R16, UR4, RZ ;  /* 0x0000000410027c24 */ /* 0x004fe2000f8e02ff */
[----:B------:R-:W-:Y:S01]  /*1ac0*/  LEA.HI.X R185, R10, UR7, R11, 0x2, P1 ;  /* 0x000000070ab97c11 */ /* 0x000fe200088f140b */
[----:B------:R-:W-:Y:S01]  /*1ad0*/  IMAD.WIDE.U32 R4, R16, UR28, R30 ;  /* 0x0000001c10047c25 */ /* 0x000fe2000f8e001e */
[----:B------:R-:W-:-:S03]  /*1ae0*/  ULDC.64 UR6, c[0x0][0x268] ;  /* 0x00009a0000067ab9 */ /* 0x000fc60000000a00 */
[----:B------:R-:W-:Y:S02]  /*1af0*/  IMAD R2, R17, UR28, R2 ;  /* 0x0000001c11027c24 */ /* 0x000fe4000f8e0202 */
[C---:B-----5:R-:W-:Y:S02]  /*1b00*/  IMAD R10, R20.reuse, UR27, RZ ;  /* 0x0000001b140a7c24 */ /* 0x060fe4000f8e02ff */
[----:B------:R-:W-:Y:S02]  /*1b10*/  IMAD.IADD R5, R5, 0x1, R2 ;  /* 0x0000000105057824 */ /* 0x000fe400078e0202 */
[----:B------:R-:W-:Y:S02]  /*1b20*/  IMAD R2, R21, UR18, R10 ;  /* 0x0000001215027c24 */ /* 0x000fe4000f8e020a */
[----:B------:R-:W-:-:S04]  /*1b30*/  IMAD.WIDE.U32 R10, R20, UR18, R30 ;  /* 0x00000012140a7c25 */ /* 0x000fc8000f8e001e */
[----:B------:R-:W-:-:S04]  /*1b40*/  IMAD.WIDE.U32 R4, R22, UR18, R4 ;  /* 0x0000001216047c25 */ /* 0x000fc8000f8e0004 */
[----:B------:R-:W-:Y:S02]  /*1b50*/  IMAD.IADD R11, R11, 0x1, R2 ;  /* 0x000000010b0b7824 */ /* 0x000fe400078e0202 */
[----:B------:R-:W-:Y:S02]  /*1b60*/  IMAD R2, R24, UR8, RZ ;  /* 0x0000000818027c24 */ /* 0x000fe4000f8e02ff */
[----:B------:R-:W-:Y:S02]  /*1b70*/  IMAD.IADD R5, R5, 0x1, R19 ;  /* 0x0000000105057824 */ /* 0x000fe400078e0213 */
[----:B------:R-:W-:Y:S01]  /*1b80*/  IMAD.U32 R14, RZ, RZ, UR10 ;  /* 0x0000000aff0e7e24 */ /* 0x000fe2000f8e00ff */
[----:B------:R-:W-:Y:S01]  /*1b90*/  ULDC.64 UR10, c[0x0][0x210] ;  /* 0x00008400000a7ab9 */ /* 0x000fe20000000a00 */
[----:B------:R-:W-:Y:S02]  /*1ba0*/  IMAD R20, R18, UR9, R2 ;  /* 0x0000000912147c24 */ /* 0x000fe4000f8e0202 */
[----:B------:R-:W-:-:S02]  /*1bb0*/  IMAD R2, R25, UR6, RZ ;  /* 0x0000000619027c24 */ /* 0x000fc4000f8e02ff */
[----:B------:R-:W-:Y:S01]  /*1bc0*/  IMAD.WIDE.U32 R4, R0, UR6, R4 ;  /* 0x0000000600047c25 */ /* 0x000fe2000f8e0004 */
[----:B------:R-:W-:-:S03]  /*1bd0*/  ULEA.HI UR6, UR32, UR32, URZ, 0x1 ;  /* 0x0000002020067291 */ /* 0x000fc6000f8f083f */
[----:B------:R-:W-:Y:S01]  /*1be0*/  IMAD.WIDE.U32 R14, R14, UR20, R8 ;  /* 0x000000140e0e7c25 */ /* 0x000fe2000f8e0008 */
[----:B------:R-:W-:-:S03]  /*1bf0*/  ULOP3.LUT UR6, UR6, 0xfffffffe, URZ, 0xc0, !UPT ;  /* 0xfffffffe06067892 */ /* 0x000fc6000f8ec03f */
[----:B------:R-:W-:Y:S01]  /*1c00*/  IMAD.WIDE.U32 R8, R18, UR8, R10 ;  /* 0x0000000812087c25 */ /* 0x000fe2000f8e000a */
[----:B------:R-:W-:Y:S01]  /*1c10*/  ULDC.64 UR8, c[0x0][0x428] ;  /* 0x00010a0000087ab9 */ /* 0x000fe20000000a00 */
[----:B------:R-:W-:Y:S01]  /*1c20*/  UIADD3 UR6, UR32, -UR6, URZ ;  /* 0x8000000620067290 */ /* 0x000fe2000fffe03f */
[----:B------:R-:W-:Y:S01]  /*1c30*/  LEA R222, P3, R14, UR10, 0x1 ;  /* 0x0000000a0ede7c11 */ /* 0x000fe2000f8608ff */
[----:B------:R-:W-:Y:S01]  /*1c40*/  IMAD R2, R0, UR7, R2 ;  /* 0x0000000700027c24 */ /* 0x000fe2000f8e0202 */
[----:B------:R-:W-:Y:S01]  /*1c50*/  UIMAD UR38, UR26, UR8, URZ ;  /* 0x000000081a2672a4 */ /* 0x000fe2000f8e023f */
[----:B------:R-:W-:Y:S01]  /*1c60*/  IMAD.IADD R9, R9, 0x1, R20 ;  /* 0x0000000109097824 */ /* 0x000fe200078e0214 */
[----:B------:R-:W-:Y:S01]  /*1c70*/  UISETP.NE.AND UP0, UPT, UR6, 0x1, UPT ;  /* 0x000000010600788c */ /* 0x000fe2000bf05270 */
[----:B------:R-:W-:Y:S01]  /*1c80*/  IMAD.U32 R10, RZ, RZ, UR8 ;  /* 0x00000008ff0a7e24 */ /* 0x000fe2000f8e00ff */
[----:B------:R-:W-:Y:S01]  /*1c90*/  UIMAD UR38, UR20, UR9, UR38 ;  /* 0x00000009142672a4 */ /* 0x000fe2000f8e0226 */
[----:B------:R-:W-:Y:S01]  /*1ca0*/  IMAD.IADD R5, R5, 0x1, R2 ;  /* 0x0000000105057824 */ /* 0x000fe200078e0202 */
[----:B------:R-:W-:Y:S01]  /*1cb0*/  ULDC.64 UR6, c[0x0][0x220] ;  /* 0x0000880000067ab9 */ /* 0x000fe20000000a00 */
[----:B------:R-:W-:Y:S01]  /*1cc0*/  IMAD R0, R28, R16, RZ ;  /* 0x000000101c007224 */ /* 0x000fe200078e02ff */
[----:B------:R-:W-:Y:S01]  /*1cd0*/  ULDC.64 UR8, c[0x0][0x3e0] ;  /* 0x0000f80000087ab9 */ /* 0x000fe20000000a00 */
[----:B------:R-:W-:Y:S01]  /*1ce0*/  IMAD.WIDE.U32 R10, R10, UR20, R8 ;  /* 0x000000140a0a7c25 */ /* 0x000fe2000f8e0008 */
[----:B------:R-:W-:Y:S01]  /*1cf0*/  PLOP3.LUT P0, PT, PT, PT, UP0, 0x80, 0x0 ;  /* 0x000000000000781c */ /* 0x000fe20003f0f008 */
[----:B------:R-:W-:-:S02]  /*1d00*/  UISETP.GE.AND UP0, UPT, UR33, 0x1, UPT ;  /* 0x000000012100788c */ /* 0x000fc4000bf06270 */
[C---:B------:R-:W-:Y:S01]  /*1d10*/  IMAD R0, R251.reuse, R17, R0 ;  /* 0x00000011fb007224 */ /* 0x040fe200078e0200 */
[----:B------:R-:W-:Y:S01]  /*1d20*/  LEA R220, P2, R10, UR8, 0x1 ;  /* 0x000000080adc7c11 */ /* 0x000fe2000f8408ff */
[----:B------:R-:W-:-:S04]  /*1d30*/  IMAD.WIDE.U32 R8, R251, R16, R4 ;  /* 0x00000010fb087225 */ /* 0x000fc800078e0004 */
[----:B------:R-:W-:Y:S01]  /*1d40*/  VIADD R5, R11, UR38 ;  /* 0x000000260b057c36 */ /* 0x000fe20008000000 */
[----:B------:R-:W-:Y:S01]  /*1d50*/  LEA R4, P1, R8, UR6, 0x1 ;  /* 0x0000000608047c11 */ /* 0x000fe2000f8208ff */
[----:B------:R-:W-:Y:S02]  /*1d60*/  VIADD R2, R15, UR37 ;  /* 0x000000250f027c36 */ /* 0x000fe40008000000 */
[----:B------:R-:W-:Y:S01]  /*1d70*/  VIADD R18, R246, 0x1800 ;  /* 0x00001800f6127836 */ /* 0x000fe20000000000 */
[----:B------:R-:W-:Y:S01]  /*1d80*/  LEA.HI.X R221, R10, UR9, R5, 0x1, P2 ;  /* 0x000000090add7c11 */ /* 0x000fe200090f0c05 */
[----:B------:R-:W-:Y:S01]  /*1d90*/  IMAD.IADD R0, R9, 0x1, R0 ;  /* 0x0000000109007824 */ /* 0x000fe200078e0200 */
[----:B------:R-:W-:Y:S01]  /*1da0*/  LEA.HI.X R223, R14, UR11, R2, 0x1, P3 ;  /* 0x0000000b0edf7c11 */ /* 0x000fe200098f0c02 */
[----:B------:R-:W-:Y:S01]  /*1db0*/  ULDC.64 UR8, c[0x0][0x478] ;  /* 0x00011e0000087ab9 */ /* 0x000fe20000000a00 */
[----:B------:R-:W-:Y:S01]  /*1dc0*/  SEL R2, R18, R246, !P0 ;  /* 0x000000f612027207 */ /* 0x000fe20004000000 */
[----:B------:R-:W-:Y:S01]  /*1dd0*/  UIMAD.WIDE UR8, UR34, 0x4, UR8 ;  /* 0x00000004220878a5 */ /* 0x000fe2000f8e0208 */
[----:B------:R-:W-:Y:S01]  /*1de0*/  LEA.HI.X R5, R8, UR7, R0, 0x1, P1 ;  /* 0x0000000708057c11 */ /* 0x000fe200088f0c00 */
[----:B------:R-:W-:Y:S01]  /*1df0*/  ULDC.64 UR6, c[0x0][0x2b0] ;  /* 0x0000ac0000067ab9 */ /* 0x000fe20000000a00 */
[----:B------:R-:W-:Y:S01]  /*1e00*/  LEA R0, R246, UR5, 0x1 ;  /* 0x00000005f6007c11 */ /* 0x000fe2000f8e08ff */
[----:B------:R-:W-:Y:S01]  /*1e10*/  UIMAD.WIDE UR6, UR35, 0x4, UR6 ;  /* 0x00000004230678a5 */ /* 0x000fe2000f8e0206 */
[----:B------:R-:W-:-:S02]  /*1e20*/  LEA R2, R2, UR5, 0x1 ;  /* 0x0000000502027c11 */ /* 0x000fc4000f8e08ff */
[C---:B------:R-:W-:Y:S01]  /*1e30*/  LEA R8, P1, R16.reuse, R4, 0x7 ;  /* 0x0000000410087211 */ /* 0x040fe200078238ff */
[----:B------:R-:W-:Y:S01]  /*1e40*/  @!PT LDS RZ, [RZ] ;  /* 0x00000000fffff984 */ /* 0x000fe20000000800 */
[----:B------:R-:W-:Y:S01]  /*1e50*/  @!PT LDS RZ, [RZ] ;  /* 0x00000000fffff984 */ /* 0x000fe20000000800 */
[----:B------:R-:W-:Y:S01]  /*1e60*/  @!PT LDS RZ, [RZ] ;  /* 0x00000000fffff984 */ /* 0x000fe20000000800 */
[----:B------:R-:W-:Y:S03]  /*1e70*/  LDGSTS.E.BYPASS.LTC128B.128 [R0+0x6000], desc[UR22][R220.64] ;  /* 0x06000000dc007fae */ /* 0x000fe6000b901d56 */
[----:B------:R-:W-:Y:S01]  /*1e80*/  LEA.HI.X R9, R16, R5, R17, 0x7, P1 ;  /* 0x0000000510097211 */ /* 0x000fe200008f3c11 */
[----:B------:R-:W-:Y:S01]  /*1e90*/  LDGSTS.E.BYPASS.LTC128B.128 [R0+0x7000], desc[UR22][R220.64+0x40] ;  /* 0x07000040dc007fae */ /* 0x000fe2000b901d56 */
[----:B------:R-:W-:-:S03]  /*1ea0*/  PLOP3.LUT P1, PT, PT, PT, UP0, 0x80, 0x0 ;  /* 0x000000000000781c */ /* 0x000fc60003f2f008 */
[----:B------:R-:W-:Y:S04]  /*1eb0*/  LDGSTS.E.BYPASS.LTC128B.128 [R0+0x8000], desc[UR22][R220.64+0x80] ;  /* 0x08000080dc007fae */ /* 0x000fe8000b901d56 */
[----:B------:R-:W-:Y:S04]  /*1ec0*/  LDGSTS.E.BYPASS.LTC128B.128 [R2], desc[UR22][R222.64] ;  /* 0x00000000de027fae */ /* 0x000fe8000b901d56 */
[----:B------:R-:W-:Y:S04]  /*1ed0*/  LDGSTS.E.BYPASS.LTC128B.128 [R2+0x1000], desc[UR22][R222.64+0x40] ;  /* 0x01000040de027fae */ /* 0x000fe8000b901d56 */
        /* <DEDUP_REMOVED lines=14> */
[----:B--2---:R-:W-:-:S05]  /*1fc0*/  IMAD.SHL.U32 R4, R252, 0x4, RZ ;  /* 0x00000004fc047824 */ /* 0x004fca00078e00ff */
[----:B------:R-:W-:Y:S02]  /*1fd0*/  IADD3 R4, P2, R4, UR6, RZ ;  /* 0x0000000604047c10 */ /* 0x000fe4000ff5e0ff */
[----:B---3--:R-:W-:-:S04]  /*1fe0*/  SHF.R.S32.HI R0, RZ, 0x1f, R252 ;  /* 0x0000001fff007819 */ /* 0x008fc800000114fc */
[----:B------:R-:W-:-:S04]  /*1ff0*/  SHF.L.U64.HI R5, R252, 0x2, R0 ;  /* 0x00000002fc057819 */ /* 0x000fc80000010200 */
[----:B------:R-:W-:Y:S01]  /*2000*/  IADD3.X R5, R5, UR7, RZ, P2, !PT ;  /* 0x0000000705057c10 */ /* 0x000fe200097fe4ff */
[----:B-1----:R-:W-:Y:S06]  /*2010*/  @!P1 BRA `(.L_x_1016) ;  /* 0x0000003800b09947 */ /* 0x002fec0003800000 */
[----:B------:R1:W5:Y:S04]  /*2020*/  LDG.E R243, desc[UR22][R4.64] ;  /* 0x0000001604f37981 */ /* 0x000368000c1e1900 */
[----:B------:R1:W5:Y:S04]  /*2030*/  LDG.E R242, desc[UR22][R4.64+0x20] ;  /* 0x0000201604f27981 */ /* 0x000368000c1e1900 */
[----:B------:R1:W5:Y:S04]  /*2040*/  LDG.E R241, desc[UR22][R4.64+0x80] ;  /* 0x0000801604f17981 */ /* 0x000368000c1e1900 */
[----:B------:R1:W5:Y:S01]  /*2050*/  LDG.E R240, desc[UR22][R4.64+0xa0] ;  /* 0x0000a01604f07981 */ /* 0x000362000c1e1900 */
[----:B------:R-:W-:Y:S01]  /*2060*/  USHF.L.U32 UR35, UR29, 0x4, URZ ;  /* 0x000000041d237899 */ /* 0x000fe2000800063f */
[----:B------:R-:W-:Y:S01]  /*2070*/  IMAD.MOV.U32 R225, RZ, RZ, R2 ;  /* 0x000000ffffe17224 */ /* 0x000fe200078e0002 */
[----:B------:R-:W-:Y:S01]  /*2080*/  USHF.L.U32 UR36, UR29, 0x3, URZ ;  /* 0x000000031d247899 */ /* 0x000fe2000800063f */
[----:B------:R-:W-:Y:S01]  /*2090*/  SHF.L.U64.HI R247, R252, 0x2, R0 ;  /* 0x00000002fcf77819 */ /* 0x000fe20000010200 */
[----:B------:R-:W-:Y:S01]  /*20a0*/  UIADD3 UR47, UR35, 0x20, URZ ;  /* 0x00000020232f7890 */ /* 0x000fe2000fffe03f */
[----:B------:R-:W-:Y:S01]  /*20b0*/  VIADD R2, R181, 0x1800 ;  /* 0x00001800b5027836 */ /* 0x000fe20000000000 */
[----:B------:R-:W-:Y:S01]  /*20c0*/  UIADD3 UR44, UR35, 0x40, URZ ;  /* 0x00000040232c7890 */ /* 0x000fe2000fffe03f */
[----:B------:R-:W-:Y:S01]  /*20d0*/  IADD3 R0, R182, 0x1800, RZ ;  /* 0x00001800b6007810 */ /* 0x000fe20007ffe0ff */
[----:B------:R-:W-:Y:S01]  /*20e0*/  UIADD3 UR46, UR36, UR47, URZ ;  /* 0x0000002f242e7290 */ /* 0x000fe2000fffe03f */
[----:B------:R-:W-:Y:S01]  /*20f0*/  IMAD.SHL.U32 R248, R252, 0x4, RZ ;  /* 0x00000004fcf87824 */ /* 0x000fe200078e00ff */
[----:B------:R-:W-:Y:S01]  /*2100*/  UIADD3 UR43, UR36, UR44, URZ ;  /* 0x0000002c242b7290 */ /* 0x000fe2000fffe03f */
[----:B------:R-:W-:Y:S01]  /*2110*/  SEL R2, R2, R181, !P0 ;  /* 0x000000b502027207 */ /* 0x000fe20004000000 */
[----:B------:R-:W-:Y:S01]  /*2120*/  UIADD3 UR45, UR36, UR46, URZ ;  /* 0x0000002e242d7290 */ /* 0x000fe2000fffe03f */
[----:B------:R-:W-:Y:S01]  /*2130*/  SEL R0, R0, R182, !P0 ;  /* 0x000000b600007207 */ /* 0x000fe20004000000 */
[----:B------:R-:W-:Y:S01]  /*2140*/  UIADD3 UR42, UR36, UR43, URZ ;  /* 0x0000002b242a7290 */ /* 0x000fe2000fffe03f */
[----:B------:R-:W-:Y:S01]  /*2150*/  MOV R127, RZ ;  /* 0x000000ff007f7202 */ /* 0x000fe20000000f00 */
[----:B------:R-:W-:-:S02]  /*2160*/  UIADD3 UR39, UR36, UR45, URZ ;  /* 0x0000002d24277290 */ /* 0x000fc4000fffe03f */
[----:B------:R-:W-:Y:S02]  /*2170*/  UIADD3 UR41, UR36, UR42, URZ ;  /* 0x0000002a24297290 */ /* 0x000fe4000fffe03f */
[----:B------:R-:W-:Y:S02]  /*2180*/  UIADD3 UR38, UR36, UR39, URZ ;  /* 0x0000002724267290 */ /* 0x000fe4000fffe03f */
[----:B------:R-:W-:Y:S02]  /*2190*/  UIADD3 UR40, UR36, UR41, URZ ;  /* 0x0000002924287290 */ /* 0x000fe4000fffe03f */
[----:B------:R-:W-:Y:S02]  /*21a0*/  UIMAD UR34, UR29, 0x18, URZ ;  /* 0x000000181d2278a4 */ /* 0x000fe4000f8e023f */
[----:B------:R-:W-:Y:S02]  /*21b0*/  USHF.L.U32 UR33, UR29, 0x5, URZ ;  /* 0x000000051d217899 */ /* 0x000fe4000800063f */
[----:B------:R-:W-:-:S02]  /*21c0*/  UIMAD UR11, UR29, 0x28, URZ ;  /* 0x000000281d0b78a4 */ /* 0x000fc4000f8e023f */
[----:B------:R-:W-:Y:S02]  /*21d0*/  UIMAD UR10, UR29, 0x30, URZ ;  /* 0x000000301d0a78a4 */ /* 0x000fe4000f8e023f */
[----:B------:R-:W-:Y:S01]  /*21e0*/  UIMAD UR52, UR29, 0x38, URZ ;  /* 0x000000381d3478a4 */ /* 0x000fe2000f8e023f */
[----:B------:R-:W-:Y:S01]  /*21f0*/  ULDC UR49, c[0x0][0x270] ;  /* 0x00009c0000317ab9 */ /* 0x000fe20000000800 */
[----:B------:R-:W-:Y:S02]  /*2200*/  UIADD3 UR37, UR36, UR38, URZ ;  /* 0x0000002624257290 */ /* 0x000fe4000fffe03f */
[----:B------:R-:W-:Y:S01]  /*2210*/  UIADD3 UR29, UR36, UR40, URZ ;  /* 0x00000028241d7290 */ /* 0x000fe2000fffe03f */
[----:B------:R-:W-:Y:S01]  /*2220*/  LEA R172, R2, UR5, 0x1 ;  /* 0x0000000502ac7c11 */ /* 0x000fe2000f8e08ff */
[----:B------:R-:W-:Y:S01]  /*2230*/  ULDC UR51, c[0x0][0x39c] ;  /* 0x0000e70000337ab9 */ /* 0x000fe20000000800 */
[----:B------:R-:W-:Y:S01]  /*2240*/  LEA R175, R0, UR5, 0x1 ;  /* 0x0000000500af7c11 */ /* 0x000fe2000f8e08ff */
[----:B-1----:R-:W-:-:S08]  /*2250*/  ULDC UR50, c[0x0][0x2ec] ;  /* 0x0000bb0000327ab9 */ /* 0x002fd00000000800 */
.L_x_1019:
[----:B------:R-:W0:Y:S01]  /*2260*/  LDGDEPBAR ;  /* 0x00000000000079af */ /* 0x000e220000000000 */
[----:B------:R-:W-:Y:S01]  /*2270*/  IADD3 R0, R180, R175, RZ ;  /* 0x000000afb4007210 */ /* 0x000fe20007ffe0ff */
[----:B-----5:R-:W-:Y:S01]  /*2280*/  FMUL.FTZ R2, R241, 1.4426950216293334961 ;  /* 0x3fb8aa3bf1027820 */ /* 0x020fe20000410000 */
[----:B------:R-:W-:Y:S01]  /*2290*/  FSETP.NEU.FTZ.AND P0, PT, R243, -INF , PT ;  /* 0xff800000f300780b */ /* 0x000fe20003f1d000 */
[----:B------:R-:W-:Y:S06]  /*22a0*/  UISETP.GE.AND UP2, UPT, UR32, 0x1, UPT ;  /* 0x000000012000788c */ /* 0x000fec000bf46270 */
        /* <DEDUP_REMOVED lines=89> */
[----:B------:R-:W4:Y:S01]  /*2840*/  MUFU.TANH R239, R6 ;  /* 0x0000000600ef7308 */ /* 0x000f220000002400 */
[----:B--2---:R-:W-:Y:S05]  /*2850*/  FMUL.FTZ R9, R243, 1.4426950216293334961 ;  /* 0x3fb8aa3bf3097820 */ /* 0x004fea0000410000 */
[----:B------:R-:W-:Y:S04]  /*2860*/  FSEL R9, R9, RZ, P0 ;  /* 0x000000ff09097208 */ /* 0x000fe80000000000 */
[----:B------:R2:W-:Y:S01]  /*2870*/  MUFU.TANH R238, R7 ;  /* 0x0000000700ee7308 */ /* 0x0005e20000002400 */
[----:B------:R-:W-:Y:S01]  /*2880*/  FSETP.NEU.FTZ.AND P0, PT, R242, -INF , PT ;  /* 0xff800000f200780b */ /* 0x000fe20003f1d000 */
[--C-:B-1----:R-:W-:Y:S08]  /*2890*/  FFMA.FTZ R0, R233, UR50, -R9.reuse ;  /* 0x00000032e9007c23 */ /* 0x102ff00008010809 */
[----:B------:R3:W-:Y:S10]  /*28a0*/  MUFU.EX2 R167, R0 ;  /* 0x0000000000a77308 */ /* 0x0007f40000000800 */
[----:B------:R1:W-:Y:S01]  /*28b0*/  MUFU.TANH R208, R8 ;  /* 0x0000000800d07308 */ /* 0x0003e20000002400 */
[----:B--2---:R-:W2:Y:S09]  /*28c0*/  LDSM.16.M88.4 R4, [R174+0xd400] ;  /* 0x00d40000ae04783b */ /* 0x004eb20000000200 */
[----:B------:R-:W2:Y:S01]  /*28d0*/  MUFU.TANH R203, R12 ;  /* 0x0000000c00cb7308 */ /* 0x000ea20000002400 */
[--C-:B---3--:R-:W-:Y:S09]  /*28e0*/  FFMA.FTZ R0, R232, UR50, -R9.reuse ;  /* 0x00000032e8007c23 */ /* 0x108ff20008010809 */
[----:B------:R4:W3:Y:S01]  /*28f0*/  MUFU.EX2 R166, R0 ;  /* 0x0000000000a67308 */ /* 0x0008e20000000800 */
[----:B-1----:R-:W-:Y:S05]  /*2900*/  FMUL.FTZ R8, R242, 1.4426950216293334961 ;  /* 0x3fb8aa3bf2087820 */ /* 0x002fea0000410000 */
[----:B------:R-:W-:Y:S04]  /*2910*/  FSEL R8, R8, RZ, P0 ;  /* 0x000000ff08087208 */ /* 0x000fe80000000000 */
[----:B------:R-:W1:Y:S01]  /*2920*/  MUFU.TANH R202, R13 ;  /* 0x0000000d00ca7308 */ /* 0x000e620000002400 */
[----:B------:R-:W-:Y:S04]  /*2930*/  FSETP.NEU.FTZ.AND P0, PT, R241, -INF , PT ;  /* 0xff800000f100780b */ /* 0x000fe80003f1d000 */
[----:B------:R-:W-:Y:S02]  /*2940*/  FSEL R2, R2, RZ, P0 ;  /* 0x000000ff02027208 */ /* 0x000fe40000000000 */
[----:B------:R-:W-:Y:S03]  /*2950*/  FSETP.NEU.FTZ.AND P0, PT, R240, -INF , PT ;  /* 0xff800000f000780b */ /* 0x000fe60003f1d000 */
[----:B------:R-:W1:Y:S01]  /*2960*/  MUFU.TANH R212, R14 ;  /* 0x0000000e00d47308 */ /* 0x000e620000002400 */
[----:B----4-:R-:W-:Y:S09]  /*2970*/  FFMA.FTZ R0, R239, UR50, -R8 ;  /* 0x00000032ef007c23 */ /* 0x010ff20008010808 */
[----:B------:R4:W-:Y:S01]  /*2980*/  MUFU.EX2 R183, R0 ;  /* 0x0000000000b77308 */ /* 0x0009e20000000800 */
[-C--:B--2---:R-:W-:Y:S06]  /*2990*/  HMMA.16816.F32 R20, R156, R4.reuse, R20 ;  /* 0x000000049c14723c */ /* 0x084fec0000001814 */
[C---:B------:R-:W-:Y:S03]  /*29a0*/  HMMA.16816.F32 R24, R136.reuse, R4, R24 ;  /* 0x000000048818723c */ /* 0x040fe60000001818 */
[----:B------:R-:W2:Y:S03]  /*29b0*/  MUFU.TANH R211, R15 ;  /* 0x0000000f00d37308 */ /* 0x000ea60000002400 */
[-C--:B------:R-:W-:Y:S07]  /*29c0*/  HMMA.16816.F32 R28, R136, R6.reuse, R28 ;  /* 0x00000006881c723c */ /* 0x080fee000000181c */
[----:B------:R-:W2:Y:S01]  /*29d0*/  MUFU.TANH R231, R16 ;  /* 0x0000001000e77308 */ /* 0x000ea20000002400 */
[----:B------:R-:W-:Y:S03]  /*29e0*/  FFMA.FTZ R4, R203, UR50, -R2 ;  /* 0x00000032cb047c23 */ /* 0x000fe60008010802 */
[----:B---3--:R-:W-:Y:S01]  /*29f0*/  F2FP.F16.F32.PACK_AB R5, R166, R167 ;  /* 0x000000a7a605723e */ /* 0x008fe200000000ff */
[----:B------:R-:W-:Y:S05]  /*2a00*/  HMMA.16816.F32 R32, R156, R6, R32 ;  /* 0x000000069c20723c */ /* 0x000fea0000001820 */
[----:B------:R1:W-:Y:S01]  /*2a10*/  MUFU.EX2 R192, R4 ;  /* 0x0000000400c07308 */ /* 0x0003e20000000800 */
[----:B----4-:R-:W-:Y:S01]  /*2a20*/  FFMA.FTZ R0, R238, UR50, -R8 ;  /* 0x00000032ee007c23 */ /* 0x010fe20008010808 */
[----:B------:R3:W-:Y:S01]  /*2a30*/  STS [R218+0x19000], R5 ;  /* 0x01900005da007388 */ /* 0x0007e20000000800 */
[----:B------:R-:W-:Y:S03]  /*2a40*/  FMUL.FTZ R20, R20, UR51 ;  /* 0x0000003314147c20 */ /* 0x000fe60008410000 */
[----:B------:R-:W-:Y:S01]  /*2a50*/  FMUL.FTZ R21, R21, UR51 ;  /* 0x0000003315157c20 */ /* 0x000fe20008410000 */
[----:B------:R-:W-:Y:S03]  /*2a60*/  FMUL.FTZ R22, R22, UR51 ;  /* 0x0000003316167c20 */ /* 0x000fe60008410000 */
[----:B------:R4:W-:Y:S01]  /*2a70*/  MUFU.EX2 R186, R0 ;  /* 0x0000000000ba7308 */ /* 0x0009e20000000800 */
[----:B------:R-:W-:Y:S01]  /*2a80*/  FMUL.FTZ R23, R23, UR51 ;  /* 0x0000003317177c20 */ /* 0x000fe20008410000 */
[----:B------:R-:W-:Y:S01]  /*2a90*/  FMUL.FTZ R24, R24, UR51 ;  /* 0x0000003318187c20 */ /* 0x000fe20008410000 */
[----:B------:R-:W-:Y:S01]  /*2aa0*/  FMUL.FTZ R25, R25, UR51 ;  /* 0x0000003319197c20 */ /* 0x000fe20008410000 */
[----:B------:R-:W-:Y:S01]  /*2ab0*/  FMUL.FTZ R26, R26, UR51 ;  /* 0x000000331a1a7c20 */ /* 0x000fe20008410000 */
[----:B------:R-:W-:Y:S01]  /*2ac0*/  FMUL.FTZ R28, R28, UR51 ;  /* 0x000000331c1c7c20 */ /* 0x000fe20008410000 */
[----:B------:R-:W-:Y:S01]  /*2ad0*/  FMUL.FTZ R29, R29, UR51 ;  /* 0x000000331d1d7c20 */ /* 0x000fe20008410000 */
[----:B------:R-:W-:Y:S03]  /*2ae0*/  FMUL.FTZ R30, R30, UR51 ;  /* 0x000000331e1e7c20 */ /* 0x000fe60008410000 */
[----:B------:R-:W3:Y:S01]  /*2af0*/  MUFU.TANH R230, R17 ;  /* 0x0000001100e67308 */ /* 0x000ee20000002400 */
[----:B-1----:R-:W-:Y:S01]  /*2b00*/  FFMA.FTZ R4, R202, UR50, -R2 ;  /* 0x00000032ca047c23 */ /* 0x002fe20008010802 */
[----:B------:R-:W-:Y:S01]  /*2b10*/  FMUL.FTZ R31, R31, UR51 ;  /* 0x000000331f1f7c20 */ /* 0x000fe20008410000 */
[----:B------:R-:W-:Y:S01]  /*2b20*/  FMUL.FTZ R27, R27, UR51 ;  /* 0x000000331b1b7c20 */ /* 0x000fe20008410000 */
[----:B------:R-:W-:Y:S01]  /*2b30*/  FMUL.FTZ R32, R32, UR51 ;  /* 0x0000003320207c20 */ /* 0x000fe20008410000 */
[----:B------:R-:W-:Y:S01]  /*2b40*/  FMUL.FTZ R34, R34, UR51 ;  /* 0x0000003322227c20 */ /* 0x000fe20008410000 */
[----:B------:R-:W-:Y:S01]  /*2b50*/  FMUL.FTZ R33, R33, UR51 ;  /* 0x0000003321217c20 */ /* 0x000fe20008410000 */
[----:B------:R-:W-:Y:S03]  /*2b60*/  FMUL.FTZ R35, R35, UR51 ;  /* 0x0000003323237c20 */ /* 0x000fe60008410000 */
[----:B------:R1:W-:Y:S01]  /*2b70*/  MUFU.EX2 R191, R4 ;  /* 0x0000000400bf7308 */ /* 0x0003e20000000800 */
[----:B----4-:R-:W-:Y:S05]  /*2b80*/  FMUL.FTZ R0, R240, 1.4426950216293334961 ;  /* 0x3fb8aa3bf0007820 */ /* 0x010fea0000410000 */
[----:B------:R-:W-:Y:S04]  /*2b90*/  FSEL R0, R0, RZ, P0 ;  /* 0x000000ff00007208 */ /* 0x000fe80000000000 */
[----:B------:R-:W4:Y:S01]  /*2ba0*/  MUFU.TANH R237, R18 ;  /* 0x0000001200ed7308 */ /* 0x000f220000002400 */
[----:B------:R-:W-:Y:S04]  /*2bb0*/  IADD3 R152, P0, R248, UR8, RZ ;  /* 0x00000008f8987c10 */ /* 0x000fe8000ff1e0ff */
[----:B------:R-:W-:Y:S05]  /*2bc0*/  IADD3.X R153, R247, UR9, RZ, P0, !PT ;  /* 0x00000009f7997c10 */ /* 0x000fea00087fe4ff */
[----:B------:R-:W4:Y:S01]  /*2bd0*/  MUFU.TANH R236, R19 ;  /* 0x0000001300ec7308 */ /* 0x000f220000002400 */
[--C-:B-1----:R-:W-:Y:S01]  /*2be0*/  FFMA.FTZ R4, R212, UR50, -R0.reuse ;  /* 0x00000032d4047c23 */ /* 0x102fe20008010800 */
[----:B------:R-:W4:Y:S04]  /*2bf0*/  LDG.E R151, desc[UR22][R152.64] ;  /* 0x0000001698977981 */ /* 0x000f28000c1e1900 */
[----:B------:R-:W4:Y:S04]  /*2c00*/  LDG.E R150, desc[UR22][R152.64+0x20] ;  /* 0x0000201698967981 */ /* 0x000f28000c1e1900 */
[----:B------:R2:W-:Y:S01]  /*2c10*/  MUFU.EX2 R205, R4 ;  /* 0x0000000400cd7308 */ /* 0x0005e20000000800 */
[----:B------:R1:W5:Y:S04]  /*2c20*/  LDG.E R149, desc[UR22][R152.64+0x80] ;  /* 0x0000801698957981 */ /* 0x000368000c1e1900 */
[----:B------:R1:W5:Y:S05]  /*2c30*/  LDG.E R148, desc[UR22][R152.64+0xa0] ;  /* 0x0000a01698947981 */ /* 0x00036a000c1e1900 */
[----:B------:R-:W1:Y:S10]  /*2c40*/  MUFU.TANH R228, R20 ;  /* 0x0000001400e47308 */ /* 0x000e740000002400 */
[----:B------:R-:W-:Y:S01]  /*2c50*/  MUFU.TANH R229, R21 ;  /* 0x0000001500e57308 */ /* 0x000fe20000002400 */
[----:B--2---:R-:W-:Y:S09]  /*2c60*/  FFMA.FTZ R4, R211, UR50, -R0 ;  /* 0x00000032d3047c23 */ /* 0x004ff20008010800 */
[----:B------:R2:W-:Y:S10]  /*2c70*/  MUFU.EX2 R204, R4 ;  /* 0x0000000400cc7308 */ /* 0x0005f40000000800 */
[----:B------:R-:W-:Y:S10]  /*2c80*/  MUFU.TANH R235, R22 ;  /* 0x0000001600eb7308 */ /* 0x000ff40000002400 */
[----:B------:R-:W-:Y:S01]  /*2c90*/  MUFU.TANH R234, R23 ;  /* 0x0000001700ea7308 */ /* 0x000fe20000002400 */
[--C-:B--2---:R-:W-:Y:S09]  /*2ca0*/  FFMA.FTZ R4, R231, UR50, -R9.reuse ;  /* 0x00000032e7047c23 */ /* 0x104ff20008010809 */
[----:B------:R3:W-:Y:S10]  /*2cb0*/  MUFU.EX2 R161, R4 ;  /* 0x0000000400a17308 */ /* 0x0007f40000000800 */
[----:B------:R-:W-:Y:S10]  /*2cc0*/  MUFU.TANH R194, R24 ;  /* 0x0000001800c27308 */ /* 0x000ff40000002400 */
[----:B------:R-:W-:Y:S01]  /*2cd0*/  MUFU.TANH R193, R25 ;  /* 0x0000001900c17308 */ /* 0x000fe20000002400 */
[--C-:B---3--:R-:W-:Y:S09]  /*2ce0*/  FFMA.FTZ R4, R230, UR50, -R9.reuse ;  /* 0x00000032e6047c23 */ /* 0x108ff20008010809 */
[----:B------:R4:W-:Y:S10]  /*2cf0*/  MUFU.EX2 R160, R4 ;  /* 0x0000000400a07308 */ /* 0x0009f40000000800 */
[----:B------:R-:W-:Y:S10]  /*2d00*/  MUFU.TANH R206, R26 ;  /* 0x0000001a00ce7308 */ /* 0x000ff40000002400 */
[----:B------:R-:W-:Y:S01]  /*2d10*/  MUFU.TANH R201, R27 ;  /* 0x0000001b00c97308 */ /* 0x000fe20000002400 */
[--C-:B----4-:R-:W-:Y:S09]  /*2d20*/  FFMA.FTZ R4, R237, UR50, -R8.reuse ;  /* 0x00000032ed047c23 */ /* 0x110ff20008010808 */
[----:B------:R2:W-:Y:S10]  /*2d30*/  MUFU.EX2 R165, R4 ;  /* 0x0000000400a57308 */ /* 0x0005f40000000800 */
[----:B------:R3:W-:Y:S10]  /*2d40*/  MUFU.TANH R214, R10 ;  /* 0x0000000a00d67308 */ /* 0x0007f40000002400 */
[----:B------:R-:W-:Y:S01]  /*2d50*/  MUFU.TANH R187, R28 ;  /* 0x0000001c00bb7308 */ /* 0x000fe20000002400 */
[----:B--2---:R-:W-:Y:S09]  /*2d60*/  FFMA.FTZ R4, R236, UR50, -R8 ;  /* 0x00000032ec047c23 */ /* 0x004ff20008010808 */
[----:B------:R1:W2:Y:S01]  /*2d70*/  MUFU.EX2 R164, R4 ;  /* 0x0000000400a47308 */ /* 0x0002a20000000800 */
[--C-:B---3--:R-:W-:Y:S09]  /*2d80*/  FFMA.FTZ R10, R208, UR50, -R2.reuse ;  /* 0x00000032d00a7c23 */ /* 0x108ff20008010802 */
[----:B------:R3:W-:Y:S10]  /*2d90*/  MUFU.EX2 R198, R10 ;  /* 0x0000000a00c67308 */ /* 0x0007f40000000800 */
[----:B------:R-:W-:Y:S01]  /*2da0*/  MUFU.TANH R190, R29 ;  /* 0x0000001d00be7308 */ /* 0x000fe20000002400 */
[--C-:B-1----:R-:W-:Y:S01]  /*2db0*/  FFMA.FTZ R4, R228, UR50, -R9.reuse ;  /* 0x00000032e4047c23 */ /* 0x102fe20008010809 */
[----:B--2---:R-:W-:Y:S08]  /*2dc0*/  F2FP.F16.F32.PACK_AB R5, R164, R165 ;  /* 0x000000a5a405723e */ /* 0x004ff000000000ff */
[----:B------:R1:W-:Y:S01]  /*2dd0*/  MUFU.EX2 R156, R4 ;  /* 0x00000004009c7308 */ /* 0x0003e20000000800 */
[----:B---3--:R-:W-:Y:S09]  /*2de0*/  FFMA.FTZ R10, R207, UR50, -R2 ;  /* 0x00000032cf0a7c23 */ /* 0x008ff20008010802 */
[----:B------:R-:W-:Y:S10]  /*2df0*/  MUFU.TANH R219, R32 ;  /* 0x0000002000db7308 */ /* 0x000ff40000002400 */
[----:B------:R-:W-:Y:S01]  /*2e00*/  MUFU.TANH R227, R34 ;  /* 0x0000002200e37308 */ /* 0x000fe20000002400 */
[--C-:B-1----:R-:W-:Y:S09]  /*2e10*/  FFMA.FTZ R4, R229, UR50, -R9.reuse ;  /* 0x00000032e5047c23 */ /* 0x102ff20008010809 */
[----:B------:R1:W-:Y:S10]  /*2e20*/  MUFU.EX2 R157, R4 ;  /* 0x00000004009d7308 */ /* 0x0003f40000000800 */
[----:B------:R2:W-:Y:S10]  /*2e30*/  MUFU.EX2 R197, R10 ;  /* 0x0000000a00c57308 */ /* 0x0005f40000000800 */
[----:B------:R-:W3:Y:S01]  /*2e40*/  MUFU.TANH R199, R30 ;  /* 0x0000001e00c77308 */ /* 0x000ee20000002400 */
[----:B-1----:R-:W-:Y:S09]  /*2e50*/  FFMA.FTZ R4, R235, UR50, -R8 ;  /* 0x00000032eb047c23 */ /* 0x002ff20008010808 */
[----:B------:R1:W-:Y:S01]  /*2e60*/  MUFU.EX2 R162, R4 ;  /* 0x0000000400a27308 */ /* 0x0003e20000000800 */
[--C-:B--2---:R-:W-:Y:S09]  /*2e70*/  FFMA.FTZ R10, R214, UR50, -R0.reuse ;  /* 0x00000032d60a7c23 */ /* 0x104ff20008010800 */
[----:B------:R-:W-:Y:S01]  /*2e80*/  MUFU.EX2 R210, R10 ;  /* 0x0000000a00d27308 */ /* 0x000fe20000000800 */
[----:B---3--:R-:W-:Y:S09]  /*2e90*/  FFMA.FTZ R6, R199, UR50, -R0 ;  /* 0x00000032c7067c23 */ /* 0x008ff20008010800 */
[----:B------:R-:W2:Y:S01]  /*2ea0*/  MUFU.TANH R213, R11 ;  /* 0x0000000b00d57308 */ /* 0x000ea20000002400 */
[----:B-1----:R-:W-:Y:S09]  /*2eb0*/  FFMA.FTZ R4, R234, UR50, -R8 ;  /* 0x00000032ea047c23 */ /* 0x002ff20008010808 */
[----:B------:R1:W-:Y:S10]  /*2ec0*/  MUFU.EX2 R163, R4 ;  /* 0x0000000400a37308 */ /* 0x0003f40000000800 */
[----:B------:R3:W-:Y:S01]  /*2ed0*/  MUFU.EX2 R189, R6 ;  /* 0x0000000600bd7308 */ /* 0x0007e20000000800 */
[----:B--2---:R-:W-:Y:S09]  /*2ee0*/  FFMA.FTZ R10, R213, UR50, -R0 ;  /* 0x00000032d50a7c23 */ /* 0x004ff20008010800 */
[----:B------:R-:W-:Y:S01]  /*2ef0*/  MUFU.EX2 R209, R10 ;  /* 0x0000000a00d17308 */ /* 0x000fe20000000800 */
[--C-:B-1----:R-:W-:Y:S09]  /*2f00*/  FFMA.FTZ R4, R194, UR50, -R2.reuse ;  /* 0x00000032c2047c23 */ /* 0x102ff20008010802 */
[----:B------:R1:W-:Y:S01]  /*2f10*/  MUFU.EX2 R171, R4 ;  /* 0x0000000400ab7308 */ /* 0x0003e20000000800 */
[----:B---3--:R-:W-:Y:S09]  /*2f20*/  F2FP.F16.F32.PACK_AB R6, R197, R198 ;  /* 0x000000c6c506723e */ /* 0x008ff200000000ff */
[----:B------:R-:W-:Y:S10]  /*2f30*/  MUFU.TANH R224, R33 ;  /* 0x0000002100e07308 */ /* 0x000ff40000002400 */
[----:B------:R-:W2:Y:S01]  /*2f40*/  MUFU.TANH R200, R31 ;  /* 0x0000001f00c87308 */ /* 0x000ea20000002400 */
[----:B-1----:R-:W-:Y:S09]  /*2f50*/  FFMA.FTZ R4, R193, UR50, -R2 ;  /* 0x00000032c1047c23 */ /* 0x002ff20008010802 */
[----:B------:R1:W-:Y:S10]  /*2f60*/  MUFU.EX2 R170, R4 ;  /* 0x0000000400aa7308 */ /* 0x0003f40000000800 */
[----:B------:R-:W3:Y:S01]  /*2f70*/  MUFU.TANH R226, R35 ;  /* 0x0000002300e27308 */ /* 0x000ee20000002400 */
[--C-:B-1----:R-:W-:Y:S09]  /*2f80*/  FFMA.FTZ R4, R206, UR50, -R0.reuse ;  /* 0x00000032ce047c23 */ /* 0x102ff20008010800 */
[----:B------:R1:W-:Y:S02]  /*2f90*/  MUFU.EX2 R196, R4 ;  /* 0x0000000400c47308 */ /* 0x0003e40000000800 */
[--C-:B-1----:R-:W-:Y:S01]  /*2fa0*/  FFMA.FTZ R4, R201, UR50, -R0.reuse ;  /* 0x00000032c9047c23 */ /* 0x102fe20008010800 */
[----:B--2---:R-:W-:Y:S07]  /*2fb0*/  FFMA.FTZ R0, R200, UR50, -R0 ;  /* 0x00000032c8007c23 */ /* 0x004fee0008010800 */
        /* <DEDUP_REMOVED lines=8> */
[--C-:B--2---:R-:W-:Y:S03]  /*3040*/  FFMA.FTZ R2, R219, UR50, -R9.reuse ;  /* 0x00000032db027c23 */ /* 0x104fe60008010809 */
[----:B------:R2:W-:Y:S01]  /*3050*/  STS [R217+0x19400], R5 ;  /* 0x01940005d9007388 */ /* 0x0005e20000000800 */
[----:B------:R-:W-:Y:S01]  /*3060*/  FFMA.FTZ R9, R224, UR50, -R9 ;  /* 0x00000032e0097c23 */ /* 0x000fe20008010809 */
[----:B------:R4:W-:Y:S10]  /*3070*/  MUFU.EX2 R154, R2 ;  /* 0x00000002009a7308 */ /* 0x0009f40000000800 */
[----:B------:R-:W-:Y:S01]  /*3080*/  MUFU.EX2 R155, R9 ;  /* 0x00000009009b7308 */ /* 0x000fe20000000800 */
[--C-:B----4-:R-:W-:Y:S01]  /*3090*/  FFMA.FTZ R2, R227, UR50, -R8.reuse ;  /* 0x00000032e3027c23 */ /* 0x110fe20008010808 */
[----:B-1----:R-:W-:Y:S01]  /*30a0*/  F2FP.F16.F32.PACK_AB R4, R209, R210 ;  /* 0x000000d2d104723e */ /* 0x002fe200000000ff */
[----:B---3--:R-:W-:Y:S07]  /*30b0*/  FFMA.FTZ R8, R226, UR50, -R8 ;  /* 0x00000032e2087c23 */ /* 0x008fee0008010808 */
[----:B------:R1:W-:Y:S01]  /*30c0*/  MUFU.EX2 R159, R2 ;  /* 0x00000002009f7308 */ /* 0x0003e20000000800 */
[----:B--2---:R-:W-:Y:S09]  /*30d0*/  F2FP.F16.F32.PACK_AB R5, R157, R156 ;  /* 0x0000009c9d05723e */ /* 0x004ff200000000ff */
[----:B------:R-:W2:Y:S01]  /*30e0*/  MUFU.EX2 R158, R8 ;  /* 0x00000008009e7308 */ /* 0x000ea20000000800 */
[----:B-1----:R-:W-:Y:S05]  /*30f0*/  F2FP.F16.F32.PACK_AB R2, R160, R161 ;  /* 0x000000a1a002723e */ /* 0x002fea00000000ff */
[----:B------:R1:W-:Y:S01]  /*3100*/  STS [R217+0x19000], R2 ;  /* 0x01900002d9007388 */ /* 0x0003e20000000800 */
[----:B--2---:R-:W-:Y:S03]  /*3110*/  F2FP.F16.F32.PACK_AB R0, R158, R159 ;  /* 0x0000009f9e00723e */ /* 0x004fe600000000ff */
[----:B------:R2:W-:Y:S04]  /*3120*/  STS [R218+0x1a000], R6 ;  /* 0x01a00006da007388 */ /* 0x0005e80000000800 */
[----:B------:R3:W-:Y:S01]  /*3130*/  STS [R218+0x1a400], R4 ;  /* 0x01a40004da007388 */ /* 0x0007e20000000800 */
[----:B-1----:R-:W-:Y:S02]  /*3140*/  F2FP.F16.F32.PACK_AB R2, R191, R192 ;  /* 0x000000c0bf02723e */ /* 0x002fe400000000ff */
[----:B--2---:R-:W-:Y:S03]  /*3150*/  F2FP.F16.F32.PACK_AB R6, R204, R205 ;  /* 0x000000cdcc06723e */ /* 0x004fe600000000ff */
[----:B------:R1:W-:Y:S01]  /*3160*/  STS [R217+0x1a000], R2 ;  /* 0x01a00002d9007388 */ /* 0x0003e20000000800 */
[----:B---3--:R-:W-:Y:S03]  /*3170*/  F2FP.F16.F32.PACK_AB R4, R163, R162 ;  /* 0x000000a2a304723e */ /* 0x008fe600000000ff */
[----:B------:R2:W-:Y:S04]  /*3180*/  STS [R217+0x1a400], R6 ;  /* 0x01a40006d9007388 */ /* 0x0005e80000000800 */
[----:B------:R3:W-:Y:S04]  /*3190*/  STS [R216+0x19000], R5 ;  /* 0x01900005d8007388 */ /* 0x0007e80000000800 */
[----:B------:R4:W-:Y:S04]  /*31a0*/  STS [R216+0x19400], R4 ;  /* 0x01940004d8007388 */ /* 0x0009e80000000800 */
[----:B------:R4:W-:Y:S01]  /*31b0*/  STS [R215+0x19400], R0 ;  /* 0x01940000d7007388 */ /* 0x0009e20000000800 */
[----:B-1----:R-:W-:Y:S02]  /*31c0*/  F2FP.F16.F32.PACK_AB R2, R155, R154 ;  /* 0x0000009a9b02723e */ /* 0x002fe400000000ff */
[----:B--2---:R-:W-:Y:S03]  /*31d0*/  F2FP.F16.F32.PACK_AB R6, R170, R171 ;  /* 0x000000abaa06723e */ /* 0x004fe600000000ff */
[----:B------:R1:W-:Y:S01]  /*31e0*/  STS [R215+0x19000], R2 ;  /* 0x01900002d7007388 */ /* 0x0003e20000000800 */
[----:B---3--:R-:W-:Y:S03]  /*31f0*/  F2FP.F16.F32.PACK_AB R5, R195, R196 ;  /* 0x000000c4c305723e */ /* 0x008fe600000000ff */
[----:B------:R-:W-:Y:S01]  /*3200*/  STS [R216+0x1a000], R6 ;  /* 0x01a00006d8007388 */ /* 0x000fe20000000800 */
[----:B----4-:R-:W-:Y:S03]  /*3210*/  F2FP.F16.F32.PACK_AB R4, R168, R169 ;  /* 0x000000a9a804723e */ /* 0x010fe600000000ff */
[----:B------:R-:W-:Y:S01]  /*3220*/  STS [R216+0x1a400], R5 ;  /* 0x01a40005d8007388 */ /* 0x000fe20000000800 */
[----:B------:R-:W-:Y:S03]  /*3230*/  LEA R0, R182, UR5, 0x1 ;  /* 0x00000005b6007c11 */ /* 0x000fe6000f8e08ff */
[----:B------:R-:W-:Y:S01]  /*3240*/  STS [R215+0x1a000], R4 ;  /* 0x01a00004d7007388 */ /* 0x000fe20000000800 */
[----:B-1----:R-:W-:Y:S05]  /*3250*/  F2FP.F16.F32.PACK_AB R2, R188, R189 ;  /* 0x000000bdbc02723e */ /* 0x002fea00000000ff */
        /* <DEDUP_REMOVED lines=52> */
[----:B------:R-:W-:Y:S08]  /*35a0*/  LDSM.16.M88.4 R132, [R0+0x8000] ;  /* 0x008000000084783b */ /* 0x000ff00000000200 */
[----:B------:R-:W1:Y:S02]  /*35b0*/  LDSM.16.M88.4 R136, [R173+0x13000] ;  /* 0x01300000ad88783b */ /* 0x000e640000000200 */
[-C--:B-1----:R-:W-:Y:S06]  /*35c0*/  HMMA.16816.F32 R4, R132, R136.reuse, R4 ;  /* 0x000000888404723c */ /* 0x082fec0000001804 */
[C---:B------:R-:W-:Y:S06]  /*35d0*/  HMMA.16816.F32 R8, R140.reuse, R136, R8 ;  /* 0x000000888c08723c */ /* 0x040fec0000001808 */
        /* <DEDUP_REMOVED lines=17> */
[----:B------:R-:W-:Y:S01]  /*36f0*/  FADD.FTZ R0, -R151, R5 ;  /* 0x0000000597007221 */ /* 0x000fe20000010100 */
[-C--:B------:R-:W-:Y:S05]  /*3700*/  HMMA.16816.F32 R28, R140, R146.reuse, R28 ;  /* 0x000000928c1c723c */ /* 0x080fea000000181c */
[----:B------:R-:W-:Y:S01]  /*3710*/  FFMA.FTZ R4, -R233, R233, 1 ;  /* 0x3f800000e9047423 */ /* 0x000fe200000101e9 */
[----:B------:R-:W-:Y:S01]  /*3720*/  FFMA.FTZ R5, -R232, R232, 1 ;  /* 0x3f800000e8057423 */ /* 0x000fe200000101e8 */
[----:B------:R-:W-:Y:S04]  /*3730*/  HMMA.16816.F32 R32, R132, R146, R32 ;  /* 0x000000928420723c */ /* 0x000fe80000001820 */
[----:B------:R-:W-:Y:S01]  /*3740*/  FMUL.FTZ R2, R167, R2 ;  /* 0x00000002a7027220 */ /* 0x000fe20000410000 */
[----:B------:R-:W-:Y:S01]  /*3750*/  FMUL.FTZ R0, R166, R0 ;  /* 0x00000000a6007220 */ /* 0x000fe20000410000 */
[----:B------:R-:W-:Y:S01]  /*3760*/  FMUL.FTZ R4, R4, UR51 ;  /* 0x0000003304047c20 */ /* 0x000fe20008410000 */
[----:B------:R-:W-:Y:S01]  /*3770*/  FMUL.FTZ R5, R5, UR51 ;  /* 0x0000003305057c20 */ /* 0x000fe20008410000 */
[----:B------:R-:W-:Y:S03]  /*3780*/  FADD.FTZ R20, -R151, R20 ;  /* 0x0000001497147221 */ /* 0x000fe60000010100 */
[----:B------:R-:W-:Y:S01]  /*3790*/  FMUL.FTZ R2, R4, R2 ;  /* 0x0000000204027220 */ /* 0x000fe20000410000 */
[----:B------:R-:W-:Y:S01]  /*37a0*/  FMUL.FTZ R0, R5, R0 ;  /* 0x0000000005007220 */ /* 0x000fe20000410000 */
[C---:B------:R-:W-:Y:S01]  /*37b0*/  FADD.FTZ R5, -R151.reuse, R17 ;  /* 0x0000001197057221 */ /* 0x040fe20000010100 */
[----:B------:R-:W-:Y:S01]  /*37c0*/  FADD.FTZ R16, -R151, R16 ;  /* 0x0000001097107221 */ /* 0x000fe20000010100 */
[----:B------:R-:W-:Y:S01]  /*37d0*/  FFMA.FTZ R17, -R231, R231, 1 ;  /* 0x3f800000e7117423 */ /* 0x000fe200000101e7 */
[----:B------:R-:W-:Y:S01]  /*37e0*/  FFMA.FTZ R132, -R228, R228, 1 ;  /* 0x3f800000e4847423 */ /* 0x000fe200000101e4 */
[----:B------:R-:W-:Y:S01]  /*37f0*/  F2FP.F16.F32.PACK_AB R0, R0, R2 ;  /* 0x000000020000723e */ /* 0x000fe200000000ff */
[----:B------:R-:W-:Y:S01]  /*3800*/  FMUL.FTZ R2, R156, R20 ;  /* 0x000000149c027220 */ /* 0x000fe20000410000 */
[----:B------:R-:W-:Y:S01]  /*3810*/  FFMA.FTZ R20, -R230, R230, 1 ;  /* 0x3f800000e6147423 */ /* 0x000fe200000101e6 */
[----:B------:R-:W-:Y:S01]  /*3820*/  FMUL.FTZ R16, R161, R16 ;  /* 0x00000010a1107220 */ /* 0x000fe20000410000 */
[----:B------:R-:W-:Y:S01]  /*3830*/  FMUL.FTZ R17, R17, UR51 ;  /* 0x0000003311117c20 */ /* 0x000fe20008410000 */
[----:B------:R-:W-:Y:S01]  /*3840*/  FMUL.FTZ R5, R160, R5 ;  /* 0x00000005a0057220 */ /* 0x000fe20000410000 */
[----:B------:R-:W-:Y:S01]  /*3850*/  FMUL.FTZ R20, R20, UR51 ;  /* 0x0000003314147c20 */ /* 0x000fe20008410000 */
[----:B------:R-:W-:Y:S01]  /*3860*/  FMUL.FTZ R132, R132, UR51 ;  /* 0x0000003384847c20 */ /* 0x000fe20008410000 */
[----:B------:R-:W-:Y:S01]  /*3870*/  FMUL.FTZ R17, R17, R16 ;  /* 0x0000001011117220 */ /* 0x000fe20000410000 */
[C---:B------:R-:W-:Y:S01]  /*3880*/  FADD.FTZ R4, -R151.reuse, R21 ;  /* 0x0000001597047221 */ /* 0x040fe20000010100 */
[----:B------:R-:W-:Y:S01]  /*3890*/  FMUL.FTZ R16, R20, R5 ;  /* 0x0000000514107220 */ /* 0x000fe20000410000 */
[----:B------:R-:W-:Y:S01]  /*38a0*/  FMUL.FTZ R132, R132, R2 ;  /* 0x0000000284847220 */ /* 0x000fe20000410000 */
[----:B------:R-:W-:Y:S01]  /*38b0*/  FADD.FTZ R2, -R151, R32 ;  /* 0x0000002097027221 */ /* 0x000fe20000010100 */
[----:B------:R-:W-:Y:S01]  /*38c0*/  FFMA.FTZ R5, -R219, R219, 1 ;  /* 0x3f800000db057423 */ /* 0x000fe200000101db */
[----:B------:R-:W-:Y:S01]  /*38d0*/  FADD.FTZ R32, -R150, R6 ;  /* 0x0000000696207221 */ /* 0x000fe20000010100 */
[----:B------:R-:W-:Y:S01]  /*38e0*/  FFMA.FTZ R21, -R229, R229, 1 ;  /* 0x3f800000e5157423 */ /* 0x000fe200000101e5 */
[----:B------:R-:W-:Y:S01]  /*38f0*/  FMUL.FTZ R2, R154, R2 ;  /* 0x000000029a027220 */ /* 0x000fe20000410000 */
[----:B------:R-:W-:Y:S01]  /*3900*/  FMUL.FTZ R5, R5, UR51 ;  /* 0x0000003305057c20 */ /* 0x000fe20008410000 */
[----:B------:R-:W-:Y:S01]  /*3910*/  FMUL.FTZ R4, R157, R4 ;  /* 0x000000049d047220 */ /* 0x000fe20000410000 */
[----:B------:R-:W-:Y:S01]  /*3920*/  FMUL.FTZ R21, R21, UR51 ;  /* 0x0000003315157c20 */ /* 0x000fe20008410000 */
[----:B------:R-:W-:Y:S01]  /*3930*/  FADD.FTZ R33, -R151, R33 ;  /* 0x0000002197217221 */ /* 0x000fe20000010100 */
[----:B------:R-:W-:Y:S01]  /*3940*/  FMUL.FTZ R6, R5, R2 ;  /* 0x0000000205067220 */ /* 0x000fe20000410000 */
[----:B------:R-:W-:Y:S01]  /*3950*/  FADD.FTZ R2, -R150, R7 ;  /* 0x0000000796027221 */ /* 0x000fe20000010100 */
[----:B------:R-:W-:Y:S01]  /*3960*/  FMUL.FTZ R5, R183, R32 ;  /* 0x00000020b7057220 */ /* 0x000fe20000410000 */
[----:B------:R-:W-:Y:S01]  /*3970*/  FFMA.FTZ R7, -R239, R239, 1 ;  /* 0x3f800000ef077423 */ /* 0x000fe200000101ef */
[----:B------:R-:W-:Y:S01]  /*3980*/  FFMA.FTZ R32, -R238, R238, 1 ;  /* 0x3f800000ee207423 */ /* 0x000fe200000101ee */
[----:B------:R-:W-:Y:S01]  /*3990*/  FFMA.FTZ R20, -R224, R224, 1 ;  /* 0x3f800000e0147423 */ /* 0x000fe200000101e0 */
        /* <DEDUP_REMOVED lines=8> */
[----:B------:R-:W-:Y:S01]  /*3a20*/  FADD.FTZ R19, -R150, R19 ;  /* 0x0000001396137221 */ /* 0x000fe20000010100 */
[----:B------:R-:W-:Y:S01]  /*3a30*/  FMUL.FTZ R20, R20, R4 ;  /* 0x0000000414147220 */ /* 0x000fe20000410000 */
[----:B------:R-:W-:Y:S01]  /*3a40*/  FADD.FTZ R7, -R150, R22 ;  /* 0x0000001696077221 */ /* 0x000fe20000010100 */
[----:B------:R-:W-:Y:S01]  /*3a50*/  FFMA.FTZ R22, -R237, R237, 1 ;  /* 0x3f800000ed167423 */ /* 0x000fe200000101ed */
[----:B------:R-:W-:Y:S01]  /*3a60*/  F2FP.F16.F32.PACK_AB R2, R2, R5 ;  /* 0x000000050202723e */ /* 0x000fe200000000ff */
[----:B------:R-:W-:Y:S01]  /*3a70*/  FMUL.FTZ R5, R164, R19 ;  /* 0x00000013a4057220 */ /* 0x000fe20000410000 */
[----:B------:R-:W-:Y:S01]  /*3a80*/  F2FP.F16.F32.PACK_AB R20, R20, R6 ;  /* 0x000000061414723e */ /* 0x000fe200000000ff */
[----:B------:R-:W-:Y:S01]  /*3a90*/  FADD.FTZ R6, -R150, R18 ;  /* 0x0000001296067221 */ /* 0x000fe20000010100 */
[----:B------:R-:W-:Y:S01]  /*3aa0*/  FFMA.FTZ R19, -R236, R236, 1 ;  /* 0x3f800000ec137423 */ /* 0x000fe200000101ec */
[----:B------:R-:W-:Y:S01]  /*3ab0*/  F2FP.F16.F32.PACK_AB R4, R16, R17 ;  /* 0x000000111004723e */ /* 0x000fe200000000ff */
[----:B------:R-:W-:Y:S01]  /*3ac0*/  FADD.FTZ R17, -R150, R23 ;  /* 0x0000001796117221 */ /* 0x000fe20000010100 */
[----:B------:R-:W-:Y:S01]  /*3ad0*/  FMUL.FTZ R6, R165, R6 ;  /* 0x00000006a5067220 */ /* 0x000fe20000410000 */
[----:B------:R-:W-:Y:S01]  /*3ae0*/  FMUL.FTZ R22, R22, UR51 ;  /* 0x0000003316167c20 */ /* 0x000fe20008410000 */
[----:B------:R-:W-:Y:S01]  /*3af0*/  FMUL.FTZ R19, R19, UR51 ;  /* 0x0000003313137c20 */ /* 0x000fe20008410000 */
[----:B------:R-:W-:Y:S01]  /*3b00*/  FFMA.FTZ R18, -R235, R235, 1 ;  /* 0x3f800000eb127423 */ /* 0x000fe200000101eb */
[----:B------:R-:W-:Y:S01]  /*3b10*/  FFMA.FTZ R16, -R234, R234, 1 ;  /* 0x3f800000ea107423 */ /* 0x000fe200000101ea */
[C---:B------:R-:W-:Y:S01]  /*3b20*/  FADD.FTZ R34, -R150.reuse, R34 ;  /* 0x0000002296227221 */ /* 0x040fe20000010100 */
[----:B------:R-:W-:Y:S01]  /*3b30*/  FADD.FTZ R35, -R150, R35 ;  /* 0x0000002396237221 */ /* 0x000fe20000010100 */
        /* <DEDUP_REMOVED lines=36> */
.L_x_1017:
[----:B------:R2:W-:Y:S01]  /*3d80*/  STS [R218+0x15000], R0 ;  /* 0x01500000da007388 */ /* 0x0005e20000000800 */
[----:B-----5:R-:W-:Y:S01]  /*3d90*/  FADD.FTZ R9, -R149, R9 ;  /* 0x0000000995097221 */ /* 0x020fe20000010100 */
[----:B------:R-:W-:Y:S01]  /*3da0*/  FFMA.FTZ R6, -R207, R207, 1 ;  /* 0x3f800000cf067423 */ /* 0x000fe200000101cf */
[----:B------:R-:W-:Y:S01]  /*3db0*/  F2FP.F16.F32.PACK_AB R16, R16, R7 ;  /* 0x000000071010723e */ /* 0x000fe200000000ff */
[----:B------:R3:W-:Y:S01]  /*3dc0*/  STS [R218+0x15400], R2 ;  /* 0x01540002da007388 */ /* 0x0007e20000000800 */
[----:B------:R-:W-:Y:S01]  /*3dd0*/  FADD.FTZ R12, -R149, R12 ;  /* 0x0000000c950c7221 */ /* 0x000fe20000010100 */
[----:B------:R-:W-:Y:S01]  /*3de0*/  FFMA.FTZ R5, -R203, R203, 1 ;  /* 0x3f800000cb057423 */ /* 0x000fe200000101cb */
[----:B------:R-:W-:Y:S01]  /*3df0*/  FADD.FTZ R8, -R149, R8 ;  /* 0x0000000895087221 */ /* 0x000fe20000010100 */
[----:B------:R4:W-:Y:S01]  /*3e00*/  STS [R217+0x15000], R4 ;  /* 0x01500004d9007388 */ /* 0x0009e20000000800 */
[----:B------:R-:W-:Y:S01]  /*3e10*/  FFMA.FTZ R7, -R208, R208, 1 ;  /* 0x3f800000d0077423 */ /* 0x000fe200000101d0 */
[----:B------:R-:W-:Y:S01]  /*3e20*/  FMUL.FTZ R9, R197, R9 ;  /* 0x00000009c5097220 */ /* 0x000fe20000410000 */
[----:B------:R-:W-:Y:S01]  /*3e30*/  FMUL.FTZ R6, R6, UR51 ;  /* 0x0000003306067c20 */ /* 0x000fe20008410000 */
[----:B------:R-:W-:Y:S01]  /*3e40*/  FMUL.FTZ R12, R192, R12 ;  /* 0x0000000cc00c7220 */ /* 0x000fe20000410000 */
[----:B------:R-:W-:Y:S01]  /*3e50*/  FMUL.FTZ R5, R5, UR51 ;  /* 0x0000003305057c20 */ /* 0x000fe20008410000 */
[----:B------:R-:W-:Y:S01]  /*3e60*/  FMUL.FTZ R8, R198, R8 ;  /* 0x00000008c6087220 */ /* 0x000fe20000410000 */
[----:B------:R-:W-:Y:S01]  /*3e70*/  FMUL.FTZ R7, R7, UR51 ;  /* 0x0000003307077c20 */ /* 0x000fe20008410000 */
[----:B------:R-:W-:Y:S01]  /*3e80*/  F2FP.F16.F32.PACK_AB R17, R17, R18 ;  /* 0x000000121111723e */ /* 0x000fe200000000ff */
[----:B------:R-:W-:Y:S01]  /*3e90*/  FMUL.FTZ R12, R5, R12 ;  /* 0x0000000c050c7220 */ /* 0x000fe20000410000 */
[----:B------:R-:W-:Y:S01]  /*3ea0*/  FADD.FTZ R28, -R149, R28 ;  /* 0x0000001c951c7221 */ /* 0x000fe20000010100 */
[----:B------:R-:W-:Y:S01]  /*3eb0*/  FMUL.FTZ R18, R7, R8 ;  /* 0x0000000807127220 */ /* 0x000fe20000410000 */
[----:B------:R-:W-:Y:S01]  /*3ec0*/  FFMA.FTZ R5, -R187, R187, 1 ;  /* 0x3f800000bb057423 */ /* 0x000fe200000101bb */
[----:B------:R-:W-:Y:S01]  /*3ed0*/  FADD.FTZ R24, -R149, R24 ;  /* 0x0000001895187221 */ /* 0x000fe20000010100 */
[----:B------:R-:W-:Y:S01]  /*3ee0*/  FFMA.FTZ R7, -R194, R194, 1 ;  /* 0x3f800000c2077423 */ /* 0x000fe200000101c2 */
[----:B------:R-:W-:Y:S01]  /*3ef0*/  FMUL.FTZ R28, R169, R28 ;  /* 0x0000001ca91c7220 */ /* 0x000fe20000410000 */
[----:B------:R-:W-:Y:S01]  /*3f00*/  FMUL.FTZ R5, R5, UR51 ;  /* 0x0000003305057c20 */ /* 0x000fe20008410000 */
[----:B--2---:R-:W-:Y:S01]  /*3f10*/  F2FP.F16.F32.PACK_AB R0, R19, R22 ;  /* 0x000000161300723e */ /* 0x004fe200000000ff */
[----:B------:R-:W-:Y:S01]  /*3f20*/  FMUL.FTZ R24, R171, R24 ;  /* 0x00000018ab187220 */ /* 0x000fe20000410000 */
[----:B------:R-:W-:Y:S01]  /*3f30*/  FMUL.FTZ R7, R7, UR51 ;  /* 0x0000003307077c20 */ /* 0x000fe20008410000 */
[----:B------:R-:W-:Y:S01]  /*3f40*/  FADD.FTZ R10, -R148, R10 ;  /* 0x0000000a940a7221 */ /* 0x000fe20000010100 */
[----:B---3--:R-:W-:Y:S01]  /*3f50*/  FADD.FTZ R2, -R149, R13 ;  /* 0x0000000d95027221 */ /* 0x008fe20000010100 */
[----:B------:R2:W-:Y:S01]  /*3f60*/  STS [R217+0x15400], R0 ;  /* 0x01540000d9007388 */ /* 0x0005e20000000800 */
[----:B------:R-:W-:Y:S01]  /*3f70*/  FMUL.FTZ R13, R6, R9 ;  /* 0x00000009060d7220 */ /* 0x000fe20000410000 */
[----:B------:R-:W-:Y:S01]  /*3f80*/  FMUL.FTZ R8, R5, R28 ;  /* 0x0000001c05087220 */ /* 0x000fe20000410000 */
[----:B----4-:R-:W-:Y:S01]  /*3f90*/  FFMA.FTZ R4, -R202, R202, 1 ;  /* 0x3f800000ca047423 */ /* 0x010fe200000101ca */
[----:B------:R-:W-:Y:S01]  /*3fa0*/  FMUL.FTZ R2, R191, R2 ;  /* 0x00000002bf027220 */ /* 0x000fe20000410000 */
[----:B------:R-:W-:Y:S01]  /*3fb0*/  FMUL.FTZ R24, R7, R24 ;  /* 0x0000001807187220 */ /* 0x000fe20000410000 */
[----:B------:R-:W-:Y:S01]  /*3fc0*/  FADD.FTZ R11, -R148, R11 ;  /* 0x0000000b940b7221 */ /* 0x000fe20000010100 */
[----:B------:R-:W-:Y:S01]  /*3fd0*/  FMUL.FTZ R4, R4, UR51 ;  /* 0x0000003304047c20 */ /* 0x000fe20008410000 */
[----:B------:R-:W-:Y:S01]  /*3fe0*/  FADD.FTZ R14, -R148, R14 ;  /* 0x0000000e940e7221 */ /* 0x000fe20000010100 */
[----:B------:R-:W-:Y:S01]  /*3ff0*/  FFMA.FTZ R5, -R212, R212, 1 ;  /* 0x3f800000d4057423 */ /* 0x000fe200000101d4 */
[----:B------:R-:W-:Y:S01]  /*4000*/  FMUL.FTZ R11, R209, R11 ;  /* 0x0000000bd10b7220 */ /* 0x000fe20000410000 */
[----:B------:R-:W-:Y:S01]  /*4010*/  FMUL.FTZ R9, R4, R2 ;  /* 0x0000000204097220 */ /* 0x000fe20000410000 */
[----:B------:R-:W-:Y:S01]  /*4020*/  FADD.FTZ R2, -R149, R29 ;  /* 0x0000001d95027221 */ /* 0x000fe20000010100 */
[----:B------:R-:W-:Y:S01]  /*4030*/  FFMA.FTZ R4, -R190, R190, 1 ;  /* 0x3f800000be047423 */ /* 0x000fe200000101be */
[----:B------:R-:W-:Y:S01]  /*4040*/  FMUL.FTZ R14, R205, R14 ;  /* 0x0000000ecd0e7220 */ /* 0x000fe20000410000 */
[----:B------:R-:W-:Y:S01]  /*4050*/  FMUL.FTZ R5, R5, UR51 ;  /* 0x0000003305057c20 */ /* 0x000fe20008410000 */
[----:B------:R-:W-:Y:S01]  /*4060*/  FMUL.FTZ R2, R168, R2 ;  /* 0x00000002a8027220 */ /* 0x000fe20000410000 */
[----:B------:R-:W-:Y:S01]  /*4070*/  FMUL.FTZ R4, R4, UR51 ;  /* 0x0000003304047c20 */ /* 0x000fe20008410000 */
[----:B------:R-:W-:Y:S01]  /*4080*/  F2FP.F16.F32.PACK_AB R7, R9, R12 ;  /* 0x0000000c0907723e */ /* 0x000fe200000000ff */
[----:B------:R-:W-:Y:S01]  /*4090*/  FMUL.FTZ R12, R210, R10 ;  /* 0x0000000ad20c7220 */ /* 0x000fe20000410000 */
[----:B------:R-:W-:Y:S01]  /*40a0*/  FFMA.FTZ R10, -R214, R214, 1 ;  /* 0x3f800000d60a7423 */ /* 0x000fe200000101d6 */
[----:B------:R-:W-:Y:S01]  /*40b0*/  FMUL.FTZ R2, R4, R2 ;  /* 0x0000000204027220 */ /* 0x000fe20000410000 */
[----:B------:R-:W-:Y:S01]  /*40c0*/  FFMA.FTZ R9, -R213, R213, 1 ;  /* 0x3f800000d5097423 */ /* 0x000fe200000101d5 */
[----:B------:R-:W-:Y:S01]  /*40d0*/  FFMA.FTZ R4, -R211, R211, 1 ;  /* 0x3f800000d3047423 */ /* 0x000fe200000101d3 */
[----:B------:R-:W-:Y:S01]  /*40e0*/  FMUL.FTZ R10, R10, UR51 ;  /* 0x000000330a0a7c20 */ /* 0x000fe20008410000 */
[----:B--2---:R-:W-:Y:S01]  /*40f0*/  F2FP.F16.F32.PACK_AB R0, R13, R18 ;  /* 0x000000120d00723e */ /* 0x004fe200000000ff */
[----:B------:R-:W-:Y:S01]  /*4100*/  FMUL.FTZ R9, R9, UR51 ;  /* 0x0000003309097c20 */ /* 0x000fe20008410000 */
[----:B------:R-:W-:Y:S01]  /*4110*/  F2FP.F16.F32.PACK_AB R8, R2, R8 ;  /* 0x000000080208723e */ /* 0x000fe200000000ff */
[----:B------:R-:W-:Y:S01]  /*4120*/  FADD.FTZ R2, -R148, R15 ;  /* 0x0000000f94027221 */ /* 0x000fe20000010100 */
[----:B------:R-:W-:Y:S01]  /*4130*/  FMUL.FTZ R4, R4, UR51 ;  /* 0x0000003304047c20 */ /* 0x000fe20008410000 */
[----:B------:R-:W-:Y:S01]  /*4140*/  FMUL.FTZ R13, R10, R12 ;  /* 0x0000000c0a0d7220 */ /* 0x000fe20000410000 */
[----:B------:R-:W-:Y:S01]  /*4150*/  FMUL.FTZ R12, R9, R11 ;  /* 0x0000000b090c7220 */ /* 0x000fe20000410000 */
[----:B------:R-:W-:Y:S01]  /*4160*/  FMUL.FTZ R2, R204, R2 ;  /* 0x00000002cc027220 */ /* 0x000fe20000410000 */
[----:B------:R-:W-:Y:S01]  /*4170*/  FMUL.FTZ R14, R5, R14 ;  /* 0x0000000e050e7220 */ /* 0x000fe20000410000 */
[----:B------:R-:W-:Y:S01]  /*4180*/  FADD.FTZ R30, -R148, R30 ;  /* 0x0000001e941e7221 */ /* 0x000fe20000010100 */
[----:B------:R-:W-:Y:S01]  /*4190*/  FFMA.FTZ R5, -R199, R199, 1 ;  /* 0x3f800000c7057423 */ /* 0x000fe200000101c7 */
[----:B------:R-:W-:Y:S01]  /*41a0*/  FMUL.FTZ R11, R4, R2 ;  /* 0x00000002040b7220 */ /* 0x000fe20000410000 */
[----:B------:R2:W-:Y:S01]  /*41b0*/  STS [R218+0x16000], R0 ;  /* 0x01600000da007388 */ /* 0x0005e20000000800 */
        /* <DEDUP_REMOVED lines=8> */
[----:B------:R-:W-:Y:S01]  /*4240*/  FFMA.FTZ R10, -R206, R206, 1 ;  /* 0x3f800000ce0a7423 */ /* 0x000fe200000101ce */
[----:B------:R-:W-:Y:S01]  /*4250*/  FMUL.FTZ R5, R4, R2 ;  /* 0x0000000204057220 */ /* 0x000fe20000410000 */
[----:B------:R-:W-:Y:S01]  /*4260*/  F2FP.F16.F32.PACK_AB R4, R12, R13 ;  /* 0x0000000d0c04723e */ /* 0x000fe200000000ff */
[----:B------:R-:W-:Y:S01]  /*4270*/  FFMA.FTZ R9, -R201, R201, 1 ;  /* 0x3f800000c9097423 */ /* 0x000fe200000101c9 */
[----:B------:R-:W-:Y:S01]  /*4280*/  FFMA.FTZ R6, -R193, R193, 1 ;  /* 0x3f800000c1067423 */ /* 0x000fe200000101c1 */
[C---:B------:R-:W-:Y:S01]  /*4290*/  FADD.FTZ R26, -R148.reuse, R26 ;  /* 0x0000001a941a7221 */ /* 0x040fe20000010100 */
[----:B------:R-:W-:Y:S01]  /*42a0*/  FADD.FTZ R27, -R148, R27 ;  /* 0x0000001b941b7221 */ /* 0x000fe20000010100 */
[----:B------:R-:W-:Y:S01]  /*42b0*/  F2FP.F16.F32.PACK_AB R2, R11, R14 ;  /* 0x0000000e0b02723e */ /* 0x000fe200000000ff */
[----:B------:R-:W-:Y:S01]  /*42c0*/  STS [R218+0x16400], R4 ;  /* 0x01640004da007388 */ /* 0x000fe20000000800 */
[----:B------:R-:W-:Y:S01]  /*42d0*/  FMUL.FTZ R25, R170, R25 ;  /* 0x00000019aa197220 */ /* 0x000fe20000410000 */
[----:B------:R-:W-:Y:S01]  /*42e0*/  FMUL.FTZ R10, R10, UR51 ;  /* 0x000000330a0a7c20 */ /* 0x000fe20008410000 */
[----:B------:R-:W-:Y:S01]  /*42f0*/  FMUL.FTZ R9, R9, UR51 ;  /* 0x0000003309097c20 */ /* 0x000fe20008410000 */
[----:B------:R-:W-:Y:S01]  /*4300*/  FMUL.FTZ R6, R6, UR51 ;  /* 0x0000003306067c20 */ /* 0x000fe20008410000 */
[----:B------:R-:W-:Y:S01]  /*4310*/  FMUL.FTZ R26, R196, R26 ;  /* 0x0000001ac41a7220 */ /* 0x000fe20000410000 */
[----:B------:R-:W-:Y:S01]  /*4320*/  FMUL.FTZ R27, R195, R27 ;  /* 0x0000001bc31b7220 */ /* 0x000fe20000410000 */
[----:B------:R-:W-:Y:S01]  /*4330*/  STS [R217+0x16000], R7 ;  /* 0x01600007d9007388 */ /* 0x000fe20000000800 */
[----:B------:R-:W-:Y:S01]  /*4340*/  FMUL.FTZ R6, R6, R25 ;  /* 0x0000001906067220 */ /* 0x000fe20000410000 */
[----:B------:R-:W-:Y:S01]  /*4350*/  FMUL.FTZ R26, R10, R26 ;  /* 0x0000001a0a1a7220 */ /* 0x000fe20000410000 */
[----:B------:R-:W-:Y:S01]  /*4360*/  FMUL.FTZ R27, R9, R27 ;  /* 0x0000001b091b7220 */ /* 0x000fe20000410000 */
[----:B------:R3:W-:Y:S01]  /*4370*/  STS [R217+0x16400], R2 ;  /* 0x01640002d9007388 */ /* 0x0007e20000000800 */
[----:B------:R-:W-:Y:S01]  /*4380*/  F2FP.F16.F32.PACK_AB R5, R5, R30 ;  /* 0x0000001e0505723e */ /* 0x000fe200000000ff */
[----:B------:R-:W3:Y:S01]  /*4390*/  LDC R140, c[0x0][0x2dc] ;  /* 0x0000b700ff8c7b82 */ /* 0x000ee20000000800 */
[----:B------:R-:W-:Y:S01]  /*43a0*/  F2FP.F16.F32.PACK_AB R6, R6, R24 ;  /* 0x000000180606723e */ /* 0x000fe200000000ff */
[----:B------:R-:W-:Y:S01]  /*43b0*/  STS [R216+0x15000], R21 ;  /* 0x01500015d8007388 */ /* 0x000fe20000000800 */
[----:B--2---:R-:W-:Y:S03]  /*43c0*/  F2FP.F16.F32.PACK_AB R0, R27, R26 ;  /* 0x0000001a1b00723e */ /* 0x004fe600000000ff */
        /* <DEDUP_REMOVED lines=99> */
.L_x_1018:
[----:B------:R-:W-:Y:S01]  /*4a00*/  LDSM.16.M88.4 R24, [R176] ;  /* 0x00000000b018783b */ /* 0x000fe20000000200 */
[----:B-1----:R-:W-:Y:S01]  /*4a10*/  IMAD.U32 R2, RZ, RZ, UR34 ;  /* 0x00000022ff027e24 */ /* 0x002fe2000f8e00ff */
[----:B------:R-:W-:Y:S02]  /*4a20*/  ULOP3.LUT UR48, UR32, 0x1, URZ, 0xc0, !UPT ;  /* 0x0000000120307892 */ /* 0x000fe4000f8ec03f */
[----:B------:R-:W1:Y:S02]  /*4a30*/  LDSM.16.MT88.4 R8, [R0+0x9000] ;  /* 0x009000000008783b */ /* 0x000e640000004200 */
        /* <DEDUP_REMOVED lines=21> */
[----:B------:R-:W2:Y:S05]  /*4b90*/  LDSM.16.MT88.4 R132, [R0+0xd800] ;  /* 0x00d800000084783b */ /* 0x000eaa0000004200 */
[C---:B------:R-:W-:Y:S06]  /*4ba0*/  HMMA.16816.F32 R12, R32.reuse, R136, R12 ;  /* 0x00000088200c723c */ /* 0x040fec000000180c */
[C---:B------:R-:W-:Y:S01]  /*4bb0*/  HMMA.16816.F32 R16, R32.reuse, R138, R16 ;  /* 0x0000008a2010723c */ /* 0x040fe20000001810 */
[----:B------:R-:W-:Y:S05]  /*4bc0*/  LDSM.16.MT88.4 R136, [R0+0xdc00] ;  /* 0x00dc00000088783b */ /* 0x000fea0000004200 */
[C---:B------:R-:W-:Y:S06]  /*4bd0*/  HMMA.16816.F32 R20, R32.reuse, R140, R20 ;  /* 0x0000008c2014723c */ /* 0x040fec0000001814 */
[----:B------:R-:W-:Y:S01]  /*4be0*/  HMMA.16816.F32 R24, R32, R142, R24 ;  /* 0x0000008e2018723c */ /* 0x000fe20000001818 */
[----:B------:R-:W3:Y:S04]  /*4bf0*/  LDSM.16.MT88.4 R32, [R0+0xbc00] ;  /* 0x00bc00000020783b */ /* 0x000ee80000004200 */
[----:B------:R-:W-:Y:S01]  /*4c00*/  LDSM.16.M88.4 R140, [R176+0x2000] ;  /* 0x00200000b08c783b */ /* 0x000fe20000000200 */
[C---:B------:R-:W-:Y:S06]  /*4c10*/  HMMA.16816.F32 R4, R144.reuse, R148, R4 ;  /* 0x000000949004723c */ /* 0x040fec0000001804 */
[C---:B------:R-:W-:Y:S01]  /*4c20*/  HMMA.16816.F32 R8, R144.reuse, R150, R8 ;  /* 0x000000969008723c */ /* 0x040fe20000001808 */
[----:B------:R-:W4:Y:S05]  /*4c30*/  LDSM.16.MT88.4 R148, [R0+0xa000] ;  /* 0x00a000000094783b */ /* 0x000f2a0000004200 */
[C---:B-1----:R-:W-:Y:S06]  /*4c40*/  HMMA.16816.F32 R12, R144.reuse, R28, R12 ;  /* 0x0000001c900c723c */ /* 0x042fec000000180c */
        /* <DEDUP_REMOVED lines=9> */
[C---:B---3--:R-:W-:Y:S06]  /*4ce0*/  HMMA.16816.F32 R12, R152.reuse, R32, R12 ;  /* 0x00000020980c723c */ /* 0x048fec000000180c */
[C---:B------:R-:W-:Y:S01]  /*4cf0*/  HMMA.16816.F32 R16, R152.reuse, R34, R16 ;  /* 0x000000229810723c */ /* 0x040fe20000001810 */
[----:B------:R-:W3:Y:S05]  /*4d00*/  LDSM.16.MT88.4 R32, [R0+0xc400] ;  /* 0x00c400000020783b */ /* 0x000eea0000004200 */
[C---:B------:R-:W-:Y:S06]  /*4d10*/  HMMA.16816.F32 R20, R152.reuse, R136, R20 ;  /* 0x000000889814723c */ /* 0x040fec0000001814 */
[----:B------:R-:W-:Y:S01]  /*4d20*/  HMMA.16816.F32 R24, R152, R138, R24 ;  /* 0x0000008a9818723c */ /* 0x000fe20000001818 */
[----:B------:R-:W3:Y:S04]  /*4d30*/  LDSM.16.MT88.4 R136, [R0+0xe400] ;  /* 0x00e400000088783b */ /* 0x000ee80000004200 */
[----:B------:R-:W-:Y:S01]  /*4d40*/  LDSM.16.MT88.4 R152, [R0+0xa800] ;  /* 0x00a800000098783b */ /* 0x000fe20000004200 */
[C---:B----4-:R-:W-:Y:S06]  /*4d50*/  HMMA.16816.F32 R4, R140.reuse, R148, R4 ;  /* 0x000000948c04723c */ /* 0x050fec0000001804 */
[C---:B------:R-:W-:Y:S01]  /*4d60*/  HMMA.16816.F32 R8, R140.reuse, R150, R8 ;  /* 0x000000968c08723c */ /* 0x040fe20000001808 */
[----:B------:R-:W4:Y:S05]  /*4d70*/  LDSM.16.M88.4 R148, [R179+0x2000] ;  /* 0x00200000b394783b */ /* 0x000f2a0000000200 */
        /* <DEDUP_REMOVED lines=15> */
[----:B------:R2:W3:Y:S04]  /*4e70*/  LDSM.16.MT88.4 R136, [R0+0xec00] ;  /* 0x00ec00000088783b */ /* 0x0004e80000004200 */
[----:B------:R-:W-:Y:S01]  /*4e80*/  LDSM.16.MT88.4 R144, [R172+0x1c00] ;  /* 0x001c0000ac90783b */ /* 0x000fe20000004200 */
[C---:B----4-:R-:W-:Y:S06]  /*4e90*/  HMMA.16816.F32 R4, R148.reuse, R152, R4 ;  /* 0x000000989404723c */ /* 0x050fec0000001804 */
[C---:B------:R-:W-:Y:S06]  /*4ea0*/  HMMA.16816.F32 R8, R148.reuse, R154, R8 ;  /* 0x0000009a9408723c */ /* 0x040fec0000001808 */
[C---:B-1----:R-:W-:Y:S06]  /*4eb0*/  HMMA.16816.F32 R12, R148.reuse, R28, R12 ;  /* 0x0000001c940c723c */ /* 0x042fec000000180c */
[C---:B------:R-:W-:Y:S01]  /*4ec0*/  HMMA.16816.F32 R16, R148.reuse, R30, R16 ;  /* 0x0000001e9410723c */ /* 0x040fe20000001810 */
[----:B--2---:R-:W-:Y:S04]  /*4ed0*/  IMAD.U32 R0, RZ, RZ, UR36 ;  /* 0x00000024ff007e24 */ /* 0x004fe8000f8e00ff */
[----:B------:R-:W-:Y:S01]  /*4ee0*/  @P1 IADD3 R28, P0, R249, UR6, RZ ;  /* 0x00000006f91c1c10 */ /* 0x000fe2000ff1e0ff */
[C---:B------:R-:W-:Y:S01]  /*4ef0*/  HMMA.16816.F32 R20, R148.reuse, R132, R20 ;  /* 0x000000849414723c */ /* 0x040fe20000001814 */
[----:B------:R-:W-:Y:S01]  /*4f00*/  IMAD.U32 R30, RZ, RZ, UR34 ;  /* 0x00000022ff1e7e24 */ /* 0x000fe2000f8e00ff */
[----:B------:R-:W-:Y:S03]  /*4f10*/  @UP2 UIADD3 UR6, UP1, UR6, -0x100, URZ ;  /* 0xffffff0006062890 */ /* 0x000fe6000ff3e03f */
[----:B------:R-:W-:Y:S01]  /*4f20*/  @P1 IADD3.X R29, R250, UR7, RZ, P0, !PT ;  /* 0x00000007fa1d1c10 */ /* 0x000fe200087fe4ff */
[----:B------:R-:W-:Y:S01]  /*4f30*/  HMMA.16816.F32 R24, R148, R134, R24 ;  /* 0x000000869418723c */ /* 0x000fe20000001818 */
[----:B------:R-:W-:Y:S01]  /*4f40*/  LDSM.16.MT88.4 R132, [R172+0x1400] ;  /* 0x00140000ac84783b */ /* 0x000fe20000004200 */
[----:B------:R-:W-:Y:S01]  /*4f50*/  IMAD.U32 R31, RZ, RZ, UR35 ;  /* 0x00000023ff1f7e24 */ /* 0x000fe2000f8e00ff */
[----:B------:R-:W-:Y:S02]  /*4f60*/  @UP2 UIADD3.X UR7, UR7, -0x1, URZ, UP1, !UPT ;  /* 0xffffffff07072890 */ /* 0x000fe40008ffe43f */
[----:B------:R-:W5:Y:S01]  /*4f70*/  @P1 LDG.E R243, desc[UR22][R28.64] ;  /* 0x000000161cf31981 */ /* 0x000f62000c1e1900 */
[C---:B------:R-:W-:Y:S03]  /*4f80*/  HMMA.16816.F32 R4, R140.reuse, R156, R4 ;  /* 0x0000009c8c04723c */ /* 0x040fe60000001804 */
[----:B------:R-:W5:Y:S02]  /*4f90*/  @P1 LDG.E R242, desc[UR22][R28.64+0x20] ;  /* 0x000020161cf21981 */ /* 0x000f64000c1e1900 */
[-C--:B------:R-:W-:Y:S01]  /*4fa0*/  LEA R30, P0, R30, R184.reuse, 0x2 ;  /* 0x000000b81e1e7211 */ /* 0x080fe200078010ff */
[C---:B------:R-:W-:Y:S01]  /*4fb0*/  HMMA.16816.F32 R8, R140.reuse, R158, R8 ;  /* 0x0000009e8c08723c */ /* 0x040fe20000001808 */
[----:B------:R-:W5:Y:S04]  /*4fc0*/  @P1 LDG.E R241, desc[UR22][R28.64+0x80] ;  /* 0x000080161cf11981 */ /* 0x000f68000c1e1900 */
[----:B------:R1:W5:Y:S01]  /*4fd0*/  @P1 LDG.E R240, desc[UR22][R28.64+0xa0] ;  /* 0x0000a0161cf01981 */ /* 0x000362000c1e1900 */
[C---:B---3--:R-:W-:Y:S06]  /*4fe0*/  HMMA.16816.F32 R12, R140.reuse, R32, R12 ;  /* 0x000000208c0c723c */ /* 0x048fec000000180c */
[C---:B------:R-:W-:Y:S01]  /*4ff0*/  HMMA.16816.F32 R16, R140.reuse, R34, R16 ;  /* 0x000000228c10723c */ /* 0x040fe20000001810 */
[----:B------:R-:W-:Y:S04]  /*5000*/  IMAD.U32 R32, RZ, RZ, UR35 ;  /* 0x00000023ff207e24 */ /* 0x000fe8000f8e00ff */
[----:B------:R2:W-:Y:S01]  /*5010*/  REDG.E.ADD.F32.FTZ.RN.STRONG.GPU desc[UR22][R184.64], R4 ;  /* 0x00000004b80079a6 */ /* 0x0005e2000c10f396 */
[C---:B------:R-:W-:Y:S05]  /*5020*/  HMMA.16816.F32 R20, R140.reuse, R136, R20 ;  /* 0x000000888c14723c */ /* 0x040fea0000001814 */
[-C--:B------:R-:W-:Y:S01]  /*5030*/  LEA R32, P1, R32, R184.reuse, 0x2 ;  /* 0x000000b820207211 */ /* 0x080fe200078210ff */
[----:B------:R-:W-:Y:S01]  /*5040*/  HMMA.16816.F32 R24, R140, R138, R24 ;  /* 0x0000008a8c18723c */ /* 0x000fe20000001818 */
[----:B------:R-:W-:Y:S04]  /*5050*/  LDSM.16.MT88.4 R136, [R172+0x2400] ;  /* 0x00240000ac88783b */ /* 0x000fe80000004200 */
[-C--:B------:R-:W-:Y:S01]  /*5060*/  LEA.HI.X.SX32 R33, R31, R185.reuse, 0x2, P1 ;  /* 0x000000b91f217211 */ /* 0x080fe200008f16ff */
[----:B-1----:R-:W-:Y:S01]  /*5070*/  IMAD.U32 R28, RZ, RZ, UR36 ;  /* 0x00000024ff1c7e24 */ /* 0x002fe2000f8e00ff */
[-C--:B------:R-:W-:Y:S01]  /*5080*/  LEA.HI.X.SX32 R31, R2, R185.reuse, 0x2, P0 ;  /* 0x000000b9021f7211 */ /* 0x080fe200000f16ff */
[----:B------:R-:W-:Y:S01]  /*5090*/  IMAD.U32 R2, RZ, RZ, UR10 ;  /* 0x0000000aff027e24 */ /* 0x000fe2000f8e00ff */
[----:B------:R-:W-:Y:S02]  /*50a0*/  LDSM.16.MT88.4 R140, [R172+0x1800] ;  /* 0x00180000ac8c783b */ /* 0x000fe40000004200 */
[-C--:B------:R-:W-:Y:S04]  /*50b0*/  LEA R28, P2, R28, R184.reuse, 0x2 ;  /* 0x000000b81c1c7211 */ /* 0x080fe800078410ff */
[-C--:B------:R-:W-:Y:S01]  /*50c0*/  LEA.HI.X.SX32 R29, R0, R185.reuse, 0x2, P2 ;  /* 0x000000b9001d7211 */ /* 0x080fe200010f16ff */
[----:B------:R-:W-:Y:S04]  /*50d0*/  IMAD.U32 R0, RZ, RZ, UR33 ;  /* 0x00000021ff007e24 */ /* 0x000fe8000f8e00ff */
[----:B------:R1:W-:Y:S01]  /*50e0*/  REDG.E.ADD.F32.FTZ.RN.STRONG.GPU desc[UR22][R28.64], R5 ;  /* 0x000000051c0079a6 */ /* 0x0003e2000c10f396 */
[----:B--2---:R-:W-:Y:S03]  /*50f0*/  IMAD.U32 R4, RZ, RZ, UR52 ;  /* 0x00000034ff047e24 */ /* 0x004fe6000f8e00ff */
        /* <DEDUP_REMOVED lines=158> */
.L_x_1016:
[----:B------:R-:W2:Y:S01]  /*5ae0*/  LDL.64 R26, [R1] ;  /* 0x00000000011a7983 */ /* 0x000ea20000100a00 */
        /* <DEDUP_REMOVED lines=45> */
[----:B------:R-:W-:Y:S01]  /*5dc0*/  FMUL.FTZ R9, R117, UR6 ;  /* 0x0000000675097c20 */ /* 0x000fe20008410000 */
[----:B------:R-:W-:Y:S01]  /*5dd0*/  FMUL.FTZ R118, R118, UR6 ;  /* 0x0000000676767c20 */ /* 0x000fe20008410000 */
[----:B------:R-:W-:Y:S01]  /*5de0*/  STS [R244+0x200], R24 ;  /* 0x00020018f4007388 */ /* 0x000fe20000000800 */
[----:B------:R-:W-:Y:S01]  /*5df0*/  FMUL.FTZ R8, R119, UR6 ;  /* 0x0000000677087c20 */ /* 0x000fe20008410000 */
[----:B------:R-:W-:Y:S01]  /*5e00*/  F2FP.F16.F32.PACK_AB R17, R17, R100 ;  /* 0x000000641111723e */ /* 0x000fe200000000ff */
[----:B------:R-:W-:Y:S01]  /*5e10*/  FMUL.FTZ R128, R128, UR6 ;  /* 0x0000000680807c20 */ /* 0x000fe20008410000 */
[----:B------:R-:W-:Y:S01]  /*5e20*/  STS [R245], R21 ;  /* 0x00000015f5007388 */ /* 0x000fe20000000800 */
        /* <DEDUP_REMOVED lines=18> */
[----:B------:R-:W-:Y:S01]  /*5f50*/  FMUL.FTZ R122, R122, UR6 ;  /* 0x000000067a7a7c20 */ /* 0x000fe20008410000 */
[----:B------:R1:W-:Y:S01]  /*5f60*/  STS [R245+0x1200], R18 ;  /* 0x00120012f5007388 */ /* 0x0003e20000000800 */
[----:B------:R-:W-:Y:S01]  /*5f70*/  FMUL.FTZ R6, R123, UR6 ;  /* 0x000000067b067c20 */ /* 0x000fe20008410000 */
[----:B------:R-:W-:Y:S01]  /*5f80*/  FMUL.FTZ R124, R124, UR6 ;  /* 0x000000067c7c7c20 */ /* 0x000fe20008410000 */
[----:B------:R-:W-:Y:S01]  /*5f90*/  FMUL.FTZ R2, R125, UR6 ;  /* 0x000000067d027c20 */ /* 0x000fe20008410000 */
[----:B------:R-:W-:Y:S01]  /*5fa0*/  STS [R244+0x2000], R17 ;  /* 0x00200011f4007388 */ /* 0x000fe20000000800 */
[----:B------:R-:W-:Y:S01]  /*5fb0*/  FMUL.FTZ R126, R126, UR6 ;  /* 0x000000067e7e7c20 */ /* 0x000fe20008410000 */
[----:B------:R-:W-:Y:S01]  /*5fc0*/  FMUL.FTZ R0, R127, UR6 ;  /* 0x000000067f007c20 */ /* 0x000fe20008410000 */
[----:B------:R-:W-:Y:S01]  /*5fd0*/  F2FP.F16.F32.PACK_AB R5, R5, R128 ;  /* 0x000000800505723e */ /* 0x000fe200000000ff */
[----:B------:R3:W-:Y:S01]  /*5fe0*/  STS [R244+0x2200], R16 ;  /* 0x00220010f4007388 */ /* 0x0007e20000000800 */
[----:B------:R-:W-:Y:S01]  /*5ff0*/  F2FP.F16.F32.PACK_AB R4, R4, R130 ;  /* 0x000000820404723e */ /* 0x000fe200000000ff */
[----:B------:R-:W-:Y:S01]  /*6000*/  ULDC.64 UR6, c[0x0][0x3f0] ;  /* 0x0000fc0000067ab9 */ /* 0x000fe20000000a00 */
[----:B------:R-:W-:Y:S01]  /*6010*/  F2FP.F16.F32.PACK_AB R7, R7, R120 ;  /* 0x000000780707723e */ /* 0x000fe200000000ff */
[----:B------:R-:W-:Y:S01]  /*6020*/  STS [R245+0x2000], R13 ;  /* 0x0020000df5007388 */ /* 0x000fe20000000800 */
[----:B------:R-:W-:-:S02]  /*6030*/  F2FP.F16.F32.PACK_AB R6, R6, R122 ;  /* 0x0000007a0606723e */ /* 0x000fc400000000ff */
[----:B------:R-:W-:Y:S01]  /*6040*/  F2FP.F16.F32.PACK_AB R2, R2, R124 ;  /* 0x0000007c0202723e */ /* 0x000fe200000000ff */
[----:B------:R4:W-:Y:S01]  /*6050*/  STS [R245+0x2200], R12 ;  /* 0x0022000cf5007388 */ /* 0x0009e20000000800 */
[----:B------:R-:W-:Y:S02]  /*6060*/  F2FP.F16.F32.PACK_AB R0, R0, R126 ;  /* 0x0000007e0000723e */ /* 0x000fe400000000ff */
[----:B------:R-:W-:Y:S01]  /*6070*/  F2FP.F16.F32.PACK_AB R38, R39, R38 ;  /* 0x000000262726723e */ /* 0x000fe200000000ff */
[----:B------:R-:W-:Y:S01]  /*6080*/  STS [R244+0x3000], R15 ;  /* 0x0030000ff4007388 */ /* 0x000fe20000000800 */
[----:B------:R-:W-:Y:S02]  /*6090*/  F2FP.F16.F32.PACK_AB R48, R49, R48 ;  /* 0x000000303130723e */ /* 0x000fe400000000ff */
[----:B------:R-:W-:Y:S01]  /*60a0*/  F2FP.F16.F32.PACK_AB R50, R51, R50 ;  /* 0x000000323332723e */ /* 0x000fe200000000ff */
[----:B------:R4:W-:Y:S01]  /*60b0*/  STS [R244+0x3200], R14 ;  /* 0x0032000ef4007388 */ /* 0x0009e20000000800 */
[----:B-1----:R-:W1:Y:S01]  /*60c0*/  LDC.64 R18, c[0x0][0x450] ;  /* 0x00011400ff127b82 */ /* 0x002e620000000a00 */
[----:B------:R-:W-:-:S02]  /*60d0*/  F2FP.F16.F32.PACK_AB R40, R41, R40 ;  /* 0x000000282928723e */ /* 0x000fc400000000ff */
[----:B------:R-:W-:Y:S01]  /*60e0*/  STS [R245+0x3000], R11 ;  /* 0x0030000bf5007388 */ /* 0x000fe20000000800 */
[----:B------:R-:W-:Y:S02]  /*60f0*/  F2FP.F16.F32.PACK_AB R42, R43, R42 ;  /* 0x0000002a2b2a723e */ /* 0x000fe400000000ff */
[----:B------:R-:W-:Y:S01]  /*6100*/  F2FP.F16.F32.PACK_AB R44, R45, R44 ;  /* 0x0000002c2d2c723e */ /* 0x000fe200000000ff */
[----:B------:R1:W-:Y:S01]  /*6110*/  STS [R245+0x3200], R10 ;  /* 0x0032000af5007388 */ /* 0x0003e20000000800 */
[----:B---3--:R-:W3:Y:S01]  /*6120*/  LDC.64 R16, c[0x0][0x458] ;  /* 0x00011600ff107b82 */ /* 0x008ee20000000a00 */
[----:B------:R-:W-:Y:S02]  /*6130*/  F2FP.F16.F32.PACK_AB R46, R47, R46 ;  /* 0x0000002e2f2e723e */ /* 0x000fe400000000ff */
[----:B------:R-:W-:Y:S01]  /*6140*/  STS [R244+0x4000], R9 ;  /* 0x00400009f4007388 */ /* 0x000fe20000000800 */
[----:B------:R-:W-:Y:S02]  /*6150*/  F2FP.F16.F32.PACK_AB R52, R53, R52 ;  /* 0x000000343534723e */ /* 0x000fe400000000ff */
[----:B------:R-:W-:Y:S01]  /*6160*/  F2FP.F16.F32.PACK_AB R54, R55, R54 ;  /* 0x000000363736723e */ /* 0x000fe200000000ff */
[----:B------:R1:W-:Y:S01]  /*6170*/  STS [R244+0x4200], R8 ;  /* 0x00420008f4007388 */ /* 0x0003e20000000800 */
[----:B------:R-:W-:Y:S01]  /*6180*/  F2FP.F16.F32.PACK_AB R64, R65, R64 ;  /* 0x000000404140723e */ /* 0x000fe200000000ff */
[----:B----4-:R-:W4:Y:S01]  /*6190*/  LDC.64 R12, c[0x0][0x470] ;  /* 0x00011c00ff0c7b82 */ /* 0x010f220000000a00 */
[----:B------:R-:W-:Y:S01]  /*61a0*/  F2FP.F16.F32.PACK_AB R66, R67, R66 ;  /* 0x000000424342723e */ /* 0x000fe200000000ff */
[----:B------:R-:W-:Y:S01]  /*61b0*/  STS [R245+0x4000], R5 ;  /* 0x00400005f5007388 */ /* 0x000fe20000000800 */
[----:B------:R-:W-:-:S02]  /*61c0*/  F2FP.F16.F32.PACK_AB R56, R57, R56 ;  /* 0x000000383938723e */ /* 0x000fc400000000ff */
[----:B------:R-:W-:Y:S01]  /*61d0*/  F2FP.F16.F32.PACK_AB R58, R59, R58 ;  /* 0x0000003a3b3a723e */ /* 0x000fe200000000ff */
[----:B------:R-:W-:Y:S01]  /*61e0*/  STS [R245+0x4200], R4 ;  /* 0x00420004f5007388 */ /* 0x000fe20000000800 */
[----:B------:R-:W-:Y:S01]  /*61f0*/  F2FP.F16.F32.PACK_AB R60, R61, R60 ;  /* 0x0000003c3d3c723e */ /* 0x000fe200000000ff */
[----:B------:R-:W4:Y:S01]  /*6200*/  LDC.64 R14, c[0x0][0x440] ;  /* 0x00011000ff0e7b82 */ /* 0x000f220000000a00 */
[----:B------:R-:W-:Y:S01]  /*6210*/  F2FP.F16.F32.PACK_AB R62, R63, R62 ;  /* 0x0000003e3f3e723e */ /* 0x000fe200000000ff */
[----:B------:R-:W-:Y:S01]  /*6220*/  STS [R244+0x5000], R7 ;  /* 0x00500007f4007388 */ /* 0x000fe20000000800 */
[----:B------:R-:W-:Y:S02]  /*6230*/  F2FP.F16.F32.PACK_AB R68, R69, R68 ;  /* 0x000000444544723e */ /* 0x000fe400000000ff */
[----:B------:R-:W-:Y:S01]  /*6240*/  F2FP.F16.F32.PACK_AB R70, R71, R70 ;  /* 0x000000464746723e */ /* 0x000fe200000000ff */
[----:B------:R-:W-:Y:S01]  /*6250*/  STS [R244+0x5200], R6 ;  /* 0x00520006f4007388 */ /* 0x000fe20000000800 */
[----:B------:R-:W-:Y:S01]  /*6260*/  F2FP.F16.F32.PACK_AB R80, R81, R80 ;  /* 0x000000505150723e */ /* 0x000fe200000000ff */
[----:B-1----:R-:W1:Y:S01]  /*6270*/  LDC.64 R10, c[0x0][0x468] ;  /* 0x00011a00ff0a7b82 */ /* 0x002e620000000a00 */
[----:B------:R-:W-:Y:S01]  /*6280*/  F2FP.F16.F32.PACK_AB R82, R83, R82 ;  /* 0x000000525352723e */ /* 0x000fe200000000ff */
[----:B------:R1:W-:Y:S01]  /*6290*/  STS [R245+0x5000], R2 ;  /* 0x00500002f5007388 */ /* 0x0003e20000000800 */
[----:B------:R-:W-:-:S02]  /*62a0*/  F2FP.F16.F32.PACK_AB R72, R73, R72 ;  /* 0x000000484948723e */ /* 0x000fc400000000ff */
[----:B------:R-:W-:Y:S01]  /*62b0*/  F2FP.F16.F32.PACK_AB R74, R75, R74 ;  /* 0x0000004a4b4a723e */ /* 0x000fe200000000ff */
[----:B------:R3:W-:Y:S01]  /*62c0*/  STS [R245+0x5200], R0 ;  /* 0x00520000f5007388 */ /* 0x0007e20000000800 */
[----:B------:R-:W-:Y:S01]  /*62d0*/  F2FP.F16.F32.PACK_AB R76, R77, R76 ;  /* 0x0000004c4d4c723e */ /* 0x000fe200000000ff */
[----:B------:R-:W4:Y:S01]  /*62e0*/  LDC.64 R8, c[0x0][0x438] ;  /* 0x00010e00ff087b82 */ /* 0x000f220000000a00 */
[----:B------:R-:W-:Y:S01]  /*62f0*/  F2FP.F16.F32.PACK_AB R78, R79, R78 ;  /* 0x0000004e4f4e723e */ /* 0x000fe200000000ff */
[----:B------:R-:W-:Y:S04]  /*6300*/  STS [R244+0x6000], R36 ;  /* 0x00600024f4007388 */ /* 0x000fe80000000800 */
[----:B------:R-:W-:Y:S04]  /*6310*/  STS [R244+0x6200], R38 ;  /* 0x00620026f4007388 */ /* 0x000fe80000000800 */
[----:B------:R-:W-:Y:S04]  /*6320*/  STS [R245+0x6000], R48 ;  /* 0x00600030f5007388 */ /* 0x000fe80000000800 */
[----:B------:R-:W-:Y:S04]  /*6330*/  STS [R245+0x6200], R50 ;  /* 0x00620032f5007388 */ /* 0x000fe80000000800 */
[----:B------:R-:W-:Y:S01]  /*6340*/  STS [R244+0x7000], R40 ;  /* 0x00700028f4007388 */ /* 0x000fe20000000800 */
[----:B-1----:R-:W-:-:S03]  /*6350*/  IMAD R2, R10, UR25, RZ ;  /* 0x000000190a027c24 */ /* 0x002fc6000f8e02ff */
[----:B------:R-:W-:Y:S01]  /*6360*/  STS [R244+0x7200], R42 ;  /* 0x0072002af4007388 */ /* 0x000fe20000000800 */
[----:B---3--:R-:W-:Y:S02]  /*6370*/  IMAD R0, R18, UR4, RZ ;  /* 0x0000000412007c24 */ /* 0x008fe4000f8e02ff */
[----:B------:R-:W-:Y:S01]  /*6380*/  IMAD R2, R11, UR17, R2 ;  /* 0x000000110b027c24 */ /* 0x000fe2000f8e0202 */
[----:B------:R-:W-:Y:S01]  /*6390*/  STS [R245+0x7000], R44 ;  /* 0x0070002cf5007388 */ /* 0x000fe20000000800 */
[----:B------:R-:W-:-:S03]  /*63a0*/  IMAD R0, R19, UR28, R0 ;  /* 0x0000001c13007c24 */ /* 0x000fc6000f8e0200 */
        /* <DEDUP_REMOVED lines=17> */
[----:B--2---:R-:W-:-:S02]  /*64c0*/  SHF.R.S32.HI R5, RZ, 0x1f, R26 ;  /* 0x0000001fff057819 */ /* 0x004fc4000001141a */
[----:B------:R-:W-:-:S05]  /*64d0*/  MOV R4, R26 ;  /* 0x0000001a00047202 */ /* 0x000fca0000000f00 */
[----:B------:R-:W-:-:S04]  /*64e0*/  IMAD.WIDE.U32 R6, R18, UR28, R4 ;  /* 0x0000001c12067c25 */ /* 0x000fc8000f8e0004 */
[----:B------:R-:W-:Y:S01]  /*64f0*/  IMAD.WIDE.U32 R4, R16, UR28, R4 ;  /* 0x0000001c10047c25 */ /* 0x000fe2000f8e0004 */
[----:B------:R-:W-:-:S03]  /*6500*/  IADD3 R7, R7, R0, RZ ;  /* 0x0000000007077210 */ /* 0x000fc60007ffe0ff */
[C---:B----4-:R-:W-:Y:S02]  /*6510*/  IMAD R0, R8.reuse, UR24, RZ ;  /* 0x0000001808007c24 */ /* 0x050fe4000f8e02ff */
[----:B------:R-:W-:-:S04]  /*6520*/  IMAD.WIDE.U32 R6, R8, UR16, R6 ;  /* 0x0000001008067c25 */ /* 0x000fc8000f8e0006 */
[----:B------:R-:W-:Y:S02]  /*6530*/  IMAD R9, R9, UR16, R0 ;  /* 0x0000001009097c24 */ /* 0x000fe4000f8e0200 */
[----:B------:R-:W-:Y:S02]  /*6540*/  IMAD R0, R16, UR4, RZ ;  /* 0x0000000410007c24 */ /* 0x000fe4000f8e02ff */
[----:B------:R-:W-:Y:S01]  /*6550*/  IMAD R8, R12, UR25, RZ ;  /* 0x000000190c087c24 */ /* 0x000fe2000f8e02ff */
[----:B------:R-:W-:Y:S01]  /*6560*/  IADD3 R7, R7, R9, RZ ;  /* 0x0000000907077210 */ /* 0x000fe20007ffe0ff */
[----:B------:R-:W-:Y:S01]  /*6570*/  IMAD R0, R17, UR28, R0 ;  /* 0x0000001c11007c24 */ /* 0x000fe2000f8e0200 */
[----:B------:R-:W-:Y:S01]  /*6580*/  SHF.R.S32.HI R9, RZ, 0x1f, R251 ;  /* 0x0000001fff097819 */ /* 0x000fe200000114fb */
[----:B------:R-:W-:Y:S02]  /*6590*/  IMAD R8, R13, UR17, R8 ;  /* 0x000000110d087c24 */ /* 0x000fe4000f8e0208 */
[----:B------:R-:W-:Y:S01]  /*65a0*/  IMAD.WIDE.U32 R6, R10, UR17, R6 ;  /* 0x000000110a067c25 */ /* 0x000fe2000f8e0006 */
[----:B------:R-:W-:-:S03]  /*65b0*/  IADD3 R5, R5, R0, RZ ;  /* 0x0000000005057210 */ /* 0x000fc60007ffe0ff */
[C---:B------:R-:W-:Y:S01]  /*65c0*/  IMAD R0, R14.reuse, UR24, RZ ;  /* 0x000000180e007c24 */ /* 0x040fe2000f8e02ff */
[----:B------:R-:W-:Y:S01]  /*65d0*/  IADD3 R7, R7, R2, RZ ;  /* 0x0000000207077210 */ /* 0x000fe20007ffe0ff */
[----:B------:R-:W-:-:S04]  /*65e0*/  IMAD.WIDE.U32 R4, R14, UR16, R4 ;  /* 0x000000100e047c25 */ /* 0x000fc8000f8e0004 */
[----:B------:R-:W-:Y:S01]  /*65f0*/  IMAD R2, R15, UR16, R0 ;  /* 0x000000100f027c24 */ /* 0x000fe2000f8e0200 */
[----:B------:R-:W-:Y:S01]  /*6600*/  LEA R0, R246, UR5, 0x1 ;  /* 0x00000005f6007c11 */ /* 0x000fe2000f8e08ff */
[----:B------:R-:W-:Y:S03]  /*6610*/  BAR.SYNC.DEFER_BLOCKING 0x0 ;  /* 0x0000000000007b1d */ /* 0x000fe60000010000 */
[----:B------:R-:W-:Y:S01]  /*6620*/  IADD3 R5, R5, R2, RZ ;  /* 0x0000000205057210 */ /* 0x000fe20007ffe0ff */
[----:B------:R-:W-:Y:S02]  /*6630*/  IMAD R2, R9, R18, RZ ;  /* 0x0000001209027224 */ /* 0x000fe400078e02ff */
[----:B------:R-:W-:-:S04]  /*6640*/  IMAD.WIDE.U32 R10, R12, UR17, R4 ;  /* 0x000000110c0a7c25 */ /* 0x000fc8000f8e0004 */
[----:B------:R-:W-:Y:S01]  /*6650*/  IMAD R2, R251, R19, R2 ;  /* 0x00000013fb027224 */ /* 0x000fe200078e0202 */
[----:B------:R-:W-:Y:S01]  /*6660*/  IADD3 R11, R11, R8, RZ ;  /* 0x000000080b0b7210 */ /* 0x000fe20007ffe0ff */
[----:B------:R-:W-:-:S04]  /*6670*/  IMAD.WIDE.U32 R4, R251, R18, R6 ;  /* 0x00000012fb047225 */ /* 0x000fc800078e0006 */
[----:B------:R-:W-:Y:S01]  /*6680*/  IMAD.WIDE.U32 R10, R251, R16, R10 ;  /* 0x00000010fb0a7225 */ /* 0x000fe200078e000a */
[----:B------:R-:W-:Y:S02]  /*6690*/  IADD3 R2, R5, R2, RZ ;  /* 0x0000000205027210 */ /* 0x000fe40007ffe0ff */
[C---:B------:R-:W-:Y:S01]  /*66a0*/  LEA R6, P0, R4.reuse, UR6, 0x1 ;  /* 0x0000000604067c11 */ /* 0x040fe2000f8008ff */
[----:B------:R-:W1:Y:S03]  /*66b0*/  LDS.128 R60, [R0+0x9000] ;  /* 0x00900000003c7984 */ /* 0x000e660000000c00 */
[----:B------:R-:W-:Y:S01]  /*66c0*/  LEA.HI.X R7, R4, UR7, R2, 0x1, P0 ;  /* 0x0000000704077c11 */ /* 0x000fe200080f0c02 */
[----:B------:R-:W-:Y:S01]  /*66d0*/  ULDC.64 UR6, c[0x0][0x3f8] ;  /* 0x0000fe0000067ab9 */ /* 0x000fe20000000a00 */
[C---:B------:R-:W-:Y:S01]  /*66e0*/  LEA R8, P0, R18.reuse, R6, 0x7 ;  /* 0x0000000612087211 */ /* 0x040fe200078038ff */
        /* <DEDUP_REMOVED lines=11> */
[----:B-1----:R-:W-:Y:S04]  /*67a0*/  STG.E.128 desc[UR22][R6.64], R60 ;  /* 0x0000003c06007986 */ /* 0x002fe8000c101d16 */
[----:B--2---:R-:W-:Y:S04]  /*67b0*/  STG.E.128 desc[UR22][R6.64+0x40], R56 ;  /* 0x0000403806007986 */ /* 0x004fe8000c101d16 */
[----:B---3--:R1:W-:Y:S01]  /*67c0*/  STG.E.128 desc[UR22][R6.64+0x80], R52 ;  /* 0x0000803406007986 */ /* 0x0083e2000c101d16 */
[----:B----4-:R-:W-:Y:S01]  /*67d0*/  IMAD R0, R9, R16, RZ ;  /* 0x0000001009007224 */ /* 0x010fe200078e02ff */
[----:B------:R-:W-:-:S02]  /*67e0*/  LEA.HI.X R9, R18, R7, R19, 0x7, P0 ;  /* 0x0000000712097211 */ /* 0x000fc400000f3c13 */
[C---:B------:R-:W-:Y:S01]  /*67f0*/  LEA R4, P0, R10.reuse, UR6, 0x1 ;  /* 0x000000060a047c11 */ /* 0x040fe2000f8008ff */
[----:B------:R-:W-:Y:S02]  /*6800*/  IMAD R0, R251, R17, R0 ;  /* 0x00000011fb007224 */ /* 0x000fe400078e0200 */
[----:B------:R2:W-:Y:S03]  /*6810*/  STG.E.128 desc[UR22][R8.64], R48 ;  /* 0x0000003008007986 */ /* 0x0005e6000c101d16 */
[----:B------:R-:W-:Y:S01]  /*6820*/  IADD3 R0, R11, R0, RZ ;  /* 0x000000000b007210 */ /* 0x000fe20007ffe0ff */
[----:B------:R2:W-:Y:S03]  /*6830*/  STG.E.128 desc[UR22][R8.64+0x40], R44 ;  /* 0x0000402c08007986 */ /* 0x0005e6000c101d16 */
[----:B------:R-:W-:Y:S01]  /*6840*/  LEA.HI.X R5, R10, UR7, R0, 0x1, P0 ;  /* 0x000000070a057c11 */ /* 0x000fe200080f0c00 */
[----:B------:R2:W-:Y:S04]  /*6850*/  STG.E.128 desc[UR22][R8.64+0x80], R40 ;  /* 0x0000802808007986 */ /* 0x0005e8000c101d16 */
[----:B------:R2:W-:Y:S01]  /*6860*/  STG.E.128 desc[UR22][R4.64], R36 ;  /* 0x0000002404007986 */ /* 0x0005e2000c101d16 */
[----:B-1----:R-:W-:-:S03]  /*6870*/  LEA R6, P0, R16, R4, 0x7 ;  /* 0x0000000410067211 */ /* 0x002fc600078038ff */
[----:B------:R2:W-:Y:S01]  /*6880*/  STG.E.128 desc[UR22][R4.64+0x40], R28 ;  /* 0x0000401c04007986 */ /* 0x0005e2000c101d16 */
[----:B------:R-:W-:-:S03]  /*6890*/  LEA.HI.X R7, R16, R5, R17, 0x7, P0 ;  /* 0x0000000510077211 */ /* 0x000fc600000f3c11 */
[----:B------:R2:W-:Y:S04]  /*68a0*/  STG.E.128 desc[UR22][R4.64+0x80], R20 ;  /* 0x0000801404007986 */ /* 0x0005e8000c101d16 */
[----:B------:R2:W-:Y:S04]  /*68b0*/  STG.E.128 desc[UR22][R6.64], R32 ;  /* 0x0000002006007986 */ /* 0x0005e8000c101d16 */
[----:B------:R2:W-:Y:S04]  /*68c0*/  STG.E.128 desc[UR22][R6.64+0x40], R24 ;  /* 0x0000401806007986 */ /* 0x0005e8000c101d16 */
[----:B------:R2:W-:Y:S02]  /*68d0*/  STG.E.128 desc[UR22][R6.64+0x80], R12 ;  /* 0x0000800c06007986 */ /* 0x0005e4000c101d16 */
.L_x_1013:
        /* <DEDUP_REMOVED lines=11> */
.L_x_1020:
[----:B------:R-:W-:Y:S05]  /*6990*/  EXIT ;  /* 0x000000000000794d */ /* 0x000fea0003800000 */
.L_x_1022:
        /* <DEDUP_REMOVED lines=14> */
.L_x_1310:


//--------------------- .text._ZN5flash44flash_bwd_dq_dk_dv_loop_seqk_parallel_kernelI23Flash_bwd_kernel_traitsILi96ELi64ELi128ELi8ELi2ELi4ELi4ELb0ELb0EN7cutlass6half_tE19Flash_kernel_traitsILi96ELi64ELi128ELi8ES3_EELb1ELb0ELb0ELb1ELb0ELb0ELb0EEEvNS_16Flash_bwd_paramsE --------------------------
	.section	.text._ZN5flash44flash_bwd_dq_dk_dv_loop_seqk_parallel_kernelI23Flash_bwd_kernel_traitsILi96ELi64ELi128ELi8ELi2ELi4ELi4ELb0ELb0EN7cutlass6half_tE19Flash_kernel_traitsILi96ELi64ELi128ELi8ES3_EELb1ELb0ELb0ELb1ELb0ELb0ELb0EEEvNS_16Flash_bwd_paramsE,"ax",@progbits
	.align	128
        .global         _ZN5flash44flash_bwd_dq_dk_dv_loop_seqk_parallel_kernelI23Flash_bwd_kernel_traitsILi96ELi64ELi128ELi8ELi2ELi4ELi4ELb0ELb0EN7cutlass6half_tE19Flash_kernel_traitsILi96ELi64ELi128ELi8ES3_EELb1ELb0ELb0ELb1ELb0ELb0ELb0EEEvNS_16Flash_bwd_paramsE
        .type           _ZN5flash44flash_bwd_dq_dk_dv_loop_seqk_parallel_kernelI23Flash_bwd_kernel_traitsILi96ELi64ELi128ELi8ELi2ELi4ELi4ELb0ELb0EN7cutlass6half_tE19Flash_kernel_traitsILi96ELi64ELi128ELi8ES3_EELb1ELb0ELb0ELb1ELb0ELb0ELb0EEEvNS_16Flash_bwd_paramsE,@function
        .size           _ZN5flash44flash_bwd_dq_dk_dv_loop_seqk_parallel_kernelI23Flash_bwd_kernel_traitsILi96ELi64ELi128ELi8ELi2ELi4ELi4ELb0ELb0EN7cutlass6half_tE19Flash_kernel_traitsILi96ELi64ELi128ELi8ES3_EELb1ELb0ELb0ELb1ELb0ELb0ELb0EEEvNS_16Flash_bwd_paramsE,(.L_x_1311 - _ZN5flash44flash_bwd_dq_dk_dv_loop_seqk_parallel_kernelI23Flash_bwd_kernel_traitsILi96ELi64ELi128ELi8ELi2ELi4ELi4ELb0ELb0EN7cutlass6half_tE19Flash_kernel_traitsILi96ELi64ELi128ELi8ES3_EELb1ELb0ELb0ELb1ELb0ELb0ELb0EEEvNS_16Flash_bwd_paramsE)
        .other          _ZN5flash44flash_bwd_dq_dk_dv_loop_seqk_parallel_kernelI23Flash_bwd_kernel_traitsILi96ELi64ELi128ELi8ELi2ELi4ELi4ELb0ELb0EN7cutlass6half_tE19Flash_kernel_traitsILi96ELi64ELi128ELi8ES3_EELb1ELb0ELb0ELb1ELb0ELb0ELb0EEEvNS_16Flash_bwd_paramsE,@"STO_CUDA_ENTRY STV_DEFAULT"
_ZN5flash44flash_bwd_dq_dk_dv_loop_seqk_parallel_kernelI23Flash_bwd_kernel_traitsILi96ELi64ELi128ELi8ELi2ELi4ELi4ELb0ELb0EN7cutlass6half_tE19Flash_kernel_traitsILi96ELi64ELi128ELi8ES3_EELb1ELb0ELb0ELb1ELb0ELb0ELb0EEEvNS_16Flash_bwd_paramsE:
.text._ZN5flash44flash_bwd_dq_dk_dv_loop_seqk_parallel_kernelI23Flash_bwd_kernel_traitsILi96ELi64ELi128ELi8ELi2ELi4ELi4ELb0ELb0EN7cutlass6half_tE19Flash_kernel_traitsILi96ELi64ELi128ELi8ES3_EELb1ELb0ELb0ELb1ELb0ELb0ELb0EEEvNS_16Flash_bwd_paramsE:
        /* <DEDUP_REMOVED lines=12> */
[----:B------:R-:W2:Y:S01]  /*00c0*/  S2UR UR55, SR_CTAID.Y ;  /* 0x00000000003779c3 */ /* 0x000ea20000002600 */
[----:B------:R-:W-:Y:S01]  /*00d0*/  UMOV UR5, 0x400 ;  /* 0x0000040000057882 */ /* 0x000fe20000000000 */
[----:B------:R-:W-:Y:S01]  /*00e0*/  IMAD.MOV.U32 R180, RZ, RZ, 0x20 ;  /* 0x00000020ffb47424 */ /* 0x000fe200078e00ff */
[----:B------:R-:W-:Y:S01]  /*00f0*/  ULDC.64 UR8, c[0x0][0x208] ;  /* 0x0000820000087ab9 */ /* 0x000fe20000000a00 */
[----:B------:R-:W-:Y:S01]  /*0100*/  IMAD.MOV.U32 R221, RZ, RZ, -0x10 ;  /* 0xfffffff0ffdd7424 */ /* 0x000fe200078e00ff */
[----:B------:R-:W-:Y:S01]  /*0110*/  UMOV UR60, 0xffffd000 ;  /* 0xffffd000003c7882 */ /* 0x000fe20000000000 */
[----:B------:R-:W-:Y:S02]  /*0120*/  IMAD.MOV.U32 R178, RZ, RZ, 0x40 ;  /* 0x00000040ffb27424 */ /* 0x000fe400078e00ff */
[----:B------:R-:W3:Y:S08]  /*0130*/  S2UR UR4, SR_CgaCtaId ;  /* 0x00000000000479c3 */ /* 0x000ef00000008800 */
[----:B------:R-:W4:Y:S01]  /*0140*/  S2UR UR56, SR_CTAID.Z ;  /* 0x00000000003879c3 */ /* 0x000f220000002700 */
[----:B--2---:R-:W-:Y:S01]  /*0150*/  USHF.L.U32 UR6, UR55, 0x7, URZ ;  /* 0x0000000737067899 */ /* 0x004fe2000800063f */
[----:B-1----:R-:W-:Y:S01]  /*0160*/  SHF.R.S32.HI R0, RZ, 0x1f, R4 ;  /* 0x0000001fff007819 */ /* 0x002fe20000011404 */
[----:B---3--:R-:W-:-:S03]  /*0170*/  ULEA UR4, UR4, UR5, 0x18 ;  /* 0x0000000504047291 */ /* 0x008fc6000f8ec03f */
[CC--:B------:R-:W-:Y:S02]  /*0180*/  LEA.HI R2, R0.reuse, R4.reuse, RZ, 0x5 ;  /* 0x0000000400027211 */ /* 0x0c0fe400078f28ff */
[CC--:B------:R-:W-:Y:S02]  /*0190*/  LEA.HI R17, R0.reuse, R4.reuse, RZ, 0x3 ;  /* 0x0000000400117211 */ /* 0x0c0fe400078f18ff */
[CC--:B------:R-:W-:Y:S01]  /*01a0*/  LEA.HI R5, R0.reuse, R4.reuse, RZ, 0x2 ;  /* 0x0000000400057211 */ /* 0x0c0fe200078f10ff */
[----:B----4-:R-:W-:Y:S01]  /*01b0*/  USHF.R.S32.HI UR5, URZ, 0x1f, UR56 ;  /* 0x0000001f3f057899 */ /* 0x010fe20008011438 */
        /* <DEDUP_REMOVED lines=23> */
[----:B------:R-:W-:Y:S01]  /*0330*/  IMAD.SHL.U32 R4, R11, 0x40, RZ ;  /* 0x000000400b047824 */ /* 0x000fe200078e00ff */
[----:B------:R-:W-:Y:S01]  /*0340*/  SHF.R.S32.HI R249, RZ, 0x6, R249 ;  /* 0x00000006fff97819 */ /* 0x000fe200000114f9 */
[----:B------:R-:W-:-:S02]  /*0350*/  IMAD.IADD R250, R0, 0x1, -R6 ;  /* 0x0000000100fa7824 */ /* 0x000fc400078e0a06 */
[----:B------:R-:W-:Y:S01]  /*0360*/  IMAD.IADD R14, R0, 0x1, -R2 ;  /* 0x00000001000e7824 */ /* 0x000fe200078e0a02 */
[----:B------:R-:W-:Y:S01]  /*0370*/  LOP3.LUT R2, R4, 0xc0, RZ, 0xc0, !PT ;  /* 0x000000c004027812 */ /* 0x000fe200078ec0ff */
[----:B------:R-:W-:Y:S01]  /*0380*/  IMAD R248, R0, 0x8, R3 ;  /* 0x0000000800f87824 */ /* 0x000fe200078e0203 */
[----:B------:R-:W-:Y:S02]  /*0390*/  SHF.R.S32.HI R0, RZ, 0x1f, R5 ;  /* 0x0000001fff007819 */ /* 0x000fe40000011405 */
[----:B------:R-:W-:Y:S02]  /*03a0*/  SHF.R.S32.HI R5, RZ, 0x4, R7 ;  /* 0x00000004ff057819 */ /* 0x000fe40000011407 */
[----:B------:R-:W-:Y:S02]  /*03b0*/  SHF.R.U32.HI R6, RZ, 0x3, R2 ;  /* 0x00000003ff067819 */ /* 0x000fe40000011602 */
[----:B------:R-:W-:Y:S02]  /*03c0*/  LEA.HI R3, R7, R5, RZ, 0x1 ;  /* 0x0000000507037211 */ /* 0x000fe400078f08ff */
[----:B------:R-:W-:-:S02]  /*03d0*/  LOP3.LUT R4, R2, 0x18, R232, 0xf8, !PT ;  /* 0x0000001802047812 */ /* 0x000fc400078ef8e8 */
[----:B------:R-:W-:Y:S02]  /*03e0*/  LOP3.LUT R2, R3, 0xfffffffe, RZ, 0xc0, !PT ;  /* 0xfffffffe03027812 */ /* 0x000fe400078ec0ff */
[----:B------:R-:W-:Y:S02]  /*03f0*/  LEA.HI R0, R0, R9, RZ, 0x3 ;  /* 0x0000000900007211 */ /* 0x000fe400078f18ff */
[----:B------:R-:W-:Y:S01]  /*0400*/  SHF.R.S32.HI R7, RZ, 0x1f, R10 ;  /* 0x0000001fff077819 */ /* 0x000fe2000001140a */
[----:B------:R-:W-:Y:S01]  /*0410*/  IMAD.IADD R12, R5, 0x1, -R2 ;  /* 0x00000001050c7824 */ /* 0x000fe200078e0a02 */
[----:B------:R-:W-:Y:S02]  /*0420*/  LOP3.LUT R3, R4, R6, RZ, 0x3c, !PT ;  /* 0x0000000604037212 */ /* 0x000fe400078e3cff */
[----:B------:R-:W-:Y:S02]  /*0430*/  LEA.HI R2, R8, R8, RZ, 0x1 ;  /* 0x0000000808027211 */ /* 0x000fe400078f08ff */
[----:B------:R-:W-:Y:S01]  /*0440*/  LOP3.LUT R0, R0, 0xfffffff8, RZ, 0xc0, !PT ;  /* 0xfffffff800007812 */ /* 0x000fe200078ec0ff */
[----:B------:R-:W-:Y:S01]  /*0450*/  IMAD.U32 R248, R248, 0x20, R3 ;  /* 0x00000020f8f87824 */ /* 0x000fe200078e0003 */
[----:B------:R-:W-:-:S02]  /*0460*/  LEA.HI R238, R7, R10, RZ, 0x2 ;  /* 0x0000000a07ee7211 */ /* 0x000fc400078f10ff */
[----:B------:R-:W-:Y:S01]  /*0470*/  LEA.HI R7, R13, R13, RZ, 0x1 ;  /* 0x0000000d0d077211 */ /* 0x000fe200078f08ff */
[----:B------:R-:W-:Y:S01]  /*0480*/  IMAD.IADD R0, R9, 0x1, -R0 ;  /* 0x0000000109007824 */ /* 0x000fe200078e0a00 */
[--C-:B------:R-:W-:Y:S02]  /*0490*/  SHF.R.S32.HI R6, RZ, 0x1, R2.reuse ;  /* 0x00000001ff067819 */ /* 0x100fe40000011402 */
[----:B------:R-:W-:Y:S02]  /*04a0*/  SHF.R.S32.HI R4, RZ, 0x1f, R2 ;  /* 0x0000001fff047819 */ /* 0x000fe40000011402 */
[----:B------:R-:W-:Y:S02]  /*04b0*/  LOP3.LUT R2, R2, 0x7fffffe, RZ, 0xc0, !PT ;  /* 0x07fffffe02027812 */ /* 0x000fe400078ec0ff */
[----:B------:R-:W-:Y:S02]  /*04c0*/  LOP3.LUT R3, R7, 0x7fffffe, RZ, 0xc0, !PT ;  /* 0x07fffffe07037812 */ /* 0x000fe400078ec0ff */
[----:B------:R-:W-:Y:S01]  /*04d0*/  SHF.R.S32.HI R9, RZ, 0x1f, R8 ;  /* 0x0000001fff097819 */ /* 0x000fe20000011408 */
[----:B------:R-:W-:Y:S01]  /*04e0*/  IMAD.IADD R19, R8, 0x1, -R2 ;  /* 0x0000000108137824 */ /* 0x000fe200078e0a02 */
[----:B------:R-:W-:Y:S01]  /*04f0*/  LEA.HI R5, R4, R6, RZ, 0x2 ;  /* 0x0000000604057211 */ /* 0x000fe200078f10ff */
[----:B------:R-:W-:Y:S01]  /*0500*/  IMAD.IADD R10, R13, 0x1, -R3 ;  /* 0x000000010d0a7824 */ /* 0x000fe200078e0a03 */
[----:B------:R-:W-:Y:S01]  /*0510*/  LEA.HI R9, R9, R8, RZ, 0x3 ;  /* 0x0000000809097211 */ /* 0x000fe200078f18ff */
[----:B------:R-:W-:Y:S01]  /*0520*/  IMAD R2, R249, 0x4, R12 ;  /* 0x00000004f9027824 */ /* 0x000fe200078e020c */
[----:B------:R-:W-:-:S02]  /*0530*/  LOP3.LUT R3, R0, 0x1, RZ, 0xc0, !PT ;  /* 0x0000000100037812 */ /* 0x000fc400078ec0ff */
[----:B------:R-:W-:Y:S01]  /*0540*/  LOP3.LUT R4, R9, 0xfffffff8, RZ, 0xc0, !PT ;  /* 0xfffffff809047812 */ /* 0x000fe200078ec0ff */
[----:B------:R-:W-:Y:S01]  /*0550*/  IMAD R172, R2, 0x8, R10 ;  /* 0x0000000802ac7824 */ /* 0x000fe200078e020a */
[----:B------:R-:W-:Y:S01]  /*0560*/  ISETP.NE.U32.AND P3, PT, R3, 0x1, PT ;  /* 0x000000010300780c */ /* 0x000fe20003f65070 */
[----:B------:R-:W-:Y:S01]  /*0570*/  IMAD.SHL.U32 R3, R13, 0x40, RZ ;  /* 0x000000400d037824 */ /* 0x000fe200078e00ff */
[----:B------:R-:W-:Y:S01]  /*0580*/  SHF.R.S32.HI R2, RZ, 0x1, R7 ;  /* 0x00000001ff027819 */ /* 0x000fe20000011407 */
[----:B------:R-:W-:Y:S01]  /*0590*/  IMAD.IADD R11, R8, 0x1, -R4 ;  /* 0x00000001080b7824 */ /* 0x000fe200078e0a04 */
[----:B------:R-:W-:Y:S01]  /*05a0*/  LEA.HI R13, R0, R0, RZ, 0x1 ;  /* 0x00000000000d7211 */ /* 0x000fe200078f08ff */
[----:B------:R-:W-:Y:S01]  /*05b0*/  IMAD.SHL.U32 R7, R18, 0x2, RZ ;  /* 0x0000000212077824 */ /* 0x000fe200078e00ff */
        /* <DEDUP_REMOVED lines=9> */
[----:B------:R-:W-:Y:S01]  /*0650*/  SHF.R.S32.HI R3, RZ, 0x3, R9 ;  /* 0x00000003ff037819 */ /* 0x000fe20000011409 */
[----:B------:R-:W-:Y:S01]  /*0660*/  IMAD.SHL.U32 R0, R0, 0x40, RZ ;  /* 0x0000004000007824 */ /* 0x000fe200078e00ff */
[----:B------:R-:W-:Y:S01]  /*0670*/  LOP3.LUT R2, R4, 0xc0, RZ, 0xc0, !PT ;  /* 0x000000c004027812 */ /* 0x000fe200078ec0ff */
[----:B------:R-:W-:Y:S01]  /*0680*/  IMAD R9, R14, 0x200, R7 ;  /* 0x000002000e097824 */ /* 0x000fe200078e0207 */
[----:B------:R-:W-:Y:S01]  /*0690*/  SHF.R.S32.HI R10, RZ, 0x7, R16 ;  /* 0x00000007ff0a7819 */ /* 0x000fe20000011410 */
[----:B------:R-:W-:Y:S01]  /*06a0*/  IMAD.SHL.U32 R16, R249, 0x20, RZ ;  /* 0x00000020f9107824 */ /* 0x000fe200078e00ff */
[----:B------:R-:W-:Y:S01]  /*06b0*/  LOP3.LUT R4, R6, 0x30, R5, 0xf8, !PT ;  /* 0x0000003006047812 */ /* 0x000fe200078ef805 */
[----:B------:R-:W-:Y:S01]  /*06c0*/  IMAD R20, R3, 0x8, R19 ;  /* 0x0000000803147824 */ /* 0x000fe200078e0213 */
[----:B------:R-:W-:Y:S01]  /*06d0*/  LOP3.LUT R0, R0, 0x1c0, RZ, 0xc0, !PT ;  /* 0x000001c000007812 */ /* 0x000fe200078ec0ff */
[----:B------:R-:W-:Y:S01]  /*06e0*/  IMAD R19, R14, 0x2, R3 ;  /* 0x000000020e137824 */ /* 0x000fe200078e0203 */
[----:B------:R-:W-:Y:S01]  /*06f0*/  LOP3.LUT R8, R4, 0x8, R17, 0xf8, !PT ;  /* 0x0000000804087812 */ /* 0x000fe200078ef811 */
[----:B------:R-:W-:Y:S01]  /*0700*/  IMAD R18, R18, 0x20, R9 ;  /* 0x0000002012127824 */ /* 0x000fe200078e0209 */
[----:B------:R-:W-:Y:S01]  /*0710*/  LOP3.LUT R5, R2, 0x8, R17, 0xf8, !PT ;  /* 0x0000000802057812 */ /* 0x000fe200078ef811 */
[----:B------:R-:W-:Y:S01]  /*0720*/  IMAD.SHL.U32 R9, R12, 0x10, RZ ;  /* 0x000000100c097824 */ /* 0x000fe200078e00ff */
        /* <DEDUP_REMOVED lines=9> */
[C---:B------:R-:W-:Y:S01]  /*07c0*/  LOP3.LUT P5, RZ, R11.reuse, 0x2, RZ, 0xc0, !PT ;  /* 0x000000020bff7812 */ /* 0x040fe200078ac0ff */
[----:B------:R-:W-:Y:S01]  /*07d0*/  IMAD.IADD R224, R2, 0x1, R0 ;  /* 0x0000000102e07824 */ /* 0x000fe200078e0200 */
[----:B------:R-:W-:Y:S01]  /*07e0*/  LOP3.LUT R3, R8, R6, RZ, 0x3c, !PT ;  /* 0x0000000608037212 */ /* 0x000fe200078e3cff */
[----:B------:R-:W-:Y:S01]  /*07f0*/  IMAD.SHL.U32 R0, R10, 0x8, RZ ;  /* 0x000000080a007824 */ /* 0x000fe200078e00ff */
[C---:B------:R-:W-:Y:S01]  /*0800*/  LOP3.LUT P6, RZ, R11.reuse, 0x4, RZ, 0xc0, !PT ;  /* 0x000000040bff7812 */ /* 0x040fe200078cc0ff */
        /* <DEDUP_REMOVED lines=11> */
[----:B------:R-:W-:Y:S01]  /*08c0*/  LOP3.LUT R2, R2, 0xc0, RZ, 0xc0, !PT ;  /* 0x000000c002027812 */ /* 0x000fe200078ec0ff */
[----:B------:R-:W-:Y:S01]  /*08d0*/  VIADD R222, R224, 0x20 ;  /* 0x00000020e0de7836 */ /* 0x000fe20000000000 */
[----:B------:R-:W-:Y:S01]  /*08e0*/  LOP3.LUT R6, R6, 0x8, RZ, 0xc0, !PT ;  /* 0x0000000806067812 */ /* 0x000fe200078ec0ff */
[----:B------:R-:W-:Y:S01]  /*08f0*/  @P2 VIADD R222, R224, 0xffffffe0 ;  /* 0xffffffe0e0de2836 */ /* 0x000fe20000000000 */
[----:B------:R-:W-:-:S02]  /*0900*/  LOP3.LUT R0, R0, 0xc0, RZ, 0xc0, !PT ;  /* 0x000000c000007812 */ /* 0x000fc400078ec0ff */
[----:B------:R-:W-:Y:S02]  /*0910*/  SHF.R.U32.HI R176, RZ, 0x3, R4 ;  /* 0x00000003ffb07819 */ /* 0x000fe40000011604 */
[----:B------:R-:W-:Y:S02]  /*0920*/  SHF.R.U32.HI R5, RZ, 0x3, R2 ;  /* 0x00000003ff057819 */ /* 0x000fe40000011602 */
[----:B------:R-:W-:Y:S02]  /*0930*/  SHF.R.U32.HI R8, RZ, 0x3, R0 ;  /* 0x00000003ff087819 */ /* 0x000fe40000011600 */
[----:B------:R-:W-:Y:S02]  /*0940*/  LOP3.LUT R9, R7, 0x10, R9, 0xf8, !PT ;  /* 0x0000001007097812 */ /* 0x000fe400078ef809 */
[--C-:B------:R-:W-:Y:S01]  /*0950*/  LOP3.LUT R176, R176, R4, R6.reuse, 0x1e, !PT ;  /* 0x00000004b0b07212 */ /* 0x100fe200078e1e06 */
[----:B------:R-:W-:Y:S01]  /*0960*/  IMAD.U32 R4, RZ, RZ, UR5 ;  /* 0x00000005ff047e24 */ /* 0x000fe2000f8e00ff */
[C---:B------:R-:W-:Y:S01]  /*0970*/  LOP3.LUT R6, R5.reuse, R2, R6, 0x1e, !PT ;  /* 0x0000000205067212 */ /* 0x040fe200078e1e06 */
[----:B------:R-:W-:Y:S01]  /*0980*/  USHF.R.S32.HI UR5, URZ, 0x1f, UR55 ;  /* 0x0000001f3f057899 */ /* 0x000fe20008011437 */
[----:B------:R-:W-:Y:S01]  /*0990*/  LOP3.LUT R8, R8, R0, R7, 0x1e, !PT ;  /* 0x0000000008087212 */ /* 0x000fe200078e1e07 */
[----:B------:R-:W-:Y:S01]  /*09a0*/  IMAD.SHL.U32 R0, R20, 0x20, RZ ;  /* 0x0000002014007824 */ /* 0x000fe200078e00ff */
[----:B------:R-:W-:Y:S01]  /*09b0*/  LOP3.LUT R2, R5, R9, R2, 0x1e, !PT ;  /* 0x0000000905027212 */ /* 0x000fe200078e1e02 */
[----:B------:R-:W-:Y:S01]  /*09c0*/  IMAD.U32 R176, R19, 0x200, R176 ;  /* 0x0000020013b07824 */ /* 0x000fe200078e00b0 */
[----:B------:R-:W-:Y:S01]  /*09d0*/  SEL R177, R180, 0xffffffe0, !P5 ;  /* 0xffffffe0b4b17807 */ /* 0x000fe20006800000 */
[----:B------:R-:W-:Y:S01]  /*09e0*/  IMAD R182, R250, 0x200, R0 ;  /* 0x00000200fab67824 */ /* 0x000fe200078e0200 */
[----:B------:R-:W-:Y:S01]  /*09f0*/  SEL R221, R221, 0x10, !P3 ;  /* 0x00000010dddd7807 */ /* 0x000fe20005800000 */
[----:B------:R-:W-:Y:S01]  /*0a00*/  IMAD.IADD R181, R0, 0x1, R2 ;  /* 0x0000000100b57824 */ /* 0x000fe200078e0202 */
[----:B------:R-:W-:Y:S01]  /*0a10*/  SEL R178, R178, 0xffffffc0, !P6 ;  /* 0xffffffc0b2b27807 */ /* 0x000fe20007000000 */
[----:B------:R-:W-:Y:S01]  /*0a20*/  IMAD.U32 R0, RZ, RZ, UR6 ;  /* 0x00000006ff007e24 */ /* 0x000fe2000f8e00ff */
[----:B------:R-:W-:Y:S01]  /*0a30*/  USHF.R.S32.HI UR6, URZ, 0x1f, UR56 ;  /* 0x0000001f3f067899 */ /* 0x000fe20008011438 */
[----:B------:R-:W-:Y:S01]  /*0a40*/  IMAD.U32 R2, RZ, RZ, UR5 ;  /* 0x00000005ff027e24 */ /* 0x000fe2000f8e00ff */
[----:B------:R-:W-:Y:S01]  /*0a50*/  SHF.R.S32.HI R238, RZ, 0x2, R238 ;  /* 0x00000002ffee7819 */ /* 0x000fe200000114ee */
[----:B------:R-:W-:Y:S01]  /*0a60*/  IMAD.IADD R8, R8, 0x1, R18 ;  /* 0x0000000108087824 */ /* 0x000fe200078e0212 */
[----:B------:R-:W-:Y:S01]  /*0a70*/  LOP3.LUT P0, RZ, R15, 0x2, RZ, 0xc0, !PT ;  /* 0x000000020fff7812 */ /* 0x000fe2000780c0ff */
[----:B------:R-:W-:Y:S01]  /*0a80*/  IMAD.IADD R223, R224, 0x1, R221 ;  /* 0x00000001e0df7824 */ /* 0x000fe200078e02dd */
[C---:B------:R-:W-:Y:S01]  /*0a90*/  SEL R173, R180.reuse, 0xffffffe0, !P4 ;  /* 0xffffffe0b4ad7807 */ /* 0x040fe20006000000 */
[----:B------:R-:W-:Y:S01]  /*0aa0*/  IMAD.U32 R0, RZ, RZ, UR6 ;  /* 0x00000006ff007e24 */ /* 0x000fe2000f8e00ff */
[----:B------:R-:W-:Y:S01]  /*0ab0*/  SEL R180, R180, 0xffffffe0, !P0 ;  /* 0xffffffe0b4b47807 */ /* 0x000fe20004000000 */
[----:B------:R-:W-:Y:S01]  /*0ac0*/  IMAD.U32 R0, RZ, RZ, UR5 ;  /* 0x00000005ff007e24 */ /* 0x000fe2000f8e00ff */
[----:B------:R-:W-:Y:S01]  /*0ad0*/  UIADD3 UR5, UR4, 0x9000, URZ ;  /* 0x0000900004057890 */ /* 0x000fe2000fffe03f */
[----:B------:R-:W-:Y:S01]  /*0ae0*/  IMAD.U32 R0, RZ, RZ, UR6 ;  /* 0x00000006ff007e24 */ /* 0x000fe2000f8e00ff */
[----:B------:R-:W-:Y:S01]  /*0af0*/  UIADD3 UR6, UR4, 0x15000, URZ ;  /* 0x0001500004067890 */ /* 0x000fe2000fffe03f */
[----:B------:R-:W-:Y:S01]  /*0b00*/  IMAD.IADD R182, R182, 0x1, R6 ;  /* 0x00000001b6b67824 */ /* 0x000fe200078e0206 */
[----:B------:R-:W-:Y:S01]  /*0b10*/  LEA R2, R3, UR4, 0x1 ;  /* 0x0000000403027c11 */ /* 0x000fe2000f8e08ff */
[----:B------:R-:W-:Y:S01]  /*0b20*/  IMAD R238, R250, 0x10, R238 ;  /* 0x00000010faee7824 */ /* 0x000fe200078e02ee */
[----:B------:R-:W-:Y:S01]  /*0b30*/  LEA R245, R8, UR5, 0x1 ;  /* 0x0000000508f57c11 */ /* 0x000fe2000f8e08ff */
[----:B------:R-:W-:Y:S01]  /*0b40*/  IMAD.IADD R221, R221, 0x1, R222 ;  /* 0x00000001dddd7824 */ /* 0x000fe200078e02de */
[----:B------:R-:W-:-:S02]  /*0b50*/  LEA R176, R176, UR6, 0x1 ;  /* 0x00000006b0b07c11 */ /* 0x000fc4000f8e08ff */
[----:B------:R-:W-:Y:S01]  /*0b60*/  IADD3 R173, R173, UR5, R172 ;  /* 0x00000005adad7c10 */ /* 0x000fe2000fffe0ac */
[----:B------:R-:W-:Y:S02]  /*0b70*/  VIADD R246, R245, 0x20 ;  /* 0x00000020f5f67836 */ /* 0x000fe40000000000 */
[C---:B------:R-:W-:Y:S02]  /*0b80*/  IMAD.IADD R177, R176.reuse, 0x1, R177 ;  /* 0x00000001b0b17824 */ /* 0x040fe400078e02b1 */
[--C-:B------:R-:W-:Y:S02]  /*0b90*/  IMAD.IADD R179, R176, 0x1, R178.reuse ;  /* 0x00000001b0b37824 */ /* 0x100fe400078e02b2 */
[----:B------:R-:W-:Y:S02]  /*0ba0*/  IMAD.IADD R178, R177, 0x1, R178 ;  /* 0x00000001b1b27824 */ /* 0x000fe400078e02b2 */
[----:B------:R-:W-:-:S07]  /*0bb0*/  @P1 VIADD R246, R245, 0xffffffe0 ;  /* 0xffffffe0f5f61836 */ /* 0x000fce0000000000 */
.L_x_1064:
        /* <DEDUP_REMOVED lines=67> */
.L_x_1023:
        /* <DEDUP_REMOVED lines=131> */
.L_x_1025:
        /* <DEDUP_REMOVED lines=13> */
.L_x_1026:
        /* <DEDUP_REMOVED lines=11> */
.L_x_1027:
[----:B------:R-:W-:-:S04]  /*19a0*/  UIMAD UR6, UR55, UR61, UR56 ;  /* 0x0000003d370672a4 */ /* 0x000fc8000f8e0238 */
[----:B------:R-:W-:-:S12]  /*19b0*/  UIMAD UR6, UR6, UR59, URZ ;  /* 0x0000003b060672a4 */ /* 0x000fd8000f8e023f */
.L_x_1028:
[----:B------:R-:W1:Y:S01]  /*19c0*/  S2R R20, SR_TID.X ;  /* 0x0000000000147919 */ /* 0x000e620000002100 */
[----:B------:R-:W-:Y:S01]  /*19d0*/  SHF.R.S32.HI R233, RZ, 0x1f, R232 ;  /* 0x0000001fffe97819 */ /* 0x000fe200000114e8 */
[----:B------:R-:W-:Y:S01]  /*19e0*/  ULDC.64 UR10, c[0x0][0x420] ;  /* 0x00010800000a7ab9 */ /* 0x000fe20000000a00 */
[----:B------:R-:W-:Y:S01]  /*19f0*/  IADD3 R4, P0, R232, UR5, RZ ;  /* 0x00000005e8047c10 */ /* 0x000fe2000ff1e0ff */
[----:B------:R-:W-:Y:S01]  /*1a00*/  IMAD.U32 R0, RZ, RZ, UR10 ;  /* 0x0000000aff007e24 */ /* 0x000fe2000f8e00ff */
[----:B------:R-:W-:Y:S01]  /*1a10*/  UIMAD UR5, UR16, UR10, URZ ;  /* 0x0000000a100572a4 */ /* 0x000fe2000f8e023f */
[----:B------:R-:W-:Y:S01]  /*1a20*/  BSSY B1, `(.L_x_1024) ;  /* 0x0000906000017945 */ /* 0x000fe20003800000 */
[----:B------:R-:W-:Y:S01]  /*1a30*/  IADD3.X R5, R233, UR43, RZ, P0, !PT ;  /* 0x0000002be9057c10 */ /* 0x000fe200087fe4ff */
[----:B------:R-:W-:Y:S01]  /*1a40*/  ULDC UR12, c[0x0][0x2dc] ;  /* 0x0000b700000c7ab9 */ /* 0x000fe20000000800 */
[----:B------:R-:W-:Y:S02]  /*1a50*/  UIMAD UR5, UR14, UR11, UR5 ;  /* 0x0000000b0e0572a4 */ /* 0x000fe4000f8e0205 */
[----:B------:R-:W-:Y:S01]  /*1a60*/  UIMAD UR32, UR12, UR61, URZ ;  /* 0x0000003d0c2072a4 */ /* 0x000fe2000f8e023f */
[----:B------:R-:W-:Y:S01]  /*1a70*/  IMAD.WIDE.U32 R4, R0, UR14, R4 ;  /* 0x0000000e00047c25 */ /* 0x000fe2000f8e0004 */
[----:B------:R-:W-:Y:S01]  /*1a80*/  USHF.R.S32.HI UR33, URZ, 0x1f, UR56 ;  /* 0x0000001f3f217899 */ /* 0x000fe20008011438 */
[----:B------:R-:W-:-:S02]  /*1a90*/  ULDC.64 UR12, c[0x0][0x428] ;  /* 0x00010a00000c7ab9 */ /* 0x000fc40000000a00 */
[----:B------:R-:W-:Y:S01]  /*1aa0*/  VIADD R5, R5, UR5 ;  /* 0x0000000505057c36 */ /* 0x000fe20008000000 */
[----:B------:R-:W-:Y:S01]  /*1ab0*/  UIMAD UR5, UR33, UR12, URZ ;  /* 0x0000000c210572a4 */ /* 0x000fe2000f8e023f */
[----:B------:R-:W-:Y:S01]  /*1ac0*/  IMAD.U32 R9, RZ, RZ, UR12 ;  /* 0x0000000cff097e24 */ /* 0x000fe2000f8e00ff */
[----:B------:R-:W-:Y:S02]  /*1ad0*/  UIADD3 UR6, UR14, UR6, URZ ;  /* 0x000000060e067290 */ /* 0x000fe4000fffe03f */
[----:B------:R-:W-:Y:S01]  /*1ae0*/  USHF.L.U32 UR24, UR32, 0x6, URZ ;  /* 0x0000000620187899 */ /* 0x000fe2000800063f */
[----:B------:R-:W-:Y:S01]  /*1af0*/  IMAD.WIDE.U32 R4, R9, UR56, R4 ;  /* 0x0000003809047c25 */ /* 0x000fe2000f8e0004 */
[----:B------:R-:W-:Y:S01]  /*1b00*/  ULDC.64 UR18, c[0x0][0x478] ;  /* 0x00011e0000127ab9 */ /* 0x000fe20000000a00 */
[----:B------:R-:W-:Y:S02]  /*1b10*/  UIMAD UR15, UR56, UR13, UR5 ;  /* 0x0000000d380f72a4 */ /* 0x000fe4000f8e0205 */
[----:B------:R-:W-:Y:S01]  /*1b20*/  UIADD3 UR28, UR14, UR17, URZ ;  /* 0x000000110e1c7290 */ /* 0x000fe2000fffe03f */
[----:B------:R-:W-:Y:S01]  /*1b30*/  ULDC.64 UR12, c[0x0][0x258] ;  /* 0x00009600000c7ab9 */ /* 0x000fe20000000a00 */
[----:B------:R-:W-:-:S02]  /*1b40*/  UISETP.GE.AND UP2, UPT, UR54, 0x1, UPT ;  /* 0x000000013600788c */ /* 0x000fc4000bf46270 */
[----:B------:R-:W-:Y:S01]  /*1b50*/  VIADD R5, R5, UR15 ;  /* 0x0000000f05057c36 */ /* 0x000fe20008000000 */
[----:B------:R-:W-:Y:S01]  /*1b60*/  UIMAD UR5, UR33, UR12, URZ ;  /* 0x0000000c210572a4 */ /* 0x000fe2000f8e023f */
[----:B-1----:R-:W-:Y:S01]  /*1b70*/  SHF.R.S32.HI R8, RZ, 0x1f, R20 ;  /* 0x0000001fff087819 */ /* 0x002fe20000011414 */
[----:B------:R-:W-:Y:S01]  /*1b80*/  ULDC.64 UR36, c[0x0][0x210] ;  /* 0x0000840000247ab9 */ /* 0x000fe20000000a00 */
[----:B------:R-:W-:Y:S02]  /*1b90*/  ULEA.HI.SX32 UR31, UR39, 0xffffffff, 0x1a ;  /* 0xffffffff271f7891 */ /* 0x000fe4000f8fd23f */
[CC--:B------:R-:W-:Y:S01]  /*1ba0*/  LEA.HI R3, R8.reuse, R20.reuse, RZ, 0x2 ;  /* 0x0000001408037211 */ /* 0x0c0fe200078f10ff */
[----:B------:R-:W-:Y:S01]  /*1bb0*/  UIMAD UR13, UR56, UR13, UR5 ;  /* 0x0000000d380d72a4 */ /* 0x000fe2000f8e0205 */
[----:B------:R-:W-:Y:S02]  /*1bc0*/  LEA.HI R8, R8, R20, RZ, 0x5 ;  /* 0x0000001408087211 */ /* 0x000fe400078f28ff */
[----:B------:R-:W-:-:S02]  /*1bd0*/  SHF.R.S32.HI R3, RZ, 0x2, R3 ;  /* 0x00000002ff037819 */ /* 0x000fc40000011403 */
[----:B------:R-:W-:Y:S02]  /*1be0*/  LOP3.LUT R9, R8, 0xffffffe0, RZ, 0xc0, !PT ;  /* 0xffffffe008097812 */ /* 0x000fe400078ec0ff */
[----:B------:R-:W-:Y:S01]  /*1bf0*/  SHF.R.S32.HI R25, RZ, 0x1f, R3 ;  /* 0x0000001fff197819 */ /* 0x000fe20000011403 */
[C---:B------:R-:W-:Y:S01]  /*1c00*/  IMAD.WIDE.U32 R4, R3.reuse, UR10, R4 ;  /* 0x0000000a03047c25 */ /* 0x040fe2000f8e0004 */
[----:B------:R-:W-:Y:S01]  /*1c10*/  IADD3 R6, P0, R3, UR14, RZ ;  /* 0x0000000e03067c10 */ /* 0x000fe2000ff1e0ff */
[----:B------:R-:W-:Y:S01]  /*1c20*/  UIADD3 UR14, UP1, UP0, UR34, UR24, UR46 ;  /* 0x00000018220e7290 */ /* 0x000fe2000f83e02e */
[----:B------:R-:W-:Y:S01]  /*1c30*/  SHF.R.S32.HI R8, RZ, 0x5, R8 ;  /* 0x00000005ff087819 */ /* 0x000fe20000011408 */
[----:B------:R-:W-:Y:S01]  /*1c40*/  IMAD.IADD R20, R20, 0x1, -R9 ;  /* 0x0000000114147824 */ /* 0x000fe200078e0a09 */
[C---:B------:R-:W-:Y:S01]  /*1c50*/  IADD3.X R0, R25.reuse, UR16, RZ, P0, !PT ;  /* 0x0000001019007c10 */ /* 0x040fe200087fe4ff */
[----:B------:R-:W-:Y:S01]  /*1c60*/  UIMAD.WIDE UR16, UR6, 0x4, UR18 ;  /* 0x00000004061078a5 */ /* 0x000fe2000f8e0212 */
[----:B------:R-:W-:Y:S01]  /*1c70*/  IMAD R9, R25, UR10, RZ ;  /* 0x0000000a19097c24 */ /* 0x000fe2000f8e02ff */
[----:B------:R-:W-:Y:S01]  /*1c80*/  USHF.R.S32.HI UR6, URZ, 0x1f, UR24 ;  /* 0x0000001f3f067899 */ /* 0x000fe20008011418 */
[----:B------:R-:W-:Y:S01]  /*1c90*/  IMAD R8, R8, UR32, R20 ;  /* 0x0000002008087c24 */ /* 0x000fe2000f8e0214 */
[----:B------:R-:W-:Y:S01]  /*1ca0*/  ULDC.64 UR34, c[0x0][0x3e0] ;  /* 0x0000f80000227ab9 */ /* 0x000fe20000000a00 */
[----:B------:R-:W-:Y:S01]  /*1cb0*/  IMAD R0, R0, UR40, RZ ;  /* 0x0000002800007c24 */ /* 0x000fe2000f8e02ff */
[----:B------:R-:W-:Y:S01]  /*1cc0*/  UIADD3.X UR6, UR44, UR6, UR49, UP1, UP0 ;  /* 0x000000062c067290 */ /* 0x000fe20008fe0431 */
[----:B------:R-:W-:Y:S01]  /*1cd0*/  IMAD R9, R3, UR11, R9 ;  /* 0x0000000b03097c24 */ /* 0x000fe2000f8e0209 */
[----:B------:R-:W-:Y:S01]  /*1ce0*/  UIADD3 UR5, UP1, UP0, UR48, UR14, UR50 ;  /* 0x0000000e30057290 */ /* 0x000fe2000f83e032 */
[C---:B------:R-:W-:Y:S01]  /*1cf0*/  IMAD R0, R6.reuse, UR41, R0 ;  /* 0x0000002906007c24 */ /* 0x040fe2000f8e0200 */
[----:B------:R-:W-:Y:S01]  /*1d00*/  ULDC.64 UR18, c[0x0][0x400] ;  /* 0x0001000000127ab9 */ /* 0x000fe20000000a00 */
[----:B------:R-:W-:Y:S01]  /*1d10*/  IMAD.WIDE.U32 R6, R6, UR40, R232 ;  /* 0x0000002806067c25 */ /* 0x000fe2000f8e00e8 */
[----:B------:R-:W-:Y:S01]  /*1d20*/  UIADD3.X UR6, UR47, UR6, UR42, UP1, UP0 ;  /* 0x000000062f067290 */ /* 0x000fe20008fe042a */
[----:B------:R-:W-:Y:S01]  /*1d30*/  LEA R11, P2, R4, UR34, 0x1 ;  /* 0x00000022040b7c11 */ /* 0x000fe2000f8408ff */
[----:B------:R-:W-:Y:S01]  /*1d40*/  ULDC.64 UR40, c[0x0][0x2b0] ;  /* 0x0000ac0000287ab9 */ /* 0x000fe20000000a00 */
[----:B------:R-:W-:Y:S01]  /*1d50*/  IMAD.IADD R5, R5, 0x1, R9 ;  /* 0x0000000105057824 */ /* 0x000fe200078e0209 */
[----:B------:R-:W-:Y:S01]  /*1d60*/  IADD3 R6, P0, R6, UR57, RZ ;  /* 0x0000003906067c10 */ /* 0x000fe2000ff1e0ff */
[----:B------:R-:W-:-:S03]  /*1d70*/  UIMAD.WIDE UR14, UR28, 0x4, UR40 ;  /* 0x000000041c0e78a5 */ /* 0x000fc6000f8e0228 */
[----:B------:R-:W-:Y:S01]  /*1d80*/  IADD3.X R7, R7, UR45, R0, P0, !PT ;  /* 0x0000002d07077c10 */ /* 0x000fe200087fe400 */
[----:B------:R-:W-:Y:S01]  /*1d90*/  IMAD.U32 R0, RZ, RZ, UR12 ;  /* 0x0000000cff007e24 */ /* 0x000fe2000f8e00ff */
[----:B------:R-:W-:Y:S02]  /*1da0*/  PLOP3.LUT P0, PT, PT, PT, UP2, 0x80, 0x0 ;  /* 0x000000000000781c */ /* 0x000fe40003f0f028 */
[----:B------:R-:W-:Y:S01]  /*1db0*/  LEA.HI.X R5, R4, UR35, R5, 0x1, P2 ;  /* 0x0000002304057c11 */ /* 0x000fe200090f0c05 */
[----:B------:R-:W-:Y:S01]  /*1dc0*/  IMAD.WIDE.U32 R6, R0, UR56, R6 ;  /* 0x0000003800067c25 */ /* 0x000fe2000f8e0006 */
[----:B------:R-:W-:-:S03]  /*1dd0*/  IADD3 R0, P1, R8, UR5, RZ ;  /* 0x0000000508007c10 */ /* 0x000fc6000ff3e0ff */
[----:B------:R-:W-:Y:S01]  /*1de0*/  VIADD R7, R7, UR13 ;  /* 0x0000000d07077c36 */ /* 0x000fe20008000000 */
[----:B------:R-:W-:Y:S02]  /*1df0*/  LEA.HI.X.SX32 R8, R8, UR6, 0x1, P1 ;  /* 0x0000000608087c11 */ /* 0x000fe400088f0eff */
[----:B------:R-:W-:Y:S02]  /*1e00*/  LEA R12, P1, R0, UR18, 0x2 ;  /* 0x00000012000c7c11 */ /* 0x000fe4000f8210ff */
[----:B------:R-:W-:Y:S02]  /*1e10*/  LEA R10, P3, R6, UR36, 0x1 ;  /* 0x00000024060a7c11 */ /* 0x000fe4000f8608ff */
[----:B------:R-:W-:Y:S02]  /*1e20*/  LEA.HI.X R8, R0, UR19, R8, 0x2, P1 ;  /* 0x0000001300087c11 */ /* 0x000fe400088f1408 */
[----:B------:R-:W-:Y:S01]  /*1e30*/  LEA.HI.X R6, R6, UR37, R7, 0x1, P3 ;  /* 0x0000002506067c11 */ /* 0x000fe200098f0c07 */
[----:B------:R-:W-:Y:S08]  /*1e40*/  @!P0 BRA `(.L_x_1029) ;  /* 0x0000008000908947 */ /* 0x000ff00003800000 */
        /* <DEDUP_REMOVED lines=8> */
[----:B------:R-:W-:Y:S01]  /*1ed0*/  IMAD.MOV.U32 R228, RZ, RZ, R10 ;  /* 0x000000ffffe47224 */ /* 0x000fe200078e000a */
[----:B------:R-:W-:Y:S01]  /*1ee0*/  ISETP.GE.AND P1, PT, R3, UR5, PT ;  /* 0x0000000503007c0c */ /* 0x000fe2000bf26270 */
[----:B------:R-:W-:Y:S01]  /*1ef0*/  ULOP3.LUT UR10, UR10, 0xfffffffe, URZ, 0xc0, !UPT ;  /* 0xfffffffe0a0a7892 */ /* 0x000fe2000f8ec03f */
[----:B------:R-:W-:Y:S01]  /*1f00*/  IMAD.MOV.U32 R227, RZ, RZ, R6 ;  /* 0x000000ffffe37224 */ /* 0x000fe200078e0006 */
[----:B------:R-:W-:Y:S01]  /*1f10*/  MOV R226, R11 ;  /* 0x0000000b00e27202 */ /* 0x000fe20000000f00 */
[----:B------:R-:W-:Y:S01]  /*1f20*/  @P0 BAR.SYNC.DEFER_BLOCKING 0x0 ;  /* 0x0000000000000b1d */ /* 0x000fe20000010000 */
[----:B------:R-:W-:Y:S01]  /*1f30*/  UIADD3 UR10, UR6, -UR10, URZ ;  /* 0x8000000a060a7290 */ /* 0x000fe2000fffe03f */
[----:B------:R-:W-:Y:S01]  /*1f40*/  IMAD.MOV.U32 R225, RZ, RZ, R5 ;  /* 0x000000ffffe17224 */ /* 0x000fe200078e0005 */
[----:B------:R-:W-:Y:S01]  /*1f50*/  MOV R230, R12 ;  /* 0x0000000c00e67202 */ /* 0x000fe20000000f00 */
[C---:B------:R-:W-:Y:S01]  /*1f60*/  VIADD R15, R232.reuse, 0x20 ;  /* 0x00000020e80f7836 */ /* 0x040fe20000000000 */
[----:B------:R-:W-:Y:S01]  /*1f70*/  UISETP.NE.AND UP0, UPT, UR10, 0x1, UPT ;  /* 0x000000010a00788c */ /* 0x000fe2000bf05270 */
[----:B------:R-:W-:-:S05]  /*1f80*/  IADD3 R18, R232, 0x40, RZ ;  /* 0x00000040e8127810 */ /* 0x000fca0007ffe0ff */
        /* <DEDUP_REMOVED lines=36> */
.L_x_1031:
[----:B------:R-:W-:Y:S05]  /*21d0*/  BSYNC B0 ;  /* 0x0000000000007941 */ /* 0x000fea0003800000 */
.L_x_1030:
        /* <DEDUP_REMOVED lines=17> */
.L_x_1033:
        /* <DEDUP_REMOVED lines=35> */
.L_x_1034:
[----:B------:R-:W-:Y:S05]  /*2520*/  BSYNC B0 ;  /* 0x0000000000007941 */ /* 0x000fea0003800000 */
.L_x_1032:
[----:B------:R-:W-:Y:S01]  /*2530*/  UIMAD UR10, UR38, UR22, URZ ;  /* 0x00000016260a72a4 */ /* 0x000fe2000f8e023f */
[----:B--23--:R-:W-:Y:S01]  /*2540*/  IMAD.U32 R4, RZ, RZ, UR22 ;  /* 0x00000016ff047e24 */ /* 0x00cfe2000f8e00ff */
[----:B------:R-:W-:Y:S01]  /*2550*/  ULDC.64 UR18, c[0x0][0x260] ;  /* 0x0000980000127ab9 */ /* 0x000fe20000000a00 */
[----:B------:R-:W-:Y:S01]  /*2560*/  VIADD R8, R238, 0x20 ;  /* 0x00000020ee087836 */ /* 0x000fe20000000000 */
[----:B------:R-:W-:Y:S01]  /*2570*/  UIMAD UR11, UR26, UR23, UR10 ;  /* 0x000000171a0b72a4 */ /* 0x000fe2000f8e020a */
[----:B------:R-:W-:Y:S01]  /*2580*/  IMAD.WIDE.U32 R4, R4, UR26, R232 ;  /* 0x0000001a04047c25 */ /* 0x000fe2000f8e00e8 */
[----:B------:R-:W-:Y:S01]  /*2590*/  UIMAD UR10, UR51, -0x80, UR7 ;  /* 0xffffff80330a78a4 */ /* 0x000fe2000f8e0207 */
[----:B------:R-:W-:Y:S02]  /*25a0*/  BSSY B0, `(.L_x_1035) ;  /* 0x000003d000007945 */ /* 0x000fe40003800000 */
[----:B------:R-:W-:Y:S01]  /*25b0*/  VIADD R9, R238, 0x8 ;  /* 0x00000008ee097836 */ /* 0x000fe20000000000 */
[----:B------:R-:W-:Y:S01]  /*25c0*/  IADD3 R6, P1, R4, UR27, RZ ;  /* 0x0000001b04067c10 */ /* 0x000fe2000ff3e0ff */
[----:B------:R-:W-:Y:S01]  /*25d0*/  IMAD.U32 R7, RZ, RZ, UR11 ;  /* 0x0000000bff077e24 */ /* 0x000fe2000f8e00ff */
[----:B------:R-:W-:Y:S01]  /*25e0*/  ISETP.GE.AND P5, PT, R3, UR10, PT ;  /* 0x0000000a03007c0c */ /* 0x000fe2000bfa6270 */
[----:B------:R-:W-:Y:S01]  /*25f0*/  IMAD R4, R21, UR18, RZ ;  /* 0x0000001215047c24 */ /* 0x000fe2000f8e02ff */
[----:B------:R-:W-:Y:S01]  /*2600*/  ISETP.GE.AND P2, PT, R9, UR5, PT ;  /* 0x0000000509007c0c */ /* 0x000fe2000bf46270 */
[----:B------:R-:W-:Y:S01]  /*2610*/  VIADD R19, R238, 0x28 ;  /* 0x00000028ee137836 */ /* 0x000fe20000000000 */
[----:B------:R-:W-:Y:S01]  /*2620*/  IADD3.X R7, R5, UR30, R7, P1, !PT ;  /* 0x0000001e05077c10 */ /* 0x000fe20008ffe407 */
[----:B------:R-:W-:Y:S01]  /*2630*/  IMAD R4, R14, UR19, R4 ;  /* 0x000000130e047c24 */ /* 0x000fe2000f8e0204 */
[----:B------:R-:W-:-:S02]  /*2640*/  ISETP.GE.AND P1, PT, R8, UR5, PT ;  /* 0x0000000508007c0c */ /* 0x000fc4000bf26270 */
[----:B------:R-:W-:Y:S01]  /*2650*/  P2R R24, PR, RZ, 0x4 ;  /* 0x00000004ff187803 */ /* 0x000fe20000000000 */
[----:B------:R-:W-:Y:S01]  /*2660*/  IMAD.WIDE.U32 R6, R14, UR18, R6 ;  /* 0x000000120e067c25 */ /* 0x000fe2000f8e0006 */
[----:B------:R-:W-:Y:S02]  /*2670*/  P2R R23, PR, RZ, 0x2 ;  /* 0x00000002ff177803 */ /* 0x000fe40000000000 */
[----:B------:R-:W-:Y:S01]  /*2680*/  ISETP.GE.AND P1, PT, R238, UR5, PT ;  /* 0x00000005ee007c0c */ /* 0x000fe2000bf26270 */
[----:B------:R2:W-:Y:S01]  /*2690*/  @P5 STS [R0+0x9000], RZ ;  /* 0x009000ff00005388 */ /* 0x0005e20000000800 */
[----:B------:R-:W-:Y:S01]  /*26a0*/  ISETP.GE.AND P6, PT, R19, UR5, PT ;  /* 0x0000000513007c0c */ /* 0x000fe2000bfc6270 */
        /* <DEDUP_REMOVED lines=44> */
.L_x_1036:
[----:B------:R-:W-:Y:S05]  /*2970*/  BSYNC B0 ;  /* 0x0000000000007941 */ /* 0x000fea0003800000 */
.L_x_1035:
[----:B------:R-:W-:Y:S01]  /*2980*/  IADD3 R4, R3, 0x40, RZ ;  /* 0x0000004003047810 */ /* 0x000fe20007ffe0ff */
        /* <DEDUP_REMOVED lines=12> */
[----:B-1-3--:R-:W-:Y:S02]  /*2a50*/  IMAD R8, R4, UR22, RZ ;  /* 0x0000001604087c24 */ /* 0x00afe4000f8e02ff */
[----:B------:R-:W-:-:S04]  /*2a60*/  IMAD.MOV.U32 R4, RZ, RZ, R6 ;  /* 0x000000ffff047224 */ /* 0x000fc800078e0006 */
[C---:B------:R-:W-:Y:S01]  /*2a70*/  IMAD.WIDE.U32 R4, R7.reuse, UR22, R4 ;  /* 0x0000001607047c25 */ /* 0x040fe2000f8e0004 */
[----:B------:R-:W1:Y:S01]  /*2a80*/  @!P3 LDC.64 R16, c[0x0][0x218] ;  /* 0x00008600ff10bb82 */ /* 0x000e620000000a00 */
[----:B------:R3:W-:Y:S02]  /*2a90*/  @P3 STS.128 [R0+0xa000], RZ ;  /* 0x00a000ff00003388 */ /* 0x0007e40000000c00 */
[----:B------:R-:W-:-:S04]  /*2aa0*/  IMAD R7, R7, UR23, R8 ;  /* 0x0000001707077c24 */ /* 0x000fc8000f8e0208 */
[----:B------:R-:W-:Y:S02]  /*2ab0*/  IMAD.IADD R10, R5, 0x1, R7 ;  /* 0x00000001050a7824 */ /* 0x000fe400078e0207 */
        /* <DEDUP_REMOVED lines=24> */
.L_x_1038:
[----:B------:R-:W-:Y:S05]  /*2c40*/  BSYNC B0 ;  /* 0x0000000000007941 */ /* 0x000fea0003800000 */
.L_x_1037:
        /* <DEDUP_REMOVED lines=9> */
[----:B-1-3--:R-:W-:Y:S02]  /*2ce0*/  MOV R7, UR5 ;  /* 0x0000000500077c02 */ /* 0x00afe40008000f00 */
        /* <DEDUP_REMOVED lines=46> */
.L_x_1040:
[----:B------:R-:W-:Y:S05]  /*2fd0*/  BSYNC B0 ;  /* 0x0000000000007941 */ /* 0x000fea0003800000 */
.L_x_1039:
        /* <DEDUP_REMOVED lines=41> */
.L_x_1042:
[----:B------:R-:W-:Y:S05]  /*3270*/  BSYNC B0 ;  /* 0x0000000000007941 */ /* 0x000fea0003800000 */
.L_x_1041:
[----:B------:R-:W-:Y:S01]  /*3280*/  ULDC.64 UR18, c[0x0][0x3c8] ;  /* 0x0000f20000127ab9 */ /* 0x000fe20000000a00 */
[----:B------:R-:W-:Y:S01]  /*3290*/  USHF.R.S32.HI UR10, URZ, 0x1f, UR56 ;  /* 0x0000001f3f0a7899 */ /* 0x000fe20008011438 */
[----:B------:R-:W4:Y:S01]  /*32a0*/  LDC.64 R12, c[0x0][0x3b8] ;  /* 0x0000ee00ff0c7b82 */ /* 0x000f220000000a00 */
[----:B------:R-:W-:Y:S01]  /*32b0*/  UISETP.NE.U32.AND UP1, UPT, UR18, URZ, UPT ;  /* 0x0000003f1200728c */ /* 0x000fe2000bf25070 */
[----:B-123--:R-:W-:Y:S01]  /*32c0*/  IMAD.MOV.U32 R8, RZ, RZ, 0x4 ;  /* 0x00000004ff087424 */ /* 0x00efe200078e00ff */
[----:B------:R-:W-:Y:S01]  /*32d0*/  ISETP.NE.AND P4, PT, R22, RZ, PT ;  /* 0x000000ff1600720c */ /* 0x000fe20003f85270 */
[----:B------:R-:W-:Y:S01]  /*32e0*/  IMAD.MOV.U32 R235, RZ, RZ, 0x7f800000 ;  /* 0x7f800000ffeb7424 */ /* 0x000fe200078e00ff */
[----:B------:R-:W-:Y:S01]  /*32f0*/  UISETP.NE.AND.EX UP1, UPT, UR19, URZ, UPT, UP1 ;  /* 0x0000003f1300728c */ /* 0x000fe2000bf25310 */
[----:B------:R-:W1:Y:S01]  /*3300*/  S2R R3, SR_TID.X ;  /* 0x0000000000037919 */ /* 0x000e620000002100 */
[----:B------:R-:W-:Y:S02]  /*3310*/  ISETP.NE.AND P3, PT, R24, RZ, PT ;  /* 0x000000ff1800720c */ /* 0x000fe40003f65270 */
[----:B------:R-:W-:Y:S01]  /*3320*/  ISETP.NE.AND P2, PT, R23, RZ, PT ;  /* 0x000000ff1700720c */ /* 0x000fe20003f45270 */
[----:B------:R-:W-:Y:S01]  /*3330*/  IMAD.MOV.U32 R236, RZ, RZ, 0x7f800000 ;  /* 0x7f800000ffec7424 */ /* 0x000fe200078e00ff */
[----:B------:R-:W-:Y:S01]  /*3340*/  PLOP3.LUT P1, PT, PT, PT, UP1, 0x80, 0x0 ;  /* 0x000000000000781c */ /* 0x000fe20003f2f018 */
[----:B------:R-:W-:Y:S01]  /*3350*/  IMAD.MOV.U32 R237, RZ, RZ, 0x7f800000 ;  /* 0x7f800000ffed7424 */ /* 0x000fe200078e00ff */
[----:B------:R-:W0:Y:S01]  /*3360*/  LDGDEPBAR ;  /* 0x00000000000079af */ /* 0x000e220000000000 */
[----:B------:R-:W-:Y:S01]  /*3370*/  IMAD.MOV.U32 R234, RZ, RZ, 0x7f800000 ;  /* 0x7f800000ffea7424 */ /* 0x000fe200078e00ff */
[----:B------:R-:W-:Y:S01]  /*3380*/  ULDC UR50, c[0x0][0x2d0] ;  /* 0x0000b40000327ab9 */ /* 0x000fe20000000800 */
[----:B------:R-:W-:Y:S01]  /*3390*/  @UP1 ULDC.64 UR20, c[0x0][0x3d0] ;  /* 0x0000f40000141ab9 */ /* 0x000fe20000000a00 */
[----:B------:R-:W-:Y:S01]  /*33a0*/  @UP1 UMOV UR11, UR10 ;  /* 0x0000000a000b1c82 */ /* 0x000fe20008000000 */
[----:B------:R-:W-:Y:S01]  /*33b0*/  @UP1 UIMAD UR5, UR58, UR20, URZ ;  /* 0x000000143a0512a4 */ /* 0x000fe2000f8e023f */
[----:B------:R-:W-:-:S02]  /*33c0*/  @UP1 UMOV UR10, UR56 ;  /* 0x00000038000a1c82 */ /* 0x000fc40008000000 */
[----:B------:R-:W-:Y:S02]  /*33d0*/  @UP1 UIMAD.WIDE.U32 UR10, UR55, UR20, UR10 ;  /* 0x00000014370a12a5 */ /* 0x000fe4000f8e000a */
[----:B------:R-:W-:Y:S01]  /*33e0*/  @UP1 UIMAD UR5, UR55, UR21, UR5 ;  /* 0x00000015370512a4 */ /* 0x000fe2000f8e0205 */
[----:B----4-:R-:W2:Y:S01]  /*33f0*/  LDG.E.64 R6, desc[UR8][R12.64+0x8] ;  /* 0x000008080c067981 */ /* 0x010ea2000c1e1b00 */
[----:B------:R-:W-:Y:S02]  /*3400*/  @UP1 ULEA UR18, UP0, UR10, UR18, 0x2 ;  /* 0x000000120a121291 */ /* 0x000fe4000f80103f */
[----:B------:R-:W-:-:S04]  /*3410*/  @UP1 UIADD3 UR5, UR11, UR5, URZ ;  /* 0x000000050b051290 */ /* 0x000fc8000fffe03f */
[----:B------:R-:W-:Y:S01]  /*3420*/  @UP1 ULEA.HI.X UR19, UR10, UR19, UR5, 0x2, UP0 ;  /* 0x000000130a131291 */ /* 0x000fe200080f1405 */
[----:B------:R-:W-:Y:S02]  /*3430*/  IMAD.U32 R4, RZ, RZ, UR18 ;  /* 0x00000012ff047e24 */ /* 0x000fe4000f8e00ff */
[----:B------:R-:W-:Y:S01]  /*3440*/  @!P6 IMAD.WIDE R8, R19, R8, UR14 ;  /* 0x0000000e1308ee25 */ /* 0x000fe2000f8e0208 */
[----:B------:R-:W-:-:S03]  /*3450*/  @UP1 ULDC UR5, c[0x0][0x2e8] ;  /* 0x0000ba0000051ab9 */ /* 0x000fc60000000800 */
[----:B------:R-:W-:Y:S01]  /*3460*/  IMAD.U32 R5, RZ, RZ, UR19 ;  /* 0x00000013ff057e24 */ /* 0x000fe2000f8e00ff */
[----:B------:R-:W5:Y:S04]  /*3470*/  @!P6 LDG.E R235, desc[UR8][R8.64] ;  /* 0x0000000808ebe981 */ /* 0x000f68000c1e1900 */
[----:B------:R3:W4:Y:S04]  /*3480*/  @P1 LDG.E R10, desc[UR8][R4.64] ;  /* 0x00000008040a1981 */ /* 0x000728000c1e1900 */
[----:B------:R-:W4:Y:S01]  /*3490*/  LDG.E.64 R12, desc[UR8][R12.64] ;  /* 0x000000080c0c7981 */ /* 0x000f22000c1e1b00 */
[----:B------:R-:W4:Y:S01]  /*34a0*/  @P1 MUFU.RCP R0, UR5 ;  /* 0x0000000500001d08 */ /* 0x000f220008001000 */
[----:B-1----:R-:W-:Y:S01]  /*34b0*/  IMAD.SHL.U32 R3, R3, 0x2, RZ ;  /* 0x0000000203037824 */ /* 0x002fe200078e00ff */
[----:B------:R-:W-:-:S02]  /*34c0*/  UIMAD UR5, UR55, UR61, UR56 ;  /* 0x0000003d370572a4 */ /* 0x000fc4000f8e0238 */
[----:B------:R-:W-:Y:S01]  /*34d0*/  USHF.L.U32 UR19, UR32, 0x4, URZ ;  /* 0x0000000420137899 */ /* 0x000fe2000800063f */
[----:B---3--:R-:W-:-:S04]  /*34e0*/  IMAD.MOV.U32 R4, RZ, RZ, 0x4 ;  /* 0x00000004ff047424 */ /* 0x008fc800078e00ff */
[----:B------:R-:W-:-:S05]  /*34f0*/  IMAD.WIDE R4, R238, R4, UR14 ;  /* 0x0000000eee047e25 */ /* 0x000fca000f8e0204 */
[----:B------:R-:W5:Y:S04]  /*3500*/  @!P4 LDG.E R236, desc[UR8][R4.64] ;  /* 0x0000000804ecc981 */ /* 0x000f68000c1e1900 */
[----:B------:R-:W5:Y:S04]  /*3510*/  @!P3 LDG.E R237, desc[UR8][R4.64+0x20] ;  /* 0x0000200804edb981 */ /* 0x000f68000c1e1900 */
[----:B------:R1:W5:Y:S01]  /*3520*/  @!P2 LDG.E R234, desc[UR8][R4.64+0x80] ;  /* 0x0000800804eaa981 */ /* 0x000362000c1e1900 */
[----:B------:R-:W-:Y:S01]  /*3530*/  USHF.L.U32 UR5, UR5, 0x5, URZ ;  /* 0x0000000505057899 */ /* 0x000fe2000800063f */
[----:B------:R-:W-:Y:S01]  /*3540*/  IMAD R243, RZ, RZ, -UR24 ;  /* 0x80000018fff37e24 */ /* 0x000fe2000f8e02ff */
[----:B------:R-:W-:-:S02]  /*3550*/  USHF.L.U32 UR18, UR32, 0x3, URZ ;  /* 0x0000000320127899 */ /* 0x000fc4000800063f */
[----:B------:R-:W-:Y:S02]  /*3560*/  UIADD3 UR29, UR19, 0x20, URZ ;  /* 0x00000020131d7890 */ /* 0x000fe4000fffe03f */
[----:B------:R-:W-:Y:S02]  /*3570*/  UIADD3 UR24, UR19, 0x40, URZ ;  /* 0x0000004013187890 */ /* 0x000fe4000fffe03f */
[----:B------:R-:W-:Y:S02]  /*3580*/  USHF.R.S32.HI UR11, URZ, 0x1f, UR5 ;  /* 0x0000001f3f0b7899 */ /* 0x000fe40008011405 */
[----:B------:R-:W-:Y:S02]  /*3590*/  UIADD3 UR28, UR18, UR29, URZ ;  /* 0x0000001d121c7290 */ /* 0x000fe4000fffe03f */
[----:B------:R-:W-:Y:S01]  /*35a0*/  UIADD3 UR23, UR18, UR24, URZ ;  /* 0x0000001812177290 */ /* 0x000fe2000fffe03f */
[----:B-1----:R-:W-:-:S05]  /*35b0*/  IMAD.SHL.U32 R4, R249, 0x20, RZ ;  /* 0x00000020f9047824 */ /* 0x002fca00078e00ff */
[----:B------:R-:W-:Y:S01]  /*35c0*/  LOP3.LUT R4, R4, 0x6, R3, 0xf8, !PT ;  /* 0x0000000604047812 */ /* 0x000fe200078ef803 */
[----:B------:R-:W-:-:S04]  /*35d0*/  IMAD.U32 R3, RZ, RZ, UR51 ;  /* 0x00000033ff037e24 */ /* 0x000fc8000f8e00ff */
[----:B------:R-:W-:Y:S01]  /*35e0*/  IMAD R220, R3, 0x80, R4 ;  /* 0x0000008003dc7824 */ /* 0x000fe200078e0204 */
[----:B------:R-:W-:Y:S01]  /*35f0*/  SHF.R.S32.HI R3, RZ, 0x1f, R20 ;  /* 0x0000001fff037819 */ /* 0x000fe20000011414 */
[----:B------:R-:W-:Y:S02]  /*3600*/  UIADD3 UR27, UR18, UR28, URZ ;  /* 0x0000001c121b7290 */ /* 0x000fe4000fffe03f */
[----:B------:R-:W-:Y:S01]  /*3610*/  UIADD3 UR22, UR18, UR23, URZ ;  /* 0x0000001712167290 */ /* 0x000fe2000fffe03f */
[----:B------:R-:W-:Y:S01]  /*3620*/  IADD3 R4, R238, -UR54, -R220 ;  /* 0x80000036ee047c10 */ /* 0x000fe2000fffe8dc */
[----:B------:R-:W-:Y:S02]  /*3630*/  UIADD3 UR26, UR18, UR27, URZ ;  /* 0x0000001b121a7290 */ /* 0x000fe4000fffe03f */
[----:B------:R-:W-:Y:S01]  /*3640*/  UIADD3 UR21, UR18, UR22, URZ ;  /* 0x0000001612157290 */ /* 0x000fe2000fffe03f */
[----:B------:R-:W-:Y:S01]  /*3650*/  IMAD.MOV.U32 R231, RZ, RZ, R219 ;  /* 0x000000ffffe77224 */ /* 0x000fe200078e00db */
[----:B------:R-:W-:Y:S01]  /*3660*/  UIADD3 UR25, UR18, UR26, URZ ;  /* 0x0000001a12197290 */ /* 0x000fe2000fffe03f */
[----:B------:R-:W-:Y:S01]  /*3670*/  IMAD.SHL.U32 R175, R182, 0x2, RZ ;  /* 0x00000002b6af7824 */ /* 0x000fe200078e00ff */
[----:B------:R-:W-:Y:S01]  /*3680*/  UIADD3 UR20, UR18, UR21, URZ ;  /* 0x0000001512147290 */ /* 0x000fe2000fffe03f */
[C---:B------:R-:W-:Y:S01]  /*3690*/  VIADD R242, R232.reuse, 0x40 ;  /* 0x00000040e8f27836 */ /* 0x040fe20000000000 */
[----:B------:R-:W-:Y:S01]  /*36a0*/  CS2R R126, SRZ ;  /* 0x00000000007e7805 */ /* 0x000fe2000001ff00 */
[----:B------:R-:W-:Y:S01]  /*36b0*/  VIADD R239, R232, 0x20 ;  /* 0x00000020e8ef7836 */ /* 0x000fe20000000000 */
[----:B------:R-:W-:Y:S01]  /*36c0*/  CS2R R124, SRZ ;  /* 0x00000000007c7805 */ /* 0x000fe2000001ff00 */
[----:B------:R-:W-:Y:S01]  /*36d0*/  IMAD.MOV.U32 R252, RZ, RZ, 0x4 ;  /* 0x00000004fffc7424 */ /* 0x000fe200078e00ff */
        /* <DEDUP_REMOVED lines=46> */
[----:B------:R-:W-:Y:S01]  /*39c0*/  VIADD R247, R4, UR7 ;  /* 0x0000000704f77c36 */ /* 0x000fe20008000000 */
[----:B------:R-:W-:Y:S02]  /*39d0*/  UIMAD UR36, UR32, 0x18, URZ ;  /* 0x00000018202478a4 */ /* 0x000fe4000f8e023f */
[----:B------:R-:W-:Y:S02]  /*39e0*/  USHF.L.U32 UR35, UR32, 0x5, URZ ;  /* 0x0000000520237899 */ /* 0x000fe4000800063f */
[----:B------:R-:W-:-:S02]  /*39f0*/  UIMAD UR34, UR32, 0x28, URZ ;  /* 0x00000028202278a4 */ /* 0x000fc4000f8e023f */
[----:B------:R-:W-:Y:S02]  /*3a00*/  UIMAD UR33, UR32, 0x30, URZ ;  /* 0x00000030202178a4 */ /* 0x000fe4000f8e023f */
[----:B------:R-:W-:Y:S02]  /*3a10*/  UIMAD UR32, UR32, 0x38, URZ ;  /* 0x00000038202078a4 */ /* 0x000fe4000f8e023f */
[----:B------:R-:W-:Y:S02]  /*3a20*/  UIADD3 UR31, UR18, UR25, URZ ;  /* 0x00000019121f7290 */ /* 0x000fe4000fffe03f */
[----:B------:R-:W-:Y:S01]  /*3a30*/  UIADD3 UR30, UR18, UR20, URZ ;  /* 0x00000014121e7290 */ /* 0x000fe2000fffe03f */
[----:B--2---:R-:W-:-:S04]  /*3a40*/  IADD3 R240, P3, P2, R6, UR5, R20 ;  /* 0x0000000506f07c10 */ /* 0x004fc8000fa7e014 */
[----:B------:R-:W-:Y:S01]  /*3a50*/  IADD3.X R244, R7, UR11, R3, P3, P2 ;  /* 0x0000000b07f47c10 */ /* 0x000fe20009fe4403 */
[----:B------:R-:W-:Y:S02]  /*3a60*/  VIADD R3, R182, 0x1800 ;  /* 0x00001800b6037836 */ /* 0x000fe40000000000 */
[----:B----4-:R-:W-:Y:S01]  /*3a70*/  @P1 FMUL.FTZ R0, R10, R0 ;  /* 0x000000000a001220 */ /* 0x010fe20000410000 */
[----:B------:R-:W-:Y:S02]  /*3a80*/  R2UR UR10, R12 ;  /* 0x000000000c0a72ca */ /* 0x000fe400000e0000 */
[----:B------:R-:W-:Y:S01]  /*3a90*/  R2UR UR47, R13 ;  /* 0x000000000d2f72ca */ /* 0x000fe200000e0000 */
[----:B------:R-:W-:Y:S01]  /*3aa0*/  IMAD.WIDE.U32 R240, R240, -0x2daee0ad, RZ ;  /* 0xd2511f53f0f07825 */ /* 0x000fe200078e00ff */
[----:B------:R-:W-:Y:S01]  /*3ab0*/  @P1 R2UR UR12, R0 ;  /* 0x00000000000c12ca */ /* 0x000fe200000e0000 */
[----:B------:R-:W-:Y:S01]  /*3ac0*/  UMOV UR5, URZ ;  /* 0x0000003f00057c82 */ /* 0x000fe20008000000 */
[----:B------:R-:W-:Y:S01]  /*3ad0*/  ULDC UR11, c[0x0][0x2ec] ;  /* 0x0000bb00000b7ab9 */ /* 0x000fe20000000800 */
[----:B------:R-:W-:Y:S01]  /*3ae0*/  VIADD R0, R181, 0x1800 ;  /* 0x00001800b5007836 */ /* 0x000fe20000000000 */
[----:B------:R-:W-:-:S04]  /*3af0*/  SEL R174, R3, R182, !P0 ;  /* 0x000000b603ae7207 */ /* 0x000fc80004000000 */
[----:B------:R-:W-:Y:S02]  /*3b00*/  SEL R0, R0, R181, !P0 ;  /* 0x000000b500007207 */ /* 0x000fe40004000000 */
[----:B------:R-:W-:Y:S02]  /*3b10*/  LOP3.LUT R244, R244, UR10, RZ, 0x3c, !PT ;  /* 0x0000000af4f47c12 */ /* 0x000fe4000f8e3cff */
[----:B------:R-:W-:Y:S02]  /*3b20*/  LEA R3, R0, UR4, 0x1 ;  /* 0x0000000400037c11 */ /* 0x000fe4000f8e08ff */
[----:B------:R-:W-:Y:S01]  /*3b30*/  LEA R174, R174, UR4, 0x1 ;  /* 0x00000004aeae7c11 */ /* 0x000fe2000f8e08ff */
        /* <DEDUP_REMOVED lines=12> */
[----:B------:R-:W-:Y:S01]  /*3c00*/  UIADD3 UR37, UR10, -0x61c88647, URZ ;  /* 0x9e3779b90a257890 */ /* 0x000fe2000fffe03f */
[----:B------:R-:W-:-:S11]  /*3c10*/  ULDC.U8 UR12, c[0x0][0x388] ;  /* 0x0000e200000c7ab9 */ /* 0x000fd60000000000 */
.L_x_1045:
[----:B------:R-:W0:Y:S01]  /*3c20*/  LDGDEPBAR ;  /* 0x00000000000079af */ /* 0x000e220000000000 */
[----:B------:R-:W-:Y:S01]  /*3c30*/  IMAD.IADD R0, R180, 0x1, R174 ;  /* 0x00000001b4007824 */ /* 0x000fe200078e02ae */
[----:B------:R-:W-:Y:S02]  /*3c40*/  USHF.L.U32 UR10, UR51, 0x7, URZ ;  /* 0x00000007330a7899 */ /* 0x000fe4000800063f */
[----:B------:R-:W-:Y:S02]  /*3c50*/  UISETP.GE.AND UP1, UPT, UR6, 0x1, UPT ;  /* 0x000000010600788c */ /* 0x000fe4000bf26270 */
[----:B------:R-:W-:Y:S04]  /*3c60*/  UIADD3 UR10, UR10, 0x80, URZ ;  /* 0x000000800a0a7890 */ /* 0x000fe8000fffe03f */
[----:B------:R-:W-:Y:S01]  /*3c70*/  UISETP.GE.AND UP0, UPT, UR10, UR7, UPT ;  /* 0x000000070a00728c */ /* 0x000fe2000bf06270 */
        /* <DEDUP_REMOVED lines=20> */
[----:B------:R-:W3:Y:S03]  /*3dc0*/  LDSM.16.M88.4 R164, [R172+UR4+0xb400] ;  /* 0x00b40004aca4783b */ /* 0x000ee60008000200 */
[----:B------:R-:W-:Y:S05]  /*3dd0*/  HMMA.16816.F32 R32, R32, R134, RZ ;  /* 0x000000862020723c */ /* 0x000fea00000018ff */
[----:B------:R-:W-:Y:S01]  /*3de0*/  LDSM.16.M88.4 R132, [R0+0x1000] ;  /* 0x001000000084783b */ /* 0x000fe20000000200 */
        /* <DEDUP_REMOVED lines=9> */
[----:B------:R-:W2:Y:S05]  /*3e80*/  LDSM.16.M88.4 R144, [R173+0x2400] ;  /* 0x00240000ad90783b */ /* 0x000eaa0000000200 */
[----:B------:R-:W-:Y:S03]  /*3e90*/  HMMA.16816.F32 R32, R136, R150, R32 ;  /* 0x000000968820723c */ /* 0x000fe60000001820 */
[----:B------:R-:W-:Y:S03]  /*3ea0*/  LDSM.16.M88.4 R136, [R174+0x2000] ;  /* 0x00200000ae88783b */ /* 0x000fe60000000200 */
[-C--:B------:R-:W-:Y:S05]  /*3eb0*/  HMMA.16816.F32 R4, R152, R156.reuse, R4 ;  /* 0x0000009c9804723c */ /* 0x080fea0000001804 */
[----:B------:R-:W4:Y:S01]  /*3ec0*/  LDSM.16.M88.4 R148, [R172+UR4+0xd000] ;  /* 0x00d00004ac94783b */ /* 0x000f220008000200 */
[C---:B---3--:R-:W-:Y:S06]  /*3ed0*/  HMMA.16816.F32 R8, R160.reuse, R156, R8 ;  /* 0x0000009ca008723c */ /* 0x048fec0000001808 */
[-C--:B------:R-:W-:Y:S06]  /*3ee0*/  HMMA.16816.F32 R12, R160, R158.reuse, R12 ;  /* 0x0000009ea00c723c */ /* 0x080fec000000180c */
[C---:B------:R-:W-:Y:S01]  /*3ef0*/  HMMA.16816.F32 R16, R152.reuse, R158, R16 ;  /* 0x0000009e9810723c */ /* 0x040fe20000001810 */
[----:B------:R-:W3:Y:S05]  /*3f00*/  LDSM.16.M88.4 R156, [R174+0x2800] ;  /* 0x00280000ae9c783b */ /* 0x000eea0000000200 */
[-C--:B------:R-:W-:Y:S06]  /*3f10*/  HMMA.16816.F32 R20, R152, R164.reuse, R20 ;  /* 0x000000a49814723c */ /* 0x080fec0000001814 */
[C---:B------:R-:W-:Y:S06]  /*3f20*/  HMMA.16816.F32 R24, R160.reuse, R164, R24 ;  /* 0x000000a4a018723c */ /* 0x040fec0000001818 */
[-C--:B------:R-:W-:Y:S01]  /*3f30*/  HMMA.16816.F32 R28, R160, R166.reuse, R28 ;  /* 0x000000a6a01c723c */ /* 0x080fe2000000181c */
[----:B------:R-:W3:Y:S05]  /*3f40*/  LDSM.16.M88.4 R160, [R172+UR4+0xd400] ;  /* 0x00d40004aca0783b */ /* 0x000eea0008000200 */
[----:B------:R-:W-:Y:S06]  /*3f50*/  HMMA.16816.F32 R32, R152, R166, R32 ;  /* 0x000000a69820723c */ /* 0x000fec0000001820 */
[-C--:B-1----:R-:W-:Y:S06]  /*3f60*/  HMMA.16816.F32 R4, R132, R140.reuse, R4 ;  /* 0x0000008c8404723c */ /* 0x082fec0000001804 */
[C---:B------:R-:W-:Y:S06]  /*3f70*/  HMMA.16816.F32 R8, R168.reuse, R140, R8 ;  /* 0x0000008ca808723c */ /* 0x040fec0000001808 */
[-C--:B------:R-:W-:Y:S06]  /*3f80*/  HMMA.16816.F32 R12, R168, R142.reuse, R12 ;  /* 0x0000008ea80c723c */ /* 0x080fec000000180c */
[C---:B------:R-:W-:Y:S01]  /*3f90*/  HMMA.16816.F32 R16, R132.reuse, R142, R16 ;  /* 0x0000008e8410723c */ /* 0x040fe20000001810 */
[----:B------:R-:W-:Y:S05]  /*3fa0*/  LDSM.16.M88.4 R140, [R0+0x2800] ;  /* 0x00280000008c783b */ /* 0x000fea0000000200 */
[-C--:B--2---:R-:W-:Y:S06]  /*3fb0*/  HMMA.16816.F32 R20, R132, R144.reuse, R20 ;  /* 0x000000908414723c */ /* 0x084fec0000001814 */
[C---:B------:R-:W-:Y:S06]  /*3fc0*/  HMMA.16816.F32 R24, R168.reuse, R144, R24 ;  /* 0x00000090a818723c */ /* 0x040fec0000001818 */
[-C--:B------:R-:W-:Y:S01]  /*3fd0*/  HMMA.16816.F32 R28, R168, R146.reuse, R28 ;  /* 0x00000092a81c723c */ /* 0x080fe2000000181c */
[----:B------:R-:W-:Y:S04]  /*3fe0*/  IMAD.U32 R144, RZ, RZ, UR6 ;  /* 0x00000006ff907e24 */ /* 0x000fe8000f8e00ff */
[----:B------:R-:W-:Y:S01]  /*3ff0*/  IMAD R144, R144, 0x40, R247 ;  /* 0x0000004090907824 */ /* 0x000fe200078e02f7 */
[----:B------:R-:W-:Y:S05]  /*4000*/  HMMA.16816.F32 R32, R132, R146, R32 ;  /* 0x000000928420723c */ /* 0x000fea0000001820 */
[C---:B------:R-:W-:Y:S01]  /*4010*/  VIADD R153, R144.reuse, 0xffffffff ;  /* 0xffffffff90997836 */ /* 0x040fe20000000000 */
[-C--:B----4-:R-:W-:Y:S01]  /*4020*/  HMMA.16816.F32 R4, R136, R148.reuse, R4 ;  /* 0x000000948804723c */ /* 0x090fe20000001804 */
[----:B------:R-:W-:Y:S04]  /*4030*/  IMAD.U32 R132, RZ, RZ, UR16 ;  /* 0x00000010ff847e24 */ /* 0x000fe8000f8e00ff */
[----:B------:R-:W-:Y:S01]  /*4040*/  ISETP.GE.AND P1, PT, R153, RZ, PT ;  /* 0x000000ff9900720c */ /* 0x000fe20003f26270 */
[C---:B---3--:R-:W-:Y:S01]  /*4050*/  HMMA.16816.F32 R8, R156.reuse, R148, R8 ;  /* 0x000000949c08723c */ /* 0x048fe20000001808 */
[----:B------:R-:W-:Y:S04]  /*4060*/  IMAD.U32 R133, RZ, RZ, UR13 ;  /* 0x0000000dff857e24 */ /* 0x000fe8000f8e00ff */
[----:B------:R-:W-:Y:S01]  /*4070*/  VIADD R170, R144, 0xfffffff0 ;  /* 0xfffffff090aa7836 */ /* 0x000fe20000000000 */
[-C--:B------:R-:W-:Y:S05]  /*4080*/  HMMA.16816.F32 R12, R156, R150.reuse, R12 ;  /* 0x000000969c0c723c */ /* 0x080fea000000180c */
[----:B------:R-:W-:Y:S01]  /*4090*/  LEA R148, P0, R238, R132, 0x2 ;  /* 0x00000084ee947211 */ /* 0x000fe200078010ff */
[C---:B------:R-:W-:Y:S05]  /*40a0*/  HMMA.16816.F32 R16, R136.reuse, R150, R16 ;  /* 0x000000968810723c */ /* 0x040fea0000001810 */
[----:B------:R-:W-:Y:S01]  /*40b0*/  @!P1 IADD3 R153, -R144, 0x1, RZ ;  /* 0x0000000190999810 */ /* 0x000fe20007ffe1ff */
[-C--:B------:R-:W-:Y:S05]  /*40c0*/  HMMA.16816.F32 R20, R136, R160.reuse, R20 ;  /* 0x000000a08814723c */ /* 0x080fea0000001814 */
[----:B------:R-:W-:Y:S01]  /*40d0*/  LEA.HI.X.SX32 R149, R238, R133, 0x2, P0 ;  /* 0x00000085ee957211 */ /* 0x000fe200000f16ff */
[C---:B------:R-:W-:Y:S01]  /*40e0*/  HMMA.16816.F32 R24, R156.reuse, R160, R24 ;  /* 0x000000a09c18723c */ /* 0x040fe20000001818 */
[----:B------:R1:W-:Y:S04]  /*40f0*/  LDSM.16.M88.4 R132, [R0+0x2000] ;  /* 0x002000000084783b */ /* 0x0003e80000000200 */
[----:B------:R-:W-:Y:S01]  /*4100*/  I2FP.F32.S32 R194, R153 ;  /* 0x0000009900c27245 */ /* 0x000fe20000201400 */
[-C--:B------:R-:W-:Y:S03]  /*4110*/  HMMA.16816.F32 R28, R156, R162.reuse, R28 ;  /* 0x000000a29c1c723c */ /* 0x080fe6000000181c */
[----:B------:R-:W2:Y:S02]  /*4120*/  LDG.E R186, desc[UR8][R148.64] ;  /* 0x0000000894ba7981 */ /* 0x000ea4000c1e1900 */
[----:B------:R-:W-:Y:S01]  /*4130*/  LOP3.LUT R161, R240, UR48, RZ, 0x3c, !PT ;  /* 0x00000030f0a17c12 */ /* 0x000fe2000f8e3cff */
[----:B------:R-:W-:Y:S01]  /*4140*/  HMMA.16816.F32 R32, R136, R162, R32 ;  /* 0x000000a28820723c */ /* 0x000fe20000001820 */
[----:B------:R-:W3:Y:S04]  /*4150*/  LDSM.16.M88.4 R136, [R173+0x4000] ;  /* 0x00400000ad88783b */ /* 0x000ee80000000200 */
[C---:B------:R-:W-:Y:S02]  /*4160*/  VIADD R151, R144.reuse, 0x7 ;  /* 0x0000000790977836 */ /* 0x040fe40000000000 */
[C---:B------:R-:W-:Y:S02]  /*4170*/  VIADD R152, R144.reuse, 0x8 ;  /* 0x0000000890987836 */ /* 0x040fe40000000000 */
[----:B------:R-:W4:Y:S01]  /*4180*/  LDG.E R185, desc[UR8][R148.64+0x20] ;  /* 0x0000200894b97981 */ /* 0x000f22000c1e1900 */
[----:B------:R-:W-:Y:S01]  /*4190*/  ISETP.GE.AND P5, PT, R151, RZ, PT ;  /* 0x000000ff9700720c */ /* 0x000fe20003fa6270 */
[----:B------:R-:W-:Y:S01]  /*41a0*/  VIADD R164, R144, 0xfffffff8 ;  /* 0xfffffff890a47836 */ /* 0x000fe20000000000 */
[----:B------:R-:W-:Y:S01]  /*41b0*/  ISETP.GE.AND P0, PT, R152, RZ, PT ;  /* 0x000000ff9800720c */ /* 0x000fe20003f06270 */
[----:B------:R-:W-:Y:S01]  /*41c0*/  VIADD R147, R144, 0x1f ;  /* 0x0000001f90937836 */ /* 0x000fe20000000000 */
[----:B-1----:R-:W-:Y:S01]  /*41d0*/  IABS R0, R144 ;  /* 0x0000009000007213 */ /* 0x002fe20000000000 */
[----:B-----5:R-:W5:Y:S01]  /*41e0*/  LDG.E R184, desc[UR8][R148.64+0x80] ;  /* 0x0000800894b87981 */ /* 0x020f62000c1e1900 */
[----:B------:R-:W-:Y:S01]  /*41f0*/  ISETP.GE.AND P1, PT, R164, RZ, PT ;  /* 0x000000ffa400720c */ /* 0x000fe20003f26270 */
[C---:B------:R-:W-:Y:S01]  /*4200*/  VIADD R169, R144.reuse, 0xfffffff7 ;  /* 0xfffffff790a97836 */ /* 0x040fe20000000000 */
[----:B------:R-:W-:Y:S01]  /*4210*/  ISETP.GE.AND P6, PT, R147, RZ, PT ;  /* 0x000000ff9300720c */ /* 0x000fe20003fc6270 */
[C---:B------:R-:W-:Y:S01]  /*4220*/  VIADD R168, R144.reuse, 0x17 ;  /* 0x0000001790a87836 */ /* 0x040fe20000000000 */
[----:B------:R-:W-:Y:S01]  /*4230*/  I2FP.F32.S32 R193, R0 ;  /* 0x0000000000c17245 */ /* 0x000fe20000201400 */
[----:B------:R1:W5:Y:S01]  /*4240*/  LDG.E R183, desc[UR8][R148.64+0xa0] ;  /* 0x0000a00894b77981 */ /* 0x000362000c1e1900 */
[C---:B------:R-:W-:Y:S01]  /*4250*/  VIADD R171, R144.reuse, 0x10 ;  /* 0x0000001090ab7836 */ /* 0x040fe20000000000 */
[C---:B------:R-:W-:Y:S01]  /*4260*/  @!P5 IADD3 R151, -R144.reuse, -0x7, RZ ;  /* 0xfffffff99097d810 */ /* 0x040fe20007ffe1ff */
[----:B------:R-:W-:Y:S01]  /*4270*/  VIADD R154, R144, 0x18 ;  /* 0x00000018909a7836 */ /* 0x000fe20000000000 */
[----:B------:R-:W-:Y:S01]  /*4280*/  ISETP.GE.AND P5, PT, R168, RZ, PT ;  /* 0x000000ffa800720c */ /* 0x000fe20003fa6270 */
[C---:B------:R-:W-:Y:S01]  /*4290*/  VIADD R188, R144.reuse, 0xf ;  /* 0x0000000f90bc7836 */ /* 0x040fe20000000000 */
[C---:B------:R-:W-:Y:S01]  /*42a0*/  @!P0 IADD3 R152, -R144.reuse, -0x8, RZ ;  /* 0xfffffff890988810 */ /* 0x040fe20007ffe1ff */
[----:B------:R-:W-:Y:S01]  /*42b0*/  VIADD R145, R144, 0x27 ;  /* 0x0000002790917836 */ /* 0x000fe20000000000 */
[----:B------:R-:W-:Y:S01]  /*42c0*/  ISETP.GE.AND P0, PT, R154, RZ, PT ;  /* 0x000000ff9a00720c */ /* 0x000fe20003f06270 */
[C---:B------:R-:W-:Y:S01]  /*42d0*/  VIADD R187, R144.reuse, 0xffffffef ;  /* 0xffffffef90bb7836 */ /* 0x040fe20000000000 */
[C---:B------:R-:W-:Y:S01]  /*42e0*/  @!P1 IADD3 R164, -R144.reuse, 0x8, RZ ;  /* 0x0000000890a49810 */ /* 0x040fe20007ffe1ff */
[C---:B------:R-:W-:Y:S01]  /*42f0*/  VIADD R189, R144.reuse, 0xffffffe8 ;  /* 0xffffffe890bd7836 */ /* 0x040fe20000000000 */
[----:B------:R-:W-:Y:S01]  /*4300*/  ISETP.GE.AND P3, PT, R145, RZ, PT ;  /* 0x000000ff9100720c */ /* 0x000fe20003f66270 */
[----:B------:R-:W-:Y:S01]  /*4310*/  VIADD R190, R144, 0xffffffe7 ;  /* 0xffffffe790be7836 */ /* 0x000fe20000000000 */
[----:B------:R-:W-:Y:S01]  /*4320*/  ISETP.GE.AND P1, PT, R188, RZ, PT ;  /* 0x000000ffbc00720c */ /* 0x000fe20003f26270 */
[C---:B------:R-:W-:Y:S01]  /*4330*/  VIADD R146, R144.reuse, 0x28 ;  /* 0x0000002890927836 */ /* 0x040fe20000000000 */
[C---:B------:R-:W-:Y:S01]  /*4340*/  @!P6 IADD3 R147, -R144.reuse, -0x1f, RZ ;  /* 0xffffffe19093e810 */ /* 0x040fe20007ffe1ff */
[----:B------:R-:W-:Y:S01]  /*4350*/  VIADD R150, R144, 0x20 ;  /* 0x0000002090967836 */ /* 0x000fe20000000000 */
[----:B------:R-:W-:Y:S01]  /*4360*/  ISETP.GE.AND P6, PT, R187, RZ, PT ;  /* 0x000000ffbb00720c */ /* 0x000fe20003fc6270 */
[----:B------:R-:W-:Y:S01]  /*4370*/  IMAD.U32 R0, RZ, RZ, UR6 ;  /* 0x00000006ff007e24 */ /* 0x000fe2000f8e00ff */
[----:B------:R-:W-:Y:S01]  /*4380*/  ISETP.GE.AND P4, PT, R146, RZ, PT ;  /* 0x000000ff9200720c */ /* 0x000fe20003f86270 */
[-C--:B---3--:R-:W-:Y:S05]  /*4390*/  HMMA.16816.F32 R4, R132, R136.reuse, R4 ;  /* 0x000000888404723c */ /* 0x088fea0000001804 */
[----:B------:R-:W-:Y:S01]  /*43a0*/  @!P5 IADD3 R168, -R144, -0x17, RZ ;  /* 0xffffffe990a8d810 */ /* 0x000fe20007ffe1ff */
[C---:B------:R-:W-:Y:S04]  /*43b0*/  HMMA.16816.F32 R8, R140.reuse, R136, R8 ;  /* 0x000000888c08723c */ /* 0x040fe80000001808 */
[----:B------:R-:W-:Y:S01]  /*43c0*/  ISETP.GE.AND P5, PT, R189, RZ, PT ;  /* 0x000000ffbd00720c */ /* 0x000fe20003fa6270 */
[----:B------:R-:W-:Y:S01]  /*43d0*/  IMAD R0, R0, 0x4, R250 ;  /* 0x0000000400007824 */ /* 0x000fe200078e02fa */
[----:B------:R-:W-:Y:S01]  /*43e0*/  @!P0 IADD3 R154, -R144, -0x18, RZ ;  /* 0xffffffe8909a8810 */ /* 0x000fe20007ffe1ff */
[-C--:B------:R-:W-:Y:S01]  /*43f0*/  HMMA.16816.F32 R12, R140, R138.reuse, R12 ;  /* 0x0000008a8c0c723c */ /* 0x080fe2000000180c */
[----:B------:R-:W-:Y:S02]  /*4400*/  PLOP3.LUT P0, PT, PT, PT, UP0, 0x80, 0x0 ;  /* 0x000000000000781c */ /* 0x000fe40003f0f008 */
[----:B------:R-:W-:Y:S02]  /*4410*/  ISETP.GE.AND P2, PT, R150, RZ, PT ;  /* 0x000000ff9600720c */ /* 0x000fe40003f46270 */
[----:B------:R-:W-:Y:S01]  /*4420*/  @!P3 IADD3 R145, -R144, -0x27, RZ ;  /* 0xffffffd99091b810 */ /* 0x000fe20007ffe1ff */
[C---:B------:R-:W-:Y:S04]  /*4430*/  HMMA.16816.F32 R16, R132.reuse, R138, R16 ;  /* 0x0000008a8410723c */ /* 0x040fe80000001810 */
[----:B------:R-:W-:Y:S01]  /*4440*/  ISETP.GE.AND P3, PT, R170, RZ, PT ;  /* 0x000000ffaa00720c */ /* 0x000fe20003f66270 */
[----:B------:R-:W-:Y:S01]  /*4450*/  FFMA.FTZ R4, R193, -UR5, R4 ;  /* 0x80000005c1047c23 */ /* 0x000fe20008010004 */
[----:B------:R-:W-:Y:S01]  /*4460*/  @!P1 IADD3 R188, -R144, -0xf, RZ ;  /* 0xfffffff190bc9810 */ /* 0x000fe20007ffe1ff */
[----:B------:R-:W-:Y:S01]  /*4470*/  FFMA.FTZ R5, R194, -UR5, R5 ;  /* 0x80000005c2057c23 */ /* 0x000fe20008010005 */
[----:B------:R-:W-:Y:S03]  /*4480*/  PLOP3.LUT P1, PT, PT, PT, UP0, 0x80, 0x0 ;  /* 0x000000000000781c */ /* 0x000fe60003f2f008 */
[----:B------:R-:W-:Y:S01]  /*4490*/  @!P6 IADD3 R187, -R144, 0x11, RZ ;  /* 0x0000001190bbe810 */ /* 0x000fe20007ffe1ff */
[----:B------:R-:W-:Y:S01]  /*44a0*/  @P0 VIADD R136, R220, 0x1 ;  /* 0x00000001dc880836 */ /* 0x000fe20000000000 */
[----:B------:R-:W-:Y:S02]  /*44b0*/  PLOP3.LUT P6, PT, PT, PT, UP0, 0x80, 0x0 ;  /* 0x000000000000781c */ /* 0x000fe40003fcf008 */
[C---:B------:R-:W-:Y:S02]  /*44c0*/  @!P4 IADD3 R146, -R144.reuse, -0x28, RZ ;  /* 0xffffffd89092c810 */ /* 0x040fe40007ffe1ff */
[----:B------:R-:W-:Y:S02]  /*44d0*/  ISETP.GE.AND P4, PT, R169, RZ, PT ;  /* 0x000000ffa900720c */ /* 0x000fe40003f86270 */
[----:B------:R-:W-:Y:S02]  /*44e0*/  I2FP.F32.S32 R195, R152 ;  /* 0x0000009800c37245 */ /* 0x000fe40000201400 */
[C---:B------:R-:W-:Y:S02]  /*44f0*/  @!P5 IADD3 R189, -R144.reuse, 0x18, RZ ;  /* 0x0000001890bdd810 */ /* 0x040fe40007ffe1ff */
[----:B------:R-:W-:Y:S01]  /*4500*/  PLOP3.LUT P5, PT, PT, PT, UP0, 0x80, 0x0 ;  /* 0x000000000000781c */ /* 0x000fe20003faf008 */
[----:B------:R-:W-:Y:S01]  /*4510*/  FFMA.FTZ R6, R195, -UR5, R6 ;  /* 0x80000005c3067c23 */ /* 0x000fe20008010006 */
[C---:B------:R-:W-:Y:S01]  /*4520*/  @!P2 IADD3 R150, -R144.reuse, -0x20, RZ ;  /* 0xffffffe09096a810 */ /* 0x040fe20007ffe1ff */
[----:B------:R-:W-:Y:S01]  /*4530*/  FFMA.FTZ R18, R193, -UR5, R18 ;  /* 0x80000005c1127c23 */ /* 0x000fe20008010012 */
[----:B------:R-:W-:Y:S01]  /*4540*/  @!P3 IADD3 R170, -R144, 0x10, RZ ;  /* 0x0000001090aab810 */ /* 0x000fe20007ffe1ff */
[----:B------:R-:W-:Y:S01]  /*4550*/  FFMA.FTZ R19, R194, -UR5, R19 ;  /* 0x80000005c2137c23 */ /* 0x000fe20008010013 */
[----:B------:R-:W-:Y:S02]  /*4560*/  PLOP3.LUT P0, PT, PT, PT, UP0, 0x80, 0x0 ;  /* 0x000000000000781c */ /* 0x000fe40003f0f008 */
[----:B------:R-:W-:Y:S02]  /*4570*/  @P1 ISETP.GE.AND P1, PT, R220, UR7, PT ;  /* 0x00000007dc001c0c */ /* 0x000fe4000bf26270 */
[----:B------:R-:W-:Y:S02]  /*4580*/  ISETP.GE.AND P2, PT, R171, RZ, PT ;  /* 0x000000ffab00720c */ /* 0x000fe40003f46270 */
[----:B------:R-:W-:Y:S02]  /*4590*/  PLOP3.LUT P3, PT, PT, PT, UP0, 0x80, 0x0 ;  /* 0x000000000000781c */ /* 0x000fe40003f6f008 */
[----:B------:R-:W-:Y:S02]  /*45a0*/  I2FP.F32.S32 R146, R146 ;  /* 0x0000009200927245 */ /* 0x000fe40000201400 */
[----:B------:R-:W-:Y:S02]  /*45b0*/  @P6 FSEL R6, R6, -INF , !P1 ;  /* 0xff80000006066808 */ /* 0x000fe40004800000 */
[----:B------:R-:W-:Y:S01]  /*45c0*/  PLOP3.LUT P6, PT, PT, PT, UP0, 0x80, 0x0 ;  /* 0x000000000000781c */ /* 0x000fe20003fcf008 */
[----:B------:R-:W-:Y:S01]  /*45d0*/  FFMA.FTZ R10, R146, -UR5, R10 ;  /* 0x80000005920a7c23 */ /* 0x000fe2000801000a */
[----:B------:R-:W-:Y:S02]  /*45e0*/  @!P4 IADD3 R169, -R144, 0x9, RZ ;  /* 0x0000000990a9c810 */ /* 0x000fe40007ffe1ff */
[----:B------:R-:W-:Y:S02]  /*45f0*/  ISETP.GE.AND P4, PT, R190, RZ, PT ;  /* 0x000000ffbe00720c */ /* 0x000fe40003f86270 */
[----:B------:R-:W-:Y:S01]  /*4600*/  I2FP.F32.S32 R192, R147 ;  /* 0x0000009300c07245 */ /* 0x000fe20000201400 */
[----:B------:R-:W-:Y:S01]  /*4610*/  IMAD.WIDE.U32 R146, R0, -0x326172a9, RZ ;  /* 0xcd9e8d5700927825 */ /* 0x000fe200078e00ff */
[----:B------:R-:W-:Y:S02]  /*4620*/  @P5 FSEL R4, R4, -INF , !P1 ;  /* 0xff80000004045808 */ /* 0x000fe40004800000 */
[----:B------:R-:W-:Y:S01]  /*4630*/  PLOP3.LUT P5, PT, PT, PT, UP0, 0x80, 0x0 ;  /* 0x000000000000781c */ /* 0x000fe20003faf008 */
[C---:B------:R-:W-:Y:S01]  /*4640*/  FFMA.FTZ R9, R192.reuse, -UR5, R9 ;  /* 0x80000005c0097c23 */ /* 0x040fe20008010009 */
[----:B------:R-:W-:Y:S01]  /*4650*/  I2FP.F32.S32 R197, R151 ;  /* 0x0000009700c57245 */ /* 0x000fe20000201400 */
[----:B------:R-:W-:Y:S01]  /*4660*/  FFMA.FTZ R15, R192, -UR5, R15 ;  /* 0x80000005c00f7c23 */ /* 0x000fe2000801000f */
[----:B------:R-:W-:Y:S02]  /*4670*/  @P0 FSEL R10, R10, -INF , !P1 ;  /* 0xff8000000a0a0808 */ /* 0x000fe40004800000 */
[----:B------:R-:W-:Y:S01]  /*4680*/  @!P2 IADD3 R171, -R144, -0x10, RZ ;  /* 0xfffffff090aba810 */ /* 0x000fe20007ffe1ff */
[----:B------:R-:W-:Y:S01]  /*4690*/  FFMA.FTZ R7, R197, -UR5, R7 ;  /* 0x80000005c5077c23 */ /* 0x000fe20008010007 */
[----:B------:R-:W-:Y:S01]  /*46a0*/  @P3 ISETP.GE.AND P3, PT, R136, UR7, PT ;  /* 0x0000000788003c0c */ /* 0x000fe2000bf66270 */
[----:B------:R-:W-:Y:S01]  /*46b0*/  IMAD.U32 R136, RZ, RZ, UR51 ;  /* 0x00000033ff887e24 */ /* 0x000fe2000f8e00ff */
[----:B------:R-:W-:Y:S02]  /*46c0*/  PLOP3.LUT P0, PT, PT, PT, UP0, 0x80, 0x0 ;  /* 0x000000000000781c */ /* 0x000fe40003f0f008 */
[----:B------:R-:W-:Y:S01]  /*46d0*/  PLOP3.LUT P2, PT, PT, PT, UP0, 0x80, 0x0 ;  /* 0x000000000000781c */ /* 0x000fe20003f4f008 */
[----:B------:R-:W-:Y:S01]  /*46e0*/  IMAD R136, R136, 0x4, R249 ;  /* 0x0000000488887824 */ /* 0x000fe200078e02f9 */
[----:B------:R-:W-:Y:S02]  /*46f0*/  I2FP.F32.S32 R160, R150 ;  /* 0x0000009600a07245 */ /* 0x000fe40000201400 */
[----:B------:R-:W-:Y:S02]  /*4700*/  @P6 FSEL R9, R9, -INF , !P3 ;  /* 0xff80000009096808 */ /* 0x000fe40005800000 */
[----:B------:R-:W-:Y:S01]  /*4710*/  PLOP3.LUT P6, PT, PT, PT, UP0, 0x80, 0x0 ;  /* 0x000000000000781c */ /* 0x000fe20003fcf008 */
[----:B------:R-:W-:Y:S01]  /*4720*/  FFMA.FTZ R8, R160, -UR5, R8 ;  /* 0x80000005a0087c23 */ /* 0x000fe20008010008 */
[----:B------:R-:W-:Y:S01]  /*4730*/  @!P4 IADD3 R190, -R144, 0x19, RZ ;  /* 0x0000001990bec810 */ /* 0x000fe20007ffe1ff */
[----:B------:R-:W-:Y:S01]  /*4740*/  VIADD R144, R0, 0x2 ;  /* 0x0000000200907836 */ /* 0x000fe20000000000 */
[----:B------:R-:W-:Y:S01]  /*4750*/  PLOP3.LUT P4, PT, PT, PT, UP0, 0x80, 0x0 ;  /* 0x000000000000781c */ /* 0x000fe20003f8f008 */
[----:B------:R-:W-:Y:S01]  /*4760*/  @P0 VIADD R151, R220, 0x8 ;  /* 0x00000008dc970836 */ /* 0x000fe20000000000 */
[----:B------:R-:W-:Y:S01]  /*4770*/  @P5 FSEL R7, R7, -INF , !P3 ;  /* 0xff80000007075808 */ /* 0x000fe20005800000 */
[----:B------:R-:W-:Y:S01]  /*4780*/  FFMA.FTZ R14, R160, -UR5, R14 ;  /* 0x80000005a00e7c23 */ /* 0x000fe2000801000e */
[----:B------:R-:W-:Y:S02]  /*4790*/  PLOP3.LUT P5, PT, PT, PT, UP0, 0x80, 0x0 ;  /* 0x000000000000781c */ /* 0x000fe40003faf008 */
[----:B------:R-:W-:Y:S02]  /*47a0*/  LOP3.LUT R136, R136, UR47, RZ, 0x3c, !PT ;  /* 0x0000002f88887c12 */ /* 0x000fe4000f8e3cff */
[----:B------:R-:W-:Y:S01]  /*47b0*/  @P2 FSEL R8, R8, -INF , !P1 ;  /* 0xff80000008082808 */ /* 0x000fe20004800000 */
[C---:B------:R-:W-:Y:S01]  /*47c0*/  @P6 VIADD R150, R220.reuse, 0x18 ;  /* 0x00000018dc966836 */ /* 0x040fe20000000000 */
[----:B------:R-:W-:Y:S02]  /*47d0*/  PLOP3.LUT P0, PT, PT, PT, UP0, 0x80, 0x0 ;  /* 0x000000000000781c */ /* 0x000fe40003f0f008 */
[----:B------:R-:W-:Y:S02]  /*47e0*/  PLOP3.LUT P2, PT, PT, PT, UP0, 0x80, 0x0 ;  /* 0x000000000000781c */ /* 0x000fe40003f4f008 */
[----:B------:R-:W-:Y:S02]  /*47f0*/  PLOP3.LUT P1, PT, PT, PT, UP0, 0x80, 0x0 ;  /* 0x000000000000781c */ /* 0x000fe40003f2f008 */
[----:B------:R-:W-:Y:S01]  /*4800*/  LOP3.LUT R136, R241, R136, RZ, 0x3c, !PT ;  /* 0x00000088f1887212 */ /* 0x000fe200078e3cff */
[----:B------:R-:W-:Y:S01]  /*4810*/  @P5 VIADD R155, R220, 0x11 ;  /* 0x00000011dc9b5836 */ /* 0x000fe20000000000 */
[----:B------:R-:W-:Y:S02]  /*4820*/  I2FP.F32.S32 R145, R145 ;  /* 0x0000009100917245 */ /* 0x000fe40000201400 */
[----:B------:R-:W-:Y:S01]  /*4830*/  PLOP3.LUT P6, PT, PT, PT, UP0, 0x80, 0x0 ;  /* 0x000000000000781c */ /* 0x000fe20003fcf008 */
[----:B------:R-:W-:Y:S01]  /*4840*/  IMAD.WIDE.U32 R136, R136, -0x326172a9, RZ ;  /* 0xcd9e8d5788887825 */ /* 0x000fe200078e00ff */
[----:B------:R-:W-:Y:S02]  /*4850*/  @P4 FSEL R5, R5, -INF , !P3 ;  /* 0xff80000005054808 */ /* 0x000fe40005800000 */
[----:B------:R-:W-:Y:S01]  /*4860*/  PLOP3.LUT P4, PT, PT, PT, UP0, 0x80, 0x0 ;  /* 0x000000000000781c */ /* 0x000fe20003f8f008 */
[----:B------:R-:W-:Y:S01]  /*4870*/  FFMA.FTZ R11, R145, -UR5, R11 ;  /* 0x80000005910b7c23 */ /* 0x000fe2000801000b */
[----:B------:R-:W-:Y:S01]  /*4880*/  PLOP3.LUT P5, PT, PT, PT, UP0, 0x80, 0x0 ;  /* 0x000000000000781c */ /* 0x000fe20003faf008 */
[----:B------:R-:W-:Y:S01]  /*4890*/  IMAD.WIDE.U32 R144, R144, -0x326172a9, RZ ;  /* 0xcd9e8d5790907825 */ /* 0x000fe200078e00ff */
[----:B------:R-:W-:Y:S02]  /*48a0*/  LOP3.LUT R0, R136, UR49, RZ, 0x3c, !PT ;  /* 0x0000003188007c12 */ /* 0x000fe4000f8e3cff */
[----:B------:R-:W-:Y:S01]  /*48b0*/  @P2 FSEL R11, R11, -INF , !P3 ;  /* 0xff8000000b0b2808 */ /* 0x000fe20005800000 */
[C---:B------:R-:W-:Y:S01]  /*48c0*/  @P0 VIADD R136, R220.reuse, 0x19 ;  /* 0x00000019dc880836 */ /* 0x040fe20000000000 */
[-C--:B------:R-:W-:Y:S01]  /*48d0*/  LOP3.LUT R147, R147, R244.reuse, RZ, 0x3c, !PT ;  /* 0x000000f493937212 */ /* 0x080fe200078e3cff */
[----:B------:R-:W-:Y:S01]  /*48e0*/  @P1 VIADD R152, R220, 0x9 ;  /* 0x00000009dc981836 */ /* 0x000fe20000000000 */
[C---:B------:R-:W-:Y:S01]  /*48f0*/  LOP3.LUT R156, R137.reuse, UR37, R146, 0x96, !PT ;  /* 0x00000025899c7c12 */ /* 0x040fe2000f8e9692 */
[----:B------:R-:W-:Y:S01]  /*4900*/  FMUL.FTZ R146, R236, 1.4426950216293334961 ;  /* 0x3fb8aa3bec927820 */ /* 0x000fe20000410000 */
[----:B------:R-:W-:Y:S01]  /*4910*/  PLOP3.LUT P2, PT, PT, PT, UP0, 0x80, 0x0 ;  /* 0x000000000000781c */ /* 0x000fe20003f4f008 */
[----:B------:R-:W-:Y:S01]  /*4920*/  @P4 VIADD R153, R220, 0x10 ;  /* 0x00000010dc994836 */ /* 0x000fe20000000000 */
[----:B------:R-:W-:Y:S02]  /*4930*/  PLOP3.LUT P3, PT, PT, PT, UP0, 0x80, 0x0 ;  /* 0x000000000000781c */ /* 0x000fe40003f6f008 */
[----:B------:R-:W-:Y:S02]  /*4940*/  PLOP3.LUT P1, PT, PT, PT, UP0, 0x80, 0x0 ;  /* 0x000000000000781c */ /* 0x000fe40003f2f008 */
[----:B------:R-:W-:Y:S02]  /*4950*/  FSETP.NEU.FTZ.AND P0, PT, R236, -INF , PT ;  /* 0xff800000ec00780b */ /* 0x000fe40003f1d000 */
[----:B------:R-:W-:Y:S01]  /*4960*/  LOP3.LUT R158, R137, UR37, R144, 0x96, !PT ;  /* 0x00000025899e7c12 */ /* 0x000fe2000f8e9690 */
[----:B------:R-:W-:Y:S01]  /*4970*/  FMUL.FTZ R144, R234, 1.4426950216293334961 ;  /* 0x3fb8aa3bea907820 */ /* 0x000fe20000410000 */
[----:B------:R-:W-:Y:S01]  /*4980*/  @P6 ISETP.GE.AND P6, PT, R136, UR7, PT ;  /* 0x0000000788006c0c */ /* 0x000fe2000bfc6270 */
[----:B------:R-:W-:Y:S01]  /*4990*/  IMAD.WIDE.U32 R136, R147, -0x2daee0ad, RZ ;  /* 0xd2511f5393887825 */ /* 0x000fe200078e00ff */
[----:B------:R-:W-:Y:S02]  /*49a0*/  LOP3.LUT R157, R145, R244, RZ, 0x3c, !PT ;  /* 0x000000f4919d7212 */ /* 0x000fe400078e3cff */
[----:B------:R-:W-:Y:S01]  /*49b0*/  FSEL R146, R146, RZ, P0 ;  /* 0x000000ff92927208 */ /* 0x000fe20000000000 */
[C---:B------:R-:W-:Y:S01]  /*49c0*/  FMUL.FTZ R145, R237.reuse, 1.4426950216293334961 ;  /* 0x3fb8aa3bed917820 */ /* 0x040fe20000410000 */
[----:B------:R-:W-:Y:S01]  /*49d0*/  PLOP3.LUT P4, PT, PT, PT, UP0, 0x80, 0x0 ;  /* 0x000000000000781c */ /* 0x000fe20003f8f008 */
[----:B------:R-:W-:Y:S01]  /*49e0*/  IMAD.WIDE.U32 R158, R158, -0x2daee0ad, RZ ;  /* 0xd2511f539e9e7825 */ /* 0x000fe200078e00ff */
[----:B------:R-:W-:Y:S02]  /*49f0*/  FSETP.NEU.FTZ.AND P0, PT, R237, -INF , PT ;  /* 0xff800000ed00780b */ /* 0x000fe40003f1d000 */
[----:B------:R-:W-:Y:S01]  /*4a00*/  @P5 ISETP.GE.AND P5, PT, R150, UR7, PT ;  /* 0x0000000796005c0c */ /* 0x000fe2000bfa6270 */
[--C-:B------:R-:W-:Y:S01]  /*4a10*/  FFMA.FTZ R5, R5, UR11, -R146.reuse ;  /* 0x0000000b05057c23 */ /* 0x100fe20008010892 */
[----:B------:R-:W-:Y:S01]  /*4a20*/  LOP3.LUT R150, R161, R137, RZ, 0x3c, !PT ;  /* 0x00000089a1967212 */ /* 0x000fe200078e3cff */
[----:B------:R-:W-:Y:S01]  /*4a30*/  FFMA.FTZ R4, R4, UR11, -R146 ;  /* 0x0000000b04047c23 */ /* 0x000fe20008010892 */
[----:B------:R-:W-:Y:S01]  /*4a40*/  FSEL R145, R145, RZ, P0 ;  /* 0x000000ff91917208 */ /* 0x000fe20000000000 */
[----:B------:R-:W-:Y:S01]  /*4a50*/  MUFU.EX2 R209, R5 ;  /* 0x0000000500d17308 */ /* 0x000fe20000000800 */
[----:B------:R-:W-:Y:S02]  /*4a60*/  FSETP.NEU.FTZ.AND P0, PT, R234, -INF , PT ;  /* 0xff800000ea00780b */ /* 0x000fe40003f1d000 */
[----:B------:R-:W-:Y:S01]  /*4a70*/  @P2 ISETP.GE.AND P2, PT, R151, UR7, PT ;  /* 0x0000000797002c0c */ /* 0x000fe2000bf46270 */
[----:B------:R-:W-:Y:S01]  /*4a80*/  IMAD.WIDE.U32 R150, R150, -0x326172a9, RZ ;  /* 0xcd9e8d5796967825 */ /* 0x000fe200078e00ff */
[----:B------:R-:W-:Y:S02]  /*4a90*/  @P3 ISETP.GE.AND P3, PT, R152, UR7, PT ;  /* 0x0000000798003c0c */ /* 0x000fe4000bf66270 */
[----:B------:R-:W-:Y:S01]  /*4aa0*/  @P1 ISETP.GE.AND P1, PT, R153, UR7, PT ;  /* 0x0000000799001c0c */ /* 0x000fe2000bf26270 */
[--C-:B------:R-:W-:Y:S01]  /*4ab0*/  FFMA.FTZ R6, R6, UR11, -R145.reuse ;  /* 0x0000000b06067c23 */ /* 0x100fe20008010891 */
[----:B------:R-:W-:Y:S01]  /*4ac0*/  FSEL R144, R144, RZ, P0 ;  /* 0x000000ff90907208 */ /* 0x000fe20000000000 */
[----:B------:R-:W-:Y:S01]  /*4ad0*/  IMAD.WIDE.U32 R152, R156, -0x2daee0ad, RZ ;  /* 0xd2511f539c987825 */ /* 0x000fe200078e00ff */
[----:B------:R-:W-:Y:S01]  /*4ae0*/  PLOP3.LUT P0, PT, PT, PT, UP0, 0x80, 0x0 ;  /* 0x000000000000781c */ /* 0x000fe20003f0f008 */
[----:B------:R-:W-:Y:S01]  /*4af0*/  MUFU.EX2 R214, R6 ;  /* 0x0000000600d67308 */ /* 0x000fe20000000800 */
[----:B------:R-:W-:Y:S01]  /*4b00*/  @P4 ISETP.GE.AND P4, PT, R155, UR7, PT ;  /* 0x000000079b004c0c */ /* 0x000fe2000bf86270 */
[--C-:B------:R-:W-:Y:S01]  /*4b10*/  FFMA.FTZ R8, R8, UR11, -R144.reuse ;  /* 0x0000000b08087c23 */ /* 0x100fe20008010890 */
[----:B------:R-:W-:Y:S01]  /*4b20*/  LOP3.LUT R156, R0, R151, RZ, 0x3c, !PT ;  /* 0x00000097009c7212 */ /* 0x000fe200078e3cff */
[----:B------:R-:W-:Y:S01]  /*4b30*/  FFMA.FTZ R7, R7, UR11, -R145 ;  /* 0x0000000b07077c23 */ /* 0x000fe20008010891 */
[----:B------:R-:W-:Y:S01]  /*4b40*/  I2FP.F32.S32 R191, R154 ;  /* 0x0000009a00bf7245 */ /* 0x000fe20000201400 */
[----:B------:R-:W-:Y:S01]  /*4b50*/  FFMA.FTZ R9, R9, UR11, -R144 ;  /* 0x0000000b09097c23 */ /* 0x000fe20008010890 */
[----:B------:R-:W-:Y:S01]  /*4b60*/  LOP3.LUT R155, R153, UR38, R136, 0x96, !PT ;  /* 0x00000026999b7c12 */ /* 0x000fe2000f8e9688 */
[----:B------:R-:W-:Y:S01]  /*4b70*/  IMAD.WIDE.U32 R136, R157, -0x2daee0ad, RZ ;  /* 0xd2511f539d887825 */ /* 0x000fe200078e00ff */
[----:B------:R-:W-:Y:S01]  /*4b80*/  I2FP.F32.S32 R168, R168 ;  /* 0x000000a800a87245 */ /* 0x000fe20000201400 */
[----:B------:R3:W-:Y:S02]  /*4b90*/  MUFU.EX2 R216, R8 ;  /* 0x0000000800d87308 */ /* 0x0007e40000000800 */
[----:B------:R-:W-:Y:S01]  /*4ba0*/  FFMA.FTZ R12, R191, -UR5, R12 ;  /* 0x80000005bf0c7c23 */ /* 0x000fe2000801000c */
[----:B------:R-:W-:Y:S01]  /*4bb0*/  IMAD.WIDE.U32 R156, R156, -0x2daee0ad, RZ ;  /* 0xd2511f539c9c7825 */ /* 0x000fe200078e00ff */
[----:B------:R-:W-:Y:S02]  /*4bc0*/  LOP3.LUT R137, R161, R137, RZ, 0x3c, !PT ;  /* 0x00000089a1897212 */ /* 0x000fe400078e3cff */
[----:B------:R-:W-:Y:S01]  /*4bd0*/  LOP3.LUT R166, R159, UR38, R136, 0x96, !PT ;  /* 0x000000269fa67c12 */ /* 0x000fe2000f8e9688 */
[----:B------:R-:W-:Y:S01]  /*4be0*/  IMAD.WIDE.U32 R154, R155, -0x326172a9, RZ ;  /* 0xcd9e8d579b9a7825 */ /* 0x000fe200078e00ff */
[----:B------:R-:W-:Y:S02]  /*4bf0*/  LOP3.LUT R162, R157, UR40, R152, 0x96, !PT ;  /* 0x000000289da27c12 */ /* 0x000fe4000f8e9698 */
[----:B------:R-:W-:Y:S01]  /*4c00*/  MUFU.EX2 R210, R4 ;  /* 0x0000000400d27308 */ /* 0x000fe20000000800 */
[----:B------:R-:W-:Y:S01]  /*4c10*/  @P0 FSEL R12, R12, -INF , !P2 ;  /* 0xff8000000c0c0808 */ /* 0x000fe20005000000 */
[----:B------:R-:W-:Y:S01]  /*4c20*/  IMAD.WIDE.U32 R136, R137, -0x326172a9, RZ ;  /* 0xcd9e8d5789887825 */ /* 0x000fe200078e00ff */
[----:B------:R-:W-:Y:S02]  /*4c30*/  LOP3.LUT R152, R155, UR39, R150, 0x96, !PT ;  /* 0x000000279b987c12 */ /* 0x000fe4000f8e9696 */
[----:B------:R-:W-:Y:S01]  /*4c40*/  PLOP3.LUT P0, PT, PT, PT, UP0, 0x80, 0x0 ;  /* 0x000000000000781c */ /* 0x000fe20003f0f008 */
[----:B------:R-:W-:Y:S01]  /*4c50*/  IMAD.WIDE.U32 R166, R166, -0x326172a9, RZ ;  /* 0xcd9e8d57a6a67825 */ /* 0x000fe200078e00ff */
[----:B------:R-:W-:Y:S03]  /*4c60*/  LOP3.LUT R150, R0, R137, RZ, 0x3c, !PT ;  /* 0x0000008900967212 */ /* 0x000fe600078e3cff */
[----:B------:R1:W2:Y:S01]  /*4c70*/  MUFU.EX2 R212, R7 ;  /* 0x0000000700d47308 */ /* 0x0002a20000000800 */
[----:B------:R-:W-:Y:S01]  /*4c80*/  I2FP.F32.S32 R0, R169 ;  /* 0x000000a900007245 */ /* 0x000fe20000201400 */
[----:B------:R-:W-:Y:S01]  /*4c90*/  IMAD.WIDE.U32 R162, R162, -0x326172a9, RZ ;  /* 0xcd9e8d57a2a27825 */ /* 0x000fe200078e00ff */
[----:B------:R-:W-:Y:S02]  /*4ca0*/  LOP3.LUT R157, R167, UR39, R136, 0x96, !PT ;  /* 0x00000027a79d7c12 */ /* 0x000fe4000f8e9688 */
[----:B---3--:R-:W-:Y:S01]  /*4cb0*/  I2FP.F32.S32 R8, R170 ;  /* 0x000000aa00087245 */ /* 0x008fe20000201400 */
[----:B------:R-:W-:Y:S01]  /*4cc0*/  IMAD.WIDE.U32 R152, R152, -0x2daee0ad, RZ ;  /* 0xd2511f5398987825 */ /* 0x000fe200078e00ff */
[----:B------:R-:W-:Y:S01]  /*4cd0*/  LOP3.LUT R161, R163, UR41, R154, 0x96, !PT ;  /* 0x00000029a3a17c12 */ /* 0x000fe2000f8e969a */
[----:B------:R-:W3:Y:S01]  /*4ce0*/  LDSM.16.M88.4 R136, [R173+0x4400] ;  /* 0x00440000ad88783b */ /* 0x000ee20000000200 */
[----:B------:R-:W-:Y:S01]  /*4cf0*/  I2FP.F32.S32 R6, R171 ;  /* 0x000000ab00067245 */ /* 0x000fe20000201400 */
[----:B------:R-:W-:Y:S01]  /*4d00*/  FFMA.FTZ R13, R168, -UR5, R13 ;  /* 0x80000005a80d7c23 */ /* 0x000fe2000801000d */
[----:B------:R-:W-:Y:S01]  /*4d10*/  LOP3.LUT R154, R153, UR42, R156, 0x96, !PT ;  /* 0x0000002a999a7c12 */ /* 0x000fe2000f8e969c */
[----:B------:R-:W-:Y:S01]  /*4d20*/  IMAD.WIDE.U32 R156, R157, -0x2daee0ad, RZ ;  /* 0xd2511f539d9c7825 */ /* 0x000fe200078e00ff */
[----:B------:R-:W-:Y:S01]  /*4d30*/  @P0 FSEL R14, R14, -INF , !P2 ;  /* 0xff8000000e0e0808 */ /* 0x000fe20005000000 */
[----:B------:R-:W4:Y:S01]  /*4d40*/  MUFU.EX2 R215, R9 ;  /* 0x0000000900d77308 */ /* 0x000f220000000800 */
[----:B------:R-:W-:Y:S01]  /*4d50*/  PLOP3.LUT P0, PT, PT, PT, UP0, 0x80, 0x0 ;  /* 0x000000000000781c */ /* 0x000fe20003f0f008 */
[----:B------:R-:W-:Y:S01]  /*4d60*/  IMAD.WIDE.U32 R150, R150, -0x2daee0ad, RZ ;  /* 0xd2511f5396967825 */ /* 0x000fe200078e00ff */
[----:B-1----:R-:W-:Y:S03]  /*4d70*/  I2FP.F32.S32 R7, R187 ;  /* 0x000000bb00077245 */ /* 0x002fe60000201400 */
[----:B------:R-:W-:Y:S01]  /*4d80*/  FFMA.FTZ R12, R12, UR11, -R144 ;  /* 0x0000000b0c0c7c23 */ /* 0x000fe20008010890 */
[----:B------:R-:W-:Y:S01]  /*4d90*/  IMAD.WIDE.U32 R160, R161, -0x2daee0ad, RZ ;  /* 0xd2511f53a1a07825 */ /* 0x000fe200078e00ff */
[----:B------:R-:W-:Y:S02]  /*4da0*/  LOP3.LUT R165, R157, UR42, R150, 0x96, !PT ;  /* 0x0000002a9da57c12 */ /* 0x000fe4000f8e9696 */
[----:B------:R-:W-:Y:S01]  /*4db0*/  I2FP.F32.S32 R157, R164 ;  /* 0x000000a4009d7245 */ /* 0x000fe20000201400 */
[----:B------:R-:W-:Y:S01]  /*4dc0*/  FFMA.FTZ R17, R0, -UR5, R17 ;  /* 0x8000000500117c23 */ /* 0x000fe20008010011 */
[----:B------:R-:W-:Y:S01]  /*4dd0*/  LOP3.LUT R150, R161, UR44, R152, 0x96, !PT ;  /* 0x0000002ca1967c12 */ /* 0x000fe2000f8e9698 */
[----:B------:R-:W-:Y:S01]  /*4de0*/  FMUL.FTZ R5, R235, 1.4426950216293334961 ;  /* 0x3fb8aa3beb057820 */ /* 0x000fe20000410000 */
[----:B------:R-:W-:Y:S01]  /*4df0*/  LOP3.LUT R148, R151, UR40, R158, 0x96, !PT ;  /* 0x0000002897947c12 */ /* 0x000fe2000f8e969e */
[----:B------:R-:W-:Y:S01]  /*4e00*/  FFMA.FTZ R16, R157, -UR5, R16 ;  /* 0x800000059d107c23 */ /* 0x000fe20008010010 */
[----:B------:R-:W-:Y:S01]  /*4e10*/  IMAD.WIDE.U32 R164, R165, -0x326172a9, RZ ;  /* 0xcd9e8d57a5a47825 */ /* 0x000fe200078e00ff */
[----:B------:R-:W-:Y:S03]  /*4e20*/  MUFU.EX2 R208, R12 ;  /* 0x0000000c00d07308 */ /* 0x000fe60000000800 */
[----:B------:R-:W-:Y:S01]  /*4e30*/  @P0 FSEL R16, R16, -INF , !P2 ;  /* 0xff80000010100808 */ /* 0x000fe20005000000 */
[----:B------:R-:W-:Y:S01]  /*4e40*/  IMAD.WIDE.U32 R154, R154, -0x326172a9, RZ ;  /* 0xcd9e8d579a9a7825 */ /* 0x000fe200078e00ff */
[----:B------:R-:W-:Y:S03]  /*4e50*/  PLOP3.LUT P0, PT, PT, PT, UP0, 0x80, 0x0 ;  /* 0x000000000000781c */ /* 0x000fe60003f0f008 */
[----:B------:R-:W-:Y:S01]  /*4e60*/  FFMA.FTZ R16, R16, UR11, -R146 ;  /* 0x0000000b10107c23 */ /* 0x000fe20008010892 */
[----:B------:R-:W-:Y:S03]  /*4e70*/  IMAD.WIDE.U32 R150, R150, -0x326172a9, RZ ;  /* 0xcd9e8d5796967825 */ /* 0x000fe600078e00ff */
[----:B------:R-:W-:Y:S01]  /*4e80*/  MUFU.EX2 R196, R16 ;  /* 0x0000001000c47308 */ /* 0x000fe20000000800 */
[----:B------:R-:W-:Y:S01]  /*4e90*/  IMAD.WIDE.U32 R148, R148, -0x326172a9, RZ ;  /* 0xcd9e8d5794947825 */ /* 0x000fe200078e00ff */
[----:B------:R-:W-:Y:S02]  /*4ea0*/  LOP3.LUT R154, R151, UR45, R154, 0x96, !PT ;  /* 0x0000002d979a7c12 */ /* 0x000fe4000f8e969a */
[----:B------:R-:W-:Y:S02]  /*4eb0*/  LOP3.LUT R161, R150, 0xffff, RZ, 0xc0, !PT ;  /* 0x0000ffff96a17812 */ /* 0x000fe400078ec0ff */
[----:B------:R-:W-:Y:S01]  /*4ec0*/  @P0 FSEL R18, R18, -INF , !P2 ;  /* 0xff80000012120808 */ /* 0x000fe20005000000 */
[-C--:B---3--:R-:W-:Y:S01]  /*4ed0*/  HMMA.16816.F32 R20, R132, R136.reuse, R20 ;  /* 0x000000888414723c */ /* 0x088fe20000001814 */
[----:B------:R-:W-:Y:S02]  /*4ee0*/  PLOP3.LUT P0, PT, PT, PT, UP0, 0x80, 0x0 ;  /* 0x000000000000781c */ /* 0x000fe40003f0f008 */
[----:B------:R-:W-:Y:S01]  /*4ef0*/  PLOP3.LUT P2, PT, PT, PT, UP0, 0x80, 0x0 ;  /* 0x000000000000781c */ /* 0x000fe20003f4f008 */
[----:B------:R-:W-:Y:S01]  /*4f00*/  FFMA.FTZ R18, R18, UR11, -R145 ;  /* 0x0000000b12127c23 */ /* 0x000fe20008010891 */
[----:B------:R-:W-:Y:S01]  /*4f10*/  LOP3.LUT R158, R149, UR41, R166, 0x96, !PT ;  /* 0x00000029959e7c12 */ /* 0x000fe2000f8e96a6 */
[C---:B------:R-:W-:Y:S02]  /*4f20*/  HMMA.16816.F32 R24, R140.reuse, R136, R24 ;  /* 0x000000888c18723c */ /* 0x040fe40000001818 */
[----:B------:R-:W-:Y:S03]  /*4f30*/  MUFU.EX2 R202, R18 ;  /* 0x0000001200ca7308 */ /* 0x000fe60000000800 */
[----:B------:R-:W-:Y:S01]  /*4f40*/  LOP3.LUT R149, R155, UR43, R162, 0x96, !PT ;  /* 0x0000002b9b957c12 */ /* 0x000fe2000f8e96a2 */
[-C--:B------:R-:W-:Y:S05]  /*4f50*/  HMMA.16816.F32 R28, R140, R138.reuse, R28 ;  /* 0x0000008a8c1c723c */ /* 0x080fea000000181c */
[----:B------:R-:W-:Y:S01]  /*4f60*/  @P0 FSEL R15, R15, -INF , !P3 ;  /* 0xff8000000f0f0808 */ /* 0x000fe20005800000 */
[----:B------:R-:W-:Y:S01]  /*4f70*/  HMMA.16816.F32 R32, R132, R138, R32 ;  /* 0x0000008a8420723c */ /* 0x000fe20000001820 */
[----:B------:R-:W-:Y:S04]  /*4f80*/  PLOP3.LUT P0, PT, PT, PT, UP0, 0x80, 0x0 ;  /* 0x000000000000781c */ /* 0x000fe80003f0f008 */
[----:B------:R-:W-:Y:S01]  /*4f90*/  @P2 FSEL R13, R13, -INF , !P3 ;  /* 0xff8000000d0d2808 */ /* 0x000fe20005800000 */
[----:B------:R-:W-:Y:S01]  /*4fa0*/  FFMA.FTZ R22, R157, -UR5, R22 ;  /* 0x800000059d167c23 */ /* 0x000fe20008010016 */
[----:B------:R-:W-:Y:S01]  /*4fb0*/  PLOP3.LUT P2, PT, PT, PT, UP0, 0x80, 0x0 ;  /* 0x000000000000781c */ /* 0x000fe20003f4f008 */
[----:B------:R-:W-:Y:S03]  /*4fc0*/  FFMA.FTZ R20, R8, -UR5, R20 ;  /* 0x8000000508147c23 */ /* 0x000fe60008010014 */
[----:B------:R-:W-:Y:S01]  /*4fd0*/  LOP3.LUT R152, R165, UR43, R148, 0x96, !PT ;  /* 0x0000002ba5987c12 */ /* 0x000fe2000f8e9694 */
[----:B------:R-:W-:Y:S01]  /*4fe0*/  FFMA.FTZ R27, R168, -UR5, R27 ;  /* 0x80000005a81b7c23 */ /* 0x000fe2000801001b */
[----:B------:R-:W-:Y:S01]  /*4ff0*/  LOP3.LUT R155, R150, 0xff, RZ, 0xc0, !PT ;  /* 0x000000ff969b7812 */ /* 0x000fe200078ec0ff */
[----:B------:R-:W-:Y:S01]  /*5000*/  IMAD.WIDE.U32 R158, R158, -0x2daee0ad, RZ ;  /* 0xd2511f539e9e7825 */ /* 0x000fe200078e00ff */
[----:B------:R-:W-:Y:S02]  /*5010*/  @P0 FSEL R19, R19, -INF , !P3 ;  /* 0xff80000013130808 */ /* 0x000fe40005800000 */
[----:B------:R-:W-:Y:S01]  /*5020*/  PLOP3.LUT P0, PT, PT, PT, UP0, 0x80, 0x0 ;  /* 0x000000000000781c */ /* 0x000fe20003f0f008 */
[----:B------:R-:W-:Y:S01]  /*5030*/  FFMA.FTZ R29, R197, -UR5, R29 ;  /* 0x80000005c51d7c23 */ /* 0x000fe2000801001d */
[----:B------:R-:W-:Y:S01]  /*5040*/  LOP3.LUT R156, R159, UR44, R156, 0x96, !PT ;  /* 0x0000002c9f9c7c12 */ /* 0x000fe2000f8e969c */
[----:B------:R-:W-:Y:S01]  /*5050*/  FFMA.FTZ R19, R19, UR11, -R145 ;  /* 0x0000000b13137c23 */ /* 0x000fe20008010891 */
[----:B------:R-:W-:Y:S01]  /*5060*/  @P2 FSEL R17, R17, -INF , !P3 ;  /* 0xff80000011112808 */ /* 0x000fe20005800000 */
[----:B------:R-:W-:Y:S01]  /*5070*/  IMAD.WIDE.U32 R148, R149, -0x2daee0ad, RZ ;  /* 0xd2511f5395947825 */ /* 0x000fe200078e00ff */
[----:B------:R-:W-:Y:S01]  /*5080*/  FSETP.NEU.FTZ.AND P2, PT, R235, -INF , PT ;  /* 0xff800000eb00780b */ /* 0x000fe20003f5d000 */
[----:B------:R-:W-:Y:S01]  /*5090*/  MUFU.EX2 R201, R19 ;  /* 0x0000001300c97308 */ /* 0x000fe20000000800 */
[----:B------:R-:W-:Y:S01]  /*50a0*/  PLOP3.LUT P3, PT, PT, PT, UP0, 0x80, 0x0 ;  /* 0x000000000000781c */ /* 0x000fe20003f6f008 */
[----:B------:R-:W-:Y:S01]  /*50b0*/  FFMA.FTZ R17, R17, UR11, -R146 ;  /* 0x0000000b11117c23 */ /* 0x000fe20008010892 */
[----:B------:R-:W-:Y:S01]  /*50c0*/  SHF.R.U32.HI R159, RZ, 0x18, R150 ;  /* 0x00000018ff9f7819 */ /* 0x000fe20000011696 */
[----:B------:R-:W-:Y:S01]  /*50d0*/  FFMA.FTZ R34, R8, -UR5, R34 ;  /* 0x8000000508227c23 */ /* 0x000fe20008010022 */
[----:B------:R-:W-:Y:S01]  /*50e0*/  SHF.R.U32.HI R162, RZ, 0x10, R150 ;  /* 0x00000010ffa27819 */ /* 0x000fe20000011696 */
[----:B------:R-:W-:Y:S01]  /*50f0*/  IMAD.WIDE.U32 R152, R152, -0x2daee0ad, RZ ;  /* 0xd2511f5398987825 */ /* 0x000fe200078e00ff */
[----:B------:R-:W-:Y:S03]  /*5100*/  @P0 FSEL R20, R20, -INF , !P1 ;  /* 0xff80000014140808 */ /* 0x000fe60004800000 */
[----:B------:R-:W-:Y:S01]  /*5110*/  MUFU.EX2 R193, R17 ;  /* 0x0000001100c17308 */ /* 0x000fe20000000800 */
[----:B------:R-:W-:Y:S01]  /*5120*/  PLOP3.LUT P0, PT, PT, PT, UP0, 0x80, 0x0 ;  /* 0x000000000000781c */ /* 0x000fe20003f0f008 */
[----:B------:R-:W-:Y:S01]  /*5130*/  FFMA.FTZ R23, R0, -UR5, R23 ;  /* 0x8000000500177c23 */ /* 0x000fe20008010017 */
[----:B------:R-:W-:Y:S01]  /*5140*/  FSEL R0, R5, RZ, P2 ;  /* 0x000000ff05007208 */ /* 0x000fe20001000000 */
[----:B------:R-:W-:Y:S01]  /*5150*/  FFMA.FTZ R35, R7, -UR5, R35 ;  /* 0x8000000507237c23 */ /* 0x000fe20008010023 */
[----:B------:R-:W-:Y:S01]  /*5160*/  PLOP3.LUT P2, PT, PT, PT, UP0, 0x80, 0x0 ;  /* 0x000000000000781c */ /* 0x000fe20003f4f008 */
[----:B------:R-:W-:Y:S01]  /*5170*/  FFMA.FTZ R26, R191, -UR5, R26 ;  /* 0x80000005bf1a7c23 */ /* 0x000fe2000801001a */
[----:B------:R-:W-:Y:S01]  /*5180*/  I2FP.F32.S32 R5, R188 ;  /* 0x000000bc00057245 */ /* 0x000fe20000201400 */
[--C-:B------:R-:W-:Y:S01]  /*5190*/  FFMA.FTZ R11, R11, UR11, -R0.reuse ;  /* 0x0000000b0b0b7c23 */ /* 0x100fe20008010800 */
[----:B------:R-:W-:Y:S01]  /*51a0*/  @P3 FSEL R22, R22, -INF , !P1 ;  /* 0xff80000016163808 */ /* 0x000fe20004800000 */
[----:B------:R-:W-:Y:S01]  /*51b0*/  FFMA.FTZ R14, R14, UR11, -R0 ;  /* 0x0000000b0e0e7c23 */ /* 0x000fe20008010800 */
[----:B------:R-:W-:Y:S01]  /*51c0*/  PLOP3.LUT P3, PT, PT, PT, UP0, 0x80, 0x0 ;  /* 0x000000000000781c */ /* 0x000fe20003f6f008 */
[----:B------:R-:W-:Y:S01]  /*51d0*/  FFMA.FTZ R25, R5, -UR5, R25 ;  /* 0x8000000505197c23 */ /* 0x000fe20008010019 */
[----:B------:R-:W-:Y:S01]  /*51e0*/  LOP3.LUT R150, R149, UR46, R160, 0x96, !PT ;  /* 0x0000002e95967c12 */ /* 0x000fe2000f8e96a0 */
[----:B------:R-:W-:Y:S01]  /*51f0*/  FFMA.FTZ R31, R5, -UR5, R31 ;  /* 0x80000005051f7c23 */ /* 0x000fe2000801001f */
[----:B------:R-:W-:Y:S01]  /*5200*/  @P0 FSEL R26, R26, -INF , !P1 ;  /* 0xff8000001a1a0808 */ /* 0x000fe20004800000 */
[----:B------:R-:W-:Y:S01]  /*5210*/  FFMA.FTZ R24, R6, -UR5, R24 ;  /* 0x8000000506187c23 */ /* 0x000fe20008010018 */
[----:B------:R-:W-:Y:S01]  /*5220*/  PLOP3.LUT P0, PT, PT, PT, UP0, 0x80, 0x0 ;  /* 0x000000000000781c */ /* 0x000fe20003f0f008 */
[----:B------:R-:W-:Y:S01]  /*5230*/  FFMA.FTZ R15, R15, UR11, -R0 ;  /* 0x0000000b0f0f7c23 */ /* 0x000fe20008010800 */
[----:B------:R-:W-:Y:S01]  /*5240*/  SHF.R.U32.HI R5, RZ, 0x10, R154 ;  /* 0x00000010ff057819 */ /* 0x000fe2000001169a */
[----:B------:R-:W-:Y:S01]  /*5250*/  FFMA.FTZ R20, R20, UR11, -R146 ;  /* 0x0000000b14147c23 */ /* 0x000fe20008010892 */
[----:B------:R-:W-:Y:S01]  /*5260*/  @P2 FSEL R24, R24, -INF , !P1 ;  /* 0xff80000018182808 */ /* 0x000fe20004800000 */
[----:B------:R-:W-:Y:S01]  /*5270*/  FFMA.FTZ R22, R22, UR11, -R145 ;  /* 0x0000000b16167c23 */ /* 0x000fe20008010891 */
[----:B------:R-:W-:Y:S01]  /*5280*/  PLOP3.LUT P1, PT, PT, PT, UP0, 0x80, 0x0 ;  /* 0x000000000000781c */ /* 0x000fe20003f2f008 */
[----:B------:R-:W-:Y:S01]  /*5290*/  MUFU.EX2 R192, R20 ;  /* 0x0000001400c07308 */ /* 0x000fe20000000800 */
[----:B------:R-:W-:Y:S01]  /*52a0*/  PLOP3.LUT P2, PT, PT, PT, UP0, 0x80, 0x0 ;  /* 0x000000000000781c */ /* 0x000fe20003f4f008 */
[----:B------:R-:W-:Y:S01]  /*52b0*/  FFMA.FTZ R10, R10, UR11, -R0 ;  /* 0x0000000b0a0a7c23 */ /* 0x000fe20008010800 */
[----:B------:R-:W-:Y:S01]  /*52c0*/  LOP3.LUT R147, R153, UR46, R158, 0x96, !PT ;  /* 0x0000002e99937c12 */ /* 0x000fe2000f8e969e */
[----:B------:R-:W-:Y:S01]  /*52d0*/  FFMA.FTZ R26, R26, UR11, -R0 ;  /* 0x0000000b1a1a7c23 */ /* 0x000fe20008010800 */
[----:B------:R-:W-:Y:S01]  /*52e0*/  LOP3.LUT R158, R148, 0xff, RZ, 0xc0, !PT ;  /* 0x000000ff949e7812 */ /* 0x000fe200078ec0ff */
[----:B------:R-:W-:Y:S01]  /*52f0*/  FFMA.FTZ R13, R13, UR11, -R144 ;  /* 0x0000000b0d0d7c23 */ /* 0x000fe20008010890 */
[----:B------:R-:W-:Y:S01]  /*5300*/  @P0 FSEL R25, R25, -INF , !P4 ;  /* 0xff80000019190808 */ /* 0x000fe20006000000 */
[----:B------:R-:W-:Y:S01]  /*5310*/  FFMA.FTZ R30, R6, -UR5, R30 ;  /* 0x80000005061e7c23 */ /* 0x000fe2000801001e */
[----:B------:R-:W-:Y:S01]  /*5320*/  PLOP3.LUT P0, PT, PT, PT, UP0, 0x80, 0x0 ;  /* 0x000000000000781c */ /* 0x000fe20003f0f008 */
[----:B------:R-:W-:Y:S01]  /*5330*/  FFMA.FTZ R21, R7, -UR5, R21 ;  /* 0x8000000507157c23 */ /* 0x000fe20008010015 */
[----:B------:R-:W-:Y:S01]  /*5340*/  I2FP.F32.S32 R6, R189 ;  /* 0x000000bd00067245 */ /* 0x000fe20000201400 */
[----:B------:R-:W-:Y:S01]  /*5350*/  FFMA.FTZ R28, R195, -UR5, R28 ;  /* 0x80000005c31c7c23 */ /* 0x000fe2000801001c */
[----:B------:R-:W-:Y:S01]  /*5360*/  @P1 FSEL R27, R27, -INF , !P4 ;  /* 0xff8000001b1b1808 */ /* 0x000fe20006000000 */
[----:B------:R-:W1:Y:S01]  /*5370*/  MUFU.EX2 R217, R11 ;  /* 0x0000000b00d97308 */ /* 0x000e620000000800 */
[----:B------:R-:W-:Y:S01]  /*5380*/  PLOP3.LUT P1, PT, PT, PT, UP0, 0x80, 0x0 ;  /* 0x000000000000781c */ /* 0x000fe20003f2f008 */
[----:B------:R-:W-:Y:S01]  /*5390*/  FFMA.FTZ R32, R6, -UR5, R32 ;  /* 0x8000000506207c23 */ /* 0x000fe20008010020 */
[----:B------:R-:W-:Y:S01]  /*53a0*/  @P3 FSEL R21, R21, -INF , !P4 ;  /* 0xff80000015153808 */ /* 0x000fe20006000000 */
[----:B------:R-:W-:Y:S01]  /*53b0*/  FFMA.FTZ R25, R25, UR11, -R144 ;  /* 0x0000000b19197c23 */ /* 0x000fe20008010890 */
[----:B------:R-:W-:Y:S01]  /*53c0*/  @P2 FSEL R23, R23, -INF , !P4 ;  /* 0xff80000017172808 */ /* 0x000fe20006000000 */
[----:B------:R-:W-:Y:S01]  /*53d0*/  FFMA.FTZ R27, R27, UR11, -R0 ;  /* 0x0000000b1b1b7c23 */ /* 0x000fe20008010800 */
[----:B------:R-:W-:Y:S03]  /*53e0*/  PLOP3.LUT P4, PT, PT, PT, UP0, 0x80, 0x0 ;  /* 0x000000000000781c */ /* 0x000fe60003f8f008 */
[----:B------:R-:W-:Y:S01]  /*53f0*/  MUFU.EX2 R213, R14 ;  /* 0x0000000e00d57308 */ /* 0x000fe20000000800 */
[----:B------:R-:W-:Y:S01]  /*5400*/  @P0 FSEL R30, R30, -INF , !P5 ;  /* 0xff8000001e1e0808 */ /* 0x000fe20006800000 */
[----:B------:R-:W-:Y:S01]  /*5410*/  FFMA.FTZ R21, R21, UR11, -R146 ;  /* 0x0000000b15157c23 */ /* 0x000fe20008010892 */
[----:B------:R-:W-:Y:S01]  /*5420*/  PLOP3.LUT P0, PT, PT, PT, UP0, 0x80, 0x0 ;  /* 0x000000000000781c */ /* 0x000fe20003f0f008 */
[--C-:B------:R-:W-:Y:S01]  /*5430*/  FFMA.FTZ R23, R23, UR11, -R145.reuse ;  /* 0x0000000b17177c23 */ /* 0x100fe20008010891 */
[----:B------:R-:W-:Y:S01]  /*5440*/  SHF.R.U32.HI R6, RZ, 0x18, R154 ;  /* 0x00000018ff067819 */ /* 0x000fe2000001169a */
[----:B------:R-:W-:Y:S01]  /*5450*/  FFMA.FTZ R30, R30, UR11, -R0 ;  /* 0x0000000b1e1e7c23 */ /* 0x000fe20008010800 */
[----:B------:R-:W-:Y:S03]  /*5460*/  @P1 FSEL R32, R32, -INF , !P5 ;  /* 0xff80000020201808 */ /* 0x000fe60006800000 */
[----:B------:R-:W-:Y:S01]  /*5470*/  MUFU.EX2 R211, R15 ;  /* 0x0000000f00d37308 */ /* 0x000fe20000000800 */
[----:B------:R-:W-:Y:S01]  /*5480*/  PLOP3.LUT P1, PT, PT, PT, UP0, 0x80, 0x0 ;  /* 0x000000000000781c */ /* 0x000fe20003f2f008 */
[----:B------:R-:W-:Y:S01]  /*5490*/  FFMA.FTZ R24, R24, UR11, -R144 ;  /* 0x0000000b18187c23 */ /* 0x000fe20008010890 */
[----:B------:R-:W-:Y:S01]  /*54a0*/  SHF.R.U32.HI R160, RZ, 0x18, R148 ;  /* 0x00000018ffa07819 */ /* 0x000fe20000011694 */
[----:B------:R-:W-:Y:S01]  /*54b0*/  FFMA.FTZ R32, R32, UR11, -R146 ;  /* 0x0000000b20207c23 */ /* 0x000fe20008010892 */
[----:B------:R-:W-:Y:S02]  /*54c0*/  @P4 FSEL R34, R34, -INF , !P5 ;  /* 0xff80000022224808 */ /* 0x000fe40006800000 */
[----:B------:R-:W-:Y:S03]  /*54d0*/  ISETP.LE.U32.AND P4, PT, R6, UR12, PT ;  /* 0x0000000c06007c0c */ /* 0x000fe6000bf83070 */
[----:B------:R-:W-:Y:S01]  /*54e0*/  MUFU.EX2 R191, R21 ;  /* 0x0000001500bf7308 */ /* 0x000fe20000000800 */
[----:B------:R-:W-:Y:S01]  /*54f0*/  @P0 FSEL R29, R29, -INF , !P6 ;  /* 0xff8000001d1d0808 */ /* 0x000fe20007000000 */
[----:B------:R-:W-:Y:S01]  /*5500*/  FFMA.FTZ R34, R34, UR11, -R145 ;  /* 0x0000000b22227c23 */ /* 0x000fe20008010891 */
[----:B------:R-:W-:Y:S02]  /*5510*/  PLOP3.LUT P0, PT, PT, PT, UP0, 0x80, 0x0 ;  /* 0x000000000000781c */ /* 0x000fe40003f0f008 */
[----:B------:R-:W-:Y:S02]  /*5520*/  I2FP.F32.S32 R6, R190 ;  /* 0x000000be00067245 */ /* 0x000fe40000201400 */
[----:B------:R-:W-:Y:S03]  /*5530*/  @P1 FSEL R31, R31, -INF , !P6 ;  /* 0xff8000001f1f1808 */ /* 0x000fe60007000000 */
[----:B------:R-:W-:Y:S01]  /*5540*/  MUFU.EX2 R198, R22 ;  /* 0x0000001600c67308 */ /* 0x000fe20000000800 */
[----:B------:R-:W-:Y:S01]  /*5550*/  PLOP3.LUT P1, PT, PT, PT, UP0, 0x80, 0x0 ;  /* 0x000000000000781c */ /* 0x000fe20003f2f008 */
[----:B------:R-:W-:Y:S01]  /*5560*/  FFMA.FTZ R33, R6, -UR5, R33 ;  /* 0x8000000506217c23 */ /* 0x000fe20008010021 */
[----:B------:R-:W-:Y:S01]  /*5570*/  LOP3.LUT R6, R154, 0xffff, RZ, 0xc0, !PT ;  /* 0x0000ffff9a067812 */ /* 0x000fe200078ec0ff */
[----:B--2---:R-:W-:Y:S01]  /*5580*/  @!P4 FADD.FTZ R212, -R212, -RZ ;  /* 0x800000ffd4d4c221 */ /* 0x004fe20000010100 */
[----:B------:R-:W-:Y:S01]  /*5590*/  LOP3.LUT R166, R148, 0xffff, RZ, 0xc0, !PT ;  /* 0x0000ffff94a67812 */ /* 0x000fe200078ec0ff */
[----:B------:R-:W-:Y:S01]  /*55a0*/  FFMA.FTZ R0, R31, UR11, -R0 ;  /* 0x0000000b1f007c23 */ /* 0x000fe20008010800 */
[----:B------:R-:W-:Y:S01]  /*55b0*/  SHF.R.U32.HI R167, RZ, 0x10, R148 ;  /* 0x00000010ffa77819 */ /* 0x000fe20000011694 */
[----:B------:R-:W-:Y:S01]  /*55c0*/  IMAD.WIDE.U32 R148, R156, -0x326172a9, RZ ;  /* 0xcd9e8d579c947825 */ /* 0x000fe200078e00ff */
[----:B------:R-:W-:Y:S01]  /*55d0*/  PLOP3.LUT P2, PT, PT, PT, UP0, 0x80, 0x0 ;  /* 0x000000000000781c */ /* 0x000fe20003f4f008 */
[----:B------:R-:W2:Y:S01]  /*55e0*/  MUFU.EX2 R218, R10 ;  /* 0x0000000a00da7308 */ /* 0x000ea20000000800 */
[----:B------:R-:W-:Y:S02]  /*55f0*/  LOP3.LUT R5, R5, 0xff, RZ, 0xc0, !PT ;  /* 0x000000ff05057812 */ /* 0x000fe400078ec0ff */
[----:B------:R-:W-:Y:S02]  /*5600*/  SHF.R.U32.HI R6, RZ, 0x8, R6 ;  /* 0x00000008ff067819 */ /* 0x000fe40000011606 */
[----:B------:R-:W-:Y:S02]  /*5610*/  @P0 FSEL R33, R33, -INF , !P6 ;  /* 0xff80000021210808 */ /* 0x000fe40007000000 */
[----:B------:R-:W-:Y:S03]  /*5620*/  ISETP.LE.U32.AND P0, PT, R5, UR12, PT ;  /* 0x0000000c05007c0c */ /* 0x000fe6000bf03070 */
[----:B------:R-:W-:Y:S01]  /*5630*/  MUFU.EX2 R203, R25 ;  /* 0x0000001900cb7308 */ /* 0x000fe20000000800 */
[----:B------:R-:W-:Y:S01]  /*5640*/  LOP3.LUT R4, R149, UR45, R164, 0x96, !PT ;  /* 0x0000002d95047c12 */ /* 0x000fe2000f8e96a4 */
[----:B------:R-:W-:Y:S01]  /*5650*/  FFMA.FTZ R146, R33, UR11, -R146 ;  /* 0x0000000b21927c23 */ /* 0x000fe20008010892 */
[----:B------:R-:W-:Y:S02]  /*5660*/  LOP3.LUT R5, R6, 0xffff, RZ, 0xc0, !PT ;  /* 0x0000ffff06057812 */ /* 0x000fe400078ec0ff */
[----:B------:R-:W-:Y:S02]  /*5670*/  @P1 FSEL R35, R35, -INF , !P6 ;  /* 0xff80000023231808 */ /* 0x000fe40007000000 */
[----:B------:R-:W-:Y:S03]  /*5680*/  ISETP.LE.U32.AND P6, PT, R5, UR12, PT ;  /* 0x0000000c05007c0c */ /* 0x000fe6000bfc3070 */
[----:B------:R-:W-:Y:S01]  /*5690*/  MUFU.EX2 R206, R26 ;  /* 0x0000001a00ce7308 */ /* 0x000fe20000000800 */
[----:B------:R-:W-:Y:S01]  /*56a0*/  LOP3.LUT R6, R4, 0xff, RZ, 0xc0, !PT ;  /* 0x000000ff04067812 */ /* 0x000fe200078ec0ff */
[----:B------:R-:W-:Y:S01]  /*56b0*/  FFMA.FTZ R145, R35, UR11, -R145 ;  /* 0x0000000b23917c23 */ /* 0x000fe20008010891 */
[----:B------:R-:W-:Y:S01]  /*56c0*/  LOP3.LUT R8, R154, 0xff, RZ, 0xc0, !PT ;  /* 0x000000ff9a087812 */ /* 0x000fe200078ec0ff */
[----:B------:R-:W-:Y:S01]  /*56d0*/  @!P0 FADD.FTZ R214, -R214, -RZ ;  /* 0x800000ffd6d68221 */ /* 0x000fe20000010100 */
[----:B------:R-:W-:Y:S02]  /*56e0*/  LOP3.LUT R5, R4, 0xffff, RZ, 0xc0, !PT ;  /* 0x0000ffff04057812 */ /* 0x000fe400078ec0ff */
[----:B------:R-:W-:Y:S03]  /*56f0*/  @P2 FSEL R28, R28, -INF , !P5 ;  /* 0xff8000001c1c2808 */ /* 0x000fe60006800000 */
[----:B------:R-:W-:Y:S01]  /*5700*/  MUFU.EX2 R188, R32 ;  /* 0x0000002000bc7308 */ /* 0x000fe20000000800 */
[----:B------:R-:W-:Y:S02]  /*5710*/  ISETP.LE.U32.AND P1, PT, R6, UR12, PT ;  /* 0x0000000c06007c0c */ /* 0x000fe4000bf23070 */
[----:B------:R-:W-:Y:S01]  /*5720*/  SHF.R.U32.HI R7, RZ, 0x10, R4 ;  /* 0x00000010ff077819 */ /* 0x000fe20000011604 */
[----:B------:R-:W-:Y:S01]  /*5730*/  @!P6 FADD.FTZ R209, -R209, -RZ ;  /* 0x800000ffd1d1e221 */ /* 0x000fe20000010100 */
[----:B------:R-:W-:Y:S01]  /*5740*/  ISETP.LE.U32.AND P5, PT, R8, UR12, PT ;  /* 0x0000000c08007c0c */ /* 0x000fe2000bfa3070 */
[----:B------:R-:W-:Y:S01]  /*5750*/  FFMA.FTZ R28, R28, UR11, -R144 ;  /* 0x0000000b1c1c7c23 */ /* 0x000fe20008010890 */
[----:B------:R-:W-:Y:S03]  /*5760*/  SHF.R.U32.HI R6, RZ, 0x18, R4 ;  /* 0x00000018ff067819 */ /* 0x000fe60000011604 */
[----:B------:R-:W-:Y:S01]  /*5770*/  MUFU.EX2 R187, R146 ;  /* 0x0000009200bb7308 */ /* 0x000fe20000000800 */
[----:B------:R-:W-:Y:S01]  /*5780*/  SHF.R.U32.HI R4, RZ, 0x8, R5 ;  /* 0x00000008ff047819 */ /* 0x000fe20000011605 */
[----:B------:R-:W-:Y:S01]  /*5790*/  FFMA.FTZ R144, R29, UR11, -R144 ;  /* 0x0000000b1d907c23 */ /* 0x000fe20008010890 */
[----:B------:R-:W-:Y:S02]  /*57a0*/  LOP3.LUT R156, R152, 0xff, RZ, 0xc0, !PT ;  /* 0x000000ff989c7812 */ /* 0x000fe400078ec0ff */
[----:B------:R-:W-:Y:S01]  /*57b0*/  LOP3.LUT R5, R4, 0xffff, RZ, 0xc0, !PT ;  /* 0x0000ffff04057812 */ /* 0x000fe200078ec0ff */
[----:B------:R-:W-:Y:S01]  /*57c0*/  @!P1 FADD.FTZ R216, -R216, -RZ ;  /* 0x800000ffd8d89221 */ /* 0x000fe20000010100 */
[--C-:B------:R-:W-:Y:S03]  /*57d0*/  SHF.R.U32.HI R163, RZ, 0x18, R152.reuse ;  /* 0x00000018ffa37819 */ /* 0x100fe60000011698 */
[----:B------:R-:W3:Y:S01]  /*57e0*/  MUFU.EX2 R207, R13 ;  /* 0x0000000d00cf7308 */ /* 0x000ee20000000800 */
[----:B------:R-:W-:Y:S01]  /*57f0*/  ISETP.LE.U32.AND P6, PT, R5, UR12, PT ;  /* 0x0000000c05007c0c */ /* 0x000fe2000bfc3070 */
[----:B------:R-:W-:Y:S01]  /*5800*/  @!P5 FADD.FTZ R210, -R210, -RZ ;  /* 0x800000ffd2d2d221 */ /* 0x000fe20000010100 */
[----:B------:R-:W-:Y:S02]  /*5810*/  SHF.R.U32.HI R165, RZ, 0x10, R152 ;  /* 0x00000010ffa57819 */ /* 0x000fe40000011698 */
[----:B------:R-:W-:Y:S02]  /*5820*/  LOP3.LUT R153, R152, 0xffff, RZ, 0xc0, !PT ;  /* 0x0000ffff98997812 */ /* 0x000fe400078ec0ff */
[----:B------:R-:W-:Y:S03]  /*5830*/  ISETP.LE.U32.AND P5, PT, R6, UR12, PT ;  /* 0x0000000c06007c0c */ /* 0x000fe6000bfa3070 */
[----:B------:R-:W3:Y:S01]  /*5840*/  MUFU.EX2 R195, R23 ;  /* 0x0000001700c37308 */ /* 0x000ee20000000800 */
[--C-:B------:R-:W-:Y:S02]  /*5850*/  SHF.R.U32.HI R152, RZ, 0x10, R148.reuse ;  /* 0x00000010ff987819 */ /* 0x100fe40000011694 */
[----:B------:R-:W-:Y:S02]  /*5860*/  LOP3.LUT R4, R7, 0xff, RZ, 0xc0, !PT ;  /* 0x000000ff07047812 */ /* 0x000fe400078ec0ff */
[----:B------:R-:W-:Y:S01]  /*5870*/  LOP3.LUT R149, R148, 0xffff, RZ, 0xc0, !PT ;  /* 0x0000ffff94957812 */ /* 0x000fe200078ec0ff */
[----:B----4-:R-:W-:Y:S01]  /*5880*/  @!P6 FADD.FTZ R215, -R215, -RZ ;  /* 0x800000ffd7d7e221 */ /* 0x010fe20000010100 */
[----:B------:R-:W-:Y:S03]  /*5890*/  LOP3.LUT R5, R152, 0xff, RZ, 0xc0, !PT ;  /* 0x000000ff98057812 */ /* 0x000fe600078ec0ff */
[----:B------:R-:W-:Y:S01]  /*58a0*/  MUFU.EX2 R194, R0 ;  /* 0x0000000000c27308 */ /* 0x000fe20000000800 */
[----:B------:R-:W-:Y:S02]  /*58b0*/  ISETP.LE.U32.AND P0, PT, R4, UR12, PT ;  /* 0x0000000c04007c0c */ /* 0x000fe4000bf03070 */
[----:B------:R-:W-:Y:S01]  /*58c0*/  SHF.R.U32.HI R4, RZ, 0x8, R149 ;  /* 0x00000008ff047819 */ /* 0x000fe20000011695 */
[----:B-1----:R-:W-:Y:S01]  /*58d0*/  @!P5 FADD.FTZ R217, -R217, -RZ ;  /* 0x800000ffd9d9d221 */ /* 0x002fe20000010100 */
[----:B------:R-:W-:Y:S02]  /*58e0*/  LOP3.LUT R151, R148, 0xff, RZ, 0xc0, !PT ;  /* 0x000000ff94977812 */ /* 0x000fe400078ec0ff */
[----:B------:R-:W-:Y:S03]  /*58f0*/  ISETP.LE.U32.AND P6, PT, R5, UR12, PT ;  /* 0x0000000c05007c0c */ /* 0x000fe6000bfc3070 */
[----:B------:R-:W1:Y:S01]  /*5900*/  MUFU.EX2 R204, R24 ;  /* 0x0000001800cc7308 */ /* 0x000e620000000800 */
[----:B------:R-:W-:Y:S02]  /*5910*/  SHF.R.U32.HI R148, RZ, 0x18, R148 ;  /* 0x00000018ff947819 */ /* 0x000fe40000011694 */
[----:B------:R-:W-:Y:S02]  /*5920*/  LOP3.LUT R4, R4, 0xffff, RZ, 0xc0, !PT ;  /* 0x0000ffff04047812 */ /* 0x000fe400078ec0ff */
[----:B------:R-:W-:Y:S01]  /*5930*/  ISETP.LE.U32.AND P5, PT, R148, UR12, PT ;  /* 0x0000000c94007c0c */ /* 0x000fe2000bfa3070 */
[----:B--2---:R-:W-:Y:S01]  /*5940*/  @!P0 FADD.FTZ R218, -R218, -RZ ;  /* 0x800000ffdada8221 */ /* 0x004fe20000010100 */
[----:B------:R-:W-:Y:S03]  /*5950*/  ISETP.LE.U32.AND P1, PT, R4, UR12, PT ;  /* 0x0000000c04007c0c */ /* 0x000fe6000bf23070 */
[----:B------:R-:W2:Y:S01]  /*5960*/  MUFU.EX2 R190, R34 ;  /* 0x0000002200be7308 */ /* 0x000ea20000000800 */
[----:B------:R-:W-:Y:S02]  /*5970*/  SHF.R.U32.HI R4, RZ, 0x8, R161 ;  /* 0x00000008ff047819 */ /* 0x000fe400000116a1 */
[----:B------:R-:W-:Y:S01]  /*5980*/  ISETP.LE.U32.AND P3, PT, R155, UR12, PT ;  /* 0x0000000c9b007c0c */ /* 0x000fe2000bf63070 */
[----:B------:R-:W-:Y:S01]  /*5990*/  @!P6 FADD.FTZ R213, -R213, -RZ ;  /* 0x800000ffd5d5e221 */ /* 0x000fe20000010100 */
[----:B------:R-:W-:Y:S02]  /*59a0*/  LOP3.LUT R4, R4, 0xffff, RZ, 0xc0, !PT ;  /* 0x0000ffff04047812 */ /* 0x000fe400078ec0ff */
[----:B------:R-:W-:Y:S03]  /*59b0*/  ISETP.LE.U32.AND P2, PT, R159, UR12, PT ;  /* 0x0000000c9f007c0c */ /* 0x000fe6000bf43070 */
[----:B------:R-:W-:Y:S01]  /*59c0*/  MUFU.EX2 R189, R145 ;  /* 0x0000009100bd7308 */ /* 0x000fe20000000800 */
[----:B------:R-:W-:Y:S01]  /*59d0*/  ISETP.LE.U32.AND P6, PT, R4, UR12, PT ;  /* 0x0000000c04007c0c */ /* 0x000fe2000bfc3070 */
[----:B------:R-:W-:Y:S01]  /*59e0*/  @!P5 FADD.FTZ R211, -R211, -RZ ;  /* 0x800000ffd3d3d221 */ /* 0x000fe20000010100 */
[----:B------:R-:W-:Y:S01]  /*59f0*/  LOP3.LUT R4, R162, 0xff, RZ, 0xc0, !PT ;  /* 0x000000ffa2047812 */ /* 0x000fe200078ec0ff */
[----:B---3--:R-:W-:Y:S01]  /*5a00*/  @!P1 FADD.FTZ R207, -R207, -RZ ;  /* 0x800000ffcfcf9221 */ /* 0x008fe20000010100 */
[----:B------:R-:W-:Y:S02]  /*5a10*/  LOP3.LUT R5, R150, 0xff, RZ, 0xc0, !PT ;  /* 0x000000ff96057812 */ /* 0x000fe400078ec0ff */
[----:B------:R-:W-:Y:S01]  /*5a20*/  ISETP.LE.U32.AND P5, PT, R4, UR12, PT ;  /* 0x0000000c04007c0c */ /* 0x000fe2000bfa3070 */
[----:B------:R-:W-:Y:S01]  /*5a30*/  @!P3 FADD.FTZ R196, -R196, -RZ ;  /* 0x800000ffc4c4b221 */ /* 0x000fe20000010100 */
[----:B------:R-:W-:Y:S01]  /*5a40*/  LOP3.LUT R4, R150, 0xffff, RZ, 0xc0, !PT ;  /* 0x0000ffff96047812 */ /* 0x000fe200078ec0ff */
[----:B------:R-:W-:Y:S01]  /*5a50*/  MUFU.EX2 R205, R27 ;  /* 0x0000001b00cd7308 */ /* 0x000fe20000000800 */
[----:B------:R-:W-:Y:S01]  /*5a60*/  ISETP.LE.U32.AND P3, PT, R5, UR12, PT ;  /* 0x0000000c05007c0c */ /* 0x000fe2000bf63070 */
[----:B------:R-:W-:Y:S01]  /*5a70*/  @!P2 FADD.FTZ R201, -R201, -RZ ;  /* 0x800000ffc9c9a221 */ /* 0x000fe20000010100 */
[--C-:B------:R-:W-:Y:S01]  /*5a80*/  SHF.R.U32.HI R5, RZ, 0x18, R150.reuse ;  /* 0x00000018ff057819 */ /* 0x100fe20000011696 */
[----:B------:R-:W-:Y:S01]  /*5a90*/  @!P6 FADD.FTZ R193, -R193, -RZ ;  /* 0x800000ffc1c1e221 */ /* 0x000fe20000010100 */
[----:B------:R-:W-:Y:S02]  /*5aa0*/  SHF.R.U32.HI R150, RZ, 0x10, R150 ;  /* 0x00000010ff967819 */ /* 0x000fe40000011696 */
[----:B------:R-:W-:Y:S03]  /*5ab0*/  SHF.R.U32.HI R4, RZ, 0x8, R4 ;  /* 0x00000008ff047819 */ /* 0x000fe60000011604 */
[----:B------:R-:W-:Y:S01]  /*5ac0*/  MUFU.EX2 R199, R28 ;  /* 0x0000001c00c77308 */ /* 0x000fe20000000800 */
[----:B------:R-:W-:Y:S01]  /*5ad0*/  ISETP.LE.U32.AND P6, PT, R5, UR12, PT ;  /* 0x0000000c05007c0c */ /* 0x000fe2000bfc3070 */
[----:B------:R-:W-:Y:S01]  /*5ae0*/  @!P5 FADD.FTZ R202, -R202, -RZ ;  /* 0x800000ffcacad221 */ /* 0x000fe20000010100 */
[----:B------:R-:W-:Y:S02]  /*5af0*/  LOP3.LUT R5, R150, 0xff, RZ, 0xc0, !PT ;  /* 0x000000ff96057812 */ /* 0x000fe400078ec0ff */
[----:B------:R-:W-:Y:S01]  /*5b00*/  LOP3.LUT R4, R4, 0xffff, RZ, 0xc0, !PT ;  /* 0x0000ffff04047812 */ /* 0x000fe200078ec0ff */
[----:B------:R-:W-:Y:S01]  /*5b10*/  @!P3 FADD.FTZ R192, -R192, -RZ ;  /* 0x800000ffc0c0b221 */ /* 0x000fe20000010100 */
[----:B------:R-:W-:Y:S03]  /*5b20*/  ISETP.LE.U32.AND P2, PT, R5, UR12, PT ;  /* 0x0000000c05007c0c */ /* 0x000fe6000bf43070 */
[----:B------:R-:W-:Y:S01]  /*5b30*/  MUFU.EX2 R197, R144 ;  /* 0x0000009000c57308 */ /* 0x000fe20000000800 */
[----:B------:R-:W-:Y:S02]  /*5b40*/  ISETP.LE.U32.AND P5, PT, R4, UR12, PT ;  /* 0x0000000c04007c0c */ /* 0x000fe4000bfa3070 */
[C---:B------:R-:W-:Y:S02]  /*5b50*/  LOP3.LUT R4, R147.reuse, 0xffff, RZ, 0xc0, !PT ;  /* 0x0000ffff93047812 */ /* 0x040fe400078ec0ff */
[----:B------:R-:W-:Y:S01]  /*5b60*/  LOP3.LUT R5, R147, 0xff, RZ, 0xc0, !PT ;  /* 0x000000ff93057812 */ /* 0x000fe200078ec0ff */
[----:B------:R-:W-:Y:S01]  /*5b70*/  @!P6 FADD.FTZ R195, -R195, -RZ ;  /* 0x800000ffc3c3e221 */ /* 0x000fe20000010100 */
[----:B------:R-:W-:Y:S03]  /*5b80*/  SHF.R.U32.HI R6, RZ, 0x10, R147 ;  /* 0x00000010ff067819 */ /* 0x000fe60000011693 */
[----:B------:R-:W3:Y:S01]  /*5b90*/  MUFU.EX2 R200, R30 ;  /* 0x0000001e00c87308 */ /* 0x000ee20000000800 */
[----:B------:R-:W-:Y:S02]  /*5ba0*/  SHF.R.U32.HI R4, RZ, 0x8, R4 ;  /* 0x00000008ff047819 */ /* 0x000fe40000011604 */
[----:B------:R-:W-:Y:S01]  /*5bb0*/  ISETP.LE.U32.AND P3, PT, R5, UR12, PT ;  /* 0x0000000c05007c0c */ /* 0x000fe2000bf63070 */
[----:B------:R-:W-:Y:S01]  /*5bc0*/  @!P2 FADD.FTZ R198, -R198, -RZ ;  /* 0x800000ffc6c6a221 */ /* 0x000fe20000010100 */
[----:B------:R-:W-:Y:S01]  /*5bd0*/  LOP3.LUT R4, R4, 0xffff, RZ, 0xc0, !PT ;  /* 0x0000ffff04047812 */ /* 0x000fe200078ec0ff */
[----:B------:R-:W-:Y:S01]  /*5be0*/  @!P5 FADD.FTZ R191, -R191, -RZ ;  /* 0x800000ffbfbfd221 */ /* 0x000fe20000010100 */
[----:B------:R-:W-:Y:S02]  /*5bf0*/  LOP3.LUT R5, R6, 0xff, RZ, 0xc0, !PT ;  /* 0x000000ff06057812 */ /* 0x000fe400078ec0ff */
[----:B------:R-:W-:Y:S02]  /*5c00*/  ISETP.LE.U32.AND P5, PT, R4, UR12, PT ;  /* 0x0000000c04007c0c */ /* 0x000fe4000bfa3070 */
[----:B------:R-:W-:Y:S02]  /*5c10*/  ISETP.LE.U32.AND P2, PT, R5, UR12, PT ;  /* 0x0000000c05007c0c */ /* 0x000fe4000bf43070 */
[----:B------:R-:W-:Y:S02]  /*5c20*/  ISETP.LE.U32.AND P0, PT, R158, UR12, PT ;  /* 0x0000000c9e007c0c */ /* 0x000fe4000bf03070 */
[----:B------:R-:W-:Y:S01]  /*5c30*/  SHF.R.U32.HI R4, RZ, 0x8, R166 ;  /* 0x00000008ff047819 */ /* 0x000fe200000116a6 */
[----:B-1----:R-:W-:Y:S01]  /*5c40*/  @!P3 FADD.FTZ R204, -R204, -RZ ;  /* 0x800000ffccccb221 */ /* 0x002fe20000010100 */
[----:B------:R-:W-:Y:S02]  /*5c50*/  LOP3.LUT R5, R167, 0xff, RZ, 0xc0, !PT ;  /* 0x000000ffa7057812 */ /* 0x000fe400078ec0ff */
[----:B------:R-:W-:Y:S02]  /*5c60*/  LOP3.LUT R4, R4, 0xffff, RZ, 0xc0, !PT ;  /* 0x0000ffff04047812 */ /* 0x000fe400078ec0ff */
[----:B------:R-:W-:Y:S01]  /*5c70*/  F2FP.RELU.F16.F32.PACK_AB R7, R215, R216 ;  /* 0x000000d8d707723e */ /* 0x000fe200000008ff */
[----:B------:R-:W-:Y:S01]  /*5c80*/  @!P5 FADD.FTZ R203, -R203, -RZ ;  /* 0x800000ffcbcbd221 */ /* 0x000fe20000010100 */
[----:B------:R-:W-:Y:S01]  /*5c90*/  ISETP.LE.U32.AND P5, PT, R4, UR12, PT ;  /* 0x0000000c04007c0c */ /* 0x000fe2000bfa3070 */
[----:B------:R-:W-:Y:S01]  /*5ca0*/  @!P2 FADD.FTZ R206, -R206, -RZ ;  /* 0x800000ffcecea221 */ /* 0x000fe20000010100 */
[----:B------:R-:W-:Y:S01]  /*5cb0*/  ISETP.LE.U32.AND P2, PT, R5, UR12, PT ;  /* 0x0000000c05007c0c */ /* 0x000fe2000bf43070 */
[----:B------:R-:W-:Y:S01]  /*5cc0*/  @!P0 FADD.FTZ R188, -R188, -RZ ;  /* 0x800000ffbcbc8221 */ /* 0x000fe20000010100 */
[----:B------:R-:W-:Y:S02]  /*5cd0*/  LOP3.LUT R5, R165, 0xff, RZ, 0xc0, !PT ;  /* 0x000000ffa5057812 */ /* 0x000fe400078ec0ff */
[----:B------:R-:W-:Y:S02]  /*5ce0*/  SHF.R.U32.HI R4, RZ, 0x8, R153 ;  /* 0x00000008ff047819 */ /* 0x000fe40000011699 */
[----:B------:R-:W-:Y:S02]  /*5cf0*/  ISETP.LE.U32.AND P0, PT, R5, UR12, PT ;  /* 0x0000000c05007c0c */ /* 0x000fe4000bf03070 */
[----:B------:R-:W-:Y:S02]  /*5d00*/  LOP3.LUT R6, R4, 0xffff, RZ, 0xc0, !PT ;  /* 0x0000ffff04067812 */ /* 0x000fe400078ec0ff */
[----:B------:R-:W-:Y:S01]  /*5d10*/  F2FP.RELU.F16.F32.PACK_AB R5, R209, R210 ;  /* 0x000000d2d105723e */ /* 0x000fe200000008ff */
[----:B------:R-:W-:Y:S01]  /*5d20*/  @!P5 FADD.FTZ R187, -R187, -RZ ;  /* 0x800000ffbbbbd221 */ /* 0x000fe20000010100 */
[----:B------:R-:W-:Y:S01]  /*5d30*/  F2FP.RELU.F16.F32.PACK_AB R4, R212, R214 ;  /* 0x000000d6d404723e */ /* 0x000fe200000008ff */
[----:B--2---:R-:W-:Y:S01]  /*5d40*/  @!P2 FADD.FTZ R190, -R190, -RZ ;  /* 0x800000ffbebea221 */ /* 0x004fe20000010100 */
[----:B------:R-:W-:Y:S01]  /*5d50*/  ISETP.LE.U32.AND P5, PT, R6, UR12, PT ;  /* 0x0000000c06007c0c */ /* 0x000fe2000bfa3070 */
[----:B------:R1:W-:Y:S01]  /*5d60*/  STS [R224+0x19000], R5 ;  /* 0x01900005e0007388 */ /* 0x0003e20000000800 */
[----:B------:R-:W-:Y:S02]  /*5d70*/  F2FP.RELU.F16.F32.PACK_AB R6, R217, R218 ;  /* 0x000000dad906723e */ /* 0x000fe400000008ff */
[----:B------:R-:W-:Y:S01]  /*5d80*/  ISETP.LE.U32.AND P4, PT, R151, UR12, PT ;  /* 0x0000000c97007c0c */ /* 0x000fe2000bf83070 */
[----:B------:R2:W-:Y:S01]  /*5d90*/  STS [R224+0x19400], R4 ;  /* 0x01940004e0007388 */ /* 0x0005e20000000800 */
[----:B------:R-:W-:Y:S01]  /*5da0*/  F2FP.RELU.F16.F32.PACK_AB R0, R187, R188 ;  /* 0x000000bcbb00723e */ /* 0x000fe200000008ff */
[----:B---3--:R-:W-:Y:S01]  /*5db0*/  @!P0 FADD.FTZ R200, -R200, -RZ ;  /* 0x800000ffc8c88221 */ /* 0x008fe20000010100 */
[----:B------:R-:W-:Y:S02]  /*5dc0*/  SHF.R.U32.HI R147, RZ, 0x18, R147 ;  /* 0x00000018ff937819 */ /* 0x000fe40000011693 */
[----:B------:R-:W-:Y:S02]  /*5dd0*/  ISETP.LE.U32.AND P1, PT, R156, UR12, PT ;  /* 0x0000000c9c007c0c */ /* 0x000fe4000bf23070 */
[----:B------:R-:W-:Y:S01]  /*5de0*/  ISETP.LE.U32.AND P3, PT, R147, UR12, PT ;  /* 0x0000000c93007c0c */ /* 0x000fe2000bf63070 */
[----:B------:R-:W-:Y:S01]  /*5df0*/  @!P5 FADD.FTZ R197, -R197, -RZ ;  /* 0x800000ffc5c5d221 */ /* 0x000fe20000010100 */
[----:B------:R-:W-:Y:S02]  /*5e00*/  ISETP.LE.U32.AND P6, PT, R163, UR12, PT ;  /* 0x0000000ca3007c0c */ /* 0x000fe4000bfc3070 */
[----:B------:R-:W-:Y:S01]  /*5e10*/  FSETP.GE.FTZ.AND P0, PT, R210, RZ, PT ;  /* 0x000000ffd200720b */ /* 0x000fe20003f16000 */
[----:B------:R-:W-:Y:S01]  /*5e20*/  @!P4 FADD.FTZ R208, -R208, -RZ ;  /* 0x800000ffd0d0c221 */ /* 0x000fe20000010100 */
[----:B------:R-:W-:Y:S02]  /*5e30*/  ISETP.LE.U32.AND P4, PT, R160, UR12, PT ;  /* 0x0000000ca0007c0c */ /* 0x000fe4000bf83070 */
[----:B------:R-:W-:Y:S02]  /*5e40*/  FSETP.GE.FTZ.AND P5, PT, R209, RZ, PT ;  /* 0x000000ffd100720b */ /* 0x000fe40003fb6000 */
[----:B------:R-:W-:Y:S01]  /*5e50*/  FSETP.GE.FTZ.AND P2, PT, R192, RZ, PT ;  /* 0x000000ffc000720b */ /* 0x000fe20003f56000 */
[----:B------:R-:W-:Y:S01]  /*5e60*/  @!P1 FADD.FTZ R199, -R199, -RZ ;  /* 0x800000ffc7c79221 */ /* 0x000fe20000010100 */
[----:B------:R-:W-:Y:S01]  /*5e70*/  FSETP.GE.FTZ.AND P1, PT, R191, RZ, PT ;  /* 0x000000ffbf00720b */ /* 0x000fe20003f36000 */
[----:B------:R-:W-:Y:S01]  /*5e80*/  @!P3 FADD.FTZ R205, -R205, -RZ ;  /* 0x800000ffcdcdb221 */ /* 0x000fe20000010100 */
[C---:B-1----:R-:W-:Y:S01]  /*5e90*/  F2FP.RELU.F16.F32.PACK_AB R5, R193.reuse, R196 ;  /* 0x000000c4c105723e */ /* 0x042fe200000008ff */
[----:B------:R-:W-:Y:S01]  /*5ea0*/  @!P6 FADD.FTZ R194, -R194, -RZ ;  /* 0x800000ffc2c2e221 */ /* 0x000fe20000010100 */
[----:B------:R-:W-:Y:S02]  /*5eb0*/  FSETP.GE.FTZ.AND P3, PT, R193, RZ, PT ;  /* 0x000000ffc100720b */ /* 0x000fe40003f76000 */
[----:B--2---:R-:W-:Y:S01]  /*5ec0*/  F2FP.RELU.F16.F32.PACK_AB R4, R201, R202 ;  /* 0x000000cac904723e */ /* 0x004fe200000008ff */
[----:B------:R1:W-:Y:S01]  /*5ed0*/  STS [R223+0x19000], R5 ;  /* 0x01900005df007388 */ /* 0x0003e20000000800 */
[----:B------:R-:W-:Y:S01]  /*5ee0*/  @!P4 FADD.FTZ R189, -R189, -RZ ;  /* 0x800000ffbdbdc221 */ /* 0x000fe20000010100 */
[----:B------:R-:W-:Y:S02]  /*5ef0*/  FSETP.GE.FTZ.AND P4, PT, R196, RZ, PT ;  /* 0x000000ffc400720b */ /* 0x000fe40003f96000 */
[----:B------:R2:W-:Y:S04]  /*5f00*/  STS [R223+0x19400], R4 ;  /* 0x01940004df007388 */ /* 0x0005e80000000800 */
[----:B------:R3:W-:Y:S04]  /*5f10*/  STS [R224+0x1a000], R7 ;  /* 0x01a00007e0007388 */ /* 0x0007e80000000800 */
[----:B------:R4:W-:Y:S01]  /*5f20*/  STS [R224+0x1a400], R6 ;  /* 0x01a40006e0007388 */ /* 0x0009e20000000800 */
[----:B-1----:R-:W-:Y:S02]  /*5f30*/  F2FP.RELU.F16.F32.PACK_AB R5, R191, R192 ;  /* 0x000000c0bf05723e */ /* 0x002fe400000008ff */
[----:B--2---:R-:W-:Y:S02]  /*5f40*/  F2FP.RELU.F16.F32.PACK_AB R4, R195, R198 ;  /* 0x000000c6c304723e */ /* 0x004fe400000008ff */
        /* <DEDUP_REMOVED lines=37> */
[-C--:B------:R-:W-:Y:S03]  /*61a0*/  HMMA.16816.F32 R28, R28, R134.reuse, RZ ;  /* 0x000000861c1c723c */ /* 0x080fe600000018ff */
[----:B------:R-:W-:Y:S03]  /*61b0*/  LDSM.16.M88.4 R164, [R173+0x8000] ;  /* 0x00800000ada4783b */ /* 0x000fe60000000200 */
[----:B------:R-:W-:Y:S05]  /*61c0*/  HMMA.16816.F32 R32, R32, R134, RZ ;  /* 0x000000862020723c */ /* 0x000fea00000018ff */
[----:B------:R-:W1:Y:S01]  /*61d0*/  LDSM.16.M88.4 R132, [R172+UR4+0x11400] ;  /* 0x01140004ac84783b */ /* 0x000e620008000200 */
[-C--:B----4-:R-:W-:Y:S06]  /*61e0*/  HMMA.16816.F32 R4, R136, R140.reuse, R4 ;  /* 0x0000008c8804723c */ /* 0x090fec0000001804 */
[C---:B--2---:R-:W-:Y:S01]  /*61f0*/  HMMA.16816.F32 R8, R144.reuse, R140, R8 ;  /* 0x0000008c9008723c */ /* 0x044fe20000001808 */
[----:B------:R-:W-:Y:S05]  /*6200*/  LDSM.16.M88.4 R168, [R0+0x1800] ;  /* 0x0018000000a8783b */ /* 0x000fea0000000200 */
[-C--:B------:R-:W-:Y:S06]  /*6210*/  HMMA.16816.F32 R12, R144, R142.reuse, R12 ;  /* 0x0000008e900c723c */ /* 0x080fec000000180c */
[C---:B------:R-:W-:Y:S01]  /*6220*/  HMMA.16816.F32 R16, R136.reuse, R142, R16 ;  /* 0x0000008e8810723c */ /* 0x040fe20000001810 */
[----:B------:R-:W2:Y:S05]  /*6230*/  LDSM.16.M88.4 R140, [R0+0x1000] ;  /* 0x00100000008c783b */ /* 0x000eaa0000000200 */
[-C--:B---3--:R-:W-:Y:S06]  /*6240*/  HMMA.16816.F32 R20, R136, R148.reuse, R20 ;  /* 0x000000948814723c */ /* 0x088fec0000001814 */
[C---:B------:R-:W-:Y:S06]  /*6250*/  HMMA.16816.F32 R24, R144.reuse, R148, R24 ;  /* 0x000000949018723c */ /* 0x040fec0000001818 */
[-C--:B------:R-:W-:Y:S01]  /*6260*/  HMMA.16816.F32 R28, R144, R150.reuse, R28 ;  /* 0x00000096901c723c */ /* 0x080fe2000000181c */
[----:B------:R-:W-:Y:S05]  /*6270*/  LDSM.16.M88.4 R144, [R175+UR4+0x8000] ;  /* 0x00800004af90783b */ /* 0x000fea0008000200 */
[----:B------:R-:W-:Y:S03]  /*6280*/  HMMA.16816.F32 R32, R136, R150, R32 ;  /* 0x000000968820723c */ /* 0x000fe60000001820 */
[----:B------:R-:W3:Y:S03]  /*6290*/  LDSM.16.M88.4 R136, [R173+0x8400] ;  /* 0x00840000ad88783b */ /* 0x000ee60000000200 */
[-C--:B------:R-:W-:Y:S05]  /*62a0*/  HMMA.16816.F32 R4, R152, R156.reuse, R4 ;  /* 0x0000009c9804723c */ /* 0x080fea0000001804 */
[----:B------:R-:W4:Y:S01]  /*62b0*/  LDSM.16.M88.4 R148, [R172+UR4+0x13000] ;  /* 0x01300004ac94783b */ /* 0x000f220008000200 */
        /* <DEDUP_REMOVED lines=9> */
[----:B------:R-:W1:Y:S03]  /*6350*/  LDSM.16.M88.4 R132, [R175+UR4+0x8800] ;  /* 0x00880004af84783b */ /* 0x000e660008000200 */
[-C--:B--2---:R-:W-:Y:S05]  /*6360*/  HMMA.16816.F32 R4, R140, R164.reuse, R4 ;  /* 0x000000a48c04723c */ /* 0x084fea0000001804 */
[----:B------:R-:W2:Y:S01]  /*6370*/  LDSM.16.M88.4 R152, [R172+UR4+0x13400] ;  /* 0x01340004ac98783b */ /* 0x000ea20008000200 */
[C---:B------:R-:W-:Y:S06]  /*6380*/  HMMA.16816.F32 R8, R168.reuse, R164, R8 ;  /* 0x000000a4a808723c */ /* 0x040fec0000001808 */
[-C--:B------:R-:W-:Y:S06]  /*6390*/  HMMA.16816.F32 R12, R168, R166.reuse, R12 ;  /* 0x000000a6a80c723c */ /* 0x080fec000000180c */
[C---:B------:R-:W-:Y:S06]  /*63a0*/  HMMA.16816.F32 R16, R140.reuse, R166, R16 ;  /* 0x000000a68c10723c */ /* 0x040fec0000001810 */
[-C--:B---3--:R-:W-:Y:S06]  /*63b0*/  HMMA.16816.F32 R20, R140, R136.reuse, R20 ;  /* 0x000000888c14723c */ /* 0x088fec0000001814 */
[C---:B------:R-:W-:Y:S06]  /*63c0*/  HMMA.16816.F32 R24, R168.reuse, R136, R24 ;  /* 0x00000088a818723c */ /* 0x040fec0000001818 */
[-C--:B------:R-:W-:Y:S06]  /*63d0*/  HMMA.16816.F32 R28, R168, R138.reuse, R28 ;  /* 0x0000008aa81c723c */ /* 0x080fec000000181c */
[----:B------:R-:W-:Y:S01]  /*63e0*/  HMMA.16816.F32 R32, R140, R138, R32 ;  /* 0x0000008a8c20723c */ /* 0x000fe20000001820 */
[----:B------:R-:W3:Y:S05]  /*63f0*/  LDSM.16.M88.4 R136, [R0+0x2800] ;  /* 0x002800000088783b */ /* 0x000eea0000000200 */
[-C--:B----4-:R-:W-:Y:S03]  /*6400*/  HMMA.16816.F32 R4, R144, R148.reuse, R4 ;  /* 0x000000949004723c */ /* 0x090fe60000001804 */
[----:B------:R-:W4:Y:S03]  /*6410*/  LDSM.16.M88.4 R140, [R173+0xa400] ;  /* 0x00a40000ad8c783b */ /* 0x000f260000000200 */
[C---:B-1----:R-:W-:Y:S06]  /*6420*/  HMMA.16816.F32 R8, R132.reuse, R148, R8 ;  /* 0x000000948408723c */ /* 0x042fec0000001808 */
[-C--:B------:R-:W-:Y:S06]  /*6430*/  HMMA.16816.F32 R12, R132, R150.reuse, R12 ;  /* 0x00000096840c723c */ /* 0x080fec000000180c */
[C---:B------:R-:W-:Y:S06]  /*6440*/  HMMA.16816.F32 R16, R144.reuse, R150, R16 ;  /* 0x000000969010723c */ /* 0x040fec0000001810 */
[-C--:B--2---:R-:W-:Y:S06]  /*6450*/  HMMA.16816.F32 R20, R144, R152.reuse, R20 ;  /* 0x000000989014723c */ /* 0x084fec0000001814 */
[C---:B------:R-:W-:Y:S06]  /*6460*/  HMMA.16816.F32 R24, R132.reuse, R152, R24 ;  /* 0x000000988418723c */ /* 0x040fec0000001818 */
[-C--:B------:R-:W-:Y:S06]  /*6470*/  HMMA.16816.F32 R28, R132, R154.reuse, R28 ;  /* 0x0000009a841c723c */ /* 0x080fec000000181c */
[----:B------:R-:W-:Y:S06]  /*6480*/  HMMA.16816.F32 R32, R144, R154, R32 ;  /* 0x0000009a9020723c */ /* 0x000fec0000001820 */
[-C--:B------:R-:W-:Y:S06]  /*6490*/  HMMA.16816.F32 R4, R156, R160.reuse, R4 ;  /* 0x000000a09c04723c */ /* 0x080fec0000001804 */
[C---:B---3--:R-:W-:Y:S06]  /*64a0*/  HMMA.16816.F32 R8, R136.reuse, R160, R8 ;  /* 0x000000a08808723c */ /* 0x048fec0000001808 */
[-C--:B------:R-:W-:Y:S06]  /*64b0*/  HMMA.16816.F32 R12, R136, R162.reuse, R12 ;  /* 0x000000a2880c723c */ /* 0x080fec000000180c */
[C---:B------:R-:W-:Y:S06]  /*64c0*/  HMMA.16816.F32 R16, R156.reuse, R162, R16 ;  /* 0x000000a29c10723c */ /* 0x040fec0000001810 */
[-C--:B----4-:R-:W-:Y:S05]  /*64d0*/  HMMA.16816.F32 R20, R156, R140.reuse, R20 ;  /* 0x0000008c9c14723c */ /* 0x090fea0000001814 */
        /* <DEDUP_REMOVED lines=10> */
[----:B------:R-:W-:Y:S03]  /*6580*/  FADD.FTZ R5, -R186, R17 ;  /* 0x00000011ba057221 */ /* 0x000fe60000010100 */
[-C--:B------:R-:W-:Y:S01]  /*6590*/  FSEL R0, R0, R186.reuse, P1 ;  /* 0x000000ba00007208 */ /* 0x080fe20000800000 */
[----:B------:R-:W-:Y:S01]  /*65a0*/  FADD.FTZ R4, -R186, R20 ;  /* 0x00000014ba047221 */ /* 0x000fe20000010100 */
[----:B------:R-:W-:Y:S01]  /*65b0*/  FSETP.GE.FTZ.AND P1, PT, R188, RZ, PT ;  /* 0x000000ffbc00720b */ /* 0x000fe20003f36000 */
[----:B------:R-:W-:Y:S01]  /*65c0*/  FADD.FTZ R6, -R185, R6 ;  /* 0x00000006b9067221 */ /* 0x000fe20000010100 */
[----:B------:R-:W-:Y:S01]  /*65d0*/  FSEL R17, R132, R186, P5 ;  /* 0x000000ba84117208 */ /* 0x000fe20002800000 */
[----:B------:R-:W-:Y:S01]  /*65e0*/  FMUL.FTZ R0, R191, R0 ;  /* 0x00000000bf007220 */ /* 0x000fe20000410000 */
[-C--:B------:R-:W-:Y:S01]  /*65f0*/  FSEL R16, R16, R186.reuse, P4 ;  /* 0x000000ba10107208 */ /* 0x080fe20002000000 */
[----:B------:R-:W-:Y:S01]  /*6600*/  FADD.FTZ R7, -R185, R7 ;  /* 0x00000007b9077221 */ /* 0x000fe20000010100 */
[-C--:B------:R-:W-:Y:S01]  /*6610*/  FSEL R5, R5, R186.reuse, P3 ;  /* 0x000000ba05057208 */ /* 0x080fe20001800000 */
[----:B------:R-:W-:Y:S01]  /*6620*/  FMUL.FTZ R20, R209, R17 ;  /* 0x00000011d1147220 */ /* 0x000fe20000410000 */
[----:B------:R-:W-:Y:S01]  /*6630*/  FSEL R4, R4, R186, P2 ;  /* 0x000000ba04047208 */ /* 0x000fe20001000000 */
[----:B------:R-:W-:Y:S01]  /*6640*/  FMUL.FTZ R17, R196, R16 ;  /* 0x00000010c4117220 */ /* 0x000fe20000410000 */
[----:B------:R-:W-:Y:S01]  /*6650*/  FSETP.GE.FTZ.AND P2, PT, R214, RZ, PT ;  /* 0x000000ffd600720b */ /* 0x000fe20003f56000 */
[----:B------:R-:W-:Y:S01]  /*6660*/  FADD.FTZ R32, -R186, R32 ;  /* 0x00000020ba207221 */ /* 0x000fe20000010100 */
[----:B------:R-:W-:Y:S01]  /*6670*/  FMUL.FTZ R5, R193, R5 ;  /* 0x00000005c1057220 */ /* 0x000fe20000410000 */
[----:B------:R-:W-:Y:S01]  /*6680*/  FMUL.FTZ R16, R192, R4 ;  /* 0x00000004c0107220 */ /* 0x000fe20000410000 */
[----:B------:R-:W-:Y:S02]  /*6690*/  F2FP.F16.F32.PACK_AB R4, R20, R133 ;  /* 0x000000851404723e */ /* 0x000fe400000000ff */
[----:B------:R-:W-:Y:S01]  /*66a0*/  FSEL R32, R32, R186, P1 ;  /* 0x000000ba20207208 */ /* 0x000fe20000800000 */
[----:B------:R-:W-:Y:S01]  /*66b0*/  @P0 FADD.FTZ R186, -R186, R33 ;  /* 0x00000021baba0221 */ /* 0x000fe20000010100 */
[----:B------:R-:W-:Y:S02]  /*66c0*/  PLOP3.LUT P0, PT, PT, PT, UP1, 0x80, 0x0 ;  /* 0x000000000000781c */ /* 0x000fe40003f0f018 */
        /* <DEDUP_REMOVED lines=56> */
.L_x_1043:
[----:B------:R1:W-:Y:S01]  /*6a50*/  STS [R224+0x15000], R4 ;  /* 0x01500004e0007388 */ /* 0x0003e20000000800 */
[----:B------:R-:W-:Y:S01]  /*6a60*/  FSETP.GE.FTZ.AND P4, PT, R201, RZ, PT ;  /* 0x000000ffc900720b */ /* 0x000fe20003f96000 */
[----:B------:R-:W-:Y:S01]  /*6a70*/  FMUL.FTZ R21, R214, R21 ;  /* 0x00000015d6157220 */ /* 0x000fe20000410000 */
[----:B------:R-:W-:Y:S01]  /*6a80*/  FMUL.FTZ R20, R212, R20 ;  /* 0x00000014d4147220 */ /* 0x000fe20000410000 */
[C---:B------:R-:W-:Y:S01]  /*6a90*/  FADD.FTZ R0, -R185.reuse, R18 ;  /* 0x00000012b9007221 */ /* 0x040fe20000010100 */
[----:B------:R-:W-:Y:S01]  /*6aa0*/  FSETP.GE.FTZ.AND P1, PT, R202, RZ, PT ;  /* 0x000000ffca00720b */ /* 0x000fe20003f36000 */
        /* <DEDUP_REMOVED lines=14> */
[----:B--2---:R-:W-:Y:S01]  /*6b90*/  FMUL.FTZ R6, R198, R0 ;  /* 0x00000000c6067220 */ /* 0x004fe20000410000 */
[----:B------:R-:W-:Y:S01]  /*6ba0*/  FSETP.GE.FTZ.AND P3, PT, R216, RZ, PT ;  /* 0x000000ffd800720b */ /* 0x000fe20003f76000 */
[----:B------:R-:W-:Y:S01]  /*6bb0*/  FMUL.FTZ R16, R195, R23 ;  /* 0x00000017c3107220 */ /* 0x000fe20000410000 */
[-C--:B------:R-:W-:Y:S01]  /*6bc0*/  FSEL R34, R34, R185.reuse, P2 ;  /* 0x000000b922227208 */ /* 0x080fe20001000000 */
[----:B------:R-:W-:Y:S01]  /*6bd0*/  FADD.FTZ R25, -R184, R25 ;  /* 0x00000019b8197221 */ /* 0x000fe20000010100 */
[----:B-1----:R-:W-:Y:S01]  /*6be0*/  FADD.FTZ R4, -R185, R19 ;  /* 0x00000013b9047221 */ /* 0x002fe20000010100 */
[----:B------:R-:W-:Y:S01]  /*6bf0*/  FSETP.GE.FTZ.AND P2, PT, R215, RZ, PT ;  /* 0x000000ffd700720b */ /* 0x000fe20003f56000 */
[----:B------:R-:W-:Y:S01]  /*6c00*/  FADD.FTZ R10, -R183, R10 ;  /* 0x0000000ab70a7221 */ /* 0x000fe20000010100 */
[----:B------:R-:W-:Y:S01]  /*6c10*/  F2FP.F16.F32.PACK_AB R16, R16, R6 ;  /* 0x000000061010723e */ /* 0x000fe200000000ff */
[----:B------:R-:W-:Y:S01]  /*6c20*/  FADD.FTZ R6, -R184, R9 ;  /* 0x00000009b8067221 */ /* 0x000fe20000010100 */
[----:B------:R-:W-:Y:S01]  /*6c30*/  FSEL R4, R4, R185, P4 ;  /* 0x000000b904047208 */ /* 0x000fe20002000000 */
[----:B------:R-:W-:Y:S01]  /*6c40*/  @P1 FADD.FTZ R185, -R185, R35 ;  /* 0x00000023b9b91221 */ /* 0x000fe20000010100 */
[----:B------:R-:W-:Y:S01]  /*6c50*/  FSETP.GE.FTZ.AND P1, PT, R208, RZ, PT ;  /* 0x000000ffd000720b */ /* 0x000fe20003f36000 */
[----:B------:R-:W-:Y:S01]  /*6c60*/  FADD.FTZ R11, -R183, R11 ;  /* 0x0000000bb70b7221 */ /* 0x000fe20000010100 */
[----:B------:R-:W-:Y:S01]  /*6c70*/  FSEL R6, R6, R184, P2 ;  /* 0x000000b806067208 */ /* 0x000fe20001000000 */
[----:B------:R-:W-:Y:S01]  /*6c80*/  FMUL.FTZ R7, R201, R4 ;  /* 0x00000004c9077220 */ /* 0x000fe20000410000 */
[----:B------:R-:W-:Y:S01]  /*6c90*/  F2FP.F16.F32.PACK_AB R4, R20, R21 ;  /* 0x000000151404723e */ /* 0x000fe200000000ff */
[----:B------:R-:W-:Y:S01]  /*6ca0*/  FADD.FTZ R15, -R183, R15 ;  /* 0x0000000fb70f7221 */ /* 0x000fe20000010100 */
[----:B------:R-:W-:Y:S01]  /*6cb0*/  FSETP.GE.FTZ.AND P2, PT, R207, RZ, PT ;  /* 0x000000ffcf00720b */ /* 0x000fe20003f56000 */
[----:B------:R-:W-:Y:S01]  /*6cc0*/  FADD.FTZ R26, -R183, R26 ;  /* 0x0000001ab71a7221 */ /* 0x000fe20000010100 */
[----:B------:R-:W-:Y:S01]  /*6cd0*/  F2FP.F16.F32.PACK_AB R0, R7, R18 ;  /* 0x000000120700723e */ /* 0x000fe200000000ff */
[----:B------:R1:W-:Y:S01]  /*6ce0*/  STS [R224+0x15400], R4 ;  /* 0x01540004e0007388 */ /* 0x0003e20000000800 */
[----:B------:R-:W-:Y:S01]  /*6cf0*/  FADD.FTZ R7, -R184, R8 ;  /* 0x00000008b8077221 */ /* 0x000fe20000010100 */
[----:B------:R-:W-:Y:S01]  /*6d00*/  FSEL R13, R13, R184, P2 ;  /* 0x000000b80d0d7208 */ /* 0x000fe20001000000 */
[----:B------:R-:W-:Y:S02]  /*6d10*/  FMUL.FTZ R34, R190, R34 ;  /* 0x00000022be227220 */ /* 0x000fe40000410000 */
[----:B------:R2:W-:Y:S01]  /*6d20*/  STS [R223+0x15400], R0 ;  /* 0x01540000df007388 */ /* 0x0005e20000000800 */
[----:B------:R-:W-:Y:S01]  /*6d30*/  FSETP.GE.FTZ.AND P2, PT, R199, RZ, PT ;  /* 0x000000ffc700720b */ /* 0x000fe20003f56000 */
[----:B------:R-:W-:Y:S01]  /*6d40*/  FMUL.FTZ R185, R189, R185 ;  /* 0x000000b9bdb97220 */ /* 0x000fe20000410000 */
[-C--:B------:R-:W-:Y:S02]  /*6d50*/  FSEL R7, R7, R184.reuse, P3 ;  /* 0x000000b807077208 */ /* 0x080fe40001800000 */
[----:B------:R3:W-:Y:S01]  /*6d60*/  STS [R223+0x15000], R5 ;  /* 0x01500005df007388 */ /* 0x0007e20000000800 */
[----:B------:R-:W-:Y:S01]  /*6d70*/  FSETP.GE.FTZ.AND P3, PT, R203, RZ, PT ;  /* 0x000000ffcb00720b */ /* 0x000fe20003f76000 */
[----:B------:R-:W-:Y:S01]  /*6d80*/  FMUL.FTZ R8, R207, R13 ;  /* 0x0000000dcf087220 */ /* 0x000fe20000410000 */
[----:B------:R-:W-:Y:S01]  /*6d90*/  FSETP.GE.FTZ.AND P4, PT, R204, RZ, PT ;  /* 0x000000ffcc00720b */ /* 0x000fe20003f96000 */
[----:B------:R-:W-:Y:S01]  /*6da0*/  FMUL.FTZ R7, R216, R7 ;  /* 0x00000007d8077220 */ /* 0x000fe20000410000 */
[-C--:B------:R-:W-:Y:S01]  /*6db0*/  FSEL R28, R28, R184.reuse, P2 ;  /* 0x000000b81c1c7208 */ /* 0x080fe20001000000 */
[----:B------:R-:W-:Y:S01]  /*6dc0*/  IMAD.MOV.U32 R164, RZ, RZ, R230 ;  /* 0x000000ffffa47224 */ /* 0x000fe200078e00e6 */
[-C--:B------:R-:W-:Y:S01]  /*6dd0*/  FSEL R25, R25, R184.reuse, P3 ;  /* 0x000000b819197208 */ /* 0x080fe20001800000 */
[----:B------:R-:W-:Y:S01]  /*6de0*/  IMAD.MOV.U32 R165, RZ, RZ, R229 ;  /* 0x000000ffffa57224 */ /* 0x000fe200078e00e5 */
[----:B------:R-:W-:Y:S01]  /*6df0*/  FSEL R24, R24, R184, P4 ;  /* 0x000000b818187208 */ /* 0x000fe20002000000 */
[----:B------:R-:W-:Y:S01]  /*6e00*/  FMUL.FTZ R28, R199, R28 ;  /* 0x0000001cc71c7220 */ /* 0x000fe20000410000 */
[----:B------:R-:W-:Y:S02]  /*6e10*/  FSETP.GE.FTZ.AND P2, PT, R218, RZ, PT ;  /* 0x000000ffda00720b */ /* 0x000fe40003f56000 */
[----:B------:R-:W-:Y:S01]  /*6e20*/  FSETP.GE.FTZ.AND P5, PT, R211, RZ, PT ;  /* 0x000000ffd300720b */ /* 0x000fe20003fb6000 */
[----:B------:R-:W-:Y:S01]  /*6e30*/  FMUL.FTZ R24, R204, R24 ;  /* 0x00000018cc187220 */ /* 0x000fe20000410000 */
[----:B------:R-:W-:Y:S01]  /*6e40*/  FSEL R10, R10, R183, P2 ;  /* 0x000000b70a0a7208 */ /* 0x000fe20001000000 */
[----:B-1----:R-:W-:Y:S01]  /*6e50*/  FADD.FTZ R4, -R184, R12 ;  /* 0x0000000cb8047221 */ /* 0x002fe20000010100 */
[----:B------:R-:W-:Y:S02]  /*6e60*/  FSETP.GE.FTZ.AND P2, PT, R213, RZ, PT ;  /* 0x000000ffd500720b */ /* 0x000fe40003f56000 */
[----:B------:R-:W-:Y:S01]  /*6e70*/  FSETP.GE.FTZ.AND P3, PT, R205, RZ, PT ;  /* 0x000000ffcd00720b */ /* 0x000fe20003f76000 */
[----:B--2---:R-:W-:Y:S01]  /*6e80*/  FMUL.FTZ R0, R215, R6 ;  /* 0x00000006d7007220 */ /* 0x004fe20000410000 */
[----:B------:R-:W-:Y:S01]  /*6e90*/  FSEL R4, R4, R184, P1 ;  /* 0x000000b804047208 */ /* 0x000fe20000800000 */
[----:B------:R-:W-:Y:S01]  /*6ea0*/  FADD.FTZ R6, -R183, R14 ;  /* 0x0000000eb7067221 */ /* 0x000fe20000010100 */
[----:B------:R-:W-:Y:S01]  /*6eb0*/  FSETP.GE.FTZ.AND P1, PT, R197, RZ, PT ;  /* 0x000000ffc500720b */ /* 0x000fe20003f36000 */
[----:B---3--:R-:W-:Y:S01]  /*6ec0*/  FADD.FTZ R5, -R183, R27 ;  /* 0x0000001bb7057221 */ /* 0x008fe20000010100 */
[----:B------:R-:W-:Y:S01]  /*6ed0*/  F2FP.F16.F32.PACK_AB R0, R0, R7 ;  /* 0x000000070000723e */ /* 0x000fe200000000ff */
[----:B------:R-:W-:Y:S01]  /*6ee0*/  FMUL.FTZ R4, R208, R4 ;  /* 0x00000004d0047220 */ /* 0x000fe20000410000 */
[----:B------:R-:W-:Y:S01]  /*6ef0*/  FMUL.FTZ R19, R218, R10 ;  /* 0x0000000ada137220 */ /* 0x000fe20000410000 */
[----:B------:R-:W-:Y:S01]  /*6f00*/  FSEL R6, R6, R183, P2 ;  /* 0x000000b706067208 */ /* 0x000fe20001000000 */
[----:B------:R-:W-:Y:S01]  /*6f10*/  FMUL.FTZ R7, R203, R25 ;  /* 0x00000019cb077220 */ /* 0x000fe20000410000 */
[----:B------:R1:W-:Y:S01]  /*6f20*/  STS [R224+0x16000], R0 ;  /* 0x01600000e0007388 */ /* 0x0003e20000000800 */
[----:B------:R-:W-:Y:S01]  /*6f30*/  F2FP.F16.F32.PACK_AB R8, R8, R4 ;  /* 0x000000040808723e */ /* 0x000fe200000000ff */
[----:B------:R-:W-:Y:S01]  /*6f40*/  FADD.FTZ R4, -R183, R30 ;  /* 0x0000001eb7047221 */ /* 0x000fe20000010100 */
[-C--:B------:R-:W-:Y:S01]  /*6f50*/  FSEL R10, R15, R183.reuse, P5 ;  /* 0x000000b70f0a7208 */ /* 0x080fe20002800000 */
[----:B------:R-:W-:Y:S01]  /*6f60*/  FMUL.FTZ R15, R213, R6 ;  /* 0x00000006d50f7220 */ /* 0x000fe20000410000 */
[-C--:B------:R-:W-:Y:S01]  /*6f70*/  FSEL R5, R5, R183.reuse, P3 ;  /* 0x000000b705057208 */ /* 0x080fe20001800000 */
[----:B------:R-:W-:Y:S01]  /*6f80*/  @P1 FADD.FTZ R184, -R184, R29 ;  /* 0x0000001db8b81221 */ /* 0x000fe20000010100 */
[----:B------:R-:W-:Y:S01]  /*6f90*/  FSETP.GE.FTZ.AND P1, PT, R217, RZ, PT ;  /* 0x000000ffd900720b */ /* 0x000fe20003f36000 */
[----:B------:R-:W-:Y:S01]  /*6fa0*/  FMUL.FTZ R14, R211, R10 ;  /* 0x0000000ad30e7220 */ /* 0x000fe20000410000 */
[----:B------:R-:W-:Y:S01]  /*6fb0*/  FSETP.GE.FTZ.AND P2, PT, R200, RZ, PT ;  /* 0x000000ffc800720b */ /* 0x000fe20003f56000 */
[----:B------:R-:W-:Y:S01]  /*6fc0*/  FMUL.FTZ R9, R197, R184 ;  /* 0x000000b8c5097220 */ /* 0x000fe20000410000 */
[-C--:B------:R-:W-:Y:S02]  /*6fd0*/  FSEL R11, R11, R183.reuse, P1 ;  /* 0x000000b70b0b7208 */ /* 0x080fe40000800000 */
[----:B------:R-:W-:Y:S02]  /*6fe0*/  FSETP.GE.FTZ.AND P1, PT, R194, RZ, PT ;  /* 0x000000ffc200720b */ /* 0x000fe40003f36000 */
[----:B------:R-:W-:Y:S01]  /*6ff0*/  FSEL R4, R4, R183, P2 ;  /* 0x000000b704047208 */ /* 0x000fe20001000000 */
[----:B------:R-:W-:Y:S01]  /*7000*/  FMUL.FTZ R18, R217, R11 ;  /* 0x0000000bd9127220 */ /* 0x000fe20000410000 */
[----:B------:R-:W-:Y:S01]  /*7010*/  FMUL.FTZ R11, R205, R5 ;  /* 0x00000005cd0b7220 */ /* 0x000fe20000410000 */
[----:B------:R-:W-:Y:S02]  /*7020*/  FSETP.GE.FTZ.AND P4, PT, R206, RZ, PT ;  /* 0x000000ffce00720b */ /* 0x000fe40003f96000 */
[----:B------:R-:W-:Y:S01]  /*7030*/  FMUL.FTZ R10, R200, R4 ;  /* 0x00000004c80a7220 */ /* 0x000fe20000410000 */
[----:B------:R-:W-:Y:S02]  /*7040*/  F2FP.F16.F32.PACK_AB R5, R18, R19 ;  /* 0x000000131205723e */ /* 0x000fe400000000ff */
[----:B------:R-:W-:Y:S02]  /*7050*/  F2FP.F16.F32.PACK_AB R4, R14, R15 ;  /* 0x0000000f0e04723e */ /* 0x000fe400000000ff */
[----:B------:R-:W-:Y:S01]  /*7060*/  FSEL R6, R26, R183, P4 ;  /* 0x000000b71a067208 */ /* 0x000fe20002000000 */
[----:B------:R-:W-:Y:S01]  /*7070*/  STS [R224+0x16400], R5 ;  /* 0x01640005e0007388 */ /* 0x000fe20000000800 */
[----:B------:R-:W-:Y:S01]  /*7080*/  @P1 FADD.FTZ R183, -R183, R31 ;  /* 0x0000001fb7b71221 */ /* 0x000fe20000010100 */
[----:B------:R-:W-:Y:S03]  /*7090*/  F2FP.F16.F32.PACK_AB R17, R186, R32 ;  /* 0x00000020ba11723e */ /* 0x000fe600000000ff */
[----:B------:R-:W-:Y:S01]  /*70a0*/  STS [R223+0x16000], R8 ;  /* 0x01600008df007388 */ /* 0x000fe20000000800 */
[----:B------:R-:W-:Y:S01]  /*70b0*/  FMUL.FTZ R13, R206, R6 ;  /* 0x00000006ce0d7220 */ /* 0x000fe20000410000 */
[----:B------:R-:W-:Y:S01]  /*70c0*/  F2FP.F16.F32.PACK_AB R12, R185, R34 ;  /* 0x00000022b90c723e */ /* 0x000fe200000000ff */
[----:B------:R-:W-:Y:S02]  /*70d0*/  FMUL.FTZ R6, R194, R183 ;  /* 0x000000b7c2067220 */ /* 0x000fe40000410000 */
[----:B------:R-:W-:Y:S01]  /*70e0*/  STS [R223+0x16400], R4 ;  /* 0x01640004df007388 */ /* 0x000fe20000000800 */
[----:B------:R-:W-:Y:S02]  /*70f0*/  F2FP.F16.F32.PACK_AB R7, R7, R24 ;  /* 0x000000180707723e */ /* 0x000fe400000000ff */
[----:B-1----:R-:W-:Y:S02]  /*7100*/  F2FP.F16.F32.PACK_AB R0, R11, R13 ;  /* 0x0000000d0b00723e */ /* 0x002fe400000000ff */
        /* <DEDUP_REMOVED lines=16> */
[----:B------:R-:W3:Y:S05]  /*7210*/  LDSM.16.MT88.4 R16, [R0+0x7000] ;  /* 0x007000000010783b */ /* 0x000eea0000004200 */
[----:B------:R-:W4:Y:S05]  /*7220*/  LDSM.16.MT88.4 R20, [R0+0x8000] ;  /* 0x008000000014783b */ /* 0x000f2a0000004200 */
[----:B------:R-:W-:Y:S05]  /*7230*/  LDSM.16.MT88.4 R24, [R2+0x19800] ;  /* 0x019800000218783b */ /* 0x000fea0000004200 */
[----:B------:R-:W4:Y:S05]  /*7240*/  LDSM.16.MT88.4 R28, [R0+0x6400] ;  /* 0x00640000001c783b */ /* 0x000f2a0000004200 */
[----:B------:R-:W4:Y:S05]  /*7250*/  LDSM.16.MT88.4 R32, [R2+0x1b800] ;  /* 0x01b800000220783b */ /* 0x000f2a0000004200 */
[----:B------:R-:W4:Y:S01]  /*7260*/  LDSM.16.MT88.4 R132, [R0+0x7400] ;  /* 0x007400000084783b */ /* 0x000f220000004200 */
[-C--:B-1----:R-:W-:Y:S04]  /*7270*/  HMMA.16816.F32 R36, R4, R8.reuse, R36 ;  /* 0x000000080424723c */ /* 0x082fe80000001824 */
[----:B------:R-:W1:Y:S02]  /*7280*/  LDSM.16.MT88.4 R136, [R0+0x8400] ;  /* 0x008400000088783b */ /* 0x000e640000004200 */
        /* <DEDUP_REMOVED lines=93> */
.L_x_1044:
[----:B------:R-:W-:Y:S01]  /*7860*/  LDSM.16.M88.4 R24, [R176] ;  /* 0x00000000b018783b */ /* 0x000fe20000000200 */
[----:B--2---:R-:W-:Y:S01]  /*7870*/  @P0 VIADD R4, R238, 0xffffffc0 ;  /* 0xffffffc0ee040836 */ /* 0x004fe20000000000 */
[C---:B------:R-:W-:Y:S01]  /*7880*/  LEA R230, P1, R243.reuse, R164, 0x2 ;  /* 0x000000a4f3e67211 */ /* 0x040fe200078210ff */
[----:B------:R-:W-:Y:S01]  /*7890*/  @UP1 UIADD3 UR17, UP0, UR14, -0x100, URZ ;  /* 0xffffff000e111890 */ /* 0x000fe2000ff1e03f */
[----:B------:R-:W1:Y:S01]  /*78a0*/  LDSM.16.MT88.4 R8, [R0+0x9000] ;  /* 0x009000000008783b */ /* 0x000e620000004200 */
[----:B------:R-:W-:Y:S01]  /*78b0*/  @P0 IMAD.WIDE R162, R4, R252, UR14 ;  /* 0x0000000e04a20e25 */ /* 0x000fe2000f8e02fc */
[----:B------:R-:W-:Y:S01]  /*78c0*/  LEA.HI.X.SX32 R229, R243, R165, 0x2, P1 ;  /* 0x000000a5f3e57211 */ /* 0x000fe200008f16ff */
[----:B------:R-:W-:Y:S01]  /*78d0*/  @UP1 UIADD3.X UR10, UR15, -0x1, URZ, UP0, !UPT ;  /* 0xffffffff0f0a1890 */ /* 0x000fe200087fe43f */
[----:B------:R-:W2:Y:S02]  /*78e0*/  LDSM.16.MT88.4 R16, [R0+0xb000] ;  /* 0x00b000000010783b */ /* 0x000ea40000004200 */
[----:B------:R-:W-:Y:S02]  /*78f0*/  @UP1 UMOV UR14, UR17 ;  /* 0x00000011000e1c82 */ /* 0x000fe40008000000 */
[----:B------:R-:W3:Y:S02]  /*7900*/  LDSM.16.MT88.4 R28, [R0+0xd000] ;  /* 0x00d00000001c783b */ /* 0x000ee40000004200 */
[----:B------:R-:W-:Y:S01]  /*7910*/  @UP1 UMOV UR15, UR10 ;  /* 0x0000000a000f1c82 */ /* 0x000fe20008000000 */
[----:B------:R-:W-:Y:S01]  /*7920*/  ULOP3.LUT UR10, UR6, 0x1, URZ, 0xc0, !UPT ;  /* 0x00000001060a7892 */ /* 0x000fe2000f8ec03f */
[----:B------:R-:W-:Y:S03]  /*7930*/  LDSM.16.M88.4 R32, [R177] ;  /* 0x00000000b120783b */ /* 0x000fe60000000200 */
        /* <DEDUP_REMOVED lines=93> */
[----:B------:R-:W-:Y:S01]  /*7f10*/  IMAD.U32 R33, RZ, RZ, UR36 ;  /* 0x00000024ff217e24 */ /* 0x000fe2000f8e00ff */
[-C--:B------:R-:W-:Y:S01]  /*7f20*/  LEA.HI.X.SX32 R133, R0, R29.reuse, 0x2, P0 ;  /* 0x0000001d00857211 */ /* 0x080fe200000f16ff */
[----:B------:R-:W-:Y:S01]  /*7f30*/  IMAD.U32 R34, RZ, RZ, UR36 ;  /* 0x00000024ff227e24 */ /* 0x000fe2000f8e00ff */
[-C--:B------:R-:W-:Y:S03]  /*7f40*/  LEA R32, P1, R32, R28.reuse, 0x2 ;  /* 0x0000001c20207211 */ /* 0x080fe600078210ff */
[----:B------:R3:W-:Y:S01]  /*7f50*/  REDG.E.ADD.F32.FTZ.RN.STRONG.GPU desc[UR8][R132.64], R6 ;  /* 0x00000006840079a6 */ /* 0x0007e2000c10f388 */
[-C--:B------:R-:W-:Y:S01]  /*7f60*/  LEA R34, P2, R34, R28.reuse, 0x2 ;  /* 0x0000001c22227211 */ /* 0x080fe200078410ff */
[----:B------:R-:W-:Y:S02]  /*7f70*/  IMAD.U32 R0, RZ, RZ, UR34 ;  /* 0x00000022ff007e24 */ /* 0x000fe4000f8e00ff */
[----:B------:R-:W-:Y:S01]  /*7f80*/  LDSM.16.MT88.4 R132, [R2+0x17800] ;  /* 0x017800000284783b */ /* 0x000fe20000004200 */
[-C--:B------:R-:W-:Y:S01]  /*7f90*/  LEA.HI.X.SX32 R35, R33, R29.reuse, 0x2, P2 ;  /* 0x0000001d21237211 */ /* 0x080fe200010f16ff */
[----:B-1----:R-:W-:Y:S04]  /*7fa0*/  IMAD.U32 R4, RZ, RZ, UR34 ;  /* 0x00000022ff047e24 */ /* 0x002fe8000f8e00ff */
[----:B------:R1:W-:Y:S01]  /*7fb0*/  REDG.E.ADD.F32.FTZ.RN.STRONG.GPU desc[UR8][R34.64], R7 ;  /* 0x00000007220079a6 */ /* 0x0003e2000c10f388 */
[----:B--2---:R-:W-:Y:S01]  /*7fc0*/  IMAD.U32 R5, RZ, RZ, UR35 ;  /* 0x00000023ff057e24 */ /* 0x004fe2000f8e00ff */
[-C--:B------:R-:W-:Y:S04]  /*7fd0*/  LEA R4, P0, R4, R28.reuse, 0x2 ;  /* 0x0000001c04047211 */ /* 0x080fe800078010ff */
[-C--:B------:R-:W-:Y:S02]  /*7fe0*/  LEA.HI.X.SX32 R33, R5, R29.reuse, 0x2, P1 ;  /* 0x0000001d05217211 */ /* 0x080fe400008f16ff */
[-C--:B------:R-:W-:Y:S01]  /*7ff0*/  LEA.HI.X.SX32 R5, R0, R29.reuse, 0x2, P0 ;  /* 0x0000001d00057211 */ /* 0x080fe200000f16ff */
[----:B------:R-:W-:Y:S02]  /*8000*/  IMAD.U32 R0, RZ, RZ, UR33 ;  /* 0x00000021ff007e24 */ /* 0x000fe4000f8e00ff */
[----:B------:R2:W-:Y:S04]  /*8010*/  REDG.E.ADD.F32.FTZ.RN.STRONG.GPU desc[UR8][R32.64], R8 ;  /* 0x00000008200079a6 */ /* 0x0005e8000c10f388 */
[----:B------:R4:W-:Y:S01]  /*8020*/  REDG.E.ADD.F32.FTZ.RN.STRONG.GPU desc[UR8][R4.64], R9 ;  /* 0x00000009040079a6 */ /* 0x0009e2000c10f388 */
[----:B---3--:R-:W-:Y:S02]  /*8030*/  IMAD.U32 R6, RZ, RZ, UR29 ;  /* 0x0000001dff067e24 */ /* 0x008fe4000f8e00ff */
[----:B-1----:R-:W-:Y:S01]  /*8040*/  IMAD.U32 R7, RZ, RZ, UR28 ;  /* 0x0000001cff077e24 */ /* 0x002fe2000f8e00ff */
[----:B--2---:R-:W-:Y:S01]  /*8050*/  MOV R8, UR32 ;  /* 0x0000002000087c02 */ /* 0x004fe20008000f00 */
        /* <DEDUP_REMOVED lines=25> */
[----:B------:R-:W-:Y:S01]  /*81f0*/  IMAD.U32 R0, RZ, RZ, UR31 ;  /* 0x0000001fff007e24 */ /* 0x000fe2000f8e00ff */
[----:B----4-:R-:W-:Y:S01]  /*8200*/  MOV R13, UR24 ;  /* 0x00000018000d7c02 */ /* 0x010fe20008000f00 */
[----:B------:R-:W-:Y:S01]  /*8210*/  LDSM.16.MT88.4 R32, [R2+0x15800] ;  /* 0x015800000220783b */ /* 0x000fe20000004200 */
[-C--:B------:R-:W-:Y:S03]  /*8220*/  LEA R12, P4, R12, R28.reuse, 0x2 ;  /* 0x0000001c0c0c7211 */ /* 0x080fe600078810ff */
[----:B------:R3:W-:Y:S01]  /*8230*/  REDG.E.ADD.F32.FTZ.RN.STRONG.GPU desc[UR8][R10.64], R16 ;  /* 0x000000100a0079a6 */ /* 0x0007e2000c10f388 */
[----:B-1----:R-:W-:Y:S02]  /*8240*/  IMAD.U32 R6, RZ, RZ, UR25 ;  /* 0x00000019ff067e24 */ /* 0x002fe4000f8e00ff */
[----:B------:R-:W-:Y:S02]  /*8250*/  IMAD.U32 R7, RZ, RZ, UR26 ;  /* 0x0000001aff077e24 */ /* 0x000fe4000f8e00ff */
[----:B--2---:R-:W-:Y:S01]  /*8260*/  IMAD.U32 R5, RZ, RZ, UR25 ;  /* 0x00000019ff057e24 */ /* 0x004fe2000f8e00ff */
[-C--:B------:R-:W-:Y:S01]  /*8270*/  LEA R6, P1, R6, R28.reuse, 0x2 ;  /* 0x0000001c06067211 */ /* 0x080fe200078210ff */
[----:B------:R-:W-:Y:S01]  /*8280*/  IMAD.U32 R14, RZ, RZ, UR24 ;  /* 0x00000018ff0e7e24 */ /* 0x000fe2000f8e00ff */
[-C--:B------:R-:W-:Y:S02]  /*8290*/  LEA.HI.X.SX32 R9, R7, R29.reuse, 0x2, P2 ;  /* 0x0000001d07097211 */ /* 0x080fe400010f16ff */
[----:B------:R-:W-:Y:S02]  /*82a0*/  MOV R4, UR31 ;  /* 0x0000001f00047c02 */ /* 0x000fe40008000f00 */
[-C--:B------:R-:W-:Y:S01]  /*82b0*/  LEA.HI.X.SX32 R7, R5, R29.reuse, 0x2, P1 ;  /* 0x0000001d05077211 */ /* 0x080fe200008f16ff */
[----:B------:R1:W-:Y:S01]  /*82c0*/  REDG.E.ADD.F32.FTZ.RN.STRONG.GPU desc[UR8][R8.64], R17 ;  /* 0x00000011080079a6 */ /* 0x0003e2000c10f388 */
[-C--:B------:R-:W-:Y:S01]  /*82d0*/  LEA R4, P0, R4, R28.reuse, 0x2 ;  /* 0x0000001c04047211 */ /* 0x080fe200078010ff */
[----:B---3--:R-:W-:Y:S01]  /*82e0*/  IMAD.U32 R10, RZ, RZ, UR22 ;  /* 0x00000016ff0a7e24 */ /* 0x008fe2000f8e00ff */
[-C--:B------:R-:W-:Y:S01]  /*82f0*/  LEA R14, P5, R14, R28.reuse, 0x2 ;  /* 0x0000001c0e0e7211 */ /* 0x080fe200078a10ff */
[----:B------:R2:W-:Y:S01]  /*8300*/  REDG.E.ADD.F32.FTZ.RN.STRONG.GPU desc[UR8][R6.64], R18 ;  /* 0x00000012060079a6 */ /* 0x0005e2000c10f388 */
[-C--:B------:R-:W-:Y:S01]  /*8310*/  LEA.HI.X.SX32 R5, R0, R29.reuse, 0x2, P0 ;  /* 0x0000001d00057211 */ /* 0x080fe200000f16ff */
[----:B------:R-:W-:Y:S01]  /*8320*/  IMAD.U32 R11, RZ, RZ, UR23 ;  /* 0x00000017ff0b7e24 */ /* 0x000fe2000f8e00ff */
[-C--:B------:R-:W-:Y:S01]  /*8330*/  LEA.HI.X.SX32 R15, R13, R29.reuse, 0x2, P5 ;  /* 0x0000001d0d0f7211 */ /* 0x080fe200028f16ff */
[----:B------:R-:W-:Y:S01]  /*8340*/  IMAD.U32 R0, RZ, RZ, UR30 ;  /* 0x0000001eff007e24 */ /* 0x000fe2000f8e00ff */
[-C--:B------:R-:W-:Y:S01]  /*8350*/  LEA R10, P3, R10, R28.reuse, 0x2 ;  /* 0x0000001c0a0a7211 */ /* 0x080fe200078610ff */
[----:B------:R3:W-:Y:S01]  /*8360*/  REDG.E.ADD.F32.FTZ.RN.STRONG.GPU desc[UR8][R4.64], R19 ;  /* 0x00000013040079a6 */ /* 0x0007e2000c10f388 */
[-C--:B------:R-:W-:Y:S03]  /*8370*/  LEA.HI.X.SX32 R13, R11, R29.reuse, 0x2, P4 ;  /* 0x0000001d0b0d7211 */ /* 0x080fe600020f16ff */
[----:B------:R-:W-:Y:S04]  /*8380*/  REDG.E.ADD.F32.FTZ.RN.STRONG.GPU desc[UR8][R28.64+0x100], R20 ;  /* 0x000100141c0079a6 */ /* 0x000fe8000c10f388 */
[----:B------:R-:W-:Y:S04]  /*8390*/  REDG.E.ADD.F32.FTZ.RN.STRONG.GPU desc[UR8][R30.64+0x100], R21 ;  /* 0x000100151e0079a6 */ /* 0x000fe8000c10f388 */
[----:B------:R-:W-:Y:S04]  /*83a0*/  REDG.E.ADD.F32.FTZ.RN.STRONG.GPU desc[UR8][R14.64], R22 ;  /* 0x000000160e0079a6 */ /* 0x000fe8000c10f388 */
[----:B------:R-:W-:Y:S01]  /*83b0*/  REDG.E.ADD.F32.FTZ.RN.STRONG.GPU desc[UR8][R12.64], R23 ;  /* 0x000000170c0079a6 */ /* 0x000fe2000c10f388 */
[----:B-1----:R-:W-:Y:S02]  /*83c0*/  IMAD.U32 R8, RZ, RZ, UR21 ;  /* 0x00000015ff087e24 */ /* 0x002fe4000f8e00ff */
[----:B------:R-:W-:Y:S01]  /*83d0*/  IMAD.U32 R9, RZ, RZ, UR22 ;  /* 0x00000016ff097e24 */ /* 0x000fe2000f8e00ff */
[----:B------:R-:W-:Y:S01]  /*83e0*/  LDSM.16.MT88.4 R12, [R2+0x17000] ;  /* 0x01700000020c783b */ /* 0x000fe20000004200 */
[----:B--2---:R-:W-:Y:S01]  /*83f0*/  IMAD.U32 R6, RZ, RZ, UR20 ;  /* 0x00000014ff067e24 */ /* 0x004fe2000f8e00ff */
[-C--:B------:R-:W-:Y:S01]  /*8400*/  LEA R8, P2, R8, R28.reuse, 0x2 ;  /* 0x0000001c08087211 */ /* 0x080fe200078410ff */
[----:B------:R-:W-:Y:S01]  /*8410*/  IMAD.U32 R7, RZ, RZ, UR21 ;  /* 0x00000015ff077e24 */ /* 0x000fe2000f8e00ff */
[-C--:B------:R-:W-:Y:S01]  /*8420*/  LEA.HI.X.SX32 R11, R9, R29.reuse, 0x2, P3 ;  /* 0x0000001d090b7211 */ /* 0x080fe200018f16ff */
[----:B------:R-:W-:Y:S01]  /*8430*/  LDSM.16.MT88.4 R16, [R3+0x1000] ;  /* 0x001000000310783b */ /* 0x000fe20000004200 */
[-C--:B------:R-:W-:Y:S01]  /*8440*/  LEA R6, P1, R6, R28.reuse, 0x2 ;  /* 0x0000001c06067211 */ /* 0x080fe200078210ff */
[----:B---3--:R-:W-:Y:S01]  /*8450*/  IMAD.U32 R4, RZ, RZ, UR30 ;  /* 0x0000001eff047e24 */ /* 0x008fe2000f8e00ff */
[-C--:B------:R-:W-:Y:S01]  /*8460*/  LEA.HI.X.SX32 R9, R7, R29.reuse, 0x2, P2 ;  /* 0x0000001d07097211 */ /* 0x080fe200010f16ff */
[----:B------:R-:W-:Y:S01]  /*8470*/  IMAD.U32 R5, RZ, RZ, UR20 ;  /* 0x00000014ff057e24 */ /* 0x000fe2000f8e00ff */
[----:B------:R-:W-:Y:S02]  /*8480*/  REDG.E.ADD.F32.FTZ.RN.STRONG.GPU desc[UR8][R10.64], R24 ;  /* 0x000000180a0079a6 */ /* 0x000fe4000c10f388 */
        /* <DEDUP_REMOVED lines=182> */
[----:B------:R-:W-:Y:S01]  /*8ff0*/  F2FP.F16.F32.PACK_AB R124, R125, R124 ;  /* 0x0000007c7d7c723e */ /* 0x000fe200000000ff */
[----:B------:R-:W-:Y:S01]  /*9000*/  FMUL.FTZ R64, R64, UR6 ;  /* 0x0000000640407c20 */ /* 0x000fe20008410000 */
        /* <DEDUP_REMOVED lines=55> */
[----:B------:R-:W-:Y:S01]  /*9380*/  @UP0 UIADD3 UR5, UR52, UR53, URZ ;  /* 0x0000003534050290 */ /* 0x000fe2000fffe03f */
        /* <DEDUP_REMOVED lines=22> */
[----:B------:R-:W-:Y:S01]  /*94f0*/  PLOP3.LUT P0, PT, PT, PT, UP0, 0x80, 0x0 ;  /* 0x000000000000781c */ /* 0x000fe20003f0f008 */
        /* <DEDUP_REMOVED lines=35> */
.L_x_1046:
        /* <DEDUP_REMOVED lines=19> */
.L_x_1047:
[----:B------:R-:W-:Y:S01]  /*9860*/  BAR.SYNC.DEFER_BLOCKING 0x0 ;  /* 0x0000000000007b1d */ /* 0x000fe20000010000 */
[----:B------:R-:W-:Y:S01]  /*9870*/  USHF.R.S32.HI UR6, URZ, 0x1f, UR5 ;  /* 0x0000001f3f067899 */ /* 0x000fe20008011405 */
[----:B-12---:R-:W-:Y:S01]  /*9880*/  SHF.R.S32.HI R3, RZ, 0x1f, R9 ;  /* 0x0000001fff037819 */ /* 0x006fe20000011409 */
        /* <DEDUP_REMOVED lines=50> */
.L_x_1049:
[----:B------:R-:W-:Y:S05]  /*9bb0*/  BSYNC B0 ;  /* 0x0000000000007941 */ /* 0x000fea0003800000 */
.L_x_1048:
        /* <DEDUP_REMOVED lines=20> */
.L_x_1051:
[----:B------:R-:W-:Y:S05]  /*9d00*/  BSYNC B0 ;  /* 0x0000000000007941 */ /* 0x000fea0003800000 */
.L_x_1050:
        /* <DEDUP_REMOVED lines=32> */
[----:B--2---:R2:W-:Y:S04]  /*9f10*/  @!P2 STG.E.128 desc[UR8][R4.64], R16 ;  /* 0x000000100400a986 */ /* 0x0045e8000c101d08 */
[----:B------:R2:W-:Y:S04]  /*9f20*/  @!P1 STG.E.128 desc[UR8][R4.64+0x40], R12 ;  /* 0x0000400c04009986 */ /* 0x0005e8000c101d08 */
[----:B-1----:R2:W-:Y:S02]  /*9f30*/  @!P0 STG.E.128 desc[UR8][R4.64+0x80], R160 ;  /* 0x000080a004008986 */ /* 0x0025e4000c101d08 */
.L_x_1053:
[----:B------:R-:W-:Y:S05]  /*9f40*/  BSYNC B0 ;  /* 0x0000000000007941 */ /* 0x000fea0003800000 */
.L_x_1052:
        /* <DEDUP_REMOVED lines=20> */
.L_x_1029:
        /* <DEDUP_REMOVED lines=24> */
.L_x_1055:
[----:B------:R-:W-:Y:S01]  /*a210*/  @UP0 UIADD3 UR5, UR52, UR53, URZ ;  /* 0x0000003534050290 */ /* 0x000fe2000fffe03f */
[----:B-1----:R-:W-:Y:S01]  /*a220*/  SHF.R.S32.HI R0, RZ, 0x1f, R3 ;  /* 0x0000001fff007819 */ /* 0x002fe20000011403 */
        /* <DEDUP_REMOVED lines=18> */
[----:B------:R-:W-:-:S03]  /*a350*/  UIADD3 UR16, UR15, UR5, URZ ;  /* 0x000000050f107290 */ /* 0x000fc6000fffe03f */
[----:B------:R-:W-:-:S09]  /*a360*/  UMOV UR5, UR14 ;  /* 0x0000000e00057c82 */ /* 0x000fd20008000000 */
.L_x_1056:
        /* <DEDUP_REMOVED lines=9> */
[----:B------:R-:W-:Y:S02]  /*a400*/  ULDC.64 UR14, c[0x0][0x468] ;  /* 0x00011a00000e7ab9 */ /* 0x000fe40000000a00 */
[----:B------:R-:W-:Y:S01]  /*a410*/  IMAD.U32 R3, RZ, RZ, UR6 ;  /* 0x00000006ff037e24 */ /* 0x000fe2000f8e00ff */
[----:B------:R-:W-:Y:S01]  /*a420*/  IADD3 R6, P0, R4, UR20, RZ ;  /* 0x0000001404067c10 */ /* 0x000fe2000ff1e0ff */
[----:B------:R-:W-:Y:S01]  /*a430*/  UIMAD UR6, UR17, UR14, URZ ;  /* 0x0000000e110672a4 */ /* 0x000fe2000f8e023f */
[C---:B------:R-:W-:Y:S01]  /*a440*/  ISETP.GE.AND P4, PT, R0.reuse, UR7, PT ;  /* 0x0000000700007c0c */ /* 0x040fe2000bf86270 */
[----:B------:R-:W-:Y:S01]  /*a450*/  VIADD R4, R0, 0x40 ;  /* 0x0000004000047836 */ /* 0x000fe20000000000 */
[----:B------:R-:W-:Y:S01]  /*a460*/  IADD3.X R7, R5, UR21, R3, P0, !PT ;  /* 0x0000001505077c10 */ /* 0x000fe200087fe403 */
[----:B------:R-:W-:Y:S01]  /*a470*/  UIMAD UR15, UR56, UR15, UR6 ;  /* 0x0000000f380f72a4 */ /* 0x000fe2000f8e0206 */
[----:B------:R-:W-:Y:S01]  /*a480*/  MOV R3, UR14 ;  /* 0x0000000e00037c02 */ /* 0x000fe20008000f00 */
[----:B------:R-:W-:Y:S01]  /*a490*/  VIADD R12, R232, 0x40 ;  /* 0x00000040e80c7836 */ /* 0x000fe20000000000 */
[----:B------:R-:W-:Y:S01]  /*a4a0*/  ISETP.GE.AND P3, PT, R4, UR7, PT ;  /* 0x0000000704007c0c */ /* 0x000fe2000bf66270 */
[----:B------:R-:W-:Y:S01]  /*a4b0*/  VIADD R11, R232, 0x20 ;  /* 0x00000020e80b7836 */ /* 0x000fe20000000000 */
[----:B------:R-:W-:Y:S01]  /*a4c0*/  SHF.R.S32.HI R13, RZ, 0x1f, R0 ;  /* 0x0000001fff0d7819 */ /* 0x000fe20000011400 */
        /* <DEDUP_REMOVED lines=19> */
.L_x_1058:
[----:B------:R-:W-:Y:S05]  /*a600*/  BSYNC B0 ;  /* 0x0000000000007941 */ /* 0x000fea0003800000 */
.L_x_1057:
        /* <DEDUP_REMOVED lines=19> */
.L_x_1060:
[----:B------:R-:W-:Y:S05]  /*a740*/  BSYNC B0 ;  /* 0x0000000000007941 */ /* 0x000fea0003800000 */
.L_x_1059:
[----:B------:R-:W-:Y:S01]  /*a750*/  UIMAD UR6, UR19, UR12, URZ ;  /* 0x0000000c130672a4 */ /* 0x000fe2000f8e023f */
[----:B-12---:R-:W-:Y:S01]  /*a760*/  IMAD.U32 R4, RZ, RZ, UR12 ;  /* 0x0000000cff047e24 */ /* 0x006fe2000f8e00ff */
[----:B------:R-:W-:Y:S01]  /*a770*/  USHF.R.S32.HI UR10, URZ, 0x1f, UR56 ;  /* 0x0000001f3f0a7899 */ /* 0x000fe20008011438 */
[----:B------:R-:W-:Y:S01]  /*a780*/  BSSY B0, `(.L_x_1061) ;  /* 0x000001d000007945 */ /* 0x000fe20003800000 */
[----:B------:R-:W-:Y:S01]  /*a790*/  UIMAD UR6, UR18, UR13, UR6 ;  /* 0x0000000d120672a4 */ /* 0x000fe2000f8e0206 */
[----:B------:R-:W-:-:S05]  /*a7a0*/  IMAD.WIDE.U32 R4, R4, UR18, R232 ;  /* 0x0000001204047c25 */ /* 0x000fca000f8e00e8 */
[----:B------:R-:W-:Y:S01]  /*a7b0*/  IMAD.U32 R3, RZ, RZ, UR6 ;  /* 0x00000006ff037e24 */ /* 0x000fe2000f8e00ff */
[----:B------:R-:W-:Y:S01]  /*a7c0*/  IADD3 R6, P0, R4, UR5, RZ ;  /* 0x0000000504067c10 */ /* 0x000fe2000ff1e0ff */
[----:B------:R-:W-:Y:S02]  /*a7d0*/  ULDC.64 UR6, c[0x0][0x470] ;  /* 0x00011c0000067ab9 */ /* 0x000fe40000000a00 */
[----:B------:R-:W-:Y:S01]  /*a7e0*/  UIMAD UR5, UR10, UR6, URZ ;  /* 0x000000060a0572a4 */ /* 0x000fe2000f8e023f */
[----:B------:R-:W-:Y:S02]  /*a7f0*/  IADD3.X R7, R5, UR16, R3, P0, !PT ;  /* 0x0000001005077c10 */ /* 0x000fe400087fe403 */
[----:B------:R-:W-:Y:S01]  /*a800*/  MOV R3, UR6 ;  /* 0x0000000600037c02 */ /* 0x000fe20008000f00 */
[----:B------:R-:W-:-:S04]  /*a810*/  UIMAD UR7, UR56, UR7, UR5 ;  /* 0x00000007380772a4 */ /* 0x000fc8000f8e0205 */
        /* <DEDUP_REMOVED lines=19> */
.L_x_1062:
[----:B------:R-:W-:Y:S05]  /*a950*/  BSYNC B0 ;  /* 0x0000000000007941 */ /* 0x000fea0003800000 */
.L_x_1061:
        /* <DEDUP_REMOVED lines=18> */
.L_x_1054:
[----:B------:R-:W-:Y:S05]  /*aa80*/  BSYNC B1 ;  /* 0x0000000000017941 */ /* 0x000fea0003800000 */
.L_x_1024:
[----:B------:R-:W-:Y:S01]  /*aa90*/  R2UR UR6, R251 ;  /* 0x00000000fb0672ca */ /* 0x000fe200000e0000 */
[----:B------:R-:W-:Y:S02]  /*aaa0*/  ULDC UR5, c[0x0][0xc] ;  /* 0x0000030000057ab9 */ /* 0x000fe40000000800 */
[----:B------:R-:W-:-:S10]  /*aab0*/  UIADD3 UR51, UR5, UR51, URZ ;  /* 0x0000003305337290 */ /* 0x000fd4000fffe03f */
[----:B------:R-:W-:-:S06]  /*aac0*/  UISETP.GE.AND UP0, UPT, UR51, UR6, UPT ;  /* 0x000000063300728c */ /* 0x000fcc000bf06270 */
[----:B------:R-:W-:-:S13]  /*aad0*/  PLOP3.LUT P0, PT, PT, PT, UP0, 0x80, 0x0 ;  /* 0x000000000000781c */ /* 0x000fda0003f0f008 */
[----:B------:R-:W-:Y:S05]  /*aae0*/  @P0 BRA `(.L_x_1063) ;  /* 0x0000000000040947 */ /* 0x000fea0003800000 */
[----:B------:R-:W-:Y:S05]  /*aaf0*/  BRA `(.L_x_1064) ;  /* 0xffffff6000307947 */ /* 0x000fea000383ffff */
.L_x_1063:
[----:B------:R-:W-:Y:S05]  /*ab00*/  EXIT ;  /* 0x000000000000794d */ /* 0x000fea0003800000 */
.L_x_1065:
        /* <DEDUP_REMOVED lines=15> */
.L_x_1311:


//--------------------- .text._ZN5flash44flash_bwd_dq_dk_dv_loop_seqk_parallel_kernelI23Flash_bwd_kernel_traitsILi96ELi64ELi128ELi8ELi2ELi4ELi4ELb0ELb0EN7cutlass6half_tE19Flash_kernel_traitsILi96ELi64ELi128ELi8ES3_EELb0ELb0ELb0ELb1ELb0ELb0ELb1EEEvNS_16Flash_bwd_paramsE --------------------------
	.section	.text._ZN5flash44flash_bwd_dq_dk_dv_loop_seqk_parallel_kernelI23Flash_bwd_kernel_traitsILi96ELi64ELi128ELi8ELi2ELi4ELi4ELb0ELb0EN7cutlass6half_tE19Flash_kernel_traitsILi96ELi64ELi128ELi8ES3_EELb0ELb0ELb0ELb1ELb0ELb0ELb1EEEvNS_16Flash_bwd_paramsE,"ax",@progbits
	.align	128
        .global         _ZN5flash44flash_bwd_dq_dk_dv_loop_seqk_parallel_kernelI23Flash_bwd_kernel_traitsILi96ELi64ELi128ELi8ELi2ELi4ELi4ELb0ELb0EN7cutlass6half_tE19Flash_kernel_traitsILi96ELi64ELi128ELi8ES3_EELb0ELb0ELb0ELb1ELb0ELb0ELb1EEEvNS_16Flash_bwd_paramsE
        .type           _ZN5flash44flash_bwd_dq_dk_dv_loop_seqk_parallel_kernelI23Flash_bwd_kernel_traitsILi96ELi64ELi128ELi8ELi2ELi4ELi4ELb0ELb0EN7cutlass6half_tE19Flash_kernel_traitsILi96ELi64ELi128ELi8ES3_EELb0ELb0ELb0ELb1ELb0ELb0ELb1EEEvNS_16Flash_bwd_paramsE,@function
        .size           _ZN5flash44flash_bwd_dq_dk_dv_loop_seqk_parallel_kernelI23Flash_bwd_kernel_traitsILi96ELi64ELi128ELi8ELi2ELi4ELi4ELb0ELb0EN7cutlass6half_tE19Flash_kernel_traitsILi96ELi64ELi128ELi8ES3_EELb0ELb0ELb0ELb1ELb0ELb0ELb1EEEvNS_16Flash_bwd_paramsE,(.L_x_1312 - _ZN5flash44flash_bwd_dq_dk_dv_loop_seqk_parallel_kernelI23Flash_bwd_kernel_traitsILi96ELi64ELi128ELi8ELi2ELi4ELi4ELb0ELb0EN7cutlass6half_tE19Flash_kernel_traitsILi96ELi64ELi128ELi8ES3_EELb0ELb0ELb0ELb1ELb0ELb0ELb1EEEvNS_16Flash_bwd_paramsE)
        .other          _ZN5flash44flash_bwd_dq_dk_dv_loop_seqk_parallel_kernelI23Flash_bwd_kernel_traitsILi96ELi64ELi128ELi8ELi2ELi4ELi4ELb0ELb0EN7cutlass6half_tE19Flash_kernel_traitsILi96ELi64ELi128ELi8ES3_EELb0ELb0ELb0ELb1ELb0ELb0ELb1EEEvNS_16Flash_bwd_paramsE,@"STO_CUDA_ENTRY STV_DEFAULT"
_ZN5flash44flash_bwd_dq_dk_dv_loop_seqk_parallel_kernelI23Flash_bwd_kernel_traitsILi96ELi64ELi128ELi8ELi2ELi4ELi4ELb0ELb0EN7cutlass6half_tE19Flash_kernel_traitsILi96ELi64ELi128ELi8ES3_EELb0ELb0ELb0ELb1ELb0ELb0ELb1EEEvNS_16Flash_bwd_paramsE:
.text._ZN5flash44flash_bwd_dq_dk_dv_loop_seqk_parallel_kernelI23Flash_bwd_kernel_traitsILi96ELi64ELi128ELi8ELi2ELi4ELi4ELb0ELb0EN7cutlass6half_tE19Flash_kernel_traitsILi96ELi64ELi128ELi8ES3_EELb0ELb0ELb0ELb1ELb0ELb0ELb1EEEvNS_16Flash_bwd_paramsE:
        /* <DEDUP_REMOVED lines=19> */
[----:B------:R-:W-:Y:S01]  /*0130*/  UMOV UR59, 0xffffd000 ;  /* 0xffffd000003b7882 */ /* 0x000fe20000000000 */
        /* <DEDUP_REMOVED lines=9> */
[CC--:B------:R-:W-:Y:S01]  /*01d0*/  LEA.HI R9, R20.reuse, R21.reuse, RZ, 0x5 ;  /* 0x0000001514097211 */ /* 0x0c0fe200078f28ff */
[----:B-----5:R-:W-:Y:S01]  /*01e0*/  USHF.L.U32 UR5, UR45, 0x7, URZ ;  /* 0x000000072d057899 */ /* 0x020fe2000800063f */
[----:B-1----:R-:W-:Y:S02]  /*01f0*/  SHF.R.S32.HI R0, RZ, 0x3, R16 ;  /* 0x00000003ff007819 */ /* 0x002fe40000011410 */
[----:B------:R-:W-:Y:S02]  /*0200*/  LOP3.LUT R3, R13, 0xfffffffc, RZ, 0xc0, !PT ;  /* 0xfffffffc0d037812 */ /* 0x000fe400078ec0ff */
[----:B------:R-:W-:Y:S01]  /*0210*/  LEA.HI R5, R20, R21, RZ, 0x4 ;  /* 0x0000001514057211 */ /* 0x000fe200078f20ff */
[----:B------:R-:W-:Y:S01]  /*0220*/  IMAD.SHL.U32 R0, R0, 0x40, RZ ;  /* 0x0000004000007824 */ /* 0x000fe200078e00ff */
[----:B------:R-:W-:Y:S01]  /*0230*/  LOP3.LUT R2, R9, 0xffffffe0, RZ, 0xc0, !PT ;  /* 0xffffffe009027812 */ /* 0x000fe200078ec0ff */
[----:B------:R-:W-:Y:S01]  /*0240*/  IMAD.IADD R18, R21, 0x1, -R3 ;  /* 0x0000000115127824 */ /* 0x000fe200078e0a03 */
[----:B------:R-:W-:-:S02]  /*0250*/  SHF.R.S32.HI R7, RZ, 0x4, R5 ;  /* 0x00000004ff077819 */ /* 0x000fc40000011405 */
[----:B------:R-:W-:Y:S01]  /*0260*/  LOP3.LUT R0, R0, 0xc0, RZ, 0xc0, !PT ;  /* 0x000000c000007812 */ /* 0x000fe200078ec0ff */
[----:B------:R-:W-:Y:S01]  /*0270*/  IMAD.IADD R2, R21, 0x1, -R2 ;  /* 0x0000000115027824 */ /* 0x000fe200078e0a02 */
[----:B------:R-:W-:Y:S01]  /*0280*/  LEA.HI R3, R5, R7, RZ, 0x1 ;  /* 0x0000000705037211 */ /* 0x000fe200078f08ff */
[----:B------:R-:W-:Y:S01]  /*0290*/  IMAD.SHL.U32 R232, R18, 0x8, RZ ;  /* 0x0000000812e87824 */ /* 0x000fe200078e00ff */
[----:B------:R-:W-:Y:S02]  /*02a0*/  SHF.R.U32.HI R4, RZ, 0x3, R0 ;  /* 0x00000003ff047819 */ /* 0x000fe40000011600 */
[----:B------:R-:W-:Y:S02]  /*02b0*/  SHF.R.S32.HI R6, RZ, 0x1f, R2 ;  /* 0x0000001fff067819 */ /* 0x000fe40000011402 */
[----:B------:R-:W-:Y:S02]  /*02c0*/  LOP3.LUT R0, R0, 0x18, R232, 0xf8, !PT ;  /* 0x0000001800007812 */ /* 0x000fe400078ef8e8 */
[----:B------:R-:W-:-:S02]  /*02d0*/  LOP3.LUT R3, R3, 0xfffffffe, RZ, 0xc0, !PT ;  /* 0xfffffffe03037812 */ /* 0x000fc400078ec0ff */
[----:B------:R-:W-:Y:S02]  /*02e0*/  LEA.HI R23, R6, R2, RZ, 0x2 ;  /* 0x0000000206177211 */ /* 0x000fe400078f10ff */
[----:B------:R-:W-:Y:S01]  /*02f0*/  SHF.R.S32.HI R243, RZ, 0x2, R13 ;  /* 0x00000002fff37819 */ /* 0x000fe2000001140d */
[----:B------:R-:W-:Y:S01]  /*0300*/  IMAD.IADD R17, R7, 0x1, -R3 ;  /* 0x0000000107117824 */ /* 0x000fe200078e0a03 */
[----:B------:R-:W-:Y:S02]  /*0310*/  LOP3.LUT R250, R0, R4, RZ, 0x3c, !PT ;  /* 0x0000000400fa7212 */ /* 0x000fe400078e3cff */
[--C-:B------:R-:W-:Y:S02]  /*0320*/  SHF.R.S32.HI R2, RZ, 0x5, R9.reuse ;  /* 0x00000005ff027819 */ /* 0x100fe40000011409 */
[----:B------:R-:W-:Y:S02]  /*0330*/  SHF.R.S32.HI R0, RZ, 0x1f, R9 ;  /* 0x0000001fff007819 */ /* 0x000fe40000011409 */
[----:B------:R-:W-:-:S02]  /*0340*/  LOP3.LUT R4, R5, 0xfffffff0, RZ, 0xc0, !PT ;  /* 0xfffffff005047812 */ /* 0x000fc400078ec0ff */
[----:B------:R-:W-:Y:S02]  /*0350*/  LEA.HI R7, R13, R243, RZ, 0x1 ;  /* 0x000000f30d077211 */ /* 0x000fe400078f08ff */
[-C--:B------:R-:W-:Y:S02]  /*0360*/  LEA.HI R5, R9, R2.reuse, RZ, 0x1 ;  /* 0x0000000209057211 */ /* 0x080fe400078f08ff */
[----:B------:R-:W-:Y:S02]  /*0370*/  LOP3.LUT R8, R16, 0xfffffff8, RZ, 0xc0, !PT ;  /* 0xfffffff810087812 */ /* 0x000fe400078ec0ff */
[----:B------:R-:W-:Y:S01]  /*0380*/  LEA.HI R3, R0, R2, RZ, 0x2 ;  /* 0x0000000200037211 */ /* 0x000fe200078f10ff */
[----:B------:R-:W-:Y:S01]  /*0390*/  IMAD.IADD R0, R21, 0x1, -R4 ;  /* 0x0000000115007824 */ /* 0x000fe200078e0a04 */
[----:B------:R-:W-:Y:S02]  /*03a0*/  LOP3.LUT R7, R7, 0x7fffffe, RZ, 0xc0, !PT ;  /* 0x07fffffe07077812 */ /* 0x000fe400078ec0ff */
[----:B------:R-:W-:-:S02]  /*03b0*/  LOP3.LUT R6, R5, 0xfffffffe, RZ, 0xc0, !PT ;  /* 0xfffffffe05067812 */ /* 0x000fc400078ec0ff */
[----:B------:R-:W-:Y:S01]  /*03c0*/  LOP3.LUT R4, R3, 0xfffffffc, RZ, 0xc0, !PT ;  /* 0xfffffffc03047812 */ /* 0x000fe200078ec0ff */
[----:B------:R-:W-:Y:S01]  /*03d0*/  IMAD.IADD R3, R21, 0x1, -R8 ;  /* 0x0000000115037824 */ /* 0x000fe200078e0a08 */
[----:B------:R-:W-:Y:S01]  /*03e0*/  LEA.HI R12, R20, R21, RZ, 0x6 ;  /* 0x00000015140c7211 */ /* 0x000fe200078f30ff */
[----:B------:R-:W-:Y:S02]  /*03f0*/  IMAD.IADD R5, R243, 0x1, -R7 ;  /* 0x00000001f3057824 */ /* 0x000fe400078e0a07 */
[C---:B------:R-:W-:Y:S01]  /*0400*/  IMAD.IADD R182, R2.reuse, 0x1, -R6 ;  /* 0x0000000102b67824 */ /* 0x040fe200078e0a06 */
[----:B------:R-:W-:Y:S01]  /*0410*/  SHF.R.S32.HI R6, RZ, 0x1f, R0 ;  /* 0x0000001fff067819 */ /* 0x000fe20000011400 */
[C---:B------:R-:W-:Y:S01]  /*0420*/  IMAD.IADD R11, R2.reuse, 0x1, -R4 ;  /* 0x00000001020b7824 */ /* 0x040fe200078e0a04 */
[----:B------:R-:W-:Y:S01]  /*0430*/  LEA.HI R4, R3, R3, RZ, 0x1 ;  /* 0x0000000303047211 */ /* 0x000fe200078f08ff */
[----:B------:R-:W-:Y:S01]  /*0440*/  IMAD R10, R2, 0x8, R5 ;  /* 0x00000008020a7824 */ /* 0x000fe200078e0205 */
[----:B------:R-:W-:-:S02]  /*0450*/  SHF.R.S32.HI R5, RZ, 0x1f, R13 ;  /* 0x0000001fff057819 */ /* 0x000fc4000001140d */
[-C--:B------:R-:W-:Y:S01]  /*0460*/  LEA.HI R13, R6, R0.reuse, RZ, 0x3 ;  /* 0x00000000060d7211 */ /* 0x080fe200078f18ff */
[----:B------:R-:W-:Y:S01]  /*0470*/  IMAD.U32 R250, R10, 0x20, R250 ;  /* 0x000000200afa7824 */ /* 0x000fe200078e00fa */
[----:B------:R-:W-:Y:S02]  /*0480*/  SHF.R.S32.HI R12, RZ, 0x6, R12 ;  /* 0x00000006ff0c7819 */ /* 0x000fe4000001140c */
[----:B------:R-:W-:Y:S02]  /*0490*/  LOP3.LUT R6, R4, 0x3fffffe, RZ, 0xc0, !PT ;  /* 0x03fffffe04067812 */ /* 0x000fe400078ec0ff */
[----:B------:R-:W-:Y:S02]  /*04a0*/  LEA.HI R2, R0, R0, RZ, 0x1 ;  /* 0x0000000000027211 */ /* 0x000fe400078f08ff */
[----:B------:R-:W-:Y:S01]  /*04b0*/  LEA.HI R8, R5, R243, RZ, 0x3 ;  /* 0x000000f305087211 */ /* 0x000fe200078f18ff */
[----:B------:R-:W-:Y:S01]  /*04c0*/  IMAD.IADD R6, R3, 0x1, -R6 ;  /* 0x0000000103067824 */ /* 0x000fe200078e0a06 */
[----:B------:R-:W-:Y:S01]  /*04d0*/  LOP3.LUT R7, R13, 0xfffffff8, RZ, 0xc0, !PT ;  /* 0xfffffff80d077812 */ /* 0x000fe200078ec0ff */
[----:B------:R-:W-:Y:S01]  /*04e0*/  IMAD R5, R12, 0x4, R17 ;  /* 0x000000040c057824 */ /* 0x000fe200078e0211 */
[----:B------:R-:W-:-:S03]  /*04f0*/  LOP3.LUT R9, R2, 0x7fffffe, RZ, 0xc0, !PT ;  /* 0x07fffffe02097812 */ /* 0x000fc600078ec0ff */
[----:B------:R-:W-:Y:S01]  /*0500*/  IMAD R22, R5, 0x8, R6 ;  /* 0x0000000805167824 */ /* 0x000fe200078e0206 */
[----:B------:R-:W-:Y:S01]  /*0510*/  LOP3.LUT R5, R8, 0xfffffff8, RZ, 0xc0, !PT ;  /* 0xfffffff808057812 */ /* 0x000fe200078ec0ff */
[C---:B------:R-:W-:Y:S01]  /*0520*/  IMAD.IADD R15, R0.reuse, 0x1, -R7 ;  /* 0x00000001000f7824 */ /* 0x040fe200078e0a07 */
[--C-:B------:R-:W-:Y:S01]  /*0530*/  SHF.R.S32.HI R7, RZ, 0x1, R2.reuse ;  /* 0x00000001ff077819 */ /* 0x100fe20000011402 */
[----:B------:R-:W-:Y:S01]  /*0540*/  IMAD.SHL.U32 R6, R3, 0x40, RZ ;  /* 0x0000004003067824 */ /* 0x000fe200078e00ff */
[----:B------:R-:W-:Y:S01]  /*0550*/  SHF.R.S32.HI R3, RZ, 0x1f, R2 ;  /* 0x0000001fff037819 */ /* 0x000fe20000011402 */
[----:B------:R-:W-:Y:S01]  /*0560*/  IMAD.IADD R19, R0, 0x1, -R9 ;  /* 0x0000000100137824 */ /* 0x000fe200078e0a09 */
[----:B------:R-:W-:Y:S01]  /*0570*/  SHF.R.S32.HI R0, RZ, 0x1, R4 ;  /* 0x00000001ff007819 */ /* 0x000fe20000011404 */
[----:B------:R-:W-:Y:S01]  /*0580*/  IMAD.IADD R2, R243, 0x1, -R5 ;  /* 0x00000001f3027824 */ /* 0x000fe200078e0a05 */
[----:B------:R-:W-:Y:S01]  /*0590*/  LEA.HI R4, R3, R7, RZ, 0x2 ;  /* 0x0000000703047211 */ /* 0x000fe200078f10ff */
[----:B------:R-:W-:Y:S01]  /*05a0*/  IMAD.SHL.U32 R3, R11, 0x10, RZ ;  /* 0x000000100b037824 */ /* 0x000fe200078e00ff */
[C---:B------:R-:W-:Y:S01]  /*05b0*/  LOP3.LUT P4, RZ, R0.reuse, 0x2, RZ, 0xc0, !PT ;  /* 0x0000000200ff7812 */ /* 0x040fe2000788c0ff */
[----:B------:R-:W-:Y:S01]  /*05c0*/  IMAD.SHL.U32 R0, R0, 0x40, RZ ;  /* 0x0000004000007824 */ /* 0x000fe200078e00ff */
[----:B------:R-:W-:-:S02]  /*05d0*/  LOP3.LUT R5, R4, 0xfffffffc, RZ, 0xc0, !PT ;  /* 0xfffffffc04057812 */ /* 0x000fc400078ec0ff */
[----:B------:R-:W-:Y:S02]  /*05e0*/  LEA.HI R9, R2, R2, RZ, 0x1 ;  /* 0x0000000202097211 */ /* 0x000fe400078f08ff */
[----:B------:R-:W-:Y:S01]  /*05f0*/  LOP3.LUT R0, R0, 0xc0, RZ, 0xc0, !PT ;  /* 0x000000c000007812 */ /* 0x000fe200078ec0ff */
[----:B------:R-:W-:Y:S01]  /*0600*/  IMAD.IADD R14, R7, 0x1, -R5 ;  /* 0x00000001070e7824 */ /* 0x000fe200078e0a05 */
[----:B------:R-:W-:Y:S02]  /*0610*/  LOP3.LUT R8, R6, 0x1c0, RZ, 0xc0, !PT ;  /* 0x000001c006087812 */ /* 0x000fe400078ec0ff */
[----:B------:R-:W-:Y:S02]  /*0620*/  LOP3.LUT R5, R9, 0x3fffffe, RZ, 0xc0, !PT ;  /* 0x03fffffe09057812 */ /* 0x000fe400078ec0ff */
[----:B------:R-:W-:Y:S02]  /*0630*/  LOP3.LUT R4, R0, 0x8, R16, 0xf8, !PT ;  /* 0x0000000800047812 */ /* 0x000fe400078ef810 */
[----:B------:R-:W-:Y:S01]  /*0640*/  SHF.R.U32.HI R0, RZ, 0x3, R0 ;  /* 0x00000003ff007819 */ /* 0x000fe20000011600 */
[----:B------:R-:W-:Y:S01]  /*0650*/  IMAD.IADD R10, R2, 0x1, -R5 ;  /* 0x00000001020a7824 */ /* 0x000fe200078e0a05 */
[----:B------:R-:W-:-:S02]  /*0660*/  LOP3.LUT R3, R8, 0x30, R3, 0xf8, !PT ;  /* 0x0000003008037812 */ /* 0x000fc400078ef803 */
[C---:B------:R-:W-:Y:S02]  /*0670*/  LOP3.LUT R6, R2.reuse, 0x1, RZ, 0xc0, !PT ;  /* 0x0000000102067812 */ /* 0x040fe400078ec0ff */
[C---:B------:R-:W-:Y:S01]  /*0680*/  LOP3.LUT P2, RZ, R2.reuse, 0x2, RZ, 0xc0, !PT ;  /* 0x0000000202ff7812 */ /* 0x040fe2000784c0ff */
[----:B------:R-:W-:Y:S01]  /*0690*/  IMAD.SHL.U32 R2, R2, 0x40, RZ ;  /* 0x0000004002027824 */ /* 0x000fe200078e00ff */
[----:B------:R-:W-:Y:S01]  /*06a0*/  LOP3.LUT R172, R4, R0, RZ, 0x3c, !PT ;  /* 0x0000000004ac7212 */ /* 0x000fe200078e3cff */
[----:B------:R-:W-:Y:S01]  /*06b0*/  IMAD.SHL.U32 R4, R12, 0x20, RZ ;  /* 0x000000200c047824 */ /* 0x000fe200078e00ff */
[----:B------:R-:W-:Y:S02]  /*06c0*/  LEA.HI R0, R20, R21, RZ, 0x7 ;  /* 0x0000001514007211 */ /* 0x000fe400078f38ff */
[----:B------:R-:W-:Y:S01]  /*06d0*/  LOP3.LUT R16, R3, 0x8, R16, 0xf8, !PT ;  /* 0x0000000803107812 */ /* 0x000fe200078ef810 */
[----:B------:R-:W-:Y:S01]  /*06e0*/  IMAD.U32 R172, R22, 0x20, R172 ;  /* 0x0000002016ac7824 */ /* 0x000fe200078e00ac */
[----:B------:R-:W-:-:S02]  /*06f0*/  SHF.R.S32.HI R5, RZ, 0x2, R23 ;  /* 0x00000002ff057819 */ /* 0x000fc40000011417 */
[----:B------:R-:W-:Y:S02]  /*0700*/  SHF.R.S32.HI R3, RZ, 0x3, R13 ;  /* 0x00000003ff037819 */ /* 0x000fe4000001140d */
[----:B------:R-:W-:Y:S01]  /*0710*/  ISETP.NE.U32.AND P3, PT, R6, 0x1, PT ;  /* 0x000000010600780c */ /* 0x000fe20003f65070 */
[----:B------:R-:W-:Y:S01]  /*0720*/  IMAD R24, R182, 0x10, R5 ;  /* 0x00000010b6187824 */ /* 0x000fe200078e0205 */
[----:B------:R-:W-:Y:S01]  /*0730*/  SHF.R.S32.HI R6, RZ, 0x7, R0 ;  /* 0x00000007ff067819 */ /* 0x000fe20000011400 */
[----:B------:R-:W-:Y:S01]  /*0740*/  IMAD.SHL.U32 R0, R18, 0x2, RZ ;  /* 0x0000000212007824 */ /* 0x000fe200078e00ff */
[----:B------:R-:W-:Y:S01]  /*0750*/  LOP3.LUT R2, R2, 0x1c0, RZ, 0xc0, !PT ;  /* 0x000001c002027812 */ /* 0x000fe200078ec0ff */
[----:B------:R-:W-:Y:S01]  /*0760*/  IMAD R19, R3, 0x8, R19 ;  /* 0x0000000803137824 */ /* 0x000fe200078e0213 */
[----:B------:R-:W-:Y:S01]  /*0770*/  LOP3.LUT R251, R4, 0x6, R251, 0xf8, !PT ;  /* 0x0000000604fb7812 */ /* 0x000fe200078ef8fb */
[C---:B------:R-:W-:Y:S01]  /*0780*/  IMAD R12, R11.reuse, 0x2, R3 ;  /* 0x000000020b0c7824 */ /* 0x040fe200078e0203 */
[----:B------:R-:W-:Y:S01]  /*0790*/  SHF.R.U32.HI R7, RZ, 0x3, R8 ;  /* 0x00000003ff077819 */ /* 0x000fe20000011608 */
[----:B------:R-:W-:Y:S01]  /*07a0*/  IMAD R8, R11, 0x200, R0 ;  /* 0x000002000b087824 */ /* 0x000fe200078e0200 */
[----:B------:R-:W-:Y:S01]  /*07b0*/  LOP3.LUT R4, R2, 0x20, R4, 0xf8, !PT ;  /* 0x0000002002047812 */ /* 0x000fe200078ef804 */
[----:B------:R1:W-:Y:S01]  /*07c0*/  STL [R1], R24 ;  /* 0x0000001801007387 */ /* 0x0003e20000100800 */
[----:B------:R-:W-:Y:S01]  /*07d0*/  SHF.R.U32.HI R3, RZ, 0x3, R2 ;  /* 0x00000003ff037819 */ /* 0x000fe20000011602 */
[----:B------:R-:W-:Y:S01]  /*07e0*/  IMAD R2, R6, 0x1000, R0 ;  /* 0x0000100006027824 */ /* 0x000fe200078e0200 */
[----:B------:R-:W-:Y:S01]  /*07f0*/  LOP3.LUT R5, R16, R7, RZ, 0x3c, !PT ;  /* 0x0000000710057212 */ /* 0x000fe200078e3cff */
[----:B------:R-:W-:Y:S01]  /*0800*/  VIADD R0, R24, 0xffffffc0 ;  /* 0xffffffc018007836 */ /* 0x000fe20000000000 */
[----:B------:R-:W-:Y:S01]  /*0810*/  LOP3.LUT R4, R4, R3, RZ, 0x3c, !PT ;  /* 0x0000000304047212 */ /* 0x000fe200078e3cff */
[----:B------:R-:W-:Y:S01]  /*0820*/  IMAD R3, R182, 0x400, R2 ;  /* 0x00000400b6037824 */ /* 0x000fe200078e0202 */
[C---:B------:R-:W-:Y:S01]  /*0830*/  LOP3.LUT P5, RZ, R15.reuse, 0x2, RZ, 0xc0, !PT ;  /* 0x000000020fff7812 */ /* 0x040fe200078ac0ff */
[----:B------:R-:W-:Y:S01]  /*0840*/  IMAD R10, R10, 0x20, R8 ;  /* 0x000000200a0a7824 */ /* 0x000fe200078e0208 */
[----:B------:R-:W-:Y:S01]  /*0850*/  SHF.R.S32.HI R2, RZ, 0x1f, R0 ;  /* 0x0000001fff027819 */ /* 0x000fe20000011400 */
[----:B------:R-:W-:Y:S01]  /*0860*/  IMAD.IADD R196, R4, 0x1, R3 ;  /* 0x0000000104c47824 */ /* 0x000fe200078e0203 */
[C---:B------:R-:W-:Y:S01]  /*0870*/  LOP3.LUT P6, RZ, R15.reuse, 0x4, RZ, 0xc0, !PT ;  /* 0x000000040fff7812 */ /* 0x040fe200078cc0ff */
[----:B------:R-:W-:Y:S01]  /*0880*/  IMAD.SHL.U32 R4, R15, 0x40, RZ ;  /* 0x000000400f047824 */ /* 0x000fe200078e00ff */
[----:B------:R-:W-:Y:S01]  /*0890*/  SHF.L.U64.HI R252, R0, 0x2, R2 ;  /* 0x0000000200fc7819 */ /* 0x000fe20000010202 */
[----:B------:R-:W-:Y:S01]  /*08a0*/  IMAD.SHL.U32 R0, R6, 0x8, RZ ;  /* 0x0000000806007824 */ /* 0x000fe200078e00ff */
[----:B------:R-:W-:Y:S01]  /*08b0*/  LEA R196, R196, UR4, 0x1 ;  /* 0x00000004c4c47c11 */ /* 0x000fe2000f8e08ff */
[----:B------:R-:W-:Y:S01]  /*08c0*/  IMAD.SHL.U32 R2, R14, 0x40, RZ ;  /* 0x000000400e027824 */ /* 0x000fe200078e00ff */
[----:B------:R-:W-:Y:S01]  /*08d0*/  LOP3.LUT R4, R4, 0x1c0, RZ, 0xc0, !PT ;  /* 0x000001c004047812 */ /* 0x000fe200078ec0ff */
[C---:B------:R-:W-:Y:S01]  /*08e0*/  IMAD.SHL.U32 R6, R17.reuse, 0x8, RZ ;  /* 0x0000000811067824 */ /* 0x040fe200078e00ff */
[----:B------:R-:W-:Y:S01]  /*08f0*/  LOP3.LUT R7, R0, 0x8, RZ, 0xc0, !PT ;  /* 0x0000000800077812 */ /* 0x000fe200078ec0ff */
[C---:B------:R-:W-:Y:S01]  /*0900*/  IMAD R3, R17.reuse, 0x200, R5 ;  /* 0x0000020011037824 */ /* 0x040fe200078e0205 */
[----:B------:R-:W-:Y:S01]  /*0910*/  SHF.R.S32.HI R0, RZ, 0x1, R9 ;  /* 0x00000001ff007819 */ /* 0x000fe20000011409 */
[----:B------:R-:W-:Y:S01]  /*0920*/  IMAD.SHL.U32 R9, R17, 0x10, RZ ;  /* 0x0000001011097824 */ /* 0x000fe200078e00ff */
[----:B------:R-:W-:Y:S01]  /*0930*/  LOP3.LUT R2, R2, 0xc0, RZ, 0xc0, !PT ;  /* 0x000000c002027812 */ /* 0x000fe200078ec0ff */
[----:B------:R-:W-:Y:S01]  /*0940*/  VIADD R194, R196, 0x20 ;  /* 0x00000020c4c27836 */ /* 0x000fe20000000000 */
[C---:B------:R-:W-:Y:S01]  /*0950*/  LOP3.LUT P1, RZ, R0.reuse, 0x2, RZ, 0xc0, !PT ;  /* 0x0000000200ff7812 */ /* 0x040fe2000782c0ff */
[----:B------:R-:W-:Y:S01]  /*0960*/  IMAD.SHL.U32 R0, R0, 0x40, RZ ;  /* 0x0000004000007824 */ /* 0x000fe200078e00ff */
[----:B------:R-:W-:Y:S01]  /*0970*/  LOP3.LUT R6, R6, 0x8, RZ, 0xc0, !PT ;  /* 0x0000000806067812 */ /* 0x000fe200078ec0ff */
[----:B------:R-:W-:Y:S01]  /*0980*/  @P2 VIADD R194, R196, 0xffffffe0 ;  /* 0xffffffe0c4c22836 */ /* 0x000fe20000000000 */
[----:B------:R-:W-:-:S02]  /*0990*/  SHF.R.U32.HI R176, RZ, 0x3, R4 ;  /* 0x00000003ffb07819 */ /* 0x000fc40000011604 */
[----:B------:R-:W-:Y:S02]  /*09a0*/  LOP3.LUT R0, R0, 0xc0, RZ, 0xc0, !PT ;  /* 0x000000c000007812 */ /* 0x000fe400078ec0ff */
        /* <DEDUP_REMOVED lines=12> */
[----:B------:R-:W-:Y:S01]  /*0a70*/  IMAD.U32 R176, R12, 0x200, R176 ;  /* 0x000002000cb07824 */ /* 0x000fe200078e00b0 */
[----:B------:R-:W-:Y:S01]  /*0a80*/  SEL R177, R180, 0xffffffe0, !P5 ;  /* 0xffffffe0b4b17807 */ /* 0x000fe20006800000 */
[----:B------:R-:W-:Y:S01]  /*0a90*/  IMAD R182, R182, 0x200, R0 ;  /* 0x00000200b6b67824 */ /* 0x000fe200078e0200 */
[----:B------:R-:W-:Y:S01]  /*0aa0*/  SEL R193, R193, 0x10, !P3 ;  /* 0x00000010c1c17807 */ /* 0x000fe20005800000 */
[----:B------:R-:W-:Y:S01]  /*0ab0*/  IMAD.IADD R181, R0, 0x1, R2 ;  /* 0x0000000100b57824 */ /* 0x000fe200078e0202 */
[----:B------:R-:W-:Y:S01]  /*0ac0*/  SEL R178, R178, 0x40, P6 ;  /* 0x00000040b2b27807 */ /* 0x000fe20003000000 */
[----:B------:R-:W-:Y:S01]  /*0ad0*/  IMAD.U32 R0, RZ, RZ, UR6 ;  /* 0x00000006ff007e24 */ /* 0x000fe2000f8e00ff */
[----:B------:R-:W-:Y:S01]  /*0ae0*/  UIADD3 UR6, UR4, 0x9000, URZ ;  /* 0x0000900004067890 */ /* 0x000fe2000fffe03f */
[----:B------:R-:W-:Y:S01]  /*0af0*/  IMAD.U32 R2, RZ, RZ, UR5 ;  /* 0x00000005ff027e24 */ /* 0x000fe2000f8e00ff */
[----:B------:R-:W-:Y:S01]  /*0b00*/  SEL R173, R180, 0xffffffe0, !P4 ;  /* 0xffffffe0b4ad7807 */ /* 0x000fe20006000000 */
[----:B------:R-:W-:Y:S01]  /*0b10*/  IMAD.U32 R0, RZ, RZ, UR5 ;  /* 0x00000005ff007e24 */ /* 0x000fe2000f8e00ff */
[----:B------:R-:W-:Y:S01]  /*0b20*/  UIADD3 UR5, UR4, 0x15000, URZ ;  /* 0x0001500004057890 */ /* 0x000fe2000fffe03f */
[----:B------:R-:W-:Y:S01]  /*0b30*/  IMAD.IADD R8, R8, 0x1, R10 ;  /* 0x0000000108087824 */ /* 0x000fe200078e020a */
[----:B------:R-:W-:Y:S01]  /*0b40*/  LEA R172, R172, UR4, 0x1 ;  /* 0x00000004acac7c11 */ /* 0x000fe2000f8e08ff */
[----:B------:R-:W-:Y:S01]  /*0b50*/  IMAD.IADD R195, R196, 0x1, R193 ;  /* 0x00000001c4c37824 */ /* 0x000fe200078e02c1 */
[----:B------:R-:W-:Y:S01]  /*0b60*/  LOP3.LUT P0, RZ, R14, 0x2, RZ, 0xc0, !PT ;  /* 0x000000020eff7812 */ /* 0x000fe2000780c0ff */
[----:B------:R-:W-:Y:S01]  /*0b70*/  IMAD.IADD R182, R182, 0x1, R6 ;  /* 0x00000001b6b67824 */ /* 0x000fe200078e0206 */
[----:B------:R-:W-:Y:S01]  /*0b80*/  LEA R176, R176, UR5, 0x1 ;  /* 0x00000005b0b07c11 */ /* 0x000fe2000f8e08ff */
[----:B------:R-:W-:Y:S01]  /*0b90*/  IMAD.IADD R173, R173, 0x1, R172 ;  /* 0x00000001adad7824 */ /* 0x000fe200078e02ac */
[----:B------:R-:W-:Y:S01]  /*0ba0*/  LEA R244, R8, UR6, 0x1 ;  /* 0x0000000608f47c11 */ /* 0x000fe2000f8e08ff */
[----:B------:R-:W-:Y:S01]  /*0bb0*/  IMAD.IADD R193, R193, 0x1, R194 ;  /* 0x00000001c1c17824 */ /* 0x000fe200078e02c2 */
[----:B------:R-:W-:Y:S01]  /*0bc0*/  SEL R180, R180, 0xffffffe0, !P0 ;  /* 0xffffffe0b4b47807 */ /* 0x000fe20004000000 */
[----:B------:R-:W-:Y:S01]  /*0bd0*/  IMAD.IADD R177, R176, 0x1, R177 ;  /* 0x00000001b0b17824 */ /* 0x000fe200078e02b1 */
[----:B------:R-:W-:Y:S01]  /*0be0*/  LEA R2, R3, UR4, 0x1 ;  /* 0x0000000403027c11 */ /* 0x000fe2000f8e08ff */
[----:B------:R-:W-:-:S02]  /*0bf0*/  VIADD R245, R244, 0x20 ;  /* 0x00000020f4f57836 */ /* 0x000fc40000000000 */
[--C-:B------:R-:W-:Y:S02]  /*0c00*/  IMAD.IADD R179, R176, 0x1, R178.reuse ;  /* 0x00000001b0b37824 */ /* 0x100fe400078e02b2 */
[----:B------:R-:W-:Y:S02]  /*0c10*/  IMAD.IADD R178, R177, 0x1, R178 ;  /* 0x00000001b1b27824 */ /* 0x000fe400078e02b2 */
[----:B-1----:R-:W-:-:S07]  /*0c20*/  @P1 VIADD R245, R244, 0xffffffe0 ;  /* 0xffffffe0f4f51836 */ /* 0x002fce0000000000 */
.L_x_1107:
        /* <DEDUP_REMOVED lines=67> */
.L_x_1066:
        /* <DEDUP_REMOVED lines=20> */
[----:B------:R-:W-:Y:S01]  /*11a0*/  USEL UR31, UR6, URZ, UP2 ;  /* 0x0000003f061f7287 */ /* 0x000fe20009000000 */
[----:B------:R-:W-:Y:S01]  /*11b0*/  ULDC.U8 UR25, c[0x0][0x480] ;  /* 0x0001200000197ab9 */ /* 0x000fe20000000000 */
[----:B------:R-:W-:Y:S01]  /*11c0*/  ULDC.U8 UR24, c[0x0][0x3d8] ;  /* 0x0000f60000187ab9 */ /* 0x000fe20000000000 */
[----:B------:R-:W-:Y:S01]  /*11d0*/  UIMAD.WIDE.U32 UR16, UR14, UR34, URZ ;  /* 0x000000220e1072a5 */ /* 0x000fe2000f8e003f */
[----:B-1----:R-:W-:Y:S01]  /*11e0*/  IABS R6, R7 ;  /* 0x0000000700067213 */ /* 0x002fe20000000000 */
[----:B------:R-:W-:Y:S01]  /*11f0*/  @UP0 UIADD3 UR6, UR38, UR39, URZ ;  /* 0x0000002726060290 */ /* 0x000fe2000fffe03f */
[----:B------:R-:W-:Y:S01]  /*1200*/  ISETP.NE.AND P3, PT, R7, RZ, PT ;  /* 0x000000ff0700720c */ /* 0x000fe20003f65270 */
[----:B------:R-:W-:Y:S01]  /*1210*/  UISETP.NE.AND UP4, UPT, UR25, URZ, UPT ;  /* 0x0000003f1900728c */ /* 0x000fe2000bf85270 */
[----:B------:R-:W1:Y:S01]  /*1220*/  I2F.RP R4, R6 ;  /* 0x0000000600047306 */ /* 0x000e620000209400 */
[----:B------:R-:W-:-:S02]  /*1230*/  UISETP.NE.AND UP3, UPT, UR24, URZ, UPT ;  /* 0x0000003f1800728c */ /* 0x000fc4000bf65270 */
[----:B------:R-:W-:Y:S02]  /*1240*/  USEL UR54, UR20, UR16, !UP1 ;  /* 0x0000001014367287 */ /* 0x000fe4000c800000 */
[----:B--2---:R-:W-:Y:S01]  /*1250*/  UIMAD.WIDE.U32 UR28, UR5, UR12, URZ ;  /* 0x0000000c051c72a5 */ /* 0x004fe2000f8e003f */
[----:B------:R-:W-:Y:S01]  /*1260*/  @UP0 ULDC.64 UR24, c[0x0][0x248] ;  /* 0x0000920000180ab9 */ /* 0x000fe20000000a00 */
[----:B------:R-:W-:Y:S02]  /*1270*/  UIADD3 UR46, UR21, UR23, URZ ;  /* 0x00000017152e7290 */ /* 0x000fe4000fffe03f */
[----:B------:R-:W-:Y:S02]  /*1280*/  UIMAD UR49, UR5, UR13, UR29 ;  /* 0x0000000d053172a4 */ /* 0x000fe4000f8e021d */
[----:B------:R-:W-:Y:S02]  /*1290*/  @!UP1 UIMAD UR5, UR57, UR8, URZ ;  /* 0x00000008390592a4 */ /* 0x000fe4000f8e023f */
[----:B------:R-:W-:Y:S01]  /*12a0*/  USHF.R.S32.HI UR29, URZ, 0x1f, UR58 ;  /* 0x0000001f3f1d7899 */ /* 0x000fe2000801143a */
[----:B-1----:R-:W1:Y:S01]  /*12b0*/  MUFU.RCP R4, R4 ;  /* 0x0000000400047308 */ /* 0x002e620000001000 */
[----:B------:R-:W-:-:S02]  /*12c0*/  @!UP1 UIMAD UR30, UR45, UR9, UR5 ;  /* 0x000000092d1e92a4 */ /* 0x000fc4000f8e0205 */
[----:B------:R-:W-:Y:S01]  /*12d0*/  UIADD3 UR5, UR40, 0x3f, URZ ;  /* 0x0000003f28057890 */ /* 0x000fe2000fffe03f */
[----:B------:R-:W-:Y:S01]  /*12e0*/  @UP1 ULDC.64 UR12, c[0x0][0x420] ;  /* 0x00010800000c1ab9 */ /* 0x000fe20000000a00 */
[----:B------:R-:W-:Y:S02]  /*12f0*/  ULDC UR61, c[0x0][0x2dc] ;  /* 0x0000b700003d7ab9 */ /* 0x000fe40000000800 */
[----:B------:R-:W-:Y:S02]  /*1300*/  USHF.R.S32.HI UR19, URZ, 0x1f, UR5 ;  /* 0x0000001f3f137899 */ /* 0x000fe40008011405 */
[----:B------:R-:W-:Y:S02]  /*1310*/  @UP1 UIMAD.WIDE.U32 UR36, UR14, UR12, URZ ;  /* 0x0000000c0e2412a5 */ /* 0x000fe4000f8e003f */
[----:B------:R-:W-:Y:S02]  /*1320*/  ULEA.HI UR44, UR19, UR5, URZ, 0x6 ;  /* 0x00000005132c7291 */ /* 0x000fe4000f8f303f */
[----:B------:R-:W-:Y:S01]  /*1330*/  UIMAD UR5, UR29, UR45, URZ ;  /* 0x0000002d1d0572a4 */ /* 0x000fe2000f8e023f */
[----:B------:R-:W-:Y:S01]  /*1340*/  ULDC UR60, c[0x0][0x270] ;  /* 0x00009c00003c7ab9 */ /* 0x000fe20000000800 */
[----:B------:R-:W-:Y:S01]  /*1350*/  @UP0 UIMAD.WIDE.U32 UR20, UR6, UR24, URZ ;  /* 0x00000018061402a5 */ /* 0x000fe2000f8e003f */
[----:B-1----:R-:W-:Y:S01]  /*1360*/  VIADD R4, R4, 0xffffffe ;  /* 0x0ffffffe04047836 */ /* 0x002fe20000000000 */
[----:B------:R-:W-:-:S02]  /*1370*/  @UP1 UIMAD UR48, UR14, UR13, UR37 ;  /* 0x0000000d0e3012a4 */ /* 0x000fc4000f8e0225 */
[----:B------:R-:W-:Y:S01]  /*1380*/  @!UP1 UIMAD.WIDE.U32 UR32, UR45, UR8, URZ ;  /* 0x000000082d2092a5 */ /* 0x000fe2000f8e003f */
[----:B------:R-:W1:Y:S01]  /*1390*/  F2I.FTZ.U32.TRUNC.NTZ R5, R4 ;  /* 0x0000000400057305 */ /* 0x000e62000021f000 */
[----:B------:R-:W-:Y:S02]  /*13a0*/  @UP0 UIMAD UR6, UR6, UR25, URZ ;  /* 0x00000019060602a4 */ /* 0x000fe4000f8e023f */
[----:B------:R-:W-:Y:S02]  /*13b0*/  UIMAD.WIDE UR8, UR61, UR60, URZ ;  /* 0x0000003c3d0872a5 */ /* 0x000fe4000f8e023f */
[----:B------:R-:W-:Y:S02]  /*13c0*/  UIMAD.WIDE.U32 UR12, UR45, UR58, URZ ;  /* 0x0000003a2d0c72a5 */ /* 0x000fe4000f8e003f */
[----:B------:R-:W-:Y:S02]  /*13d0*/  UIMAD UR5, UR57, UR58, UR5 ;  /* 0x0000003a390572a4 */ /* 0x000fe4000f8e0205 */
[----:B------:R-:W-:-:S02]  /*13e0*/  UIMAD UR22, UR14, UR35, URZ ;  /* 0x000000230e1672a4 */ /* 0x000fc4000f8e023f */
[----:B------:R-:W-:Y:S02]  /*13f0*/  @UP0 UIADD3 UR29, UR21, UR6, URZ ;  /* 0x00000006151d0290 */ /* 0x000fe4000fffe03f */
[----:B------:R-:W-:Y:S01]  /*1400*/  USHF.L.U64.HI UR15, UR45, 0x7, UR57 ;  /* 0x000000072d0f7899 */ /* 0x000fe20008010239 */
        /* <DEDUP_REMOVED lines=8> */
[----:B------:R-:W-:-:S02]  /*1490*/  USEL UR42, UR15, URZ, UP2 ;  /* 0x0000003f0f2a7287 */ /* 0x000fc40009000000 */
[----:B------:R-:W-:Y:S02]  /*14a0*/  UIMAD.WIDE.U32 UR16, UR8, UR12, URZ ;  /* 0x0000000c081072a5 */ /* 0x000fe4000f8e003f */
[----:B------:R-:W-:Y:S01]  /*14b0*/  UIMAD UR5, UR8, UR5, UR6 ;  /* 0x00000005080572a4 */ /* 0x000fe2000f8e0206 */
[----:B------:R-:W-:Y:S01]  /*14c0*/  IMAD.HI.U32 R0, R0, R3, RZ ;  /* 0x0000000300007227 */ /* 0x000fe200078e00ff */
[----:B------:R-:W-:Y:S02]  /*14d0*/  UIMAD.WIDE.U32 UR12, UR8, UR14, URZ ;  /* 0x0000000e080c72a5 */ /* 0x000fe4000f8e003f */
[----:B------:R-:W-:Y:S02]  /*14e0*/  @UP3 UIMAD UR15, UR45, UR43, URZ ;  /* 0x0000002b2d0f32a4 */ /* 0x000fe4000f8e023f */
[----:B------:R-:W-:Y:S01]  /*14f0*/  IADD3 R4, -R0, RZ, RZ ;  /* 0x000000ff00047210 */ /* 0x000fe20007ffe1ff */
[----:B------:R-:W-:Y:S02]  /*1500*/  ULOP3.LUT UR6, UR44, 0xffffffc0, URZ, 0xc0, !UPT ;  /* 0xffffffc02c067892 */ /* 0x000fe4000f8ec03f */
[----:B------:R-:W-:-:S02]  /*1510*/  UIADD3 UR47, UR17, UR5, URZ ;  /* 0x00000005112f7290 */ /* 0x000fc4000fffe03f */
[C---:B------:R-:W-:Y:S01]  /*1520*/  IMAD R3, R6.reuse, R4, R3 ;  /* 0x0000000406037224 */ /* 0x040fe200078e0203 */
[----:B------:R-:W-:Y:S02]  /*1530*/  USEL UR55, UR16, UR12, !UP1 ;  /* 0x0000000c10377287 */ /* 0x000fe4000c800000 */
[----:B------:R-:W-:Y:S02]  /*1540*/  @UP3 USEL UR5, UR15, UR14, !UP1 ;  /* 0x0000000e0f053287 */ /* 0x000fe4000c800000 */
[----:B------:R-:W-:Y:S01]  /*1550*/  ISETP.GT.U32.AND P1, PT, R6, R3, PT ;  /* 0x000000030600720c */ /* 0x000fe20003f24070 */
[----:B------:R-:W-:Y:S01]  /*1560*/  UIADD3 UR16, UR6, -0x40, URZ ;  /* 0xffffffc006107890 */ /* 0x000fe2000fffe03f */
[----:B------:R-:W-:Y:S01]  /*1570*/  @UP3 ULDC UR19, c[0x0][0x2e4] ;  /* 0x0000b90000133ab9 */ /* 0x000fe20000000800 */
[----:B------:R-:W-:Y:S02]  /*1580*/  @!UP3 UIMAD UR12, UR45, UR60, UR56 ;  /* 0x0000003c2d0cb2a4 */ /* 0x000fe4000f8e0238 */
[----:B------:R-:W-:-:S02]  /*1590*/  @UP3 UIMAD UR23, UR56, UR19, UR5 ;  /* 0x00000013381732a4 */ /* 0x000fc4000f8e0205 */
[----:B------:R-:W-:Y:S02]  /*15a0*/  USHF.R.S32.HI UR19, URZ, 0x1f, UR16 ;  /* 0x0000001f3f137899 */ /* 0x000fe40008011410 */
[----:B------:R-:W-:Y:S02]  /*15b0*/  UIADD3 UR5, UP2, UR16, UR31, URZ ;  /* 0x0000001f10057290 */ /* 0x000fe4000ff5e03f */
[----:B------:R-:W-:Y:S02]  /*15c0*/  @!UP3 UIMAD UR23, UR12, UR43, URZ ;  /* 0x0000002b0c17b2a4 */ /* 0x000fe4000f8e023f */
        /* <DEDUP_REMOVED lines=9> */
[----:B------:R-:W-:Y:S01]  /*1660*/  @UP0 UMOV UR22, UR20 ;  /* 0x0000001400160c82 */ /* 0x000fe20008000000 */
[----:B------:R-:W-:Y:S01]  /*1670*/  @UP0 ULDC.64 UR20, c[0x0][0x250] ;  /* 0x0000940000140ab9 */ /* 0x000fe20000000a00 */
[----:B------:R-:W-:Y:S01]  /*1680*/  UIMAD.WIDE.U32 UR42, UR8, UR5, URZ ;  /* 0x00000005082a72a5 */ /* 0x000fe2000f8e003f */
[----:B------:R-:W-:Y:S01]  /*1690*/  ISETP.GE.AND P2, PT, R3, RZ, PT ;  /* 0x000000ff0300720c */ /* 0x000fe20003f46270 */
[----:B------:R-:W-:-:S02]  /*16a0*/  UIMAD UR5, UR8, UR12, UR9 ;  /* 0x0000000c080572a4 */ /* 0x000fc4000f8e0209 */
[----:B------:R-:W-:Y:S02]  /*16b0*/  @UP0 UIMAD.WIDE.U32 UR8, UR26, UR20, URZ ;  /* 0x000000141a0802a5 */ /* 0x000fe4000f8e003f */
[----:B------:R-:W-:Y:S02]  /*16c0*/  @UP1 UIADD3 UR47, UR13, UR6, URZ ;  /* 0x000000060d2f1290 */ /* 0x000fe4000fffe03f */
[----:B------:R-:W-:Y:S01]  /*16d0*/  @P0 IADD3 R0, R0, 0x1, RZ ;  /* 0x0000000100000810 */ /* 0x000fe20007ffe0ff */
[----:B------:R-:W-:Y:S01]  /*16e0*/  UIMAD UR50, UR56, UR61, URZ ;  /* 0x0000003d383272a4 */ /* 0x000fe2000f8e023f */
[----:B------:R-:W-:Y:S01]  /*16f0*/  PLOP3.LUT P0, PT, PT, PT, UP3, 0x80, 0x0 ;  /* 0x000000000000781c */ /* 0x000fe20003f0f038 */
[----:B------:R-:W-:Y:S02]  /*1700*/  @UP0 UIMAD UR6, UR26, UR21, URZ ;  /* 0x000000151a0602a4 */ /* 0x000fe4000f8e023f */
[----:B------:R-:W-:Y:S01]  /*1710*/  IMAD.MOV.U32 R13, RZ, RZ, R0 ;  /* 0x000000ffff0d7224 */ /* 0x000fe200078e0000 */
[----:B------:R-:W-:-:S02]  /*1720*/  USEL UR51, UR28, URZ, UP4 ;  /* 0x0000003f1c337287 */ /* 0x000fc4000a000000 */
[----:B------:R-:W-:Y:S02]  /*1730*/  USEL UR52, UR49, URZ, UP4 ;  /* 0x0000003f31347287 */ /* 0x000fe4000a000000 */
[----:B------:R-:W-:Y:S01]  /*1740*/  USHF.R.S32.HI UR41, URZ, 0x1f, UR27 ;  /* 0x0000001f3f297899 */ /* 0x000fe2000801141b */
[----:B------:R-:W-:Y:S01]  /*1750*/  @!P2 IADD3 R13, -R13, RZ, RZ ;  /* 0x000000ff0d0da210 */ /* 0x000fe20007ffe1ff */
[----:B------:R-:W-:Y:S01]  /*1760*/  @!UP1 UIADD3 UR48, UR33, UR30, URZ ;  /* 0x0000001e21309290 */ /* 0x000fe2000fffe03f */
[----:B------:R-:W-:Y:S01]  /*1770*/  @!P3 LOP3.LUT R13, RZ, R7, RZ, 0x33, !PT ;  /* 0x00000007ff0db212 */ /* 0x000fe200078e33ff */
[----:B------:R-:W-:Y:S02]  /*1780*/  USHF.R.S32.HI UR53, URZ, 0x1f, UR50 ;  /* 0x0000001f3f357899 */ /* 0x000fe40008011432 */
        /* <DEDUP_REMOVED lines=16> */
.L_x_1068:
        /* <DEDUP_REMOVED lines=13> */
.L_x_1069:
        /* <DEDUP_REMOVED lines=11> */
.L_x_1070:
[----:B------:R-:W-:-:S04]  /*1a10*/  UIMAD UR5, UR45, UR60, UR56 ;  /* 0x0000003c2d0572a4 */ /* 0x000fc8000f8e0238 */
[----:B------:R-:W-:-:S12]  /*1a20*/  UIMAD UR5, UR5, UR58, URZ ;  /* 0x0000003a050572a4 */ /* 0x000fd8000f8e023f */
.L_x_1071:
[----:B------:R-:W1:Y:S01]  /*1a30*/  S2R R9, SR_TID.X ;  /* 0x0000000000097919 */ /* 0x000e620000002100 */
[----:B------:R-:W-:Y:S01]  /*1a40*/  SHF.R.S32.HI R21, RZ, 0x1f, R243 ;  /* 0x0000001fff157819 */ /* 0x000fe200000114f3 */
[----:B------:R-:W-:Y:S01]  /*1a50*/  ULDC.64 UR8, c[0x0][0x420] ;  /* 0x0001080000087ab9 */ /* 0x000fe20000000a00 */
[----:B------:R-:W-:Y:S01]  /*1a60*/  IADD3 R0, P0, R243, UR16, RZ ;  /* 0x00000010f3007c10 */ /* 0x000fe2000ff1e0ff */
[----:B------:R-:W-:Y:S01]  /*1a70*/  UIADD3 UR17, UR16, UR5, URZ ;  /* 0x0000000510117290 */ /* 0x000fe2000fffe03f */
[--C-:B------:R-:W-:Y:S01]  /*1a80*/  SHF.R.S32.HI R233, RZ, 0x1f, R232.reuse ;  /* 0x0000001fffe97819 */ /* 0x100fe200000114e8 */
[----:B------:R-:W-:Y:S01]  /*1a90*/  UIMAD UR5, UR19, UR8, URZ ;  /* 0x00000008130572a4 */ /* 0x000fe2000f8e023f */
[----:B------:R-:W-:Y:S01]  /*1aa0*/  IADD3.X R3, R21, UR19, RZ, P0, !PT ;  /* 0x0000001315037c10 */ /* 0x000fe200087fe4ff */
[----:B------:R-:W-:Y:S01]  /*1ab0*/  USHF.R.S32.HI UR30, URZ, 0x1f, UR56 ;  /* 0x0000001f3f1e7899 */ /* 0x000fe20008011438 */
[----:B------:R-:W-:Y:S01]  /*1ac0*/  IADD3 R4, P0, R232, UR6, RZ ;  /* 0x00000006e8047c10 */ /* 0x000fe2000ff1e0ff */
[----:B------:R-:W-:Y:S01]  /*1ad0*/  IMAD.WIDE.U32 R6, R0, UR34, R232 ;  /* 0x0000002200067c25 */ /* 0x000fe2000f8e00e8 */
[----:B------:R-:W-:Y:S01]  /*1ae0*/  UIMAD UR5, UR16, UR9, UR5 ;  /* 0x00000009100572a4 */ /* 0x000fe2000f8e0205 */
[----:B------:R-:W-:Y:S01]  /*1af0*/  BSSY B1, `(.L_x_1067) ;  /* 0x000085f000017945 */ /* 0x000fe20003800000 */
[----:B------:R-:W-:Y:S01]  /*1b00*/  IADD3.X R5, R233, UR48, RZ, P0, !PT ;  /* 0x00000030e9057c10 */ /* 0x000fe200087fe4ff */
[----:B------:R-:W-:Y:S01]  /*1b10*/  IMAD R3, R3, UR34, RZ ;  /* 0x0000002203037c24 */ /* 0x000fe2000f8e02ff */
[----:B------:R-:W-:Y:S01]  /*1b20*/  UIMAD UR32, UR61, UR60, URZ ;  /* 0x0000003c3d2072a4 */ /* 0x000fe2000f8e023f */
[----:B------:R-:W-:Y:S01]  /*1b30*/  IADD3 R6, P0, R6, UR54, RZ ;  /* 0x0000003606067c10 */ /* 0x000fe2000ff1e0ff */
[----:B------:R-:W-:Y:S01]  /*1b40*/  ULDC.64 UR14, c[0x0][0x258] ;  /* 0x00009600000e7ab9 */ /* 0x000fe20000000a00 */
[----:B------:R-:W-:Y:S01]  /*1b50*/  IMAD R8, R0, UR35, R3 ;  /* 0x0000002300087c24 */ /* 0x000fe2000f8e0203 */
[----:B------:R-:W-:Y:S01]  /*1b60*/  ULDC.64 UR12, c[0x0][0x428] ;  /* 0x00010a00000c7ab9 */ /* 0x000fe20000000a00 */
[----:B------:R-:W-:Y:S01]  /*1b70*/  IMAD.U32 R0, RZ, RZ, UR8 ;  /* 0x00000008ff007e24 */ /* 0x000fe2000f8e00ff */
[----:B------:R-:W-:-:S02]  /*1b80*/  UIMAD UR6, UR30, UR14, URZ ;  /* 0x0000000e1e0672a4 */ /* 0x000fc4000f8e023f */
[----:B------:R-:W-:Y:S01]  /*1b90*/  USHF.L.U32 UR19, UR32, 0x6, URZ ;  /* 0x0000000620137899 */ /* 0x000fe2000800063f */
[----:B------:R-:W-:Y:S01]  /*1ba0*/  IMAD.WIDE.U32 R4, R0, UR16, R4 ;  /* 0x0000001000047c25 */ /* 0x000fe2000f8e0004 */
[----:B------:R-:W-:Y:S01]  /*1bb0*/  IADD3.X R7, R7, UR46, R8, P0, !PT ;  /* 0x0000002e07077c10 */ /* 0x000fe200087fe408 */
[----:B------:R-:W-:Y:S02]  /*1bc0*/  UIMAD UR33, UR56, UR15, UR6 ;  /* 0x0000000f382172a4 */ /* 0x000fe4000f8e0206 */
[----:B------:R-:W-:Y:S01]  /*1bd0*/  VIADD R5, R5, UR5 ;  /* 0x0000000505057c36 */ /* 0x000fe20008000000 */
[----:B------:R-:W-:Y:S02]  /*1be0*/  UIMAD UR5, UR30, UR12, URZ ;  /* 0x0000000c1e0572a4 */ /* 0x000fe4000f8e023f */
[----:B------:R-:W-:Y:S01]  /*1bf0*/  UIADD3 UR6, UP1, UP0, UR42, UR19, UR50 ;  /* 0x000000132a067290 */ /* 0x000fe2000f83e032 */
[----:B-1----:R-:W-:Y:S01]  /*1c00*/  SHF.R.S32.HI R3, RZ, 0x1f, R9 ;  /* 0x0000001fff037819 */ /* 0x002fe20000011409 */
[----:B------:R-:W-:-:S02]  /*1c10*/  UIMAD UR13, UR56, UR13, UR5 ;  /* 0x0000000d380d72a4 */ /* 0x000fc4000f8e0205 */
[----:B------:R-:W-:Y:S01]  /*1c20*/  USHF.R.S32.HI UR5, URZ, 0x1f, UR19 ;  /* 0x0000001f3f057899 */ /* 0x000fe20008011413 */
[----:B------:R-:W-:Y:S01]  /*1c30*/  LEA.HI R3, R3, R9, RZ, 0x5 ;  /* 0x0000000903037211 */ /* 0x000fe200078f28ff */
[----:B------:R-:W-:Y:S02]  /*1c40*/  UISETP.GE.AND UP2, UPT, UR40, 0x1, UPT ;  /* 0x000000012800788c */ /* 0x000fe4000bf46270 */
[----:B------:R-:W-:Y:S01]  /*1c50*/  UIADD3.X UR5, UR49, UR5, UR53, UP1, UP0 ;  /* 0x0000000531057290 */ /* 0x000fe20008fe0435 */
[----:B------:R-:W-:Y:S01]  /*1c60*/  LOP3.LUT R0, R3, 0xffffffe0, RZ, 0xc0, !PT ;  /* 0xffffffe003007812 */ /* 0x000fe200078ec0ff */
[----:B------:R-:W-:Y:S01]  /*1c70*/  UIADD3 UR6, UP1, UP0, UR51, UR6, UR55 ;  /* 0x0000000633067290 */ /* 0x000fe2000f83e037 */
[----:B------:R-:W-:Y:S01]  /*1c80*/  SHF.R.S32.HI R3, RZ, 0x5, R3 ;  /* 0x00000005ff037819 */ /* 0x000fe20000011403 */
[----:B------:R-:W-:Y:S01]  /*1c90*/  ULDC.64 UR34, c[0x0][0x210] ;  /* 0x0000840000227ab9 */ /* 0x000fe20000000a00 */
[----:B------:R-:W-:Y:S01]  /*1ca0*/  PLOP3.LUT P0, PT, PT, PT, UP2, 0x80, 0x0 ;  /* 0x000000000000781c */ /* 0x000fe20003f0f028 */
[----:B------:R-:W-:Y:S01]  /*1cb0*/  IMAD.IADD R8, R9, 0x1, -R0 ;  /* 0x0000000109087824 */ /* 0x000fe200078e0a00 */
[----:B------:R-:W-:Y:S01]  /*1cc0*/  UIADD3.X UR5, UR52, UR5, UR47, UP1, UP0 ;  /* 0x0000000534057290 */ /* 0x000fe20008fe042f */
[----:B------:R-:W-:Y:S01]  /*1cd0*/  IMAD.U32 R0, RZ, RZ, UR12 ;  /* 0x0000000cff007e24 */ /* 0x000fe2000f8e00ff */
[----:B------:R-:W-:Y:S01]  /*1ce0*/  ULDC.64 UR30, c[0x0][0x3e0] ;  /* 0x0000f800001e7ab9 */ /* 0x000fe20000000a00 */
[----:B------:R-:W-:Y:S01]  /*1cf0*/  IMAD.U32 R9, RZ, RZ, UR14 ;  /* 0x0000000eff097e24 */ /* 0x000fe2000f8e00ff */
[----:B------:R-:W-:Y:S01]  /*1d00*/  ULDC.64 UR14, c[0x0][0x400] ;  /* 0x00010000000e7ab9 */ /* 0x000fe20000000a00 */
[----:B------:R-:W-:Y:S01]  /*1d10*/  IMAD.WIDE.U32 R4, R0, UR56, R4 ;  /* 0x0000003800047c25 */ /* 0x000fe2000f8e0004 */
[----:B------:R-:W-:Y:S01]  /*1d20*/  ULDC.64 UR60, c[0x0][0x478] ;  /* 0x00011e00003c7ab9 */ /* 0x000fe20000000a00 */
[----:B------:R-:W-:-:S02]  /*1d30*/  UIADD3 UR23, UR16, UR23, URZ ;  /* 0x0000001710177290 */ /* 0x000fc4000fffe03f */
[----:B------:R-:W-:Y:S01]  /*1d40*/  IMAD R3, R3, UR32, R8 ;  /* 0x0000002003037c24 */ /* 0x000fe2000f8e0208 */
[----:B------:R-:W-:Y:S01]  /*1d50*/  UIMAD.WIDE UR16, UR17, 0x4, UR60 ;  /* 0x00000004111078a5 */ /* 0x000fe2000f8e023c */
[----:B------:R-:W-:Y:S01]  /*1d60*/  IMAD R0, R21, UR8, RZ ;  /* 0x0000000815007c24 */ /* 0x000fe2000f8e02ff */
[----:B------:R-:W-:Y:S01]  /*1d70*/  ULEA.HI.SX32 UR36, UR44, 0xffffffff, 0x1a ;  /* 0xffffffff2c247891 */ /* 0x000fe2000f8fd23f */
[----:B------:R-:W-:Y:S01]  /*1d80*/  VIADD R5, R5, UR13 ;  /* 0x0000000d05057c36 */ /* 0x000fe20008000000 */
[----:B------:R-:W-:Y:S01]  /*1d90*/  ULDC.64 UR60, c[0x0][0x2b0] ;  /* 0x0000ac00003c7ab9 */ /* 0x000fe20000000a00 */
[----:B------:R-:W-:Y:S01]  /*1da0*/  IMAD.WIDE.U32 R6, R9, UR56, R6 ;  /* 0x0000003809067c25 */ /* 0x000fe2000f8e0006 */
[----:B------:R-:W-:-:S03]  /*1db0*/  UIMAD.WIDE UR12, UR23, 0x4, UR60 ;  /* 0x00000004170c78a5 */ /* 0x000fc6000f8e023c */
[----:B------:R-:W-:Y:S01]  /*1dc0*/  IMAD R8, R243, UR9, R0 ;  /* 0x00000009f3087c24 */ /* 0x000fe2000f8e0200 */
[----:B------:R-:W-:Y:S01]  /*1dd0*/  IADD3 R0, P2, R3, UR6, RZ ;  /* 0x0000000603007c10 */ /* 0x000fe2000ff5e0ff */
[----:B------:R-:W-:Y:S01]  /*1de0*/  IMAD.WIDE.U32 R4, R243, UR8, R4 ;  /* 0x00000008f3047c25 */ /* 0x000fe2000f8e0004 */
[----:B------:R-:W-:Y:S02]  /*1df0*/  LEA R10, P4, R6, UR34, 0x1 ;  /* 0x00000022060a7c11 */ /* 0x000fe4000f8808ff */
[----:B------:R-:W-:Y:S01]  /*1e00*/  LEA R12, P1, R0, UR14, 0x2 ;  /* 0x0000000e000c7c11 */ /* 0x000fe2000f8210ff */
[----:B------:R-:W-:Y:S01]  /*1e10*/  VIADD R9, R7, UR33 ;  /* 0x0000002107097c36 */ /* 0x000fe20008000000 */
[----:B------:R-:W-:Y:S01]  /*1e20*/  LEA.HI.X.SX32 R7, R3, UR5, 0x1, P2 ;  /* 0x0000000503077c11 */ /* 0x000fe200090f0eff */
[----:B------:R-:W-:Y:S01]  /*1e30*/  IMAD.IADD R3, R5, 0x1, R8 ;  /* 0x0000000105037824 */ /* 0x000fe200078e0208 */
[----:B------:R-:W-:Y:S02]  /*1e40*/  LEA R11, P3, R4, UR30, 0x1 ;  /* 0x0000001e040b7c11 */ /* 0x000fe4000f8608ff */
[----:B------:R-:W-:-:S02]  /*1e50*/  LEA.HI.X R6, R6, UR35, R9, 0x1, P4 ;  /* 0x0000002306067c11 */ /* 0x000fc4000a0f0c09 */
[----:B------:R-:W-:Y:S02]  /*1e60*/  LEA.HI.X R8, R0, UR15, R7, 0x2, P1 ;  /* 0x0000000f00087c11 */ /* 0x000fe400088f1407 */
[----:B------:R-:W-:Y:S01]  /*1e70*/  LEA.HI.X R4, R4, UR31, R3, 0x1, P3 ;  /* 0x0000001f04047c11 */ /* 0x000fe200098f0c03 */
[----:B------:R-:W-:Y:S06]  /*1e80*/  @!P0 BRA `(.L_x_1072) ;  /* 0x0000007800288947 */ /* 0x000fec0003800000 */
        /* <DEDUP_REMOVED lines=17> */
[----:B------:R-:W-:Y:S01]  /*1fa0*/  IMAD.MOV.U32 R199, RZ, RZ, R4 ;  /* 0x000000ffffc77224 */ /* 0x000fe200078e0004 */
[----:B------:R-:W-:Y:S01]  /*1fb0*/  UISETP.NE.AND UP0, UPT, UR6, 0x1, UPT ;  /* 0x000000010600788c */ /* 0x000fe2000bf05270 */
[C---:B------:R-:W-:Y:S01]  /*1fc0*/  VIADD R14, R232.reuse, 0x20 ;  /* 0x00000020e80e7836 */ /* 0x040fe20000000000 */
[----:B------:R-:W-:-:S04]  /*1fd0*/  IADD3 R15, R232, 0x40, RZ ;  /* 0x00000040e80f7810 */ /* 0x000fc80007ffe0ff */
        /* <DEDUP_REMOVED lines=36> */
.L_x_1074:
[----:B------:R-:W-:Y:S05]  /*2220*/  BSYNC B0 ;  /* 0x0000000000007941 */ /* 0x000fea0003800000 */
.L_x_1073:
        /* <DEDUP_REMOVED lines=17> */
.L_x_1076:
        /* <DEDUP_REMOVED lines=35> */
.L_x_1077:
[----:B------:R-:W-:Y:S05]  /*2570*/  BSYNC B0 ;  /* 0x0000000000007941 */ /* 0x000fea0003800000 */
.L_x_1075:
[----:B------:R-:W5:Y:S01]  /*2580*/  LDL R22, [R1] ;  /* 0x0000000001167983 */ /* 0x000f620000100800 */
[----:B------:R-:W-:Y:S01]  /*2590*/  UIMAD UR6, UR41, UR24, URZ ;  /* 0x00000018290672a4 */ /* 0x000fe2000f8e023f */
[----:B--23--:R-:W-:Y:S01]  /*25a0*/  IMAD.U32 R4, RZ, RZ, UR24 ;  /* 0x00000018ff047e24 */ /* 0x00cfe2000f8e00ff */
[----:B------:R-:W-:Y:S02]  /*25b0*/  BSSY B0, `(.L_x_1078) ;  /* 0x0000042000007945 */ /* 0x000fe40003800000 */
[----:B------:R-:W-:Y:S01]  /*25c0*/  UIMAD UR9, UR27, UR25, UR6 ;  /* 0x000000191b0972a4 */ /* 0x000fe2000f8e0206 */
[----:B------:R-:W-:Y:S01]  /*25d0*/  IMAD.WIDE.U32 R4, R4, UR27, R232 ;  /* 0x0000001b04047c25 */ /* 0x000fe2000f8e00e8 */
[----:B------:R-:W-:-:S04]  /*25e0*/  UIMAD UR6, UR18, -0x80, UR7 ;  /* 0xffffff80120678a4 */ /* 0x000fc8000f8e0207 */
[----:B------:R-:W-:Y:S01]  /*25f0*/  IMAD.U32 R3, RZ, RZ, UR9 ;  /* 0x00000009ff037e24 */ /* 0x000fe2000f8e00ff */
[----:B------:R-:W-:Y:S01]  /*2600*/  IADD3 R6, P1, R4, UR22, RZ ;  /* 0x0000001604067c10 */ /* 0x000fe2000ff3e0ff */
[----:B------:R-:W-:Y:S01]  /*2610*/  ULDC.64 UR22, c[0x0][0x260] ;  /* 0x0000980000167ab9 */ /* 0x000fe20000000a00 */
[----:B------:R-:W-:Y:S02]  /*2620*/  ISETP.GE.AND P5, PT, R243, UR6, PT ;  /* 0x00000006f3007c0c */ /* 0x000fe4000bfa6270 */
[----:B------:R-:W-:Y:S01]  /*2630*/  IADD3.X R7, R5, UR29, R3, P1, !PT ;  /* 0x0000001d05077c10 */ /* 0x000fe20008ffe403 */
[----:B------:R-:W-:-:S04]  /*2640*/  IMAD R3, R17, UR22, RZ ;  /* 0x0000001611037c24 */ /* 0x000fc8000f8e02ff */
[C---:B------:R-:W-:Y:S02]  /*2650*/  IMAD R3, R13.reuse, UR23, R3 ;  /* 0x000000170d037c24 */ /* 0x040fe4000f8e0203 */
[----:B------:R-:W-:-:S04]  /*2660*/  IMAD.WIDE.U32 R6, R13, UR22, R6 ;  /* 0x000000160d067c25 */ /* 0x000fc8000f8e0006 */
[----:B------:R2:W-:Y:S01]  /*2670*/  @P5 STS [R0+0x9000], RZ ;  /* 0x009000ff00005388 */ /* 0x0005e20000000800 */
[----:B------:R-:W-:-:S03]  /*2680*/  IMAD.IADD R12, R7, 0x1, R3 ;  /* 0x00000001070c7824 */ /* 0x000fc600078e0203 */
[----:B------:R2:W-:Y:S04]  /*2690*/  @P5 STS [R0+0x9004], RZ ;  /* 0x009004ff00005388 */ /* 0x0005e80000000800 */
[----:B------:R2:W-:Y:S04]  /*26a0*/  @P5 STS.64 [R0+0x9008], RZ ;  /* 0x009008ff00005388 */ /* 0x0005e80000000a00 */
[----:B------:R2:W-:Y:S04]  /*26b0*/  @P5 STS.128 [R0+0xb000], RZ ;  /* 0x00b000ff00005388 */ /* 0x0005e80000000c00 */
[----:B------:R2:W-:Y:S01]  /*26c0*/  @P5 STS.128 [R0+0xd000], RZ ;  /* 0x00d000ff00005388 */ /* 0x0005e20000000c00 */
[----:B-----5:R-:W-:-:S02]  /*26d0*/  VIADD R4, R22, 0x20 ;  /* 0x0000002016047836 */ /* 0x020fc40000000000 */
[C---:B------:R-:W-:Y:S02]  /*26e0*/  VIADD R8, R22.reuse, 0x8 ;  /* 0x0000000816087836 */ /* 0x040fe40000000000 */
[----:B------:R-:W-:Y:S01]  /*26f0*/  VIADD R16, R22, 0x28 ;  /* 0x0000002816107836 */ /* 0x000fe20000000000 */
[----:B------:R-:W-:Y:S02]  /*2700*/  ISETP.GE.AND P1, PT, R4, UR5, PT ;  /* 0x0000000504007c0c */ /* 0x000fe4000bf26270 */
[----:B------:R-:W-:Y:S02]  /*2710*/  ISETP.GE.AND P2, PT, R8, UR5, PT ;  /* 0x0000000508007c0c */ /* 0x000fe4000bf46270 */
[----:B------:R-:W-:Y:S02]  /*2720*/  P2R R19, PR, RZ, 0x2 ;  /* 0x00000002ff137803 */ /* 0x000fe40000000000 */
[----:B------:R-:W-:Y:S02]  /*2730*/  ISETP.GE.AND P1, PT, R22, UR5, PT ;  /* 0x0000000516007c0c */ /* 0x000fe4000bf26270 */
[----:B------:R-:W-:-:S02]  /*2740*/  P2R R20, PR, RZ, 0x4 ;  /* 0x00000004ff147803 */ /* 0x000fc40000000000 */
[----:B------:R-:W-:Y:S02]  /*2750*/  ISETP.GE.AND P6, PT, R16, UR5, PT ;  /* 0x0000000510007c0c */ /* 0x000fe4000bfc6270 */
[----:B------:R-:W-:Y:S01]  /*2760*/  P2R R18, PR, RZ, 0x2 ;  /* 0x00000002ff127803 */ /* 0x000fe20000000000 */
[----:B--2---:R-:W-:Y:S10]  /*2770*/  @P5 BRA `(.L_x_1079) ;  /* 0x0000000000945947 */ /* 0x004ff40003800000 */
        /* <DEDUP_REMOVED lines=9> */
[----:B------:R-:W2:Y:S01]  /*2810*/  @!P3 LDC.64 R10, c[0x0][0x218] ;  /* 0x00008600ff0abb82 */ /* 0x000ea20000000a00 */
[----:B------:R3:W-:Y:S04]  /*2820*/  @P3 STS [R0+0x9000], RZ ;  /* 0x009000ff00003388 */ /* 0x0007e80000000800 */
[----:B------:R3:W-:Y:S03]  /*2830*/  @P3 STS [R0+0x9004], RZ ;  /* 0x009004ff00003388 */ /* 0x0007e60000000800 */
[----:B------:R-:W5:Y:S01]  /*2840*/  @!P2 LDC.64 R8, c[0x0][0x218] ;  /* 0x00008600ff08ab82 */ /* 0x000f620000000a00 */
[----:B------:R3:W-:Y:S01]  /*2850*/  @P3 STS.64 [R0+0x9008], RZ ;  /* 0x009008ff00003388 */ /* 0x0007e20000000a00 */
        /* <DEDUP_REMOVED lines=23> */
.L_x_1079:
[----:B------:R-:W-:Y:S05]  /*29d0*/  BSYNC B0 ;  /* 0x0000000000007941 */ /* 0x000fea0003800000 */
.L_x_1078:
        /* <DEDUP_REMOVED lines=15> */
[----:B--23--:R-:W2:Y:S01]  /*2ad0*/  @!P3 LDC.64 R8, c[0x0][0x218] ;  /* 0x00008600ff08bb82 */ /* 0x00cea20000000a00 */
[C---:B------:R-:W-:Y:S01]  /*2ae0*/  IMAD.WIDE.U32 R4, R3.reuse, UR24, R4 ;  /* 0x0000001803047c25 */ /* 0x040fe2000f8e0004 */
[----:B------:R3:W-:Y:S03]  /*2af0*/  @P3 STS.128 [R0+0xa000], RZ ;  /* 0x00a000ff00003388 */ /* 0x0007e60000000c00 */
[----:B------:R-:W-:-:S03]  /*2b00*/  IMAD R3, R3, UR25, R7 ;  /* 0x0000001903037c24 */ /* 0x000fc6000f8e0207 */
[----:B------:R-:W5:Y:S01]  /*2b10*/  @!P2 LDC.64 R6, c[0x0][0x218] ;  /* 0x00008600ff06ab82 */ /* 0x000f620000000a00 */
[----:B------:R-:W-:Y:S01]  /*2b20*/  IMAD.IADD R3, R5, 0x1, R3 ;  /* 0x0000000105037824 */ /* 0x000fe200078e0203 */
        /* <DEDUP_REMOVED lines=23> */
.L_x_1081:
[----:B------:R-:W-:Y:S05]  /*2ca0*/  BSYNC B0 ;  /* 0x0000000000007941 */ /* 0x000fea0003800000 */
.L_x_1080:
        /* <DEDUP_REMOVED lines=10> */
[----:B--23--:R-:W-:Y:S01]  /*2d50*/  IADD3 R6, P1, R4, UR26, RZ ;  /* 0x0000001a04067c10 */ /* 0x00cfe2000ff3e0ff */
        /* <DEDUP_REMOVED lines=45> */
.L_x_1083:
[----:B------:R-:W-:Y:S05]  /*3030*/  BSYNC B0 ;  /* 0x0000000000007941 */ /* 0x000fea0003800000 */
.L_x_1082:
        /* <DEDUP_REMOVED lines=12> */
[----:B--23--:R-:W2:Y:S01]  /*3100*/  @!P1 LDC.64 R8, c[0x0][0x220] ;  /* 0x00008800ff089b82 */ /* 0x00cea20000000a00 */
[----:B------:R-:W-:Y:S01]  /*3110*/  IMAD R3, R3, UR21, R4 ;  /* 0x0000001503037c24 */ /* 0x000fe2000f8e0204 */
[----:B------:R3:W-:Y:S03]  /*3120*/  @P1 STS.128 [R0+0x10000], RZ ;  /* 0x010000ff00001388 */ /* 0x0007e60000000c00 */
[----:B------:R-:W-:Y:S01]  /*3130*/  IMAD.IADD R3, R7, 0x1, R3 ;  /* 0x0000000107037824 */ /* 0x000fe200078e0203 */
[----:B--2---:R-:W-:-:S04]  /*3140*/  @!P1 LEA R4, P2, R6, R8, 0x1 ;  /* 0x0000000806049211 */ /* 0x004fc800078408ff */
[----:B------:R-:W-:Y:S02]  /*3150*/  @!P1 LEA.HI.X R5, R6, R9, R3, 0x1, P2 ;  /* 0x0000000906059211 */ /* 0x000fe400010f0c03 */
[----:B------:R-:W-:-:S03]  /*3160*/  ISETP.GE.AND P2, PT, R14, UR5, PT ;  /* 0x000000050e007c0c */ /* 0x000fc6000bf46270 */
[----:B------:R-:W-:Y:S01]  /*3170*/  @!PT LDS RZ, [RZ] ;  /* 0x00000000fffff984 */ /* 0x000fe20000000800 */
[----:B------:R-:W-:Y:S01]  /*3180*/  @!PT LDS RZ, [RZ] ;  /* 0x00000000fffff984 */ /* 0x000fe20000000800 */
[----:B------:R-:W-:Y:S01]  /*3190*/  @!PT LDS RZ, [RZ] ;  /* 0x00000000fffff984 */ /* 0x000fe20000000800 */
[----:B------:R2:W-:Y:S10]  /*31a0*/  @!P1 LDGSTS.E.BYPASS.LTC128B.128 [R0+0x10000], desc[UR10][R4.64] ;  /* 0x1000000004009fae */ /* 0x0005f4000b901d4a */
[----:B------:R-:W2:Y:S01]  /*31b0*/  @!P2 LDC.64 R8, c[0x0][0x220] ;  /* 0x00008800ff08ab82 */ /* 0x000ea20000000a00 */
[----:B------:R3:W-:Y:S01]  /*31c0*/  @P2 STS.128 [R0+0x12000], RZ ;  /* 0x012000ff00002388 */ /* 0x0007e20000000c00 */
[----:B--2---:R-:W-:-:S04]  /*31d0*/  @!P2 LEA R4, P1, R6, R8, 0x1 ;  /* 0x000000080604a211 */ /* 0x004fc800078208ff */
        /* <DEDUP_REMOVED lines=15> */
.L_x_1085:
[----:B------:R-:W-:Y:S05]  /*32d0*/  BSYNC B0 ;  /* 0x0000000000007941 */ /* 0x000fea0003800000 */
.L_x_1084:
[----:B------:R-:W-:Y:S01]  /*32e0*/  ULDC.64 UR22, c[0x0][0x3c8] ;  /* 0x0000f20000167ab9 */ /* 0x000fe20000000a00 */
[----:B------:R-:W-:Y:S01]  /*32f0*/  USHF.R.S32.HI UR6, URZ, 0x1f, UR56 ;  /* 0x0000001f3f067899 */ /* 0x000fe20008011438 */
[----:B------:R-:W-:Y:S01]  /*3300*/  ISETP.NE.AND P5, PT, R18, RZ, PT ;  /* 0x000000ff1200720c */ /* 0x000fe20003fa5270 */
[----:B------:R-:W-:Y:S01]  /*3310*/  UISETP.NE.U32.AND UP1, UPT, UR22, URZ, UPT ;  /* 0x0000003f1600728c */ /* 0x000fe2000bf25070 */
[----:B--23--:R-:W-:Y:S01]  /*3320*/  SHF.R.S32.HI R9, RZ, 0x1f, R22 ;  /* 0x0000001fff097819 */ /* 0x00cfe20000011416 */
[----:B------:R-:W0:Y:S01]  /*3330*/  LDGDEPBAR ;  /* 0x00000000000079af */ /* 0x000e220000000000 */
[----:B------:R-:W-:Y:S01]  /*3340*/  SHF.R.S32.HI R3, RZ, 0x1f, R16 ;  /* 0x0000001fff037819 */ /* 0x000fe20000011410 */
[----:B------:R-:W-:Y:S01]  /*3350*/  UISETP.NE.AND.EX UP1, UPT, UR23, URZ, UPT, UP1 ;  /* 0x0000003f1700728c */ /* 0x000fe2000bf25310 */
[----:B------:R-:W-:Y:S01]  /*3360*/  IMAD.MOV.U32 R237, RZ, RZ, 0x7f800000 ;  /* 0x7f800000ffed7424 */ /* 0x000fe200078e00ff */
[----:B------:R-:W-:Y:S01]  /*3370*/  ISETP.NE.AND P4, PT, R20, RZ, PT ;  /* 0x000000ff1400720c */ /* 0x000fe20003f85270 */
[----:B------:R-:W-:Y:S01]  /*3380*/  IMAD R242, RZ, RZ, -UR19 ;  /* 0x80000013fff27e24 */ /* 0x000fe2000f8e02ff */
[----:B------:R-:W-:Y:S01]  /*3390*/  ISETP.NE.AND P3, PT, R19, RZ, PT ;  /* 0x000000ff1300720c */ /* 0x000fe20003f65270 */
[----:B------:R-:W-:Y:S01]  /*33a0*/  USHF.L.U32 UR17, UR32, 0x3, URZ ;  /* 0x0000000320117899 */ /* 0x000fe2000800063f */
[----:B------:R-:W-:Y:S01]  /*33b0*/  PLOP3.LUT P1, PT, PT, PT, UP1, 0x80, 0x0 ;  /* 0x000000000000781c */ /* 0x000fe20003f2f018 */
[----:B------:R-:W-:-:S02]  /*33c0*/  IMAD.MOV.U32 R238, RZ, RZ, 0x7f800000 ;  /* 0x7f800000ffee7424 */ /* 0x000fc400078e00ff */
[----:B------:R-:W-:Y:S02]  /*33d0*/  IMAD.MOV.U32 R239, RZ, RZ, 0x7f800000 ;  /* 0x7f800000ffef7424 */ /* 0x000fe400078e00ff */
[----:B------:R-:W-:Y:S01]  /*33e0*/  IMAD.MOV.U32 R236, RZ, RZ, 0x7f800000 ;  /* 0x7f800000ffec7424 */ /* 0x000fe200078e00ff */
[----:B------:R-:W-:Y:S01]  /*33f0*/  @UP1 ULDC.64 UR24, c[0x0][0x3d0] ;  /* 0x0000f40000181ab9 */ /* 0x000fe20000000a00 */
[----:B------:R-:W-:Y:S01]  /*3400*/  @UP1 UMOV UR20, UR56 ;  /* 0x0000003800141c82 */ /* 0x000fe20008000000 */
[----:B------:R-:W-:Y:S01]  /*3410*/  @UP1 UIMAD UR5, UR57, UR24, URZ ;  /* 0x00000018390512a4 */ /* 0x000fe2000f8e023f */
[----:B------:R-:W-:Y:S01]  /*3420*/  @UP1 UMOV UR21, UR6 ;  /* 0x0000000600151c82 */ /* 0x000fe20008000000 */
[----:B------:R-:W-:Y:S01]  /*3430*/  IMAD.MOV.U32 R229, RZ, RZ, R183 ;  /* 0x000000ffffe57224 */ /* 0x000fe200078e00b7 */
[----:B------:R-:W-:Y:S02]  /*3440*/  @UP1 UIMAD.WIDE.U32 UR20, UR45, UR24, UR20 ;  /* 0x000000182d1412a5 */ /* 0x000fe4000f8e0014 */
[----:B------:R-:W-:-:S02]  /*3450*/  @UP1 UIMAD UR5, UR45, UR25, UR5 ;  /* 0x000000192d0512a4 */ /* 0x000fc4000f8e0205 */
[----:B------:R-:W-:Y:S02]  /*3460*/  @UP1 ULEA UR22, UP0, UR20, UR22, 0x2 ;  /* 0x0000001614161291 */ /* 0x000fe4000f80103f */
[----:B------:R-:W-:Y:S01]  /*3470*/  @UP1 UIADD3 UR5, UR21, UR5, URZ ;  /* 0x0000000515051290 */ /* 0x000fe2000fffe03f */
[----:B------:R-:W-:Y:S01]  /*3480*/  IMAD.SHL.U32 R249, R22, 0x4, RZ ;  /* 0x0000000416f97824 */ /* 0x000fe200078e00ff */
[----:B------:R-:W-:Y:S01]  /*3490*/  CS2R R126, SRZ ;  /* 0x00000000007e7805 */ /* 0x000fe2000001ff00 */
[----:B------:R-:W-:Y:S01]  /*34a0*/  IMAD.SHL.U32 R175, R182, 0x2, RZ ;  /* 0x00000002b6af7824 */ /* 0x000fe200078e00ff */
[----:B------:R-:W-:Y:S01]  /*34b0*/  @UP1 ULEA.HI.X UR23, UR20, UR23, UR5, 0x2, UP0 ;  /* 0x0000001714171291 */ /* 0x000fe200080f1405 */
[----:B------:R-:W-:Y:S01]  /*34c0*/  IMAD.U32 R4, RZ, RZ, UR22 ;  /* 0x00000016ff047e24 */ /* 0x000fe2000f8e00ff */
[----:B-1----:R-:W-:Y:S01]  /*34d0*/  SHF.L.U64.HI R0, R22, 0x2, R9 ;  /* 0x0000000216007819 */ /* 0x002fe20000010209 */
[----:B------:R-:W-:Y:S01]  /*34e0*/  @UP1 ULDC UR5, c[0x0][0x2e8] ;  /* 0x0000ba0000051ab9 */ /* 0x000fe20000000800 */
[C---:B------:R-:W-:Y:S01]  /*34f0*/  VIADD R240, R232.reuse, 0x20 ;  /* 0x00000020e8f07836 */ /* 0x040fe20000000000 */
[----:B------:R-:W-:Y:S01]  /*3500*/  CS2R R124, SRZ ;  /* 0x00000000007c7805 */ /* 0x000fe2000001ff00 */
[----:B------:R-:W-:Y:S01]  /*3510*/  IMAD.U32 R5, RZ, RZ, UR23 ;  /* 0x00000017ff057e24 */ /* 0x000fe2000f8e00ff */
[----:B------:R-:W-:Y:S01]  /*3520*/  CS2R R130, SRZ ;  /* 0x0000000000827805 */ /* 0x000fe2000001ff00 */
[----:B------:R-:W-:Y:S01]  /*3530*/  VIADD R241, R232, 0x40 ;  /* 0x00000040e8f17836 */ /* 0x000fe20000000000 */
[----:B------:R-:W-:-:S02]  /*3540*/  CS2R R128, SRZ ;  /* 0x0000000000807805 */ /* 0x000fc4000001ff00 */
[----:B------:R-:W-:Y:S01]  /*3550*/  CS2R R122, SRZ ;  /* 0x00000000007a7805 */ /* 0x000fe2000001ff00 */
[----:B------:R1:W2:Y:S01]  /*3560*/  @P1 LDG.E R8, desc[UR10][R4.64] ;  /* 0x0000000a04081981 */ /* 0x0002a2000c1e1900 */
        /* <DEDUP_REMOVED lines=24> */
[----:B-1----:R-:W-:Y:S01]  /*36f0*/  IMAD.SHL.U32 R4, R22, 0x4, RZ ;  /* 0x0000000416047824 */ /* 0x002fe200078e00ff */
[----:B------:R-:W-:Y:S02]  /*3700*/  CS2R R72, SRZ ;  /* 0x0000000000487805 */ /* 0x000fe4000001ff00 */
[----:B------:R-:W-:Y:S02]  /*3710*/  CS2R R70, SRZ ;  /* 0x0000000000467805 */ /* 0x000fe4000001ff00 */
[----:B------:R-:W-:Y:S02]  /*3720*/  CS2R R68, SRZ ;  /* 0x0000000000447805 */ /* 0x000fe4000001ff00 */
[----:B------:R-:W-:Y:S02]  /*3730*/  CS2R R62, SRZ ;  /* 0x00000000003e7805 */ /* 0x000fe4000001ff00 */
[----:B------:R-:W-:-:S02]  /*3740*/  IADD3 R4, P2, R4, UR14, RZ ;  /* 0x0000000e04047c10 */ /* 0x000fc4000ff5e0ff */
[----:B------:R-:W-:Y:S02]  /*3750*/  CS2R R60, SRZ ;  /* 0x00000000003c7805 */ /* 0x000fe4000001ff00 */
[----:B------:R-:W-:Y:S02]  /*3760*/  CS2R R66, SRZ ;  /* 0x0000000000427805 */ /* 0x000fe4000001ff00 */
[----:B------:R-:W-:Y:S02]  /*3770*/  CS2R R64, SRZ ;  /* 0x0000000000407805 */ /* 0x000fe4000001ff00 */
[----:B------:R-:W-:Y:S02]  /*3780*/  IADD3.X R5, R0, UR13, RZ, P2, !PT ;  /* 0x0000000d00057c10 */ /* 0x000fe400097fe4ff */
[----:B------:R-:W-:Y:S02]  /*3790*/  CS2R R58, SRZ ;  /* 0x00000000003a7805 */ /* 0x000fe4000001ff00 */
[C---:B------:R-:W-:Y:S01]  /*37a0*/  @!P6 LEA R6, P2, R16.reuse, UR14, 0x2 ;  /* 0x0000000e1006ec11 */ /* 0x040fe2000f8410ff */
[----:B------:R-:W2:Y:S01]  /*37b0*/  @P1 MUFU.RCP R0, UR5 ;  /* 0x0000000500001d08 */ /* 0x000ea20008001000 */
[----:B------:R-:W-:Y:S01]  /*37c0*/  USHF.L.U32 UR19, UR32, 0x4, URZ ;  /* 0x0000000420137899 */ /* 0x000fe2000800063f */
[----:B------:R-:W5:Y:S01]  /*37d0*/  @!P5 LDG.E R238, desc[UR10][R4.64] ;  /* 0x0000000a04eed981 */ /* 0x000f62000c1e1900 */
[----:B------:R-:W-:-:S02]  /*37e0*/  @!P6 LEA.HI.X R7, R16, UR13, R3, 0x2, P2 ;  /* 0x0000000d1007ec11 */ /* 0x000fc400090f1403 */
[----:B------:R-:W-:Y:S02]  /*37f0*/  CS2R R56, SRZ ;  /* 0x0000000000387805 */ /* 0x000fe4000001ff00 */
[----:B------:R-:W-:Y:S01]  /*3800*/  CS2R R54, SRZ ;  /* 0x0000000000367805 */ /* 0x000fe2000001ff00 */
[----:B------:R-:W5:Y:S01]  /*3810*/  @!P4 LDG.E R239, desc[UR10][R4.64+0x20] ;  /* 0x0000200a04efc981 */ /* 0x000f62000c1e1900 */
[----:B------:R-:W-:Y:S02]  /*3820*/  CS2R R52, SRZ ;  /* 0x0000000000347805 */ /* 0x000fe4000001ff00 */
[----:B------:R-:W-:Y:S02]  /*3830*/  CS2R R46, SRZ ;  /* 0x00000000002e7805 */ /* 0x000fe4000001ff00 */
[----:B------:R-:W-:Y:S01]  /*3840*/  CS2R R44, SRZ ;  /* 0x00000000002c7805 */ /* 0x000fe2000001ff00 */
[----:B------:R-:W5:Y:S01]  /*3850*/  @!P6 LDG.E R237, desc[UR10][R6.64] ;  /* 0x0000000a06ede981 */ /* 0x000f62000c1e1900 */
[----:B------:R-:W-:-:S02]  /*3860*/  UIADD3 UR28, UR19, 0x20, URZ ;  /* 0x00000020131c7890 */ /* 0x000fc4000fffe03f */
[----:B------:R-:W-:Y:S01]  /*3870*/  UIADD3 UR29, UR19, 0x40, URZ ;  /* 0x00000040131d7890 */ /* 0x000fe2000fffe03f */
[----:B------:R1:W5:Y:S01]  /*3880*/  @!P3 LDG.E R236, desc[UR10][R4.64+0x80] ;  /* 0x0000800a04ecb981 */ /* 0x000362000c1e1900 */
[----:B------:R-:W-:Y:S02]  /*3890*/  UIADD3 UR27, UR17, UR28, URZ ;  /* 0x0000001c111b7290 */ /* 0x000fe4000fffe03f */
[----:B------:R-:W-:Y:S01]  /*38a0*/  UIADD3 UR23, UR17, UR29, URZ ;  /* 0x0000001d11177290 */ /* 0x000fe2000fffe03f */
[----:B------:R-:W-:Y:S01]  /*38b0*/  VIADD R3, R182, 0x1800 ;  /* 0x00001800b6037836 */ /* 0x000fe20000000000 */
[----:B------:R-:W-:Y:S02]  /*38c0*/  UIADD3 UR26, UR17, UR27, URZ ;  /* 0x0000001b111a7290 */ /* 0x000fe4000fffe03f */
[----:B------:R-:W-:Y:S02]  /*38d0*/  UIADD3 UR22, UR17, UR23, URZ ;  /* 0x0000001711167290 */ /* 0x000fe4000fffe03f */
[----:B------:R-:W-:Y:S01]  /*38e0*/  UIADD3 UR25, UR17, UR26, URZ ;  /* 0x0000001a11197290 */ /* 0x000fe2000fffe03f */
[----:B------:R-:W-:Y:S01]  /*38f0*/  SEL R174, R3, R182, !P0 ;  /* 0x000000b603ae7207 */ /* 0x000fe20004000000 */
        /* <DEDUP_REMOVED lines=8> */
[----:B------:R-:W-:Y:S01]  /*3980*/  CS2R R36, SRZ ;  /* 0x0000000000247805 */ /* 0x000fe2000001ff00 */
[----:B------:R-:W-:Y:S02]  /*3990*/  UIMAD UR36, UR32, 0x18, URZ ;  /* 0x00000018202478a4 */ /* 0x000fe4000f8e023f */
[----:B------:R-:W-:Y:S02]  /*39a0*/  USHF.L.U32 UR35, UR32, 0x5, URZ ;  /* 0x0000000520237899 */ /* 0x000fe4000800063f */
[----:B------:R-:W-:Y:S01]  /*39b0*/  UIMAD UR34, UR32, 0x28, URZ ;  /* 0x00000028202278a4 */ /* 0x000fe2000f8e023f */
[----:B-1----:R-:W-:Y:S01]  /*39c0*/  VIADD R4, R181, 0x1800 ;  /* 0x00001800b5047836 */ /* 0x002fe20000000000 */
[----:B------:R-:W-:Y:S01]  /*39d0*/  UIMAD UR33, UR32, 0x30, URZ ;  /* 0x00000030202178a4 */ /* 0x000fe2000f8e023f */
[----:B------:R-:W-:Y:S01]  /*39e0*/  VIADD R5, R22, 0xffffffc0 ;  /* 0xffffffc016057836 */ /* 0x000fe20000000000 */
[----:B------:R-:W-:Y:S01]  /*39f0*/  ULDC UR37, c[0x0][0x2d0] ;  /* 0x0000b40000257ab9 */ /* 0x000fe20000000800 */
[----:B------:R-:W-:Y:S01]  /*3a00*/  ULDC UR12, c[0x0][0x2ec] ;  /* 0x0000bb00000c7ab9 */ /* 0x000fe20000000800 */
[----:B------:R-:W-:Y:S01]  /*3a10*/  SEL R4, R4, R181, !P0 ;  /* 0x000000b504047207 */ /* 0x000fe20004000000 */
[----:B------:R-:W-:Y:S01]  /*3a20*/  IMAD.SHL.U32 R247, R5, 0x4, RZ ;  /* 0x0000000405f77824 */ /* 0x000fe200078e00ff */
[----:B------:R-:W-:Y:S01]  /*3a30*/  SHF.L.U64.HI R248, R22, 0x2, R9 ;  /* 0x0000000216f87819 */ /* 0x000fe20000010209 */
[----:B------:R-:W-:Y:S01]  /*3a40*/  UMOV UR5, URZ ;  /* 0x0000003f00057c82 */ /* 0x000fe20008000000 */
[----:B------:R-:W-:-:S02]  /*3a50*/  LEA R3, R4, UR4, 0x1 ;  /* 0x0000000404037c11 */ /* 0x000fc4000f8e08ff */
[----:B------:R-:W-:Y:S01]  /*3a60*/  LEA R174, R174, UR4, 0x1 ;  /* 0x00000004aeae7c11 */ /* 0x000fe2000f8e08ff */
[----:B------:R-:W-:Y:S02]  /*3a70*/  UIMAD UR32, UR32, 0x38, URZ ;  /* 0x00000038202078a4 */ /* 0x000fe4000f8e023f */
[----:B------:R-:W-:Y:S02]  /*3a80*/  UIADD3 UR31, UR17, UR24, URZ ;  /* 0x00000018111f7290 */ /* 0x000fe4000fffe03f */
[----:B------:R-:W-:Y:S01]  /*3a90*/  UIADD3 UR30, UR17, UR20, URZ ;  /* 0x00000014111e7290 */ /* 0x000fe2000fffe03f */
[----:B--2---:R-:W-:-:S05]  /*3aa0*/  @P1 FMUL.FTZ R0, R8, R0 ;  /* 0x0000000008001220 */ /* 0x004fca0000410000 */
[----:B------:R-:W-:Y:S01]  /*3ab0*/  @P1 R2UR UR6, R0 ;  /* 0x00000000000612ca */ /* 0x000fe200000e0000 */
[----:B------:R-:W-:-:S04]  /*3ac0*/  IMAD.U32 R0, RZ, RZ, UR18 ;  /* 0x00000012ff007e24 */ /* 0x000fc8000f8e00ff */
[----:B------:R-:W-:-:S05]  /*3ad0*/  IMAD R0, R0, 0x80, R251 ;  /* 0x0000008000007824 */ /* 0x000fca00078e02fb */
[----:B------:R-:W-:-:S03]  /*3ae0*/  IADD3 R0, R22, -UR40, -R0 ;  /* 0x8000002816007c10 */ /* 0x000fc6000fffe800 */
[----:B------:R-:W-:Y:S01]  /*3af0*/  @UP1 UMOV UR5, UR6 ;  /* 0x0000000600051c82 */ /* 0x000fe20008000000 */
[----:B------:R-:W-:Y:S01]  /*3b00*/  ULDC UR6, c[0x0][0x39c] ;  /* 0x0000e70000067ab9 */ /* 0x000fe20000000800 */
[----:B------:R-:W-:-:S07]  /*3b10*/  VIADD R246, R0, UR7 ;  /* 0x0000000700f67c36 */ /* 0x000fce0008000000 */
.L_x_1088:
[----:B------:R-:W0:Y:S01]  /*3b20*/  LDGDEPBAR ;  /* 0x00000000000079af */ /* 0x000e220000000000 */
[----:B------:R-:W-:Y:S01]  /*3b30*/  IADD3 R0, R180, R174, RZ ;  /* 0x000000aeb4007210 */ /* 0x000fe20007ffe0ff */
[----:B------:R-:W-:Y:S01]  /*3b40*/  USHF.L.U32 UR9, UR18, 0x7, URZ ;  /* 0x0000000712097899 */ /* 0x000fe2000800063f */
[----:B-----5:R-:W-:Y:S03]  /*3b50*/  FSETP.NEU.FTZ.AND P3, PT, R239, -INF , PT ;  /* 0xff800000ef00780b */ /* 0x020fe60003f7d000 */
[----:B------:R-:W-:Y:S04]  /*3b60*/  UIADD3 UR9, UR9, 0x80, URZ ;  /* 0x0000008009097890 */ /* 0x000fe8000fffe03f */
[----:B------:R-:W-:Y:S06]  /*3b70*/  UISETP.GE.AND UP0, UPT, UR9, UR7, UPT ;  /* 0x000000070900728c */ /* 0x000fec000bf06270 */
[----:B------:R-:W-:Y:S02]  /*3b80*/  PLOP3.LUT P0, PT, PT, PT, UP0, 0x80, 0x0 ;  /* 0x000000000000781c */ /* 0x000fe40003f0f008 */
[----:B------:R-:W-:Y:S02]  /*3b90*/  PLOP3.LUT P5, PT, PT, PT, UP0, 0x80, 0x0 ;  /* 0x000000000000781c */ /* 0x000fe40003faf008 */
        /* <DEDUP_REMOVED lines=87> */
[----:B------:R-:W2:Y:S01]  /*4110*/  MUFU.TANH R231, R6 ;  /* 0x0000000600e77308 */ /* 0x000ea20000002400 */
[----:B------:R-:W-:Y:S01]  /*4120*/  FMUL.FTZ R16, R16, UR6 ;  /* 0x0000000610107c20 */ /* 0x000fe20008410000 */
[----:B------:R-:W-:Y:S08]  /*4130*/  FMUL.FTZ R18, R18, UR6 ;  /* 0x0000000612127c20 */ /* 0x000ff00008410000 */
[----:B------:R3:W4:Y:S10]  /*4140*/  MUFU.TANH R230, R7 ;  /* 0x0000000700e67308 */ /* 0x0007340000002400 */
[----:B------:R1:W4:Y:S10]  /*4150*/  MUFU.TANH R192, R10 ;  /* 0x0000000a00c07308 */ /* 0x0003340000002400 */
[----:B------:R2:W4:Y:S01]  /*4160*/  MUFU.TANH R188, R8 ;  /* 0x0000000800bc7308 */ /* 0x0005220000002400 */
[----:B---3--:R-:W3:Y:S09]  /*4170*/  LDSM.16.M88.4 R4, [R173+0xd400] ;  /* 0x00d40000ad04783b */ /* 0x008ef20000000200 */
[----:B------:R-:W-:Y:S01]  /*4180*/  MUFU.TANH R217, R17 ;  /* 0x0000001100d97308 */ /* 0x000fe20000002400 */
[----:B-1----:R-:W-:Y:S05]  /*4190*/  IMAD.U32 R10, RZ, RZ, UR18 ;  /* 0x00000012ff0a7e24 */ /* 0x002fea000f8e00ff */
[----:B------:R-:W-:Y:S04]  /*41a0*/  LEA R10, R10, R251, 0x7 ;  /* 0x000000fb0a0a7211 */ /* 0x000fe800078e38ff */
[----:B------:R1:W4:Y:S01]  /*41b0*/  MUFU.TANH R187, R9 ;  /* 0x0000000900bb7308 */ /* 0x0003220000002400 */
[----:B--2---:R-:W-:Y:S01]  /*41c0*/  MOV R8, UR8 ;  /* 0x0000000800087c02 */ /* 0x004fe20008000f00 */
[----:B------:R-:W-:Y:S01]  /*41d0*/  @P0 VIADD R0, R10, 0x1 ;  /* 0x000000010a000836 */ /* 0x000fe20000000000 */
[----:B------:R-:W-:Y:S02]  /*41e0*/  FSETP.NEU.FTZ.AND P0, PT, R238, -INF , PT ;  /* 0xff800000ee00780b */ /* 0x000fe40003f1d000 */
[----:B------:R-:W-:Y:S05]  /*41f0*/  @P4 ISETP.GE.AND P4, PT, R10, UR7, PT ;  /* 0x000000070a004c0c */ /* 0x000fea000bf86270 */
[----:B------:R2:W-:Y:S01]  /*4200*/  MUFU.TANH R186, R12 ;  /* 0x0000000c00ba7308 */ /* 0x0005e20000002400 */
[----:B------:R-:W-:Y:S01]  /*4210*/  @P5 ISETP.GE.AND P5, PT, R0, UR7, PT ;  /* 0x0000000700005c0c */ /* 0x000fe2000bfa6270 */
[----:B------:R-:W-:Y:S04]  /*4220*/  IMAD R0, R8, 0x40, R246 ;  /* 0x0000004008007824 */ /* 0x000fe800078e02f6 */
[----:B------:R-:W-:Y:S04]  /*4230*/  VIADD R8, R0, 0x8 ;  /* 0x0000000800087836 */ /* 0x000fe80000000000 */
[----:B------:R-:W-:Y:S01]  /*4240*/  MUFU.TANH R191, R11 ;  /* 0x0000000b00bf7308 */ /* 0x000fe20000002400 */
[----:B-1----:R-:W-:Y:S01]  /*4250*/  FMUL.FTZ R9, R238, 1.4426950216293334961 ;  /* 0x3fb8aa3bee097820 */ /* 0x002fe20000410000 */
[----:B------:R-:W-:Y:S04]  /*4260*/  ISETP.GE.AND P2, PT, R8, RZ, PT ;  /* 0x000000ff0800720c */ /* 0x000fe80003f46270 */
[----:B------:R-:W-:Y:S04]  /*4270*/  FSEL R9, R9, RZ, P0 ;  /* 0x000000ff09097208 */ /* 0x000fe80000000000 */
[----:B------:R-:W-:Y:S01]  /*4280*/  MUFU.TANH R219, R16 ;  /* 0x0000001000db7308 */ /* 0x000fe20000002400 */
[-C--:B---3--:R-:W-:Y:S03]  /*4290*/  HMMA.16816.F32 R20, R156, R4.reuse, R20 ;  /* 0x000000049c14723c */ /* 0x088fe60000001814 */
[----:B--2---:R-:W-:Y:S03]  /*42a0*/  FMUL.FTZ R12, R239, 1.4426950216293334961 ;  /* 0x3fb8aa3bef0c7820 */ /* 0x004fe60000410000 */
[C---:B------:R-:W-:Y:S03]  /*42b0*/  HMMA.16816.F32 R24, R136.reuse, R4, R24 ;  /* 0x000000048818723c */ /* 0x040fe60000001818 */
[----:B------:R-:W-:Y:S02]  /*42c0*/  MUFU.TANH R189, R15 ;  /* 0x0000000f00bd7308 */ /* 0x000fe40000002400 */
[C---:B------:R-:W-:Y:S01]  /*42d0*/  @!P2 IADD3 R8, -R0.reuse, -0x8, RZ ;  /* 0xfffffff80008a810 */ /* 0x040fe20007ffe1ff */
[-C--:B------:R-:W-:Y:S01]  /*42e0*/  HMMA.16816.F32 R28, R136, R6.reuse, R28 ;  /* 0x00000006881c723c */ /* 0x080fe2000000181c */
[----:B------:R-:W-:Y:S06]  /*42f0*/  PLOP3.LUT P2, PT, PT, PT, UP0, 0x80, 0x0 ;  /* 0x000000000000781c */ /* 0x000fec0003f4f008 */
[----:B------:R-:W-:Y:S01]  /*4300*/  MUFU.TANH R185, R13 ;  /* 0x0000000d00b97308 */ /* 0x000fe20000002400 */
[----:B------:R-:W-:Y:S01]  /*4310*/  IADD3 R5, R0, 0x7, RZ ;  /* 0x0000000700057810 */ /* 0x000fe20007ffe0ff */
[----:B------:R-:W-:Y:S04]  /*4320*/  HMMA.16816.F32 R32, R156, R6, R32 ;  /* 0x000000069c20723c */ /* 0x000fe80000001820 */
[----:B------:R-:W-:Y:S04]  /*4330*/  ISETP.GE.AND P6, PT, R5, RZ, PT ;  /* 0x000000ff0500720c */ /* 0x000fe80003fc6270 */
[----:B------:R1:W-:Y:S03]  /*4340*/  MUFU.TANH R226, R18 ;  /* 0x0000001200e27308 */ /* 0x0003e60000002400 */
[----:B------:R-:W-:Y:S01]  /*4350*/  FMUL.FTZ R21, R21, UR6 ;  /* 0x0000000615157c20 */ /* 0x000fe20008410000 */
[----:B------:R-:W-:Y:S01]  /*4360*/  FMUL.FTZ R23, R23, UR6 ;  /* 0x0000000617177c20 */ /* 0x000fe20008410000 */
[----:B------:R-:W-:Y:S01]  /*4370*/  FMUL.FTZ R22, R22, UR6 ;  /* 0x0000000616167c20 */ /* 0x000fe20008410000 */
[----:B------:R-:W-:Y:S01]  /*4380*/  IABS R4, R0 ;  /* 0x0000000000047213 */ /* 0x000fe20000000000 */
[----:B------:R-:W-:Y:S03]  /*4390*/  FMUL.FTZ R24, R24, UR6 ;  /* 0x0000000618187c20 */ /* 0x000fe60008410000 */
[----:B------:R2:W-:Y:S01]  /*43a0*/  MUFU.TANH R211, R21 ;  /* 0x0000001500d37308 */ /* 0x0005e20000002400 */
[----:B------:R-:W-:Y:S01]  /*43b0*/  FMUL.FTZ R26, R26, UR6 ;  /* 0x000000061a1a7c20 */ /* 0x000fe20008410000 */
[----:B------:R-:W-:Y:S01]  /*43c0*/  I2FP.F32.S32 R17, R4 ;  /* 0x0000000400117245 */ /* 0x000fe20000201400 */
[----:B------:R-:W-:Y:S01]  /*43d0*/  FMUL.FTZ R25, R25, UR6 ;  /* 0x0000000619197c20 */ /* 0x000fe20008410000 */
[----:B------:R-:W-:Y:S01]  /*43e0*/  FMUL.FTZ R27, R27, UR6 ;  /* 0x000000061b1b7c20 */ /* 0x000fe20008410000 */
[----:B------:R-:W-:Y:S01]  /*43f0*/  FMUL.FTZ R28, R28, UR6 ;  /* 0x000000061c1c7c20 */ /* 0x000fe20008410000 */
[----:B------:R-:W-:Y:S01]  /*4400*/  FMUL.FTZ R30, R30, UR6 ;  /* 0x000000061e1e7c20 */ /* 0x000fe20008410000 */
[----:B------:R-:W-:Y:S03]  /*4410*/  FMUL.FTZ R29, R29, UR6 ;  /* 0x000000061d1d7c20 */ /* 0x000fe60008410000 */
[----:B------:R3:W-:Y:S01]  /*4420*/  MUFU.TANH R222, R22 ;  /* 0x0000001600de7308 */ /* 0x0007e20000002400 */
[----:B------:R-:W-:Y:S01]  /*4430*/  FFMA.FTZ R4, R17, -UR5, R213 ;  /* 0x8000000511047c23 */ /* 0x000fe200080100d5 */
[C---:B------:R-:W-:Y:S01]  /*4440*/  @!P6 IADD3 R5, -R0.reuse, -0x7, RZ ;  /* 0xfffffff90005e810 */ /* 0x040fe20007ffe1ff */
[----:B-1----:R-:W-:Y:S01]  /*4450*/  FMUL.FTZ R18, R237, 1.4426950216293334961 ;  /* 0x3fb8aa3bed127820 */ /* 0x002fe20000410000 */
[----:B------:R-:W-:Y:S01]  /*4460*/  IADD3 R11, R0, -0x1, RZ ;  /* 0xffffffff000b7810 */ /* 0x000fe20007ffe0ff */
[----:B------:R-:W-:Y:S01]  /*4470*/  FMUL.FTZ R32, R32, UR6 ;  /* 0x0000000620207c20 */ /* 0x000fe20008410000 */
[----:B------:R-:W-:Y:S01]  /*4480*/  @P1 FSEL R4, R4, -INF , !P4 ;  /* 0xff80000004041808 */ /* 0x000fe20006000000 */
[----:B------:R-:W-:Y:S03]  /*4490*/  FMUL.FTZ R34, R34, UR6 ;  /* 0x0000000622227c20 */ /* 0x000fe60008410000 */
[----:B------:R-:W1:Y:S01]  /*44a0*/  MUFU.TANH R190, R14 ;  /* 0x0000000e00be7308 */ /* 0x000e620000002400 */
[----:B--2---:R-:W-:Y:S01]  /*44b0*/  I2FP.F32.S32 R21, R8 ;  /* 0x0000000800157245 */ /* 0x004fe20000201400 */
[----:B------:R-:W-:Y:S01]  /*44c0*/  FMUL.FTZ R33, R33, UR6 ;  /* 0x0000000621217c20 */ /* 0x000fe20008410000 */
[----:B------:R-:W-:Y:S01]  /*44d0*/  FFMA.FTZ R4, R4, UR12, -R9 ;  /* 0x0000000c04047c23 */ /* 0x000fe20008010809 */
[----:B------:R-:W-:Y:S01]  /*44e0*/  FMUL.FTZ R35, R35, UR6 ;  /* 0x0000000623237c20 */ /* 0x000fe20008410000 */
[----:B------:R-:W-:Y:S01]  /*44f0*/  FMUL.FTZ R31, R31, UR6 ;  /* 0x000000061f1f7c20 */ /* 0x000fe20008410000 */
[----:B------:R-:W-:Y:S01]  /*4500*/  FSEL R8, R12, RZ, P3 ;  /* 0x000000ff0c087208 */ /* 0x000fe20001800000 */
[----:B------:R-:W-:Y:S03]  /*4510*/  FMUL.FTZ R20, R20, UR6 ;  /* 0x0000000614147c20 */ /* 0x000fe60008410000 */
[----:B------:R4:W-:Y:S01]  /*4520*/  MUFU.EX2 R145, R4 ;  /* 0x0000000400917308 */ /* 0x0009e20000000800 */
[----:B---3--:R-:W-:Y:S01]  /*4530*/  I2FP.F32.S32 R22, R5 ;  /* 0x0000000500167245 */ /* 0x008fe20000201400 */
[----:B------:R-:W-:Y:S01]  /*4540*/  FFMA.FTZ R5, R21, -UR5, R231 ;  /* 0x8000000515057c23 */ /* 0x000fe200080100e7 */
[----:B------:R-:W-:Y:S01]  /*4550*/  ISETP.GE.AND P0, PT, R11, RZ, PT ;  /* 0x000000ff0b00720c */ /* 0x000fe20003f06270 */
[----:B------:R-:W-:Y:S01]  /*4560*/  VIADD R12, R0, 0x28 ;  /* 0x00000028000c7836 */ /* 0x000fe20000000000 */
[----:B------:R-:W-:Y:S02]  /*4570*/  PLOP3.LUT P1, PT, PT, PT, UP0, 0x80, 0x0 ;  /* 0x000000000000781c */ /* 0x000fe40003f2f008 */
[----:B------:R-:W-:Y:S03]  /*4580*/  @P2 FSEL R5, R5, -INF , !P4 ;  /* 0xff80000005052808 */ /* 0x000fe60006000000 */
[----:B------:R-:W2:Y:S01]  /*4590*/  MUFU.TANH R223, R19 ;  /* 0x0000001300df7308 */ /* 0x000ea20000002400 */
[----:B------:R-:W-:Y:S02]  /*45a0*/  FSETP.NEU.FTZ.AND P3, PT, R236, -INF , PT ;  /* 0xff800000ec00780b */ /* 0x000fe40003f7d000 */
[----:B------:R-:W-:Y:S01]  /*45b0*/  ISETP.GE.AND P2, PT, R12, RZ, PT ;  /* 0x000000ff0c00720c */ /* 0x000fe20003f46270 */
[----:B------:R-:W-:Y:S01]  /*45c0*/  FFMA.FTZ R5, R5, UR12, -R8 ;  /* 0x0000000c05057c23 */ /* 0x000fe20008010808 */
[C---:B------:R-:W-:Y:S05]  /*45d0*/  IADD3 R13, R0.reuse, 0x1f, RZ ;  /* 0x0000001f000d7810 */ /* 0x040fea0007ffe0ff */
[----:B------:R3:W-:Y:S01]  /*45e0*/  MUFU.EX2 R234, R5 ;  /* 0x0000000500ea7308 */ /* 0x0007e20000000800 */
[----:B------:R-:W-:Y:S01]  /*45f0*/  @!P0 IADD3 R11, -R0, 0x1, RZ ;  /* 0x00000001000b8810 */ /* 0x000fe20007ffe1ff */
[----:B----4-:R-:W-:Y:S01]  /*4600*/  FFMA.FTZ R4, R22, -UR5, R230 ;  /* 0x8000000516047c23 */ /* 0x010fe200080100e6 */
[----:B------:R-:W-:Y:S02]  /*4610*/  PLOP3.LUT P0, PT, PT, PT, UP0, 0x80, 0x0 ;  /* 0x000000000000781c */ /* 0x000fe40003f0f008 */
[----:B------:R-:W-:Y:S02]  /*4620*/  I2FP.F32.S32 R16, R11 ;  /* 0x0000000b00107245 */ /* 0x000fe40000201400 */
[----:B------:R-:W-:Y:S03]  /*4630*/  @P1 FSEL R4, R4, -INF , !P5 ;  /* 0xff80000004041808 */ /* 0x000fe60006800000 */
[----:B------:R-:W4:Y:S01]  /*4640*/  MUFU.TANH R209, R20 ;  /* 0x0000001400d17308 */ /* 0x000f220000002400 */
[----:B------:R-:W-:Y:S01]  /*4650*/  @!P2 IADD3 R12, -R0, -0x28, RZ ;  /* 0xffffffd8000ca810 */ /* 0x000fe20007ffe1ff */
[----:B------:R-:W-:Y:S01]  /*4660*/  FFMA.FTZ R11, R16, -UR5, R220 ;  /* 0x80000005100b7c23 */ /* 0x000fe200080100dc */
[----:B------:R-:W-:Y:S02]  /*4670*/  PLOP3.LUT P2, PT, PT, PT, UP0, 0x80, 0x0 ;  /* 0x000000000000781c */ /* 0x000fe40003f4f008 */
[----:B------:R-:W-:Y:S05]  /*4680*/  I2FP.F32.S32 R12, R12 ;  /* 0x0000000c000c7245 */ /* 0x000fea0000201400 */
[----:B------:R-:W-:Y:S01]  /*4690*/  MUFU.TANH R166, R24 ;  /* 0x0000001800a67308 */ /* 0x000fe20000002400 */
[----:B---3--:R-:W-:Y:S01]  /*46a0*/  FFMA.FTZ R5, R4, UR12, -R8 ;  /* 0x0000000c04057c23 */ /* 0x008fe20008010808 */
[----:B------:R-:W-:Y:S01]  /*46b0*/  VIADD R4, R0, 0x20 ;  /* 0x0000002000047836 */ /* 0x000fe20000000000 */
[----:B------:R-:W-:Y:S01]  /*46c0*/  @P0 FSEL R11, R11, -INF , !P5 ;  /* 0xff8000000b0b0808 */ /* 0x000fe20006800000 */
[----:B------:R-:W-:Y:S01]  /*46d0*/  FFMA.FTZ R12, R12, -UR5, R192 ;  /* 0x800000050c0c7c23 */ /* 0x000fe200080100c0 */
[----:B------:R-:W-:Y:S02]  /*46e0*/  ISETP.GE.AND P0, PT, R13, RZ, PT ;  /* 0x000000ff0d00720c */ /* 0x000fe40003f06270 */
[----:B------:R-:W-:Y:S03]  /*46f0*/  ISETP.GE.AND P1, PT, R4, RZ, PT ;  /* 0x000000ff0400720c */ /* 0x000fe60003f26270 */
[----:B------:R3:W-:Y:S01]  /*4700*/  MUFU.EX2 R235, R5 ;  /* 0x0000000500eb7308 */ /* 0x0007e20000000800 */
[----:B------:R-:W-:Y:S01]  /*4710*/  FFMA.FTZ R11, R11, UR12, -R9 ;  /* 0x0000000c0b0b7c23 */ /* 0x000fe20008010809 */
[----:B------:R-:W-:Y:S02]  /*4720*/  @P2 FSEL R12, R12, -INF , !P4 ;  /* 0xff8000000c0c2808 */ /* 0x000fe40006000000 */
[----:B------:R-:W-:Y:S06]  /*4730*/  PLOP3.LUT P2, PT, PT, PT, UP0, 0x80, 0x0 ;  /* 0x000000000000781c */ /* 0x000fec0003f4f008 */
[----:B------:R1:W-:Y:S01]  /*4740*/  MUFU.EX2 R148, R11 ;  /* 0x0000000b00947308 */ /* 0x0003e20000000800 */
[C---:B------:R-:W-:Y:S02]  /*4750*/  @!P0 IADD3 R13, -R0.reuse, -0x1f, RZ ;  /* 0xffffffe1000d8810 */ /* 0x040fe40007ffe1ff */
[----:B------:R-:W-:Y:S02]  /*4760*/  @!P1 IADD3 R4, -R0, -0x20, RZ ;  /* 0xffffffe000049810 */ /* 0x000fe40007ffe1ff */
[----:B------:R-:W-:Y:S05]  /*4770*/  PLOP3.LUT P1, PT, PT, PT, UP0, 0x80, 0x0 ;  /* 0x000000000000781c */ /* 0x000fea0003f2f008 */
[----:B------:R-:W4:Y:S01]  /*4780*/  MUFU.TANH R221, R23 ;  /* 0x0000001700dd7308 */ /* 0x000f220000002400 */
[----:B------:R-:W-:Y:S01]  /*4790*/  I2FP.F32.S32 R15, R4 ;  /* 0x00000004000f7245 */ /* 0x000fe20000201400 */
[----:B---3--:R-:W-:Y:S01]  /*47a0*/  FMUL.FTZ R5, R236, 1.4426950216293334961 ;  /* 0x3fb8aa3bec057820 */ /* 0x008fe20000410000 */
[----:B------:R-:W-:Y:S02]  /*47b0*/  PLOP3.LUT P0, PT, PT, PT, UP0, 0x80, 0x0 ;  /* 0x000000000000781c */ /* 0x000fe40003f0f008 */
[----:B------:R-:W-:Y:S01]  /*47c0*/  I2FP.F32.S32 R14, R13 ;  /* 0x0000000d000e7245 */ /* 0x000fe20000201400 */
[----:B------:R-:W-:Y:S01]  /*47d0*/  FFMA.FTZ R4, R15, -UR5, R188 ;  /* 0x800000050f047c23 */ /* 0x000fe200080100bc */
[----:B------:R-:W-:Y:S03]  /*47e0*/  FSEL R5, R5, RZ, P3 ;  /* 0x000000ff05057208 */ /* 0x000fe60001800000 */
[----:B------:R-:W-:Y:S01]  /*47f0*/  MUFU.TANH R184, R26 ;  /* 0x0000001a00b87308 */ /* 0x000fe20000002400 */
[----:B-1----:R-:W-:Y:S01]  /*4800*/  IADD3 R11, R0, 0x27, RZ ;  /* 0x00000027000b7810 */ /* 0x002fe20007ffe0ff */
[----:B------:R-:W-:Y:S01]  /*4810*/  FFMA.FTZ R13, R14, -UR5, R187 ;  /* 0x800000050e0d7c23 */ /* 0x000fe200080100bb */
[----:B------:R-:W-:Y:S01]  /*4820*/  @P1 FSEL R4, R4, -INF , !P4 ;  /* 0xff80000004041808 */ /* 0x000fe20006000000 */
[----:B------:R-:W-:Y:S01]  /*4830*/  FFMA.FTZ R7, R15, -UR5, R190 ;  /* 0x800000050f077c23 */ /* 0x000fe200080100be */
[----:B------:R-:W-:Y:S01]  /*4840*/  ISETP.GE.AND P6, PT, R11, RZ, PT ;  /* 0x000000ff0b00720c */ /* 0x000fe20003fc6270 */
[----:B------:R-:W-:Y:S01]  /*4850*/  FFMA.FTZ R6, R14, -UR5, R189 ;  /* 0x800000050e067c23 */ /* 0x000fe200080100bd */
[----:B------:R-:W-:Y:S03]  /*4860*/  PLOP3.LUT P1, PT, PT, PT, UP0, 0x80, 0x0 ;  /* 0x000000000000781c */ /* 0x000fe60003f2f008 */
[----:B------:R-:W1:Y:S01]  /*4870*/  MUFU.TANH R165, R25 ;  /* 0x0000001900a57308 */ /* 0x000e620000002400 */
[--C-:B------:R-:W-:Y:S01]  /*4880*/  FFMA.FTZ R4, R4, UR12, -R5.reuse ;  /* 0x0000000c04047c23 */ /* 0x100fe20008010805 */
[----:B------:R-:W-:Y:S02]  /*4890*/  FSETP.NEU.FTZ.AND P3, PT, R237, -INF , PT ;  /* 0xff800000ed00780b */ /* 0x000fe40003f7d000 */
[----:B------:R-:W-:Y:S02]  /*48a0*/  @P0 FSEL R13, R13, -INF , !P5 ;  /* 0xff8000000d0d0808 */ /* 0x000fe40006800000 */
[----:B------:R-:W-:Y:S04]  /*48b0*/  PLOP3.LUT P0, PT, PT, PT, UP0, 0x80, 0x0 ;  /* 0x000000000000781c */ /* 0x000fe80003f0f008 */
[----:B------:R3:W-:Y:S01]  /*48c0*/  MUFU.EX2 R161, R4 ;  /* 0x0000000400a17308 */ /* 0x0007e20000000800 */
[----:B------:R-:W-:Y:S01]  /*48d0*/  FFMA.FTZ R13, R13, UR12, -R5 ;  /* 0x0000000c0d0d7c23 */ /* 0x000fe20008010805 */
[----:B------:R-:W-:Y:S02]  /*48e0*/  @!P6 IADD3 R11, -R0, -0x27, RZ ;  /* 0xffffffd9000be810 */ /* 0x000fe40007ffe1ff */
[----:B------:R-:W-:Y:S02]  /*48f0*/  PLOP3.LUT P6, PT, PT, PT, UP0, 0x80, 0x0 ;  /* 0x000000000000781c */ /* 0x000fe40003fcf008 */
[----:B------:R-:W-:Y:S04]  /*4900*/  I2FP.F32.S32 R11, R11 ;  /* 0x0000000b000b7245 */ /* 0x000fe80000201400 */
[----:B------:R2:W-:Y:S01]  /*4910*/  MUFU.EX2 R160, R13 ;  /* 0x0000000d00a07308 */ /* 0x0005e20000000800 */
[----:B------:R-:W-:Y:S01]  /*4920*/  PLOP3.LUT P4, PT, PT, PT, UP0, 0x80, 0x0 ;  /* 0x000000000000781c */ /* 0x000fe20003f8f008 */
[----:B------:R-:W-:Y:S05]  /*4930*/  FFMA.FTZ R11, R11, -UR5, R191 ;  /* 0x800000050b0b7c23 */ /* 0x000fea00080100bf */
[----:B------:R-:W-:Y:S03]  /*4940*/  @P1 FSEL R11, R11, -INF , !P5 ;  /* 0xff8000000b0b1808 */ /* 0x000fe60006800000 */
[----:B------:R-:W-:Y:S01]  /*4950*/  MUFU.TANH R164, R28 ;  /* 0x0000001c00a47308 */ /* 0x000fe20000002400 */
[----:B---3--:R-:W-:Y:S02]  /*4960*/  FSEL R4, R18, RZ, P3 ;  /* 0x000000ff12047208 */ /* 0x008fe40001800000 */
[----:B------:R-:W-:Y:S03]  /*4970*/  PLOP3.LUT P3, PT, PT, PT, UP0, 0x80, 0x0 ;  /* 0x000000000000781c */ /* 0x000fe60003f6f008 */
[--C-:B------:R-:W-:Y:S01]  /*4980*/  FFMA.FTZ R11, R11, UR12, -R4.reuse ;  /* 0x0000000c0b0b7c23 */ /* 0x100fe20008010804 */
[----:B------:R-:W-:Y:S01]  /*4990*/  FFMA.FTZ R12, R12, UR12, -R4 ;  /* 0x0000000c0c0c7c23 */ /* 0x000fe20008010804 */
[C---:B--2---:R-:W-:Y:S02]  /*49a0*/  @P0 IADD3 R13, R10.reuse, 0x8, RZ ;  /* 0x000000080a0d0810 */ /* 0x044fe40007ffe0ff */
[----:B------:R-:W2:Y:S01]  /*49b0*/  MUFU.TANH R171, R27 ;  /* 0x0000001b00ab7308 */ /* 0x000ea20000002400 */
[----:B------:R-:W-:Y:S02]  /*49c0*/  PLOP3.LUT P0, PT, PT, PT, UP0, 0x80, 0x0 ;  /* 0x000000000000781c */ /* 0x000fe40003f0f008 */
[----:B------:R-:W-:Y:S01]  /*49d0*/  @P6 ISETP.GE.AND P6, PT, R13, UR7, PT ;  /* 0x000000070d006c0c */ /* 0x000fe2000bfc6270 */
[----:B------:R-:W-:Y:S06]  /*49e0*/  @P4 VIADD R13, R10, 0x9 ;  /* 0x000000090a0d4836 */ /* 0x000fec0000000000 */
[----:B------:R3:W-:Y:S01]  /*49f0*/  MUFU.EX2 R167, R11 ;  /* 0x0000000b00a77308 */ /* 0x0007e20000000800 */
[----:B------:R-:W-:Y:S01]  /*4a00*/  @P3 ISETP.GE.AND P3, PT, R13, UR7, PT ;  /* 0x000000070d003c0c */ /* 0x000fe2000bf66270 */
[C---:B------:R-:W-:Y:S08]  /*4a10*/  VIADD R13, R0.reuse, 0xfffffff0 ;  /* 0xfffffff0000d7836 */ /* 0x040ff00000000000 */
[----:B------:R4:W-:Y:S10]  /*4a20*/  MUFU.EX2 R168, R12 ;  /* 0x0000000c00a87308 */ /* 0x0009f40000000800 */
[----:B------:R-:W-:Y:S01]  /*4a30*/  MUFU.TANH R170, R30 ;  /* 0x0000001e00aa7308 */ /* 0x000fe20000002400 */
[C---:B---3--:R-:W-:Y:S04]  /*4a40*/  IADD3 R11, R0.reuse, 0x17, RZ ;  /* 0x00000017000b7810 */ /* 0x048fe80007ffe0ff */
[----:B------:R-:W-:Y:S05]  /*4a50*/  ISETP.GE.AND P1, PT, R11, RZ, PT ;  /* 0x000000ff0b00720c */ /* 0x000fea0003f26270 */
[----:B------:R-:W-:Y:S01]  /*4a60*/  MUFU.TANH R197, R32 ;  /* 0x0000002000c57308 */ /* 0x000fe20000002400 */
[----:B----4-:R-:W-:Y:S05]  /*4a70*/  VIADD R12, R0, 0x18 ;  /* 0x00000018000c7836 */ /* 0x010fea0000000000 */
[----:B------:R-:W-:Y:S04]  /*4a80*/  ISETP.GE.AND P5, PT, R12, RZ, PT ;  /* 0x000000ff0c00720c */ /* 0x000fe80003fa6270 */
[----:B------:R-:W3:Y:S01]  /*4a90*/  MUFU.TANH R163, R29 ;  /* 0x0000001d00a37308 */ /* 0x000ee20000002400 */
[C---:B------:R-:W-:Y:S02]  /*4aa0*/  @!P1 IADD3 R11, -R0.reuse, -0x17, RZ ;  /* 0xffffffe9000b9810 */ /* 0x040fe40007ffe1ff */
[----:B------:R-:W-:Y:S02]  /*4ab0*/  PLOP3.LUT P1, PT, PT, PT, UP0, 0x80, 0x0 ;  /* 0x000000000000781c */ /* 0x000fe40003f2f008 */
[----:B------:R-:W-:Y:S05]  /*4ac0*/  I2FP.F32.S32 R18, R11 ;  /* 0x0000000b00127245 */ /* 0x000fea0000201400 */
[----:B------:R-:W-:Y:S01]  /*4ad0*/  MUFU.TANH R205, R34 ;  /* 0x0000002200cd7308 */ /* 0x000fe20000002400 */
[----:B------:R-:W-:Y:S02]  /*4ae0*/  @!P5 IADD3 R12, -R0, -0x18, RZ ;  /* 0xffffffe8000cd810 */ /* 0x000fe40007ffe1ff */
[----:B------:R-:W-:Y:S02]  /*4af0*/  PLOP3.LUT P5, PT, PT, PT, UP0, 0x80, 0x0 ;  /* 0x000000000000781c */ /* 0x000fe40003faf008 */
[----:B------:R-:W-:Y:S01]  /*4b00*/  I2FP.F32.S32 R19, R12 ;  /* 0x0000000c00137245 */ /* 0x000fe20000201400 */
[----:B------:R-:W-:Y:S01]  /*4b10*/  FFMA.FTZ R12, R18, -UR5, R185 ;  /* 0x80000005120c7c23 */ /* 0x000fe200080100b9 */
[----:B------:R-:W-:Y:S03]  /*4b20*/  @P1 FSEL R7, R7, -INF , !P6 ;  /* 0xff80000007071808 */ /* 0x000fe60007000000 */
[----:B------:R-:W4:Y:S01]  /*4b30*/  MUFU.TANH R198, R33 ;  /* 0x0000002100c67308 */ /* 0x000f220000002400 */
[----:B------:R-:W-:Y:S01]  /*4b40*/  FFMA.FTZ R11, R19, -UR5, R186 ;  /* 0x80000005130b7c23 */ /* 0x000fe200080100ba */
[----:B------:R-:W-:Y:S01]  /*4b50*/  @P0 FSEL R12, R12, -INF , !P3 ;  /* 0xff8000000c0c0808 */ /* 0x000fe20005800000 */
[--C-:B------:R-:W-:Y:S01]  /*4b60*/  FFMA.FTZ R7, R7, UR12, -R4.reuse ;  /* 0x0000000c07077c23 */ /* 0x100fe20008010804 */
[----:B------:R-:W-:Y:S02]  /*4b70*/  PLOP3.LUT P0, PT, PT, PT, UP0, 0x80, 0x0 ;  /* 0x000000000000781c */ /* 0x000fe40003f0f008 */
[----:B------:R-:W-:Y:S04]  /*4b80*/  @P2 FSEL R11, R11, -INF , !P6 ;  /* 0xff8000000b0b2808 */ /* 0x000fe80007000000 */
[----:B------:R1:W-:Y:S01]  /*4b90*/  MUFU.EX2 R162, R7 ;  /* 0x0000000700a27308 */ /* 0x0003e20000000800 */
[----:B------:R-:W-:Y:S01]  /*4ba0*/  PLOP3.LUT P2, PT, PT, PT, UP0, 0x80, 0x0 ;  /* 0x000000000000781c */ /* 0x000fe20003f4f008 */
[--C-:B------:R-:W-:Y:S01]  /*4bb0*/  FFMA.FTZ R12, R12, UR12, -R5.reuse ;  /* 0x0000000c0c0c7c23 */ /* 0x100fe20008010805 */
[----:B------:R-:W-:Y:S07]  /*4bc0*/  FFMA.FTZ R11, R11, UR12, -R5 ;  /* 0x0000000c0b0b7c23 */ /* 0x000fee0008010805 */
[----:B------:R-:W-:Y:S04]  /*4bd0*/  MUFU.EX2 R156, R11 ;  /* 0x0000000b009c7308 */ /* 0x000fe80000000800 */
[----:B------:R-:W-:Y:S02]  /*4be0*/  @P2 FSEL R6, R6, -INF , !P3 ;  /* 0xff80000006062808 */ /* 0x000fe40005800000 */
[----:B------:R-:W-:Y:S04]  /*4bf0*/  PLOP3.LUT P2, PT, PT, PT, UP0, 0x80, 0x0 ;  /* 0x000000000000781c */ /* 0x000fe80003f4f008 */
[----:B------:R2:W-:Y:S01]  /*4c00*/  MUFU.EX2 R155, R12 ;  /* 0x0000000c009b7308 */ /* 0x0005e20000000800 */
[----:B-1----:R-:W-:Y:S01]  /*4c10*/  FFMA.FTZ R7, R6, UR12, -R4 ;  /* 0x0000000c06077c23 */ /* 0x002fe20008010804 */
[----:B------:R-:W-:Y:S04]  /*4c20*/  IADD3 R6, R0, -0x8, RZ ;  /* 0xfffffff800067810 */ /* 0x000fe80007ffe0ff */
[----:B------:R-:W-:Y:S04]  /*4c30*/  ISETP.GE.AND P1, PT, R6, RZ, PT ;  /* 0x000000ff0600720c */ /* 0x000fe80003f26270 */
[----:B------:R1:W-:Y:S10]  /*4c40*/  MUFU.EX2 R159, R7 ;  /* 0x00000007009f7308 */ /* 0x0003f40000000800 */
[----:B------:R-:W4:Y:S01]  /*4c50*/  MUFU.TANH R204, R35 ;  /* 0x0000002300cc7308 */ /* 0x000f220000002400 */
[C---:B--2---:R-:W-:Y:S02]  /*4c60*/  IADD3 R12, R0.reuse, -0x11, RZ ;  /* 0xffffffef000c7810 */ /* 0x044fe40007ffe0ff */
[C---:B------:R-:W-:Y:S02]  /*4c70*/  @!P1 IADD3 R6, -R0.reuse, 0x8, RZ ;  /* 0x0000000800069810 */ /* 0x040fe40007ffe1ff */
[----:B------:R-:W-:Y:S02]  /*4c80*/  PLOP3.LUT P1, PT, PT, PT, UP0, 0x80, 0x0 ;  /* 0x000000000000781c */ /* 0x000fe40003f2f008 */
[----:B------:R-:W-:Y:S03]  /*4c90*/  I2FP.F32.S32 R15, R6 ;  /* 0x00000006000f7245 */ /* 0x000fe60000201400 */
[----:B------:R-:W-:Y:S01]  /*4ca0*/  MUFU.TANH R169, R31 ;  /* 0x0000001f00a97308 */ /* 0x000fe20000002400 */
[----:B-1----:R-:W-:Y:S01]  /*4cb0*/  IADD3 R7, R0, -0x9, RZ ;  /* 0xfffffff700077810 */ /* 0x002fe20007ffe0ff */
[----:B------:R-:W-:Y:S03]  /*4cc0*/  FFMA.FTZ R6, R15, -UR5, R219 ;  /* 0x800000050f067c23 */ /* 0x000fe600080100db */
[----:B------:R-:W-:Y:S02]  /*4cd0*/  ISETP.GE.AND P4, PT, R7, RZ, PT ;  /* 0x000000ff0700720c */ /* 0x000fe40003f86270 */
[----:B------:R-:W-:Y:S02]  /*4ce0*/  @P0 FSEL R6, R6, -INF , !P6 ;  /* 0xff80000006060808 */ /* 0x000fe40007000000 */
[----:B------:R-:W-:Y:S02]  /*4cf0*/  ISETP.GE.AND P0, PT, R13, RZ, PT ;  /* 0x000000ff0d00720c */ /* 0x000fe40003f06270 */
[----:B------:R-:W-:Y:S01]  /*4d00*/  @P1 IADD3 R20, R10, 0x10, RZ ;  /* 0x000000100a141810 */ /* 0x000fe20007ffe0ff */
[----:B------:R-:W-:Y:S01]  /*4d10*/  FFMA.FTZ R6, R6, UR12, -R9 ;  /* 0x0000000c06067c23 */ /* 0x000fe20008010809 */
[----:B------:R-:W-:Y:S02]  /*4d20*/  PLOP3.LUT P1, PT, PT, PT, UP0, 0x80, 0x0 ;  /* 0x000000000000781c */ /* 0x000fe40003f2f008 */
[----:B------:R-:W-:Y:S01]  /*4d30*/  @P5 ISETP.GE.AND P5, PT, R20, UR7, PT ;  /* 0x0000000714005c0c */ /* 0x000fe2000bfa6270 */
[----:B------:R1:W-:Y:S02]  /*4d40*/  MUFU.EX2 R218, R6 ;  /* 0x0000000600da7308 */ /* 0x0003e40000000800 */
        /* <DEDUP_REMOVED lines=10> */
[----:B-1----:R-:W-:Y:S01]  /*4df0*/  FFMA.FTZ R6, R16, -UR5, R223 ;  /* 0x8000000510067c23 */ /* 0x002fe200080100df */
        /* <DEDUP_REMOVED lines=10> */
[----:B------:R-:W-:Y:S01]  /*4ea0*/  FFMA.FTZ R6, R6, UR12, -R8 ;  /* 0x0000000c06067c23 */ /* 0x000fe20008010808 */
[----:B------:R-:W-:Y:S01]  /*4eb0*/  I2FP.F32.S32 R16, R12 ;  /* 0x0000000c00107245 */ /* 0x000fe20000201400 */
[----:B-1----:R-:W-:Y:S02]  /*4ec0*/  @P1 VIADD R11, R10, 0x11 ;  /* 0x000000110a0b1836 */ /* 0x002fe40000000000 */
[----:B------:R1:W4:Y:S01]  /*4ed0*/  MUFU.EX2 R227, R6 ;  /* 0x0000000600e37308 */ /* 0x0003220000000800 */
[----:B------:R-:W-:Y:S02]  /*4ee0*/  PLOP3.LUT P1, PT, PT, PT, UP0, 0x80, 0x0 ;  /* 0x000000000000781c */ /* 0x000fe40003f2f008 */
[----:B------:R-:W-:Y:S02]  /*4ef0*/  IADD3 R12, R0, 0x10, RZ ;  /* 0x00000010000c7810 */ /* 0x000fe40007ffe0ff */
[----:B------:R-:W-:Y:S01]  /*4f00*/  @P6 ISETP.GE.AND P6, PT, R11, UR7, PT ;  /* 0x000000070b006c0c */ /* 0x000fe2000bfc6270 */
[----:B--2---:R-:W-:Y:S01]  /*4f10*/  FFMA.FTZ R7, R17, -UR5, R209 ;  /* 0x8000000511077c23 */ /* 0x004fe200080100d1 */
[----:B------:R-:W-:Y:S02]  /*4f20*/  ISETP.GE.AND P4, PT, R12, RZ, PT ;  /* 0x000000ff0c00720c */ /* 0x000fe40003f86270 */
[----:B------:R-:W-:Y:S02]  /*4f30*/  IADD3 R11, R0, 0xf, RZ ;  /* 0x0000000f000b7810 */ /* 0x000fe40007ffe0ff */
[----:B------:R-:W-:Y:S02]  /*4f40*/  @P0 FSEL R7, R7, -INF , !P5 ;  /* 0xff80000007070808 */ /* 0x000fe40006800000 */
[----:B------:R-:W-:Y:S02]  /*4f50*/  PLOP3.LUT P0, PT, PT, PT, UP0, 0x80, 0x0 ;  /* 0x000000000000781c */ /* 0x000fe40003f0f008 */
[----:B------:R-:W-:Y:S01]  /*4f60*/  ISETP.GE.AND P3, PT, R11, RZ, PT ;  /* 0x000000ff0b00720c */ /* 0x000fe20003f66270 */
[----:B------:R-:W-:Y:S01]  /*4f70*/  FFMA.FTZ R7, R7, UR12, -R9 ;  /* 0x0000000c07077c23 */ /* 0x000fe20008010809 */
[----:B-1----:R-:W-:Y:S03]  /*4f80*/  FFMA.FTZ R6, R16, -UR5, R211 ;  /* 0x8000000510067c23 */ /* 0x002fe600080100d3 */
        /* <DEDUP_REMOVED lines=11> */
[----:B-1----:R-:W-:Y:S05]  /*5040*/  FFMA.FTZ R7, R15, -UR5, R222 ;  /* 0x800000050f077c23 */ /* 0x002fea00080100de */
[----:B------:R-:W-:Y:S02]  /*5050*/  @P0 FSEL R7, R7, -INF , !P5 ;  /* 0xff80000007070808 */ /* 0x000fe40006800000 */
[----:B------:R-:W-:Y:S03]  /*5060*/  PLOP3.LUT P0, PT, PT, PT, UP0, 0x80, 0x0 ;  /* 0x000000000000781c */ /* 0x000fe60003f0f008 */
[--C-:B------:R-:W-:Y:S01]  /*5070*/  FFMA.FTZ R7, R7, UR12, -R8.reuse ;  /* 0x0000000c07077c23 */ /* 0x100fe20008010808 */
[----:B--2---:R-:W-:Y:S01]  /*5080*/  FFMA.FTZ R6, R14, -UR5, R221 ;  /* 0x800000050e067c23 */ /* 0x004fe200080100dd */
        /* <DEDUP_REMOVED lines=9> */
[----:B------:R2:W4:Y:S01]  /*5120*/  MUFU.EX2 R224, R6 ;  /* 0x0000000600e07308 */ /* 0x0005220000000800 */
[----:B-1----:R-:W-:Y:S05]  /*5130*/  FFMA.FTZ R7, R13, -UR5, R166 ;  /* 0x800000050d077c23 */ /* 0x002fea00080100a6 */
[----:B------:R-:W-:Y:S02]  /*5140*/  @P1 FSEL R7, R7, -INF , !P5 ;  /* 0xff80000007071808 */ /* 0x000fe40006800000 */
[----:B------:R-:W-:Y:S03]  /*5150*/  PLOP3.LUT P1, PT, PT, PT, UP0, 0x80, 0x0 ;  /* 0x000000000000781c */ /* 0x000fe60003f2f008 */
[----:B------:R-:W-:Y:S01]  /*5160*/  FFMA.FTZ R7, R7, UR12, -R5 ;  /* 0x0000000c07077c23 */ /* 0x000fe20008010805 */
[----:B--2---:R-:W-:Y:S03]  /*5170*/  FFMA.FTZ R6, R14, -UR5, R165 ;  /* 0x800000050e067c23 */ /* 0x004fe600080100a5 */
        /* <DEDUP_REMOVED lines=11> */
[--C-:B------:R-:W-:Y:S01]  /*5230*/  FFMA.FTZ R7, R7, UR12, -R4.reuse ;  /* 0x0000000c07077c23 */ /* 0x100fe20008010804 */
        /* <DEDUP_REMOVED lines=14> */
[----:B------:R-:W-:Y:S01]  /*5320*/  FFMA.FTZ R7, R7, UR12, -R5 ;  /* 0x0000000c07077c23 */ /* 0x000fe20008010805 */
[----:B---3--:R-:W-:Y:S03]  /*5330*/  FFMA.FTZ R6, R22, -UR5, R163 ;  /* 0x8000000516067c23 */ /* 0x008fe600080100a3 */
        /* <DEDUP_REMOVED lines=17> */
[----:B----4-:R-:W-:Y:S01]  /*5450*/  FFMA.FTZ R5, R5, -UR5, R198 ;  /* 0x8000000505057c23 */ /* 0x010fe200080100c6 */
        /* <DEDUP_REMOVED lines=10> */
[----:B---3--:R-:W-:Y:S01]  /*5500*/  F2FP.F16.F32.PACK_AB R6, R227, R228 ;  /* 0x000000e4e306723e */ /* 0x008fe200000000ff */
        /* <DEDUP_REMOVED lines=11> */
[----:B------:R-:W3:Y:S01]  /*55c0*/  LDG.E R144, desc[UR10][R146.64] ;  /* 0x0000000a92907981 */ /* 0x000ee2000c1e1900 */
[----:B----4-:R-:W-:Y:S01]  /*55d0*/  FFMA.FTZ R0, R14, -UR5, R169 ;  /* 0x800000050e007c23 */ /* 0x010fe200080100a9 */
[----:B--2---:R-:W-:Y:S04]  /*55e0*/  F2FP.F16.F32.PACK_AB R7, R216, R218 ;  /* 0x000000dad807723e */ /* 0x004fe800000000ff */
[----:B------:R-:W-:Y:S01]  /*55f0*/  @P1 FSEL R0, R0, -INF , !P4 ;  /* 0xff80000000001808 */ /* 0x000fe20006000000 */
[----:B------:R2:W-:Y:S01]  /*5600*/  STS [R195+0x19000], R7 ;  /* 0x01900007c3007388 */ /* 0x0005e20000000800 */
[----:B---3--:R-:W-:Y:S03]  /*5610*/  F2FP.F16.F32.PACK_AB R6, R159, R162 ;  /* 0x000000a29f06723e */ /* 0x008fe600000000ff */
        /* <DEDUP_REMOVED lines=88> */
[----:B------:R1:W-:Y:S08]  /*5ba0*/  LDSM.16.M88.4 R132, [R0+0x2000] ;  /* 0x002000000084783b */ /* 0x0003f00000000200 */
[----:B------:R-:W2:Y:S01]  /*5bb0*/  LDSM.16.M88.4 R136, [R173+0x13000] ;  /* 0x01300000ad88783b */ /* 0x000ea20000000200 */
[----:B-1----:R-:W-:Y:S04]  /*5bc0*/  FFMA.FTZ R0, -R213, R213, 1 ;  /* 0x3f800000d5007423 */ /* 0x002fe800000101d5 */
[----:B------:R-:W-:Y:S01]  /*5bd0*/  FMUL.FTZ R0, R0, UR6 ;  /* 0x0000000600007c20 */ /* 0x000fe20008410000 */
[-C--:B--2---:R-:W-:Y:S06]  /*5be0*/  HMMA.16816.F32 R4, R132, R136.reuse, R4 ;  /* 0x000000888404723c */ /* 0x084fec0000001804 */
[C---:B------:R-:W-:Y:S06]  /*5bf0*/  HMMA.16816.F32 R8, R140.reuse, R136, R8 ;  /* 0x000000888c08723c */ /* 0x040fec0000001808 */
[-C--:B------:R-:W-:Y:S06]  /*5c00*/  HMMA.16816.F32 R12, R140, R138.reuse, R12 ;  /* 0x0000008a8c0c723c */ /* 0x080fec000000180c */
[C---:B------:R-:W-:Y:S01]  /*5c10*/  HMMA.16816.F32 R16, R132.reuse, R138, R16 ;  /* 0x0000008a8410723c */ /* 0x040fe20000001810 */
[----:B------:R-:W1:Y:S05]  /*5c20*/  LDSM.16.M88.4 R136, [R173+0x13400] ;  /* 0x01340000ad88783b */ /* 0x000e6a0000000200 */
[C---:B------:R-:W-:Y:S01]  /*5c30*/  FADD.FTZ R5, -R144.reuse, R5 ;  /* 0x0000000590057221 */ /* 0x040fe20000010100 */
[----:B------:R-:W-:Y:S04]  /*5c40*/  FADD.FTZ R4, -R144, R4 ;  /* 0x0000000490047221 */ /* 0x000fe80000010100 */
[----:B------:R-:W-:Y:S01]  /*5c50*/  FMUL.FTZ R148, R148, R5 ;  /* 0x0000000594947220 */ /* 0x000fe20000410000 */
[----:B------:R-:W-:Y:S01]  /*5c60*/  FMUL.FTZ R145, R145, R4 ;  /* 0x0000000491917220 */ /* 0x000fe20000410000 */
[----:B------:R-:W2:Y:S03]  /*5c70*/  LDG.E R5, desc[UR10][R146.64+0x20] ;  /* 0x0000200a92057981 */ /* 0x000ea6000c1e1900 */
[----:B------:R-:W-:Y:S01]  /*5c80*/  FMUL.FTZ R145, R0, R145 ;  /* 0x0000009100917220 */ /* 0x000fe20000410000 */
[----:B------:R3:W5:Y:S04]  /*5c90*/  LDG.E R4, desc[UR10][R146.64+0x80] ;  /* 0x0000800a92047981 */ /* 0x000768000c1e1900 */
[----:B------:R3:W5:Y:S03]  /*5ca0*/  LDG.E R0, desc[UR10][R146.64+0xa0] ;  /* 0x0000a00a92007981 */ /* 0x000766000c1e1900 */
[----:B------:R-:W-:Y:S01]  /*5cb0*/  FADD.FTZ R17, -R144, R17 ;  /* 0x0000001190117221 */ /* 0x000fe20000010100 */
[-C--:B-1----:R-:W-:Y:S06]  /*5cc0*/  HMMA.16816.F32 R20, R132, R136.reuse, R20 ;  /* 0x000000888414723c */ /* 0x082fec0000001814 */
[C---:B------:R-:W-:Y:S06]  /*5cd0*/  HMMA.16816.F32 R24, R140.reuse, R136, R24 ;  /* 0x000000888c18723c */ /* 0x040fec0000001818 */
[-C--:B------:R-:W-:Y:S05]  /*5ce0*/  HMMA.16816.F32 R28, R140, R138.reuse, R28 ;  /* 0x0000008a8c1c723c */ /* 0x080fea000000181c */
[----:B------:R-:W-:Y:S01]  /*5cf0*/  FFMA.FTZ R136, -R220, R220, 1 ;  /* 0x3f800000dc887423 */ /* 0x000fe200000101dc */
[----:B------:R-:W-:Y:S05]  /*5d00*/  HMMA.16816.F32 R32, R132, R138, R32 ;  /* 0x0000008a8420723c */ /* 0x000fea0000001820 */
[----:B------:R-:W-:Y:S01]  /*5d10*/  FMUL.FTZ R136, R136, UR6 ;  /* 0x0000000688887c20 */ /* 0x000fe20008410000 */
[----:B------:R-:W-:Y:S01]  /*5d20*/  FADD.FTZ R20, -R144, R20 ;  /* 0x0000001490147221 */ /* 0x000fe20000010100 */
[----:B------:R-:W-:Y:S01]  /*5d30*/  FMUL.FTZ R134, R216, R17 ;  /* 0x00000011d8867220 */ /* 0x000fe20000410000 */
[----:B------:R-:W-:Y:S03]  /*5d40*/  FADD.FTZ R133, -R144, R16 ;  /* 0x0000001090857221 */ /* 0x000fe60000010100 */
[----:B------:R-:W-:Y:S01]  /*5d50*/  FMUL.FTZ R135, R210, R20 ;  /* 0x00000014d2877220 */ /* 0x000fe20000410000 */
[----:B------:R-:W-:Y:S01]  /*5d60*/  FFMA.FTZ R17, -R219, R219, 1 ;  /* 0x3f800000db117423 */ /* 0x000fe200000101db */
[----:B------:R-:W-:Y:S01]  /*5d70*/  FFMA.FTZ R20, -R217, R217, 1 ;  /* 0x3f800000d9147423 */ /* 0x000fe200000101d9 */
[----:B------:R-:W-:Y:S01]  /*5d80*/  FMUL.FTZ R132, R136, R148 ;  /* 0x0000009488847220 */ /* 0x000fe20000410000 */
[----:B------:R-:W-:Y:S01]  /*5d90*/  FADD.FTZ R136, -R144, R21 ;  /* 0x0000001590887221 */ /* 0x000fe20000010100 */
[----:B------:R-:W-:Y:S01]  /*5da0*/  FMUL.FTZ R133, R218, R133 ;  /* 0x00000085da857220 */ /* 0x000fe20000410000 */
[----:B------:R-:W-:Y:S01]  /*5db0*/  FMUL.FTZ R21, R17, UR6 ;  /* 0x0000000611157c20 */ /* 0x000fe20008410000 */
[----:B------:R-:W-:Y:S01]  /*5dc0*/  FMUL.FTZ R17, R20, UR6 ;  /* 0x0000000614117c20 */ /* 0x000fe20008410000 */
[----:B------:R-:W-:Y:S01]  /*5dd0*/  F2FP.F16.F32.PACK_AB R16, R132, R145 ;  /* 0x000000918410723e */ /* 0x000fe200000000ff */
[----:B------:R-:W-:Y:S01]  /*5de0*/  FFMA.FTZ R132, -R209, R209, 1 ;  /* 0x3f800000d1847423 */ /* 0x000fe200000101d1 */
[----:B------:R-:W-:Y:S01]  /*5df0*/  FMUL.FTZ R21, R21, R133 ;  /* 0x0000008515157220 */ /* 0x000fe20000410000 */
[----:B------:R-:W-:Y:S01]  /*5e00*/  FMUL.FTZ R17, R17, R134 ;  /* 0x0000008611117220 */ /* 0x000fe20000410000 */
[----:B------:R-:W-:Y:S01]  /*5e10*/  FFMA.FTZ R133, -R211, R211, 1 ;  /* 0x3f800000d3857423 */ /* 0x000fe200000101d3 */
[----:B------:R-:W-:Y:S01]  /*5e20*/  FADD.FTZ R134, -R144, R32 ;  /* 0x0000002090867221 */ /* 0x000fe20000010100 */
[----:B------:R-:W-:Y:S01]  /*5e30*/  FFMA.FTZ R20, -R197, R197, 1 ;  /* 0x3f800000c5147423 */ /* 0x000fe200000101c5 */
        /* <DEDUP_REMOVED lines=8> */
[----:B------:R-:W-:Y:S01]  /*5ec0*/  FFMA.FTZ R133, -R230, R230, 1 ;  /* 0x3f800000e6857423 */ /* 0x000fe200000101e6 */
[----:B------:R-:W-:Y:S01]  /*5ed0*/  FMUL.FTZ R33, R32, R136 ;  /* 0x0000008820217220 */ /* 0x000fe20000410000 */
[----:B------:R-:W-:Y:S01]  /*5ee0*/  FFMA.FTZ R32, -R198, R198, 1 ;  /* 0x3f800000c6207423 */ /* 0x000fe200000101c6 */
[----:B------:R-:W-:Y:S01]  /*5ef0*/  FMUL.FTZ R136, R207, R144 ;  /* 0x00000090cf887220 */ /* 0x000fe20000410000 */
[----:B------:R-:W-:Y:S02]  /*5f00*/  FMUL.FTZ R133, R133, UR6 ;  /* 0x0000000685857c20 */ /* 0x000fe40008410000 */
[----:B------:R-:W-:Y:S01]  /*5f10*/  FMUL.FTZ R32, R32, UR6 ;  /* 0x0000000620207c20 */ /* 0x000fe20008410000 */
[----:B------:R-:W-:Y:S01]  /*5f20*/  F2FP.F16.F32.PACK_AB R33, R33, R132 ;  /* 0x000000842121723e */ /* 0x000fe200000000ff */
[----:B------:R-:W-:Y:S02]  /*5f30*/  FFMA.FTZ R132, -R222, R222, 1 ;  /* 0x3f800000de847423 */ /* 0x000fe400000101de */
[----:B------:R-:W-:Y:S02]  /*5f40*/  FMUL.FTZ R32, R32, R136 ;  /* 0x0000008820207220 */ /* 0x000fe40000410000 */
[----:B------:R-:W-:Y:S03]  /*5f50*/  FMUL.FTZ R132, R132, UR6 ;  /* 0x0000000684847c20 */ /* 0x000fe60008410000 */
[----:B------:R-:W-:Y:S01]  /*5f60*/  F2FP.F16.F32.PACK_AB R32, R32, R20 ;  /* 0x000000142020723e */ /* 0x000fe200000000ff */
[C---:B--2---:R-:W-:Y:S01]  /*5f70*/  FADD.FTZ R6, -R5.reuse, R6 ;  /* 0x0000000605067221 */ /* 0x044fe20000010100 */
        /* <DEDUP_REMOVED lines=37> */
[----:B---3--:R-:W-:Y:S06]  /*61d0*/  @!P0 BRA `(.L_x_1086) ;  /* 0x0000000000c08947 */ /* 0x008fec0003800000 */
        /* <DEDUP_REMOVED lines=48> */
.L_x_1086:
[----:B------:R1:W-:Y:S01]  /*64e0*/  STS [R196+0x15400], R6 ;  /* 0x01540006c4007388 */ /* 0x0003e20000000800 */
[C---:B-----5:R-:W-:Y:S01]  /*64f0*/  FADD.FTZ R12, -R4.reuse, R12 ;  /* 0x0000000c040c7221 */ /* 0x060fe20000010100 */
[C---:B------:R-:W-:Y:S01]  /*6500*/  FADD.FTZ R9, -R4.reuse, R9 ;  /* 0x0000000904097221 */ /* 0x040fe20000010100 */
[----:B------:R-:W-:Y:S01]  /*6510*/  FADD.FTZ R8, -R4, R8 ;  /* 0x0000000804087221 */ /* 0x000fe20000010100 */
[----:B------:R-:W-:Y:S01]  /*6520*/  STS [R196+0x15000], R16 ;  /* 0x01500010c4007388 */ /* 0x000fe20000000800 */
[----:B------:R-:W-:Y:S01]  /*6530*/  F2FP.F16.F32.PACK_AB R5, R23, R34 ;  /* 0x000000221705723e */ /* 0x000fe200000000ff */
[----:B--2---:R-:W-:Y:S01]  /*6540*/  FMUL.FTZ R18, R160, R9 ;  /* 0x00000009a0127220 */ /* 0x004fe20000410000 */
        /* <DEDUP_REMOVED lines=10> */
[----:B------:R-:W-:Y:S01]  /*65f0*/  FADD.FTZ R10, -R0, R10 ;  /* 0x0000000a000a7221 */ /* 0x000fe20000010100 */
[----:B------:R-:W-:Y:S01]  /*6600*/  FMUL.FTZ R24, R152, R24 ;  /* 0x0000001898187220 */ /* 0x000fe20000410000 */
[----:B------:R-:W-:Y:S01]  /*6610*/  FMUL.FTZ R25, R151, R25 ;  /* 0x0000001997197220 */ /* 0x000fe20000410000 */
[----:B------:R-:W-:Y:S01]  /*6620*/  FMUL.FTZ R28, R150, R28 ;  /* 0x0000001c961c7220 */ /* 0x000fe20000410000 */
[C---:B------:R-:W-:Y:S01]  /*6630*/  FADD.FTZ R11, -R0.reuse, R11 ;  /* 0x0000000b000b7221 */ /* 0x040fe20000010100 */
[C---:B------:R-:W-:Y:S01]  /*6640*/  FADD.FTZ R14, -R0.reuse, R14 ;  /* 0x0000000e000e7221 */ /* 0x040fe20000010100 */
[C---:B------:R-:W-:Y:S01]  /*6650*/  FADD.FTZ R26, -R0.reuse, R26 ;  /* 0x0000001a001a7221 */ /* 0x040fe20000010100 */
[----:B------:R-:W-:Y:S01]  /*6660*/  FADD.FTZ R27, -R0, R27 ;  /* 0x0000001b001b7221 */ /* 0x000fe20000010100 */
[----:B-1----:R-:W-:Y:S01]  /*6670*/  FADD.FTZ R6, -R4, R13 ;  /* 0x0000000d04067221 */ /* 0x002fe20000010100 */
[----:B------:R-:W-:Y:S01]  /*6680*/  FMUL.FTZ R13, R156, R12 ;  /* 0x0000000c9c0d7220 */ /* 0x000fe20000410000 */
[----:B------:R-:W-:Y:S01]  /*6690*/  FFMA.FTZ R12, -R188, R188, 1 ;  /* 0x3f800000bc0c7423 */ /* 0x000fe200000101bc */
[----:B------:R-:W-:Y:S01]  /*66a0*/  FADD.FTZ R4, -R4, R29 ;  /* 0x0000001d04047221 */ /* 0x000fe20000010100 */
[----:B------:R-:W-:Y:S01]  /*66b0*/  FMUL.FTZ R6, R155, R6 ;  /* 0x000000069b067220 */ /* 0x000fe20000410000 */
[----:B------:R-:W-:Y:S01]  /*66c0*/  FADD.FTZ R30, -R0, R30 ;  /* 0x0000001e001e7221 */ /* 0x000fe20000010100 */
[----:B------:R-:W-:Y:S01]  /*66d0*/  FMUL.FTZ R12, R12, UR6 ;  /* 0x000000060c0c7c20 */ /* 0x000fe20008410000 */
[----:B------:R-:W-:Y:S01]  /*66e0*/  FMUL.FTZ R4, R149, R4 ;  /* 0x0000000495047220 */ /* 0x000fe20000410000 */
[----:B--2---:R-:W-:Y:S01]  /*66f0*/  FFMA.FTZ R7, -R185, R185, 1 ;  /* 0x3f800000b9077423 */ /* 0x004fe200000101b9 */
[----:B------:R-:W-:Y:S01]  /*6700*/  FMUL.FTZ R30, R154, R30 ;  /* 0x0000001e9a1e7220 */ /* 0x000fe20000410000 */
[----:B------:R-:W-:Y:S01]  /*6710*/  FMUL.FTZ R20, R12, R19 ;  /* 0x000000130c147220 */ /* 0x000fe20000410000 */
[----:B------:R-:W-:Y:S01]  /*6720*/  FMUL.FTZ R19, R9, R18 ;  /* 0x0000001209137220 */ /* 0x000fe20000410000 */
[----:B------:R-:W-:Y:S01]  /*6730*/  FMUL.FTZ R7, R7, UR6 ;  /* 0x0000000607077c20 */ /* 0x000fe20008410000 */
[----:B------:R-:W-:Y:S01]  /*6740*/  FMUL.FTZ R18, R8, R13 ;  /* 0x0000000d08127220 */ /* 0x000fe20000410000 */
[----:B------:R-:W-:Y:S01]  /*6750*/  FFMA.FTZ R9, -R166, R166, 1 ;  /* 0x3f800000a6097423 */ /* 0x000fe200000101a6 */
[----:B------:R-:W-:Y:S01]  /*6760*/  FFMA.FTZ R8, -R165, R165, 1 ;  /* 0x3f800000a5087423 */ /* 0x000fe200000101a5 */
[----:B------:R-:W-:Y:S01]  /*6770*/  FMUL.FTZ R12, R7, R6 ;  /* 0x00000006070c7220 */ /* 0x000fe20000410000 */
[----:B------:R-:W-:Y:S01]  /*6780*/  FFMA.FTZ R6, -R163, R163, 1 ;  /* 0x3f800000a3067423 */ /* 0x000fe200000101a3 */
[----:B------:R-:W-:Y:S01]  /*6790*/  FFMA.FTZ R7, -R164, R164, 1 ;  /* 0x3f800000a4077423 */ /* 0x000fe200000101a4 */
[----:B------:R-:W-:Y:S01]  /*67a0*/  FMUL.FTZ R13, R9, UR6 ;  /* 0x00000006090d7c20 */ /* 0x000fe20008410000 */
[----:B------:R-:W-:Y:S01]  /*67b0*/  FMUL.FTZ R9, R8, UR6 ;  /* 0x0000000608097c20 */ /* 0x000fe20008410000 */
[----:B------:R-:W-:Y:S01]  /*67c0*/  FMUL.FTZ R6, R6, UR6 ;  /* 0x0000000606067c20 */ /* 0x000fe20008410000 */
[----:B------:R-:W-:Y:S01]  /*67d0*/  FMUL.FTZ R8, R7, UR6 ;  /* 0x0000000607087c20 */ /* 0x000fe20008410000 */
[----:B---3--:R-:W-:Y:S01]  /*67e0*/  FADD.FTZ R5, -R0, R15 ;  /* 0x0000000f00057221 */ /* 0x008fe20000010100 */
        /* <DEDUP_REMOVED lines=22> */
[----:B------:R-:W-:Y:S01]  /*6950*/  FMUL.FTZ R6, R6, UR6 ;  /* 0x0000000606067c20 */ /* 0x000fe20008410000 */
[----:B------:R-:W-:Y:S01]  /*6960*/  FMUL.FTZ R13, R11, R13 ;  /* 0x0000000d0b0d7220 */ /* 0x000fe20000410000 */
        /* <DEDUP_REMOVED lines=16> */
[----:B------:R-:W-:Y:S01]  /*6a70*/  F2FP.F16.F32.PACK_AB R17, R35, R132 ;  /* 0x000000842311723e */ /* 0x000fe200000000ff */
[----:B------:R-:W-:Y:S01]  /*6a80*/  STS [R195+0x16000], R8 ;  /* 0x01600008c3007388 */ /* 0x000fe20000000800 */
[----:B------:R-:W-:Y:S01]  /*6a90*/  FMUL.FTZ R26, R11, R26 ;  /* 0x0000001a0b1a7220 */ /* 0x000fe20000410000 */
[----:B------:R-:W-:Y:S01]  /*6aa0*/  FMUL.FTZ R27, R10, R27 ;  /* 0x0000001b0a1b7220 */ /* 0x000fe20000410000 */
        /* <DEDUP_REMOVED lines=8> */
[----:B------:R-:W-:Y:S02]  /*6b30*/  LEA R160, R250, UR4, 0x1 ;  /* 0x00000004faa07c11 */ /* 0x000fe4000f8e08ff */
[----:B------:R-:W-:Y:S01]  /*6b40*/  MOV R162, R206 ;  /* 0x000000ce00a27202 */ /* 0x000fe20000000f00 */
[----:B------:R-:W-:Y:S01]  /*6b50*/  STS [R193+0x15000], R32 ;  /* 0x01500020c1007388 */ /* 0x000fe20000000800 */
[----:B------:R-:W-:Y:S03]  /*6b60*/  MOV R163, R203 ;  /* 0x000000cb00a37202 */ /* 0x000fe60000000f00 */
        /* <DEDUP_REMOVED lines=111> */
.L_x_1087:
        /* <DEDUP_REMOVED lines=442> */
.L_x_1089:
        /* <DEDUP_REMOVED lines=19> */
.L_x_1090:
        /* <DEDUP_REMOVED lines=50> */
.L_x_1092:
[----:B------:R-:W-:Y:S05]  /*9250*/  BSYNC B0 ;  /* 0x0000000000007941 */ /* 0x000fea0003800000 */
.L_x_1091:
        /* <DEDUP_REMOVED lines=20> */
.L_x_1094:
[----:B------:R-:W-:Y:S05]  /*93a0*/  BSYNC B0 ;  /* 0x0000000000007941 */ /* 0x000fea0003800000 */
.L_x_1093:
        /* <DEDUP_REMOVED lines=35> */
.L_x_1096:
[----:B------:R-:W-:Y:S05]  /*95e0*/  BSYNC B0 ;  /* 0x0000000000007941 */ /* 0x000fea0003800000 */
.L_x_1095:
        /* <DEDUP_REMOVED lines=20> */
.L_x_1072:
        /* <DEDUP_REMOVED lines=23> */
.L_x_1098:
        /* <DEDUP_REMOVED lines=21> */
.L_x_1099:
        /* <DEDUP_REMOVED lines=39> */
.L_x_1101:
[----:B------:R-:W-:Y:S05]  /*9c60*/  BSYNC B0 ;  /* 0x0000000000007941 */ /* 0x000fea0003800000 */
.L_x_1100:
        /* <DEDUP_REMOVED lines=19> */
.L_x_1103:
[----:B------:R-:W-:Y:S05]  /*9da0*/  BSYNC B0 ;  /* 0x0000000000007941 */ /* 0x000fea0003800000 */
.L_x_1102:
        /* <DEDUP_REMOVED lines=32> */
.L_x_1105:
[----:B------:R-:W-:Y:S05]  /*9fb0*/  BSYNC B0 ;  /* 0x0000000000007941 */ /* 0x000fea0003800000 */
.L_x_1104:
        /* <DEDUP_REMOVED lines=18> */
.L_x_1097:
[----:B------:R-:W-:Y:S05]  /*a0e0*/  BSYNC B1 ;  /* 0x0000000000017941 */ /* 0x000fea0003800000 */
.L_x_1067:
        /* <DEDUP_REMOVED lines=8> */
.L_x_1106:
[----:B------:R-:W-:Y:S05]  /*a170*/  EXIT ;  /* 0x000000000000794d */ /* 0x000fea0003800000 */
.L_x_1108:
        /* <DEDUP_REMOVED lines=16> */
.L_x_1312:


//--------------------- .text._ZN5flash44flash_bwd_dq_dk_dv_loop_seqk_parallel_kernelI23Flash_bwd_kernel_traitsILi96ELi64ELi128ELi8ELi2ELi4ELi4ELb0ELb0EN7cutlass6half_tE19Flash_kernel_traitsILi96ELi64ELi128ELi8ES3_EELb1ELb0ELb1ELb0ELb0ELb1ELb0EEEvNS_16Flash_bwd_paramsE --------------------------
	.section	.text._ZN5flash44flash_bwd_dq_dk_dv_loop_seqk_parallel_kernelI23Flash_bwd_kernel_traitsILi96ELi64ELi128ELi8ELi2ELi4ELi4ELb0ELb0EN7cutlass6half_tE19Flash_kernel_traitsILi96ELi64ELi128ELi8ES3_EELb1ELb0ELb1ELb0ELb0ELb1ELb0EEEvNS_16Flash_bwd_paramsE,"ax",@progbits
	.align	128
        .global         _ZN5flash44flash_bwd_dq_dk_dv_loop_seqk_parallel_kernelI23Flash_bwd_kernel_traitsILi96ELi64ELi128ELi8ELi2ELi4ELi4ELb0ELb0EN7cutlass6half_tE19Flash_kernel_traitsILi96ELi64ELi128ELi8ES3_EELb1ELb0ELb1ELb0ELb0ELb1ELb0EEEvNS_16Flash_bwd_paramsE
        .type           _ZN5flash44flash_bwd_dq_dk_dv_loop_seqk_parallel_kernelI23Flash_bwd_kernel_traitsILi96ELi64ELi128ELi8ELi2ELi4ELi4ELb0ELb0EN7cutlass6half_tE19Flash_kernel_traitsILi96ELi64ELi128ELi8ES3_EELb1ELb0ELb1ELb0ELb0ELb1ELb0EEEvNS_16Flash_bwd_paramsE,@function
        .size           _ZN5flash44flash_bwd_dq_dk_dv_loop_seqk_parallel_kernelI23Flash_bwd_kernel_traitsILi96ELi64ELi128ELi8ELi2ELi4ELi4ELb0ELb0EN7cutlass6half_tE19Flash_kernel_traitsILi96ELi64ELi128ELi8ES3_EELb1ELb0ELb1ELb0ELb0ELb1ELb0EEEvNS_16Flash_bwd_paramsE,(.L_x_1313 - _ZN5flash44flash_bwd_dq_dk_dv_loop_seqk_parallel_kernelI23Flash_bwd_kernel_traitsILi96ELi64ELi128ELi8ELi2ELi4ELi4ELb0ELb0EN7cutlass6half_tE19Flash_kernel_traitsILi96ELi64ELi128ELi8ES3_EELb1ELb0ELb1ELb0ELb0ELb1ELb0EEEvNS_16Flash_bwd_paramsE)
        .other          _ZN5flash44flash_bwd_dq_dk_dv_loop_seqk_parallel_kernelI23Flash_bwd_kernel_traitsILi96ELi64ELi128ELi8ELi2ELi4ELi4ELb0ELb0EN7cutlass6half_tE19Flash_kernel_traitsILi96ELi64ELi128ELi8ES3_EELb1ELb0ELb1ELb0ELb0ELb1ELb0EEEvNS_16Flash_bwd_paramsE,@"STO_CUDA_ENTRY STV_DEFAULT"
_ZN5flash44flash_bwd_dq_dk_dv_loop_seqk_parallel_kernelI23Flash_bwd_kernel_traitsILi96ELi64ELi128ELi8ELi2ELi4ELi4ELb0ELb0EN7cutlass6half_tE19Flash_kernel_traitsILi96ELi64ELi128ELi8ES3_EELb1ELb0ELb1ELb0ELb0ELb1ELb0EEEvNS_16Flash_bwd_paramsE:
.text._ZN5flash44flash_bwd_dq_dk_dv_loop_seqk_parallel_kernelI23Flash_bwd_kernel_traitsILi96ELi64ELi128ELi8ELi2ELi4ELi4ELb0ELb0EN7cutlass6half_tE19Flash_kernel_traitsILi96ELi64ELi128ELi8ES3_EELb1ELb0ELb1ELb0ELb0ELb1ELb0EEEvNS_16Flash_bwd_paramsE:
        /* <DEDUP_REMOVED lines=27> */
[----:B------:R-:W-:Y:S02]  /*01b0*/  SHF.R.S32.HI R3, RZ, 0x4, R0 ;  /* 0x00000004ff037819 */ /* 0x000fe40000011400 */
[----:B------:R-:W-:Y:S02]  /*01c0*/  LOP3.LUT R7, R9, 0xffffffe0, RZ, 0xc0, !PT ;  /* 0xffffffe009077812 */ /* 0x000fe400078ec0ff */
[----:B------:R-:W-:-:S02]  /*01d0*/  LEA.HI R5, R2, R8, RZ, 0x2 ;  /* 0x0000000802057211 */ /* 0x000fc400078f10ff */
[----:B------:R-:W-:Y:S02]  /*01e0*/  LOP3.LUT R6, R19, 0xfffffff8, RZ, 0xc0, !PT ;  /* 0xfffffff813067812 */ /* 0x000fe400078ec0ff */
[CC--:B------:R-:W-:Y:S02]  /*01f0*/  LEA.HI R241, R2.reuse, R8.reuse, RZ, 0x6 ;  /* 0x0000000802f17211 */ /* 0x0c0fe400078f30ff */
[----:B------:R-:W-:Y:S01]  /*0200*/  LEA.HI R13, R2, R8, RZ, 0x7 ;  /* 0x00000008020d7211 */ /* 0x000fe200078f38ff */
[----:B------:R-:W-:Y:S01]  /*0210*/  IMAD.IADD R10, R8, 0x1, -R6 ;  /* 0x00000001080a7824 */ /* 0x000fe200078e0a06 */
[C---:B------:R-:W-:Y:S02]  /*0220*/  LOP3.LUT R4, R0.reuse, 0xfffffff0, RZ, 0xc0, !PT ;  /* 0xfffffff000047812 */ /* 0x040fe400078ec0ff */
[----:B------:R-:W-:Y:S01]  /*0230*/  LEA.HI R2, R0, R3, RZ, 0x1 ;  /* 0x0000000300027211 */ /* 0x000fe200078f08ff */
[C---:B------:R-:W-:Y:S01]  /*0240*/  IMAD.IADD R0, R8.reuse, 0x1, -R7 ;  /* 0x0000000108007824 */ /* 0x040fe200078e0a07 */
[----:B------:R-:W-:Y:S01]  /*0250*/  SHF.R.S32.HI R12, RZ, 0x3, R19 ;  /* 0x00000003ff0c7819 */ /* 0x000fe20000011413 */
[----:B------:R-:W-:Y:S01]  /*0260*/  IMAD.IADD R6, R8, 0x1, -R4 ;  /* 0x0000000108067824 */ /* 0x000fe200078e0a04 */
[----:B------:R-:W-:-:S02]  /*0270*/  LOP3.LUT R11, R5, 0xfffffffc, RZ, 0xc0, !PT ;  /* 0xfffffffc050b7812 */ /* 0x000fc400078ec0ff */
[----:B------:R-:W-:Y:S01]  /*0280*/  LOP3.LUT R2, R2, 0xfffffffe, RZ, 0xc0, !PT ;  /* 0xfffffffe02027812 */ /* 0x000fe200078ec0ff */
[----:B------:R-:W-:Y:S01]  /*0290*/  IMAD.SHL.U32 R4, R12, 0x40, RZ ;  /* 0x000000400c047824 */ /* 0x000fe200078e00ff */
[----:B------:R-:W-:Y:S01]  /*02a0*/  SHF.R.S32.HI R7, RZ, 0x1f, R0 ;  /* 0x0000001fff077819 */ /* 0x000fe20000011400 */
[----:B------:R-:W-:Y:S01]  /*02b0*/  IMAD.IADD R14, R8, 0x1, -R11 ;  /* 0x00000001080e7824 */ /* 0x000fe200078e0a0b */
[----:B------:R-:W-:Y:S01]  /*02c0*/  LEA.HI R12, R10, R10, RZ, 0x1 ;  /* 0x0000000a0a0c7211 */ /* 0x000fe200078f08ff */
[----:B------:R-:W-:Y:S01]  /*02d0*/  IMAD.IADD R15, R3, 0x1, -R2 ;  /* 0x00000001030f7824 */ /* 0x000fe200078e0a02 */
[----:B------:R-:W-:Y:S01]  /*02e0*/  LEA.HI R234, R7, R0, RZ, 0x2 ;  /* 0x0000000007ea7211 */ /* 0x000fe200078f10ff */
[----:B------:R-:W-:Y:S01]  /*02f0*/  IMAD.SHL.U32 R248, R14, 0x8, RZ ;  /* 0x000000080ef87824 */ /* 0x000fe200078e00ff */
[----:B------:R-:W-:Y:S02]  /*0300*/  LOP3.LUT R0, R4, 0xc0, RZ, 0xc0, !PT ;  /* 0x000000c004007812 */ /* 0x000fe400078ec0ff */
[----:B------:R-:W-:-:S02]  /*0310*/  LOP3.LUT R2, R12, 0x7fffffe, RZ, 0xc0, !PT ;  /* 0x07fffffe0c027812 */ /* 0x000fc400078ec0ff */
[----:B------:R-:W-:Y:S02]  /*0320*/  SHF.R.S32.HI R241, RZ, 0x6, R241 ;  /* 0x00000006fff17819 */ /* 0x000fe400000114f1 */
[----:B------:R-:W-:Y:S01]  /*0330*/  SHF.R.U32.HI R7, RZ, 0x3, R0 ;  /* 0x00000003ff077819 */ /* 0x000fe20000011600 */
[----:B------:R-:W-:Y:S01]  /*0340*/  IMAD.IADD R3, R10, 0x1, -R2 ;  /* 0x000000010a037824 */ /* 0x000fe200078e0a02 */
[----:B------:R-:W-:Y:S01]  /*0350*/  LOP3.LUT R4, R0, 0x18, R248, 0xf8, !PT ;  /* 0x0000001800047812 */ /* 0x000fe200078ef8f8 */
[C---:B------:R-:W-:Y:S01]  /*0360*/  IMAD R0, R241.reuse, 0x4, R15 ;  /* 0x00000004f1007824 */ /* 0x040fe200078e020f */
[--C-:B------:R-:W-:Y:S01]  /*0370*/  SHF.R.S32.HI R242, RZ, 0x2, R5.reuse ;  /* 0x00000002fff27819 */ /* 0x100fe20000011405 */
[----:B------:R-:W-:Y:S01]  /*0380*/  IMAD.SHL.U32 R17, R241, 0x20, RZ ;  /* 0x00000020f1117824 */ /* 0x000fe200078e00ff */
[----:B------:R-:W-:Y:S01]  /*0390*/  SHF.R.S32.HI R2, RZ, 0x1f, R5 ;  /* 0x0000001fff027819 */ /* 0x000fe20000011405 */
[----:B------:R-:W-:Y:S01]  /*03a0*/  IMAD R177, R0, 0x8, R3 ;  /* 0x0000000800b17824 */ /* 0x000fe200078e0203 */
[----:B------:R-:W-:-:S02]  /*03b0*/  LEA.HI R3, R5, R242, RZ, 0x1 ;  /* 0x000000f205037211 */ /* 0x000fc400078f08ff */
[----:B------:R-:W-:Y:S02]  /*03c0*/  LEA.HI R2, R2, R242, RZ, 0x3 ;  /* 0x000000f202027211 */ /* 0x000fe400078f18ff */
[----:B------:R-:W-:Y:S02]  /*03d0*/  LOP3.LUT R246, R4, R7, RZ, 0x3c, !PT ;  /* 0x0000000704f67212 */ /* 0x000fe400078e3cff */
[----:B------:R-:W-:Y:S02]  /*03e0*/  LEA.HI R0, R6, R6, RZ, 0x1 ;  /* 0x0000000606007211 */ /* 0x000fe400078f08ff */
[----:B------:R-:W-:Y:S02]  /*03f0*/  LOP3.LUT R4, R3, 0x7fffffe, RZ, 0xc0, !PT ;  /* 0x07fffffe03047812 */ /* 0x000fe400078ec0ff */
[----:B------:R-:W-:Y:S02]  /*0400*/  SHF.R.S32.HI R11, RZ, 0x1f, R6 ;  /* 0x0000001fff0b7819 */ /* 0x000fe40000011406 */
[----:B------:R-:W-:Y:S01]  /*0410*/  LOP3.LUT R2, R2, 0xfffffff8, RZ, 0xc0, !PT ;  /* 0xfffffff802027812 */ /* 0x000fe200078ec0ff */
[----:B------:R-:W-:Y:S01]  /*0420*/  IMAD.IADD R5, R242, 0x1, -R4 ;  /* 0x00000001f2057824 */ /* 0x000fe200078e0a04 */
[----:B------:R-:W-:-:S02]  /*0430*/  SHF.R.S32.HI R7, RZ, 0x1, R0 ;  /* 0x00000001ff077819 */ /* 0x000fc40000011400 */
[----:B------:R-:W-:Y:S01]  /*0440*/  SHF.R.S32.HI R3, RZ, 0x1f, R0 ;  /* 0x0000001fff037819 */ /* 0x000fe20000011400 */
[----:B------:R-:W-:Y:S01]  /*0450*/  IMAD.IADD R4, R242, 0x1, -R2 ;  /* 0x00000001f2047824 */ /* 0x000fe200078e0a02 */
[----:B------:R-:W-:Y:S02]  /*0460*/  LEA.HI R11, R11, R6, RZ, 0x3 ;  /* 0x000000060b0b7211 */ /* 0x000fe400078f18ff */
[----:B------:R-:W-:Y:S02]  /*0470*/  LOP3.LUT R8, R0, 0x7fffffe, RZ, 0xc0, !PT ;  /* 0x07fffffe00087812 */ /* 0x000fe400078ec0ff */
[----:B------:R-:W-:Y:S02]  /*0480*/  LEA.HI R2, R3, R7, RZ, 0x2 ;  /* 0x0000000703027211 */ /* 0x000fe400078f10ff */
[----:B------:R-:W-:Y:S01]  /*0490*/  LOP3.LUT R0, R11, 0xfffffff8, RZ, 0xc0, !PT ;  /* 0xfffffff80b007812 */ /* 0x000fe200078ec0ff */
[----:B------:R-:W-:Y:S01]  /*04a0*/  IMAD.IADD R20, R6, 0x1, -R8 ;  /* 0x0000000106147824 */ /* 0x000fe200078e0a08 */
[--C-:B------:R-:W-:Y:S01]  /*04b0*/  SHF.R.S32.HI R250, RZ, 0x5, R9.reuse ;  /* 0x00000005fffa7819 */ /* 0x100fe20000011409 */
[----:B------:R-:W-:Y:S01]  /*04c0*/  IMAD.SHL.U32 R8, R14, 0x2, RZ ;  /* 0x000000020e087824 */ /* 0x000fe200078e00ff */
[----:B------:R-:W-:Y:S01]  /*04d0*/  LOP3.LUT R2, R2, 0xfffffffc, RZ, 0xc0, !PT ;  /* 0xfffffffc02027812 */ /* 0x000fe200078ec0ff */
[----:B------:R-:W-:Y:S01]  /*04e0*/  IMAD.IADD R18, R6, 0x1, -R0 ;  /* 0x0000000106127824 */ /* 0x000fe200078e0a00 */
[----:B------:R-:W-:Y:S01]  /*04f0*/  SHF.R.S32.HI R0, RZ, 0x1f, R9 ;  /* 0x0000001fff007819 */ /* 0x000fe20000011409 */
[----:B------:R-:W-:Y:S01]  /*0500*/  IMAD R3, R250, 0x8, R5 ;  /* 0x00000008fa037824 */ /* 0x000fe200078e0205 */
[----:B------:R-:W-:Y:S01]  /*0510*/  LOP3.LUT R5, R4, 0x1, RZ, 0xc0, !PT ;  /* 0x0000000104057812 */ /* 0x000fe200078ec0ff */
[----:B------:R-:W-:Y:S01]  /*0520*/  IMAD.IADD R16, R7, 0x1, -R2 ;  /* 0x0000000107107824 */ /* 0x000fe200078e0a02 */
[-C--:B------:R-:W-:Y:S01]  /*0530*/  LEA.HI R2, R9, R250.reuse, RZ, 0x1 ;  /* 0x000000fa09027211 */ /* 0x080fe200078f08ff */
[----:B------:R-:W-:Y:S01]  /*0540*/  IMAD.U32 R246, R3, 0x20, R246 ;  /* 0x0000002003f67824 */ /* 0x000fe200078e00f6 */
[----:B------:R-:W-:-:S02]  /*0550*/  LEA.HI R0, R0, R250, RZ, 0x2 ;  /* 0x000000fa00007211 */ /* 0x000fc400078f10ff */
[----:B------:R-:W-:Y:S02]  /*0560*/  LOP3.LUT R3, R2, 0xfffffffe, RZ, 0xc0, !PT ;  /* 0xfffffffe02037812 */ /* 0x000fe400078ec0ff */
[----:B------:R-:W-:Y:S02]  /*0570*/  LOP3.LUT R0, R0, 0xfffffffc, RZ, 0xc0, !PT ;  /* 0xfffffffc00007812 */ /* 0x000fe400078ec0ff */
[----:B------:R-:W-:Y:S01]  /*0580*/  SHF.R.S32.HI R2, RZ, 0x1, R12 ;  /* 0x00000001ff027819 */ /* 0x000fe2000001140c */
[----:B------:R-:W-:Y:S01]  /*0590*/  IMAD.IADD R247, R250, 0x1, -R3 ;  /* 0x00000001faf77824 */ /* 0x000fe200078e0a03 */
[----:B------:R-:W-:Y:S01]  /*05a0*/  ISETP.NE.U32.AND P5, PT, R5, 0x1, PT ;  /* 0x000000010500780c */ /* 0x000fe20003fa5070 */
[----:B------:R-:W-:Y:S01]  /*05b0*/  IMAD.SHL.U32 R5, R10, 0x40, RZ ;  /* 0x000000400a057824 */ /* 0x000fe200078e00ff */
[----:B------:R-:W-:Y:S01]  /*05c0*/  LEA.HI R12, R4, R4, RZ, 0x1 ;  /* 0x00000004040c7211 */ /* 0x000fe200078f08ff */
[----:B------:R-:W-:Y:S01]  /*05d0*/  IMAD.IADD R0, R250, 0x1, -R0 ;  /* 0x00000001fa007824 */ /* 0x000fe200078e0a00 */
[----:B------:R-:W-:-:S02]  /*05e0*/  LOP3.LUT P6, RZ, R2, 0x2, RZ, 0xc0, !PT ;  /* 0x0000000202ff7812 */ /* 0x000fc400078cc0ff */
[----:B------:R-:W-:Y:S01]  /*05f0*/  LOP3.LUT R3, R12, 0x3fffffe, RZ, 0xc0, !PT ;  /* 0x03fffffe0c037812 */ /* 0x000fe200078ec0ff */
[----:B------:R-:W-:Y:S01]  /*0600*/  IMAD.SHL.U32 R6, R0, 0x10, RZ ;  /* 0x0000001000067824 */ /* 0x000fe200078e00ff */
[----:B------:R-:W-:Y:S01]  /*0610*/  LOP3.LUT R7, R5, 0x1c0, RZ, 0xc0, !PT ;  /* 0x000001c005077812 */ /* 0x000fe200078ec0ff */
[----:B------:R-:W-:Y:S01]  /*0620*/  IMAD.SHL.U32 R5, R2, 0x40, RZ ;  /* 0x0000004002057824 */ /* 0x000fe200078e00ff */
[----:B------:R-:W-:Y:S01]  /*0630*/  SHF.R.S32.HI R2, RZ, 0x3, R11 ;  /* 0x00000003ff027819 */ /* 0x000fe2000001140b */
[C---:B------:R-:W-:Y:S01]  /*0640*/  IMAD.IADD R11, R4.reuse, 0x1, -R3 ;  /* 0x00000001040b7824 */ /* 0x040fe200078e0a03 */
[C---:B------:R-:W-:Y:S01]  /*0650*/  LOP3.LUT P4, RZ, R4.reuse, 0x2, RZ, 0xc0, !PT ;  /* 0x0000000204ff7812 */ /* 0x040fe2000788c0ff */
[----:B------:R-:W-:Y:S01]  /*0660*/  IMAD.SHL.U32 R4, R4, 0x40, RZ ;  /* 0x0000004004047824 */ /* 0x000fe200078e00ff */
[----:B------:R-:W-:Y:S01]  /*0670*/  LOP3.LUT R3, R5, 0xc0, RZ, 0xc0, !PT ;  /* 0x000000c005037812 */ /* 0x000fe200078ec0ff */
[C---:B------:R-:W-:Y:S01]  /*0680*/  IMAD R14, R0.reuse, 0x2, R2 ;  /* 0x00000002000e7824 */ /* 0x040fe200078e0202 */
[----:B------:R-:W-:Y:S01]  /*0690*/  LOP3.LUT R5, R7, 0x30, R6, 0xf8, !PT ;  /* 0x0000003007057812 */ /* 0x000fe200078ef806 */
[----:B------:R-:W-:Y:S01]  /*06a0*/  IMAD R10, R0, 0x200, R8 ;  /* 0x00000200000a7824 */ /* 0x000fe200078e0208 */
[----:B------:R-:W-:Y:S01]  /*06b0*/  SHF.R.S32.HI R13, RZ, 0x7, R13 ;  /* 0x00000007ff0d7819 */ /* 0x000fe2000001140d */
[----:B------:R-:W-:Y:S01]  /*06c0*/  IMAD R20, R2, 0x8, R20 ;  /* 0x0000000802147824 */ /* 0x000fe200078e0214 */
[----:B------:R-:W-:Y:S01]  /*06d0*/  LOP3.LUT R0, R4, 0x1c0, RZ, 0xc0, !PT ;  /* 0x000001c004007812 */ /* 0x000fe200078ec0ff */
[----:B------:R-:W-:Y:S01]  /*06e0*/  IMAD R10, R11, 0x20, R10 ;  /* 0x000000200b0a7824 */ /* 0x000fe200078e020a */
[----:B------:R-:W-:-:S02]  /*06f0*/  LOP3.LUT R9, R5, 0x8, R19, 0xf8, !PT ;  /* 0x0000000805097812 */ /* 0x000fc400078ef813 */
[----:B------:R-:W-:Y:S02]  /*0700*/  LOP3.LUT R5, R3, 0x8, R19, 0xf8, !PT ;  /* 0x0000000803057812 */ /* 0x000fe400078ef813 */
        /* <DEDUP_REMOVED lines=8> */
[C---:B------:R-:W-:Y:S01]  /*0790*/  IMAD.SHL.U32 R3, R18.reuse, 0x40, RZ ;  /* 0x0000004012037824 */ /* 0x040fe200078e00ff */
[----:B------:R-:W-:Y:S01]  /*07a0*/  R2P PR, R18, 0x6 ;  /* 0x0000000612007804 */ /* 0x000fe20000000000 */
[----:B------:R-:W-:Y:S01]  /*07b0*/  IMAD.IADD R226, R2, 0x1, R0 ;  /* 0x0000000102e27824 */ /* 0x000fe200078e0200 */
[----:B------:R-:W-:Y:S01]  /*07c0*/  LOP3.LUT R5, R9, R6, RZ, 0x3c, !PT ;  /* 0x0000000609057212 */ /* 0x000fe200078e3cff */
        /* <DEDUP_REMOVED lines=14> */
[----:B------:R-:W-:Y:S01]  /*08b0*/  IMAD.SHL.U32 R177, R177, 0x2, RZ ;  /* 0x00000002b1b17824 */ /* 0x000fe200078e00ff */
[----:B------:R-:W-:Y:S01]  /*08c0*/  SHF.R.U32.HI R180, RZ, 0x3, R3 ;  /* 0x00000003ffb47819 */ /* 0x000fe20000011603 */
[----:B------:R-:W-:Y:S01]  /*08d0*/  VIADD R224, R226, 0x20 ;  /* 0x00000020e2e07836 */ /* 0x000fe20000000000 */
[----:B------:R-:W-:Y:S01]  /*08e0*/  LOP3.LUT R0, R0, 0xc0, RZ, 0xc0, !PT ;  /* 0x000000c000007812 */ /* 0x000fe200078ec0ff */
[----:B------:R-:W-:Y:S01]  /*08f0*/  @P4 VIADD R224, R226, 0xffffffe0 ;  /* 0xffffffe0e2e04836 */ /* 0x000fe20000000000 */
[----:B------:R-:W-:-:S02]  /*0900*/  SHF.R.U32.HI R6, RZ, 0x3, R2 ;  /* 0x00000003ff067819 */ /* 0x000fc40000011602 */
        /* <DEDUP_REMOVED lines=18> */
[----:B------:R-:W-:Y:S01]  /*0a30*/  SHF.R.S32.HI R234, RZ, 0x2, R234 ;  /* 0x00000002ffea7819 */ /* 0x000fe200000114ea */
[----:B------:R-:W-:Y:S01]  /*0a40*/  IMAD.IADD R186, R4, 0x1, R3 ;  /* 0x0000000104ba7824 */ /* 0x000fe200078e0203 */
[----:B------:R-:W-:Y:S01]  /*0a50*/  LOP3.LUT P0, RZ, R16, 0x2, RZ, 0xc0, !PT ;  /* 0x0000000210ff7812 */ /* 0x000fe2000780c0ff */
[----:B------:R-:W-:Y:S01]  /*0a60*/  IMAD.U32 R0, RZ, RZ, UR5 ;  /* 0x00000005ff007e24 */ /* 0x000fe2000f8e00ff */
[----:B------:R-:W-:Y:S01]  /*0a70*/  UIADD3 UR5, UR4, 0x9000, URZ ;  /* 0x0000900004057890 */ /* 0x000fe2000fffe03f */
[----:B------:R-:W-:Y:S01]  /*0a80*/  IMAD.U32 R0, RZ, RZ, UR6 ;  /* 0x00000006ff007e24 */ /* 0x000fe2000f8e00ff */
[----:B------:R-:W-:Y:S01]  /*0a90*/  UIADD3 UR6, UR4, 0x15000, URZ ;  /* 0x0001500004067890 */ /* 0x000fe2000fffe03f */
[----:B------:R-:W-:Y:S01]  /*0aa0*/  SEL R178, R184, 0xffffffe0, !P6 ;  /* 0xffffffe0b8b27807 */ /* 0x000fe20007000000 */
[----:B------:R-:W-:Y:S01]  /*0ab0*/  IMAD.IADD R225, R226, 0x1, R223 ;  /* 0x00000001e2e17824 */ /* 0x000fe200078e02df */
[----:B------:R-:W-:Y:S01]  /*0ac0*/  SEL R184, R184, 0xffffffe0, !P0 ;  /* 0xffffffe0b8b87807 */ /* 0x000fe20004000000 */
[----:B------:R-:W-:Y:S01]  /*0ad0*/  IMAD R234, R247, 0x10, R234 ;  /* 0x00000010f7ea7824 */ /* 0x000fe200078e02ea */
[----:B------:R-:W-:Y:S01]  /*0ae0*/  LEA R243, R8, UR5, 0x1 ;  /* 0x0000000508f37c11 */ /* 0x000fe2000f8e08ff */
[----:B------:R-:W-:Y:S01]  /*0af0*/  IMAD.IADD R223, R223, 0x1, R224 ;  /* 0x00000001dfdf7824 */ /* 0x000fe200078e02e0 */
[----:B------:R-:W-:-:S02]  /*0b00*/  LEA R180, R180, UR6, 0x1 ;  /* 0x00000006b4b47c11 */ /* 0x000fc4000f8e08ff */
[----:B------:R-:W-:Y:S01]  /*0b10*/  LEA R3, R5, UR4, 0x1 ;  /* 0x0000000405037c11 */ /* 0x000fe2000f8e08ff */
[----:B------:R-:W-:Y:S01]  /*0b20*/  VIADD R244, R243, 0x20 ;  /* 0x00000020f3f47836 */ /* 0x000fe20000000000 */
[----:B------:R-:W-:Y:S01]  /*0b30*/  IADD3 R178, R178, UR5, R177 ;  /* 0x00000005b2b27c10 */ /* 0x000fe2000fffe0b1 */
[C---:B------:R-:W-:Y:S02]  /*0b40*/  IMAD.IADD R181, R180.reuse, 0x1, R181 ;  /* 0x00000001b4b57824 */ /* 0x040fe400078e02b5 */
[--C-:B------:R-:W-:Y:S02]  /*0b50*/  IMAD.IADD R183, R180, 0x1, R182.reuse ;  /* 0x00000001b4b77824 */ /* 0x100fe400078e02b6 */
[----:B------:R-:W-:Y:S02]  /*0b60*/  IMAD.IADD R182, R181, 0x1, R182 ;  /* 0x00000001b5b67824 */ /* 0x000fe400078e02b6 */
[----:B------:R-:W-:-:S07]  /*0b70*/  @P3 VIADD R244, R243, 0xffffffe0 ;  /* 0xffffffe0f3f43836 */ /* 0x000fce0000000000 */
.L_x_1139:
        /* <DEDUP_REMOVED lines=67> */
.L_x_1109:
        /* <DEDUP_REMOVED lines=16> */
[----:B------:R-:W-:-:S02]  /*10b0*/  ULDC.64 UR28, c[0x0][0x240] ;  /* 0x00009000001c7ab9 */ /* 0x000fc40000000a00 */
[----:B------:R-:W-:Y:S01]  /*10c0*/  @!UP2 ULDC.64 UR6, c[0x0][0x418] ;  /* 0x000106000006aab9 */ /* 0x000fe20000000a00 */
[----:B------:R-:W-:Y:S01]  /*10d0*/  ULDC UR52, c[0x0][0x2d4] ;  /* 0x0000b50000347ab9 */ /* 0x000fe20000000800 */
        /* <DEDUP_REMOVED lines=9> */
[----:B------:R-:W-:Y:S01]  /*1170*/  UIMAD UR18, UR13, UR29, URZ ;  /* 0x0000001d0d1272a4 */ /* 0x000fe2000f8e023f */
[----:B------:R-:W1:Y:S01]  /*1180*/  I2F.RP R4, R6 ;  /* 0x0000000600047306 */ /* 0x000e620000209400 */
[----:B------:R-:W-:Y:S01]  /*1190*/  ULDC.U8 UR25, c[0x0][0x480] ;  /* 0x0001200000197ab9 */ /* 0x000fe20000000000 */
[----:B------:R-:W-:Y:S01]  /*11a0*/  ULDC.U8 UR33, c[0x0][0x3d8] ;  /* 0x0000f60000217ab9 */ /* 0x000fe20000000000 */
[----:B------:R-:W-:-:S02]  /*11b0*/  UISETP.NE.AND UP4, UPT, UR25, URZ, UPT ;  /* 0x0000003f1900728c */ /* 0x000fc4000bf85270 */
[----:B--2---:R-:W-:Y:S02]  /*11c0*/  UIMAD.WIDE.U32 UR26, UR14, UR8, URZ ;  /* 0x000000080e1a72a5 */ /* 0x004fe4000f8e003f */
[----:B------:R-:W-:Y:S02]  /*11d0*/  UISETP.NE.AND UP3, UPT, UR33, URZ, UPT ;  /* 0x0000003f2100728c */ /* 0x000fe4000bf65270 */
[----:B------:R-:W-:Y:S02]  /*11e0*/  UIMAD UR38, UR14, UR9, UR27 ;  /* 0x000000090e2672a4 */ /* 0x000fe4000f8e021b */
[----:B------:R-:W-:Y:S01]  /*11f0*/  USHF.L.U32 UR14, UR60, 0x7, URZ ;  /* 0x000000073c0e7899 */ /* 0x000fe2000800063f */
[----:B------:R-:W-:Y:S01]  /*1200*/  @UP2 ULDC.64 UR8, c[0x0][0x420] ;  /* 0x0001080000082ab9 */ /* 0x000fe20000000a00 */
[----:B------:R-:W-:Y:S01]  /*1210*/  USEL UR25, UR20, URZ, UP0 ;  /* 0x0000003f14197287 */ /* 0x000fe20008000000 */
[----:B-1----:R-:W1:Y:S01]  /*1220*/  MUFU.RCP R4, R4 ;  /* 0x0000000400047308 */ /* 0x002e620000001000 */
[----:B------:R-:W-:-:S02]  /*1230*/  @UP2 UIMAD.WIDE.U32 UR36, UR13, UR8, URZ ;  /* 0x000000080d2422a5 */ /* 0x000fc4000f8e003f */
[----:B------:R-:W-:Y:S02]  /*1240*/  @!UP2 UIMAD UR8, UR51, UR6, URZ ;  /* 0x000000063308a2a4 */ /* 0x000fe4000f8e023f */
[----:B------:R-:W-:Y:S02]  /*1250*/  UIADD3 UR6, UR12, 0x3f, URZ ;  /* 0x0000003f0c067890 */ /* 0x000fe4000fffe03f */
[----:B------:R-:W-:Y:S02]  /*1260*/  @!UP2 UIMAD UR21, UR60, UR7, UR8 ;  /* 0x000000073c15a2a4 */ /* 0x000fe4000f8e0208 */
[----:B------:R-:W-:Y:S02]  /*1270*/  UIADD3 UR7, UR12, 0x80, UR55 ;  /* 0x000000800c077890 */ /* 0x000fe4000fffe037 */
[----:B------:R-:W-:Y:S01]  /*1280*/  @UP2 UIMAD UR43, UR13, UR9, UR37 ;  /* 0x000000090d2b22a4 */ /* 0x000fe2000f8e0225 */
[----:B------:R-:W-:Y:S01]  /*1290*/  ULDC UR8, c[0x0][0x394] ;  /* 0x0000e50000087ab9 */ /* 0x000fe20000000800 */
[----:B------:R-:W-:-:S02]  /*12a0*/  USHF.R.S32.HI UR9, URZ, 0x1f, UR6 ;  /* 0x0000001f3f097899 */ /* 0x000fc40008011406 */
[----:B------:R-:W-:Y:S01]  /*12b0*/  UIADD3 UR7, UR7, UR8, -UR5 ;  /* 0x0000000807077290 */ /* 0x000fe2000fffe805 */
[----:B-1----:R-:W-:Y:S01]  /*12c0*/  VIADD R4, R4, 0xffffffe ;  /* 0x0ffffffe04047836 */ /* 0x002fe20000000000 */
[----:B------:R-:W-:Y:S02]  /*12d0*/  @UP1 UIADD3 UR8, UR57, UR58, URZ ;  /* 0x0000003a39081290 */ /* 0x000fe4000fffe03f */
[----:B------:R-:W-:Y:S01]  /*12e0*/  ULEA.HI UR27, UR9, UR6, URZ, 0x6 ;  /* 0x00000006091b7291 */ /* 0x000fe2000f8f303f */
[----:B------:R-:W1:Y:S01]  /*12f0*/  F2I.FTZ.U32.TRUNC.NTZ R5, R4 ;  /* 0x0000000400057305 */ /* 0x000e62000021f000 */
[----:B------:R-:W-:Y:S02]  /*1300*/  UIADD3 UR9, UR7, 0x3f, URZ ;  /* 0x0000003f07097890 */ /* 0x000fe4000fffe03f */
[----:B------:R-:W-:Y:S02]  /*1310*/  @UP1 UIMAD.WIDE.U32 UR6, UR8, UR22, URZ ;  /* 0x00000016080612a5 */ /* 0x000fe4000f8e003f */
[----:B------:R-:W-:-:S02]  /*1320*/  @UP1 UIMAD UR8, UR8, UR23, URZ ;  /* 0x00000017080812a4 */ /* 0x000fc4000f8e023f */
[----:B------:R-:W-:Y:S02]  /*1330*/  USEL UR30, UR14, URZ, UP0 ;  /* 0x0000003f0e1e7287 */ /* 0x000fe40008000000 */
[----:B------:R-:W-:Y:S02]  /*1340*/  @UP1 UIADD3 UR45, UR7, UR8, URZ ;  /* 0x00000008072d1290 */ /* 0x000fe4000fffe03f */
[----:B------:R-:W-:Y:S02]  /*1350*/  USHF.R.S32.HI UR8, URZ, 0x1f, UR9 ;  /* 0x0000001f3f087899 */ /* 0x000fe40008011409 */
[----:B------:R-:W-:Y:S01]  /*1360*/  UIMAD.WIDE.U32 UR14, UR13, UR28, URZ ;  /* 0x0000001c0d0e72a5 */ /* 0x000fe2000f8e003f */
[----:B-1----:R-:W-:Y:S01]  /*1370*/  IMAD.MOV R0, RZ, RZ, -R5 ;  /* 0x000000ffff007224 */ /* 0x002fe200078e0a05 */
[----:B------:R-:W-:Y:S01]  /*1380*/  @UP1 UMOV UR44, UR6 ;  /* 0x00000006002c1c82 */ /* 0x000fe20008000000 */
[----:B------:R-:W-:Y:S01]  /*1390*/  IMAD.MOV.U32 R4, RZ, RZ, RZ ;  /* 0x000000ffff047224 */ /* 0x000fe200078e00ff */
[----:B------:R-:W-:Y:S01]  /*13a0*/  ULEA.HI UR19, UR8, UR9, URZ, 0x6 ;  /* 0x0000000908137291 */ /* 0x000fe2000f8f303f */
[----:B------:R-:W-:Y:S01]  /*13b0*/  IMAD R0, R0, R6, RZ ;  /* 0x0000000600007224 */ /* 0x000fe200078e02ff */
[----:B------:R-:W-:-:S02]  /*13c0*/  USEL UR49, UR16, UR14, !UP2 ;  /* 0x0000000e10317287 */ /* 0x000fc4000d000000 */
[----:B------:R-:W-:Y:S01]  /*13d0*/  UIMAD.WIDE UR6, UR54, UR53, URZ ;  /* 0x00000035360672a5 */ /* 0x000fe2000f8e023f */
[----:B------:R-:W-:Y:S01]  /*13e0*/  IMAD.HI.U32 R0, R5, R0, R4 ;  /* 0x0000000005007227 */ /* 0x000fe200078e0004 */
[----:B------:R-:W-:Y:S02]  /*13f0*/  UIMAD.WIDE.U32 UR8, UR60, UR52, URZ ;  /* 0x000000343c0872a5 */ /* 0x000fe4000f8e003f */
[----:B------:R-:W-:Y:S02]  /*1400*/  UIMAD UR16, UR31, UR60, URZ ;  /* 0x0000003c1f1072a4 */ /* 0x000fe4000f8e023f */
[----:B------:R-:W-:Y:S01]  /*1410*/  @UP2 UIADD3 UR32, UR15, UR18, URZ ;  /* 0x000000120f202290 */ /* 0x000fe2000fffe03f */
[----:B------:R-:W-:Y:S01]  /*1420*/  IMAD.HI.U32 R0, R0, R2, RZ ;  /* 0x0000000200007227 */ /* 0x000fe200078e00ff */
[----:B------:R-:W-:Y:S02]  /*1430*/  UIMAD.WIDE.U32 UR14, UR6, UR8, URZ ;  /* 0x00000008060e72a5 */ /* 0x000fe4000f8e003f */
[----:B------:R-:W-:Y:S01]  /*1440*/  UIMAD UR20, UR7, UR8, URZ ;  /* 0x00000008071472a4 */ /* 0x000fe2000f8e023f */
[----:B------:R-:W-:Y:S01]  /*1450*/  IMAD.MOV R4, RZ, RZ, -R0 ;  /* 0x000000ffff047224 */ /* 0x000fe200078e0a00 */
[----:B------:R-:W-:Y:S01]  /*1460*/  UIMAD UR8, UR51, UR52, UR16 ;  /* 0x00000034330872a4 */ /* 0x000fe2000f8e0210 */
[----:B------:R-:W-:-:S02]  /*1470*/  ULDC UR40, c[0x0][0x2c4] ;  /* 0x0000b10000287ab9 */ /* 0x000fc40000000800 */
[C---:B------:R-:W-:Y:S01]  /*1480*/  IMAD R2, R6.reuse, R4, R2 ;  /* 0x0000000406027224 */ /* 0x040fe200078e0202 */
[----:B------:R-:W-:Y:S02]  /*1490*/  UIADD3 UR17, UR9, UR8, URZ ;  /* 0x0000000809117290 */ /* 0x000fe4000fffe03f */
[----:B------:R-:W-:Y:S02]  /*14a0*/  USHF.R.S32.HI UR9, URZ, 0x6, UR27 ;  /* 0x000000063f097899 */ /* 0x000fe4000801141b */
[----:B------:R-:W-:Y:S01]  /*14b0*/  ISETP.GT.U32.AND P1, PT, R6, R2, PT ;  /* 0x000000020600720c */ /* 0x000fe20003f24070 */
[----:B------:R-:W-:Y:S02]  /*14c0*/  USHF.R.S32.HI UR8, URZ, 0x6, UR19 ;  /* 0x000000063f087899 */ /* 0x000fe40008011413 */
[----:B------:R-:W-:Y:S02]  /*14d0*/  @UP3 UIMAD UR18, UR60, UR40, URZ ;  /* 0x000000283c1232a4 */ /* 0x000fe4000f8e023f */
[----:B------:R-:W-:-:S02]  /*14e0*/  UISETP.LT.AND UP0, UPT, UR9, UR8, UPT ;  /* 0x000000080900728c */ /* 0x000fc4000bf01270 */
[----:B------:R-:W-:Y:S02]  /*14f0*/  @UP3 USEL UR18, UR18, UR13, !UP2 ;  /* 0x0000000d12123287 */ /* 0x000fe4000d000000 */
[----:B------:R-:W-:Y:S01]  /*1500*/  USEL UR33, UR9, UR8, UP0 ;  /* 0x0000000809217287 */ /* 0x000fe20008000000 */
[----:B------:R-:W-:Y:S01]  /*1510*/  @UP3 ULDC UR16, c[0x0][0x2e4] ;  /* 0x0000b90000103ab9 */ /* 0x000fe20000000800 */
[----:B------:R-:W-:Y:S02]  /*1520*/  UIMAD UR17, UR6, UR17, UR20 ;  /* 0x00000011061172a4 */ /* 0x000fe4000f8e0214 */
[-C--:B------:R-:W-:Y:S01]  /*1530*/  @!P1 IADD3 R2, R2, -R6.reuse, RZ ;  /* 0x8000000602029210 */ /* 0x080fe20007ffe0ff */
[----:B------:R-:W-:Y:S01]  /*1540*/  @UP3 UIMAD UR27, UR61, UR16, UR18 ;  /* 0x000000103d1b32a4 */ /* 0x000fe2000f8e0212 */
[----:B------:R-:W-:Y:S01]  /*1550*/  @!P1 VIADD R0, R0, 0x1 ;  /* 0x0000000100009836 */ /* 0x000fe20000000000 */
[----:B------:R-:W-:Y:S01]  /*1560*/  UIMAD.WIDE.U32 UR8, UR6, UR13, URZ ;  /* 0x0000000d060872a5 */ /* 0x000fe2000f8e003f */
[----:B------:R-:W-:Y:S01]  /*1570*/  ISETP.GE.U32.AND P0, PT, R2, R6, PT ;  /* 0x000000060200720c */ /* 0x000fe20003f06070 */
[----:B------:R-:W-:Y:S01]  /*1580*/  ULEA UR18, UR33, 0xffffffc0, 0x6 ;  /* 0xffffffc021127891 */ /* 0x000fe2000f8e303f */
[----:B------:R-:W-:Y:S01]  /*1590*/  LOP3.LUT R2, R7, UR61, RZ, 0x3c, !PT ;  /* 0x0000003d07027c12 */ /* 0x000fe2000f8e3cff */
[----:B------:R-:W-:Y:S01]  /*15a0*/  USEL UR50, UR14, UR8, !UP2 ;  /* 0x000000080e327287 */ /* 0x000fe2000d000000 */
[----:B------:R-:W-:Y:S01]  /*15b0*/  PLOP3.LUT P1, PT, PT, PT, UP1, 0x80, 0x0 ;  /* 0x000000000000781c */ /* 0x000fe20003f2f018 */
[----:B------:R-:W-:Y:S01]  /*15c0*/  UIADD3 UR41, UR15, UR17, URZ ;  /* 0x000000110f297290 */ /* 0x000fe2000fffe03f */
[----:B------:R-:W-:Y:S01]  /*15d0*/  ISETP.GE.AND P2, PT, R2, RZ, PT ;  /* 0x000000ff0200720c */ /* 0x000fe20003f46270 */
[----:B------:R-:W-:-:S02]  /*15e0*/  USHF.R.S32.HI UR17, URZ, 0x1f, UR18 ;  /* 0x0000001f3f117899 */ /* 0x000fc40008011412 */
[----:B------:R-:W-:Y:S02]  /*15f0*/  UIADD3 UR8, UP0, UR18, UR30, URZ ;  /* 0x0000001e12087290 */ /* 0x000fe4000ff1e03f */
        /* <DEDUP_REMOVED lines=38> */
.L_x_1111:
        /* <DEDUP_REMOVED lines=13> */
.L_x_1112:
        /* <DEDUP_REMOVED lines=11> */
.L_x_1113:
[----:B------:R-:W-:-:S04]  /*19e0*/  UIMAD UR6, UR60, UR53, UR61 ;  /* 0x000000353c0672a4 */ /* 0x000fc8000f8e023d */
[----:B------:R-:W-:-:S12]  /*19f0*/  UIMAD UR6, UR6, UR52, URZ ;  /* 0x00000034060672a4 */ /* 0x000fd8000f8e023f */
.L_x_1114:
[----:B------:R-:W-:Y:S01]  /*1a00*/  SHF.R.S32.HI R17, RZ, 0x1f, R242 ;  /* 0x0000001fff117819 */ /* 0x000fe200000114f2 */
[----:B------:R-:W1:Y:S01]  /*1a10*/  S2R R21, SR_TID.X ;  /* 0x0000000000157919 */ /* 0x000e620000002100 */
[----:B------:R-:W-:Y:S01]  /*1a20*/  IADD3 R4, P0, R242, UR18, RZ ;  /* 0x00000012f2047c10 */ /* 0x000fe2000ff1e0ff */
[----:B------:R-:W-:Y:S01]  /*1a30*/  USHF.R.S32.HI UR15, URZ, 0x1f, UR61 ;  /* 0x0000001f3f0f7899 */ /* 0x000fe2000801143d */
[----:B------:R-:W-:Y:S01]  /*1a40*/  SHF.R.S32.HI R249, RZ, 0x1f, R248 ;  /* 0x0000001ffff97819 */ /* 0x000fe200000114f8 */
[----:B------:R-:W-:Y:S01]  /*1a50*/  UIADD3 UR16, UR18, UR6, URZ ;  /* 0x0000000612107290 */ /* 0x000fe2000fffe03f */
[----:B------:R-:W-:Y:S01]  /*1a60*/  IADD3.X R2, R17, UR17, RZ, P0, !PT ;  /* 0x0000001111027c10 */ /* 0x000fe200087fe4ff */
[----:B------:R-:W-:Y:S01]  /*1a70*/  ULDC.64 UR8, c[0x0][0x428] ;  /* 0x00010a0000087ab9 */ /* 0x000fe20000000a00 */
[----:B------:R-:W-:Y:S01]  /*1a80*/  ULDC.64 UR6, c[0x0][0x258] ;  /* 0x0000960000067ab9 */ /* 0x000fe20000000a00 */
[----:B------:R-:W-:Y:S01]  /*1a90*/  IMAD.U32 R8, RZ, RZ, UR8 ;  /* 0x00000008ff087e24 */ /* 0x000fe2000f8e00ff */
[----:B------:R-:W-:Y:S01]  /*1aa0*/  UIMAD UR13, UR15, UR6, URZ ;  /* 0x000000060f0d72a4 */ /* 0x000fe2000f8e023f */
[----:B------:R-:W-:Y:S01]  /*1ab0*/  IMAD R2, R2, UR28, RZ ;  /* 0x0000001c02027c24 */ /* 0x000fe2000f8e02ff */
[----:B------:R-:W-:Y:S01]  /*1ac0*/  UIMAD UR15, UR15, UR8, URZ ;  /* 0x000000080f0f72a4 */ /* 0x000fe2000f8e023f */
[----:B------:R-:W-:Y:S01]  /*1ad0*/  IMAD.U32 R9, RZ, RZ, UR6 ;  /* 0x00000006ff097e24 */ /* 0x000fe2000f8e00ff */
[----:B------:R-:W-:Y:S01]  /*1ae0*/  UIADD3 UR31, UR18, UR27, URZ ;  /* 0x0000001b121f7290 */ /* 0x000fe2000fffe03f */
[C---:B------:R-:W-:Y:S01]  /*1af0*/  IMAD R2, R4.reuse, UR29, R2 ;  /* 0x0000001d04027c24 */ /* 0x040fe2000f8e0202 */
[----:B------:R-:W-:Y:S01]  /*1b00*/  UIMAD UR15, UR61, UR9, UR15 ;  /* 0x000000093d0f72a4 */ /* 0x000fe2000f8e020f */
[----:B------:R-:W-:Y:S01]  /*1b10*/  IMAD.WIDE.U32 R4, R4, UR28, R248 ;  /* 0x0000001c04047c25 */ /* 0x000fe2000f8e00f8 */
[----:B------:R-:W-:Y:S01]  /*1b20*/  UIMAD UR27, UR61, UR7, UR13 ;  /* 0x000000073d1b72a4 */ /* 0x000fe2000f8e020d */
[----:B------:R-:W-:Y:S01]  /*1b30*/  BSSY B1, `(.L_x_1110) ;  /* 0x000079d000017945 */ /* 0x000fe20003800000 */
[----:B------:R-:W-:Y:S01]  /*1b40*/  ULDC.64 UR8, c[0x0][0x420] ;  /* 0x0001080000087ab9 */ /* 0x000fe20000000a00 */
[----:B------:R-:W-:Y:S01]  /*1b50*/  ULDC UR34, c[0x0][0x398] ;  /* 0x0000e60000227ab9 */ /* 0x000fe20000000800 */
[----:B------:R-:W-:Y:S01]  /*1b60*/  IADD3 R6, P0, R4, UR49, RZ ;  /* 0x0000003104067c10 */ /* 0x000fe2000ff1e0ff */
[----:B------:R-:W-:-:S02]  /*1b70*/  UIMAD UR7, UR17, UR8, URZ ;  /* 0x00000008110772a4 */ /* 0x000fc4000f8e023f */
[----:B------:R-:W-:Y:S01]  /*1b80*/  UIMAD UR35, UR54, UR53, URZ ;  /* 0x00000035362372a4 */ /* 0x000fe2000f8e023f */
[----:B------:R-:W-:Y:S01]  /*1b90*/  IADD3.X R7, R5, UR32, R2, P0, !PT ;  /* 0x0000002005077c10 */ /* 0x000fe200087fe402 */
[----:B------:R-:W-:Y:S01]  /*1ba0*/  IMAD.U32 R2, RZ, RZ, UR8 ;  /* 0x00000008ff027e24 */ /* 0x000fe2000f8e00ff */
[----:B------:R-:W-:Y:S01]  /*1bb0*/  IADD3 R4, P0, R248, UR14, RZ ;  /* 0x0000000ef8047c10 */ /* 0x000fe2000ff1e0ff */
[----:B------:R-:W-:Y:S02]  /*1bc0*/  UIADD3 UR14, -UR5, UR12, UR55 ;  /* 0x0000000c050e7290 */ /* 0x000fe4000fffe137 */
[----:B------:R-:W-:Y:S01]  /*1bd0*/  UIMAD UR13, UR18, UR9, UR7 ;  /* 0x00000009120d72a4 */ /* 0x000fe2000f8e0207 */
[----:B------:R-:W-:Y:S01]  /*1be0*/  IADD3.X R5, R249, UR43, RZ, P0, !PT ;  /* 0x0000002bf9057c10 */ /* 0x000fe200087fe4ff */
[----:B------:R-:W-:Y:S01]  /*1bf0*/  UIADD3 UR7, UR14, -UR34, URZ ;  /* 0x800000220e077290 */ /* 0x000fe2000fffe03f */
[----:B------:R-:W-:Y:S01]  /*1c00*/  IMAD.WIDE.U32 R6, R9, UR61, R6 ;  /* 0x0000003d09067c25 */ /* 0x000fe2000f8e0006 */
[----:B------:R-:W-:-:S02]  /*1c10*/  USHF.L.U32 UR26, UR35, 0x6, URZ ;  /* 0x00000006231a7899 */ /* 0x000fc4000800063f */
[----:B------:R-:W-:Y:S01]  /*1c20*/  USHF.R.S32.HI UR32, URZ, 0x1f, UR7 ;  /* 0x0000001f3f207899 */ /* 0x000fe20008011407 */
[----:B------:R-:W-:Y:S01]  /*1c30*/  IMAD.WIDE.U32 R4, R2, UR18, R4 ;  /* 0x0000001202047c25 */ /* 0x000fe2000f8e0004 */
[----:B-1----:R-:W-:Y:S01]  /*1c40*/  SHF.R.S32.HI R2, RZ, 0x1f, R21 ;  /* 0x0000001fff027819 */ /* 0x002fe20000011415 */
[----:B------:R-:W-:Y:S02]  /*1c50*/  UIADD3 UR14, UP2, UP0, UR30, UR26, UR42 ;  /* 0x0000001a1e0e7290 */ /* 0x000fe4000f85e02a */
[----:B------:R-:W-:Y:S01]  /*1c60*/  ULEA.HI UR32, UR32, UR7, URZ, 0x6 ;  /* 0x0000000720207291 */ /* 0x000fe2000f8f303f */
[----:B------:R-:W-:Y:S01]  /*1c70*/  LEA.HI R2, R2, R21, RZ, 0x5 ;  /* 0x0000001502027211 */ /* 0x000fe200078f28ff */
[----:B------:R-:W-:Y:S01]  /*1c80*/  VIADD R5, R5, UR13 ;  /* 0x0000000d05057c36 */ /* 0x000fe20008000000 */
[----:B------:R-:W-:Y:S01]  /*1c90*/  USHF.R.S32.HI UR13, URZ, 0x1f, UR26 ;  /* 0x0000001f3f0d7899 */ /* 0x000fe2000801141a */
[----:B------:R-:W-:Y:S01]  /*1ca0*/  IMAD R9, R17, UR8, RZ ;  /* 0x0000000811097c24 */ /* 0x000fe2000f8e02ff */
[----:B------:R-:W-:Y:S01]  /*1cb0*/  LOP3.LUT R2, R2, 0xffffffe0, RZ, 0xc0, !PT ;  /* 0xffffffe002027812 */ /* 0x000fe200078ec0ff */
[----:B------:R-:W-:Y:S01]  /*1cc0*/  USHF.R.S32.HI UR32, URZ, 0x6, UR32 ;  /* 0x000000063f207899 */ /* 0x000fe20008011420 */
[----:B------:R-:W-:Y:S01]  /*1cd0*/  IMAD.WIDE.U32 R4, R8, UR61, R4 ;  /* 0x0000003d08047c25 */ /* 0x000fe2000f8e0004 */
[----:B------:R-:W-:-:S02]  /*1ce0*/  UIADD3.X UR7, UR19, UR13, UR46, UP2, UP0 ;  /* 0x0000000d13077290 */ /* 0x000fc400097e042e */
[----:B------:R-:W-:Y:S01]  /*1cf0*/  UISETP.LT.AND UP0, UPT, URZ, UR32, UPT ;  /* 0x000000203f00728c */ /* 0x000fe2000bf01270 */
[----:B------:R-:W-:Y:S01]  /*1d00*/  IMAD.IADD R21, R21, 0x1, -R2 ;  /* 0x0000000115157824 */ /* 0x000fe200078e0a02 */
[----:B------:R-:W-:Y:S01]  /*1d10*/  UIADD3 UR13, UP3, UP2, UR48, UR14, UR50 ;  /* 0x0000000e300d7290 */ /* 0x000fe2000fa7e032 */
[----:B------:R-:W-:Y:S01]  /*1d20*/  VIADD R5, R5, UR15 ;  /* 0x0000000f05057c36 */ /* 0x000fe20008000000 */
[----:B------:R-:W-:Y:S01]  /*1d30*/  USEL UR32, URZ, UR32, !UP0 ;  /* 0x000000203f207287 */ /* 0x000fe2000c000000 */
[----:B------:R-:W-:Y:S01]  /*1d40*/  IMAD R8, R250, UR35, R21 ;  /* 0x00000023fa087c24 */ /* 0x000fe2000f8e0215 */
[----:B------:R-:W-:Y:S01]  /*1d50*/  UIADD3.X UR7, UR47, UR7, UR41, UP3, UP2 ;  /* 0x000000072f077290 */ /* 0x000fe20009fe4429 */
[C---:B------:R-:W-:Y:S01]  /*1d60*/  IMAD R9, R242.reuse, UR9, R9 ;  /* 0x00000009f2097c24 */ /* 0x040fe2000f8e0209 */
[----:B------:R-:W-:Y:S01]  /*1d70*/  UISETP.GT.AND UP0, UPT, UR33, UR32, UPT ;  /* 0x000000202100728c */ /* 0x000fe2000bf04270 */
[----:B------:R-:W-:Y:S01]  /*1d80*/  IMAD.WIDE.U32 R4, R242, UR8, R4 ;  /* 0x00000008f2047c25 */ /* 0x000fe2000f8e0004 */
[C---:B------:R-:W-:Y:S01]  /*1d90*/  IADD3 R2, P0, R8.reuse, UR13, RZ ;  /* 0x0000000d08027c10 */ /* 0x040fe2000ff1e0ff */
[----:B------:R-:W-:Y:S01]  /*1da0*/  ULDC.64 UR24, c[0x0][0x478] ;  /* 0x00011e0000187ab9 */ /* 0x000fe20000000a00 */
[----:B------:R-:W-:Y:S01]  /*1db0*/  ULDC.64 UR18, c[0x0][0x400] ;  /* 0x0001000000127ab9 */ /* 0x000fe20000000a00 */
[----:B------:R-:W-:Y:S01]  /*1dc0*/  UIMAD.WIDE UR16, UR16, 0x4, UR24 ;  /* 0x00000004101078a5 */ /* 0x000fe2000f8e0218 */
[----:B------:R-:W-:Y:S01]  /*1dd0*/  LEA.HI.X.SX32 R8, R8, UR7, 0x1, P0 ;  /* 0x0000000708087c11 */ /* 0x000fe200080f0eff */
[----:B------:R-:W-:Y:S01]  /*1de0*/  ULDC.64 UR28, c[0x0][0x210] ;  /* 0x00008400001c7ab9 */ /* 0x000fe20000000a00 */
[----:B------:R-:W-:Y:S01]  /*1df0*/  PLOP3.LUT P0, PT, PT, PT, UP0, 0x80, 0x0 ;  /* 0x000000000000781c */ /* 0x000fe20003f0f008 */
[----:B------:R-:W-:Y:S01]  /*1e00*/  ULDC.64 UR24, c[0x0][0x3e0] ;  /* 0x0000f80000187ab9 */ /* 0x000fe20000000a00 */
[----:B------:R-:W-:Y:S01]  /*1e10*/  VIADD R7, R7, UR27 ;  /* 0x0000001b07077c36 */ /* 0x000fe20008000000 */
[----:B------:R-:W-:Y:S01]  /*1e20*/  LEA R165, P2, R2, UR18, 0x2 ;  /* 0x0000001202a57c11 */ /* 0x000fe2000f8410ff */
[----:B------:R-:W-:Y:S01]  /*1e30*/  IMAD.IADD R5, R5, 0x1, R9 ;  /* 0x0000000105057824 */ /* 0x000fe200078e0209 */
[----:B------:R-:W-:Y:S01]  /*1e40*/  LEA R230, P4, R6, UR28, 0x1 ;  /* 0x0000001c06e67c11 */ /* 0x000fe2000f8808ff */
[----:B------:R-:W-:Y:S01]  /*1e50*/  ULDC.64 UR36, c[0x0][0x2b0] ;  /* 0x0000ac0000247ab9 */ /* 0x000fe20000000a00 */
[----:B------:R-:W-:Y:S01]  /*1e60*/  LEA R228, P3, R4, UR24, 0x1 ;  /* 0x0000001804e47c11 */ /* 0x000fe2000f8608ff */
[----:B------:R-:W-:Y:S01]  /*1e70*/  UIADD3 UR6, UR33, -0x1, URZ ;  /* 0xffffffff21067890 */ /* 0x000fe2000fffe03f */
[----:B------:R-:W-:Y:S01]  /*1e80*/  LEA.HI.X R164, R2, UR19, R8, 0x2, P2 ;  /* 0x0000001302a47c11 */ /* 0x000fe200090f1408 */
[----:B------:R-:W-:Y:S01]  /*1e90*/  UIMAD.WIDE UR14, UR31, 0x4, UR36 ;  /* 0x000000041f0e78a5 */ /* 0x000fe2000f8e0224 */
[----:B------:R-:W-:Y:S01]  /*1ea0*/  LEA.HI.X R231, R6, UR29, R7, 0x1, P4 ;  /* 0x0000001d06e77c11 */ /* 0x000fe2000a0f0c07 */
[----:B------:R-:W-:Y:S01]  /*1eb0*/  UMOV UR19, UR16 ;  /* 0x0000001000137c82 */ /* 0x000fe20008000000 */
[----:B------:R-:W-:Y:S01]  /*1ec0*/  LEA.HI.X R229, R4, UR25, R5, 0x1, P3 ;  /* 0x0000001904e57c11 */ /* 0x000fe200098f0c05 */
[----:B------:R-:W-:Y:S01]  /*1ed0*/  UMOV UR18, UR17 ;  /* 0x0000001100127c82 */ /* 0x000fe20008000000 */
[----:B------:R-:W-:Y:S07]  /*1ee0*/  @P0 BRA `(.L_x_1115) ;  /* 0x0000000800040947 */ /* 0x000fee0003800000 */
        /* <DEDUP_REMOVED lines=19> */
.L_x_1116:
        /* <DEDUP_REMOVED lines=17> */
.L_x_1117:
        /* <DEDUP_REMOVED lines=32> */
.L_x_1119:
[----:B------:R-:W-:Y:S05]  /*2330*/  BSYNC B0 ;  /* 0x0000000000007941 */ /* 0x000fea0003800000 */
.L_x_1118:
        /* <DEDUP_REMOVED lines=15> */
.L_x_1121:
[----:B------:R-:W-:Y:S05]  /*2430*/  BSYNC B0 ;  /* 0x0000000000007941 */ /* 0x000fea0003800000 */
.L_x_1120:
        /* <DEDUP_REMOVED lines=28> */
.L_x_1123:
[----:B------:R-:W-:Y:S05]  /*2600*/  BSYNC B0 ;  /* 0x0000000000007941 */ /* 0x000fea0003800000 */
.L_x_1122:
        /* <DEDUP_REMOVED lines=15> */
.L_x_1115:
[----:B------:R-:W-:Y:S01]  /*2700*/  UIMAD UR7, UR39, UR22, URZ ;  /* 0x00000016270772a4 */ /* 0x000fe2000f8e023f */
[----:B------:R-:W-:Y:S01]  /*2710*/  IMAD.U32 R6, RZ, RZ, UR22 ;  /* 0x00000016ff067e24 */ /* 0x000fe2000f8e00ff */
[----:B------:R-:W-:Y:S01]  /*2720*/  UIMAD UR8, UR39, UR20, URZ ;  /* 0x00000014270872a4 */ /* 0x000fe2000f8e023f */
[----:B------:R-:W-:Y:S01]  /*2730*/  VIADD R9, R242, 0x40 ;  /* 0x00000040f2097836 */ /* 0x000fe20000000000 */
[----:B------:R-:W-:Y:S01]  /*2740*/  UIMAD UR9, UR55, UR23, UR7 ;  /* 0x00000017370972a4 */ /* 0x000fe2000f8e0207 */
[--C-:B------:R-:W-:Y:S01]  /*2750*/  IMAD.WIDE.U32 R6, R6, UR55, R248.reuse ;  /* 0x0000003706067c25 */ /* 0x100fe2000f8e00f8 */
[----:B------:R-:W-:Y:S02]  /*2760*/  UIMAD UR7, UR56, -0x80, UR5 ;  /* 0xffffff80380778a4 */ /* 0x000fe4000f8e0205 */
[----:B------:R-:W-:Y:S01]  /*2770*/  UIMAD UR8, UR55, UR21, UR8 ;  /* 0x00000015370872a4 */ /* 0x000fe2000f8e0208 */
[----:B------:R-:W-:Y:S01]  /*2780*/  IMAD.U32 R4, RZ, RZ, UR20 ;  /* 0x00000014ff047e24 */ /* 0x000fe2000f8e00ff */
[----:B------:R-:W-:Y:S01]  /*2790*/  IADD3 R8, P0, R6, UR44, RZ ;  /* 0x0000002c06087c10 */ /* 0x000fe2000ff1e0ff */
[----:B------:R-:W-:Y:S01]  /*27a0*/  IMAD.U32 R2, RZ, RZ, UR9 ;  /* 0x00000009ff027e24 */ /* 0x000fe2000f8e00ff */
[----:B------:R-:W-:Y:S01]  /*27b0*/  ISETP.GE.AND P1, PT, R9, UR7, PT ;  /* 0x0000000709007c0c */ /* 0x000fe2000bf26270 */
[----:B------:R-:W-:Y:S01]  /*27c0*/  IMAD.WIDE.U32 R4, R4, UR55, R248 ;  /* 0x0000003704047c25 */ /* 0x000fe2000f8e00f8 */
[----:B------:R-:W-:Y:S01]  /*27d0*/  ISETP.GE.AND P2, PT, R242, UR7, PT ;  /* 0x00000007f2007c0c */ /* 0x000fe2000bf46270 */
[----:B------:R-:W-:Y:S01]  /*27e0*/  ULDC.64 UR16, c[0x0][0x260] ;  /* 0x0000980000107ab9 */ /* 0x000fe20000000a00 */
[----:B------:R-:W-:Y:S01]  /*27f0*/  IADD3.X R9, R7, UR45, R2, P0, !PT ;  /* 0x0000002d07097c10 */ /* 0x000fe200087fe402 */
[----:B------:R-:W-:Y:S01]  /*2800*/  IMAD.U32 R2, RZ, RZ, UR8 ;  /* 0x00000008ff027e24 */ /* 0x000fe2000f8e00ff */
[----:B------:R-:W-:Y:S01]  /*2810*/  IADD3 R6, P0, R4, UR38, RZ ;  /* 0x0000002604067c10 */ /* 0x000fe2000ff1e0ff */
[----:B------:R-:W-:Y:S01]  /*2820*/  ULDC.64 UR8, c[0x0][0x268] ;  /* 0x00009a0000087ab9 */ /* 0x000fe20000000a00 */
[C---:B------:R-:W-:Y:S01]  /*2830*/  IMAD R4, R10.reuse, UR16, RZ ;  /* 0x000000100a047c24 */ /* 0x040fe2000f8e02ff */
[----:B------:R-:W-:Y:S01]  /*2840*/  UIMAD UR7, UR6, -0x40, UR12 ;  /* 0xffffffc0060778a4 */ /* 0x000fe2000f8e020c */
[----:B------:R-:W-:Y:S01]  /*2850*/  IADD3.X R7, R5, UR40, R2, P0, !PT ;  /* 0x0000002805077c10 */ /* 0x000fe200087fe402 */
[----:B------:R-:W-:-:S02]  /*2860*/  IMAD R2, R10, UR8, RZ ;  /* 0x000000080a027c24 */ /* 0x000fc4000f8e02ff */
[----:B------:R-:W-:Y:S01]  /*2870*/  IMAD.MOV.U32 R237, RZ, RZ, 0x7f800000 ;  /* 0x7f800000ffed7424 */ /* 0x000fe200078e00ff */
[----:B------:R-:W-:Y:S01]  /*2880*/  @!P1 IADD3 R12, P0, R242, 0x40, RZ ;  /* 0x00000040f20c9810 */ /* 0x000fe20007f1e0ff */
[C---:B------:R-:W-:Y:S01]  /*2890*/  IMAD R10, R0.reuse, UR17, R4 ;  /* 0x00000011000a7c24 */ /* 0x040fe2000f8e0204 */
[----:B------:R-:W1:Y:S01]  /*28a0*/  @!P2 LDC.64 R18, c[0x0][0x218] ;  /* 0x00008600ff12ab82 */ /* 0x000e620000000a00 */
[----:B------:R-:W-:Y:S01]  /*28b0*/  IMAD.WIDE.U32 R4, R0, UR16, R8 ;  /* 0x0000001000047c25 */ /* 0x000fe2000f8e0008 */
[----:B------:R-:W-:-:S03]  /*28c0*/  ISETP.GE.AND P3, PT, R242, UR7, PT ;  /* 0x00000007f2007c0c */ /* 0x000fc6000bf66270 */
[----:B------:R-:W-:Y:S02]  /*28d0*/  IMAD.MOV.U32 R238, RZ, RZ, 0x7f800000 ;  /* 0x7f800000ffee7424 */ /* 0x000fe400078e00ff */
[----:B------:R-:W-:Y:S01]  /*28e0*/  IMAD.MOV.U32 R235, RZ, RZ, 0x7f800000 ;  /* 0x7f800000ffeb7424 */ /* 0x000fe200078e00ff */
[----:B------:R-:W2:Y:S01]  /*28f0*/  @!P1 LDC.64 R22, c[0x0][0x218] ;  /* 0x00008600ff169b82 */ /* 0x000ea20000000a00 */
[C---:B------:R-:W-:Y:S02]  /*2900*/  IMAD R2, R0.reuse, UR9, R2 ;  /* 0x0000000900027c24 */ /* 0x040fe4000f8e0202 */
[----:B------:R-:W-:Y:S02]  /*2910*/  IMAD.MOV.U32 R236, RZ, RZ, 0x7f800000 ;  /* 0x7f800000ffec7424 */ /* 0x000fe400078e00ff */
[----:B------:R-:W-:Y:S01]  /*2920*/  IMAD R239, RZ, RZ, -UR26 ;  /* 0x8000001affef7e24 */ /* 0x000fe2000f8e02ff */
[----:B------:R-:W-:Y:S01]  /*2930*/  UIADD3 UR51, UR55, UR12, URZ ;  /* 0x0000000c37337290 */ /* 0x000fe2000fffe03f */
[----:B------:R-:W-:Y:S01]  /*2940*/  IMAD.WIDE.U32 R6, R0, UR8, R6 ;  /* 0x0000000800067c25 */ /* 0x000fe2000f8e0006 */
[----:B------:R-:W-:Y:S01]  /*2950*/  ULEA.HI UR8, UR6, UR6, URZ, 0x1 ;  /* 0x0000000606087291 */ /* 0x000fe2000f8f083f */
[----:B------:R-:W-:-:S02]  /*2960*/  CS2R R126, SRZ ;  /* 0x00000000007e7805 */ /* 0x000fc4000001ff00 */
[----:B------:R-:W-:Y:S01]  /*2970*/  CS2R R124, SRZ ;  /* 0x00000000007c7805 */ /* 0x000fe2000001ff00 */
[--C-:B------:R-:W-:Y:S01]  /*2980*/  @!P1 IMAD.X R0, RZ, RZ, R17.reuse, P0 ;  /* 0x000000ffff009224 */ /* 0x100fe200000e0611 */
[----:B------:R-:W-:Y:S01]  /*2990*/  @!P1 IADD3 R14, P0, R242, 0x40, RZ ;  /* 0x00000040f20e9810 */ /* 0x000fe20007f1e0ff */
[----:B------:R-:W-:Y:S01]  /*29a0*/  IMAD.IADD R7, R7, 0x1, R2 ;  /* 0x0000000107077824 */ /* 0x000fe200078e0202 */
[----:B------:R-:W-:Y:S01]  /*29b0*/  ULOP3.LUT UR8, UR8, 0xfffffffe, URZ, 0xc0, !UPT ;  /* 0xfffffffe08087892 */ /* 0x000fe2000f8ec03f */
[----:B------:R-:W-:Y:S01]  /*29c0*/  @!P1 IMAD R2, R0, UR22, RZ ;  /* 0x0000001600029c24 */ /* 0x000fe2000f8e02ff */
[----:B------:R-:W-:Y:S01]  /*29d0*/  CS2R R130, SRZ ;  /* 0x0000000000827805 */ /* 0x000fe2000001ff00 */
[----:B------:R-:W-:Y:S01]  /*29e0*/  @!P1 IMAD.X R0, RZ, RZ, R17, P0 ;  /* 0x000000ffff009224 */ /* 0x000fe200000e0611 */
[----:B------:R-:W-:Y:S01]  /*29f0*/  PLOP3.LUT P0, PT, PT, PT, UP4, 0x80, 0x0 ;  /* 0x000000000000781c */ /* 0x000fe20003f0f048 */
[----:B------:R-:W-:Y:S01]  /*2a00*/  IMAD.IADD R5, R5, 0x1, R10 ;  /* 0x0000000105057824 */ /* 0x000fe200078e020a */
[----:B------:R-:W-:Y:S01]  /*2a10*/  UIADD3 UR8, UR6, -UR8, URZ ;  /* 0x8000000806087290 */ /* 0x000fe2000fffe03f */
[----:B------:R-:W-:Y:S01]  /*2a20*/  @!P2 IMAD R15, R17, UR22, RZ ;  /* 0x00000016110fac24 */ /* 0x000fe2000f8e02ff */
[----:B------:R-:W-:Y:S01]  /*2a30*/  CS2R R128, SRZ ;  /* 0x0000000000807805 */ /* 0x000fe2000001ff00 */
[----:B------:R-:W-:Y:S01]  /*2a40*/  @!P1 IMAD.MOV.U32 R8, RZ, RZ, R4 ;  /* 0x000000ffff089224 */ /* 0x000fe200078e0004 */
[----:B------:R-:W-:Y:S01]  /*2a50*/  UISETP.NE.AND UP0, UPT, UR8, 0x1, UPT ;  /* 0x000000010800788c */ /* 0x000fe2000bf05270 */
[----:B------:R-:W-:Y:S01]  /*2a60*/  @!P1 IMAD.MOV.U32 R9, RZ, RZ, R5 ;  /* 0x000000ffff099224 */ /* 0x000fe200078e0005 */
[----:B------:R-:W-:Y:S01]  /*2a70*/  CS2R R122, SRZ ;  /* 0x00000000007a7805 */ /* 0x000fe2000001ff00 */
[----:B------:R-:W-:Y:S01]  /*2a80*/  @!P1 IMAD R16, R12, UR23, R2 ;  /* 0x000000170c109c24 */ /* 0x000fe2000f8e0202 */
[----:B------:R-:W-:Y:S01]  /*2a90*/  CS2R R120, SRZ ;  /* 0x0000000000787805 */ /* 0x000fe2000001ff00 */
[----:B------:R-:W-:Y:S01]  /*2aa0*/  @!P1 IMAD R0, R0, UR20, RZ ;  /* 0x0000001400009c24 */ /* 0x000fe2000f8e02ff */
[----:B------:R-:W-:Y:S01]  /*2ab0*/  CS2R R118, SRZ ;  /* 0x0000000000767805 */ /* 0x000fe2000001ff00 */
[----:B------:R-:W-:Y:S01]  /*2ac0*/  @P0 BAR.SYNC.DEFER_BLOCKING 0x0 ;  /* 0x0000000000000b1d */ /* 0x000fe20000010000 */
[----:B------:R-:W-:Y:S01]  /*2ad0*/  @!P1 IMAD.MOV.U32 R10, RZ, RZ, R6 ;  /* 0x000000ffff0a9224 */ /* 0x000fe200078e0006 */
[----:B------:R-:W-:Y:S01]  /*2ae0*/  PLOP3.LUT P0, PT, PT, PT, UP0, 0x80, 0x0 ;  /* 0x000000000000781c */ /* 0x000fe20003f0f008 */
[----:B------:R-:W-:-:S02]  /*2af0*/  @!P1 IMAD.MOV.U32 R11, RZ, RZ, R7 ;  /* 0x000000ffff0b9224 */ /* 0x000fc400078e0007 */
[C---:B------:R-:W-:Y:S01]  /*2b00*/  @!P2 IMAD R2, R242.reuse, UR23, R15 ;  /* 0x00000017f202ac24 */ /* 0x040fe2000f8e020f */
[----:B------:R-:W-:Y:S01]  /*2b10*/  CS2R R116, SRZ ;  /* 0x0000000000747805 */ /* 0x000fe2000001ff00 */
[----:B------:R-:W-:Y:S01]  /*2b20*/  @!P2 IMAD.WIDE.U32 R4, R242, UR22, R4 ;  /* 0x00000016f204ac25 */ /* 0x000fe2000f8e0004 */
[----:B------:R-:W-:Y:S02]  /*2b30*/  CS2R R110, SRZ ;  /* 0x00000000006e7805 */ /* 0x000fe4000001ff00 */
[----:B------:R-:W-:Y:S02]  /*2b40*/  CS2R R108, SRZ ;  /* 0x00000000006c7805 */ /* 0x000fe4000001ff00 */
[----:B------:R-:W-:Y:S01]  /*2b50*/  CS2R R114, SRZ ;  /* 0x0000000000727805 */ /* 0x000fe2000001ff00 */
[C---:B------:R-:W-:Y:S01]  /*2b60*/  @!P1 IMAD R20, R14.reuse, UR21, R0 ;  /* 0x000000150e149c24 */ /* 0x040fe2000f8e0200 */
[----:B------:R-:W-:Y:S01]  /*2b70*/  CS2R R112, SRZ ;  /* 0x0000000000707805 */ /* 0x000fe2000001ff00 */
[----:B------:R-:W-:Y:S01]  /*2b80*/  @!P1 IMAD.WIDE.U32 R14, R14, UR20, R10 ;  /* 0x000000140e0e9c25 */ /* 0x000fe2000f8e000a */
[----:B-1----:R-:W-:-:S02]  /*2b90*/  @!P2 LEA R10, P5, R4, R18, 0x1 ;  /* 0x00000012040aa211 */ /* 0x002fc400078a08ff */
[----:B------:R-:W-:Y:S02]  /*2ba0*/  CS2R R106, SRZ ;  /* 0x00000000006a7805 */ /* 0x000fe4000001ff00 */
[----:B------:R-:W-:Y:S01]  /*2bb0*/  CS2R R104, SRZ ;  /* 0x0000000000687805 */ /* 0x000fe2000001ff00 */
[----:B------:R-:W-:Y:S01]  /*2bc0*/  @!P2 IMAD.IADD R0, R5, 0x1, R2 ;  /* 0x000000010500a824 */ /* 0x000fe200078e0202 */
[----:B------:R-:W-:Y:S01]  /*2bd0*/  CS2R R102, SRZ ;  /* 0x0000000000667805 */ /* 0x000fe2000001ff00 */
[----:B------:R-:W-:Y:S01]  /*2be0*/  @!P1 IMAD.WIDE.U32 R12, R12, UR22, R8 ;  /* 0x000000160c0c9c25 */ /* 0x000fe2000f8e0008 */
[----:B------:R-:W-:Y:S02]  /*2bf0*/  CS2R R100, SRZ ;  /* 0x0000000000647805 */ /* 0x000fe4000001ff00 */
[----:B------:R-:W-:Y:S02]  /*2c00*/  CS2R R94, SRZ ;  /* 0x00000000005e7805 */ /* 0x000fe4000001ff00 */
[----:B------:R-:W-:Y:S01]  /*2c10*/  @!P2 LEA.HI.X R11, R4, R19, R0, 0x1, P5 ;  /* 0x00000013040ba211 */ /* 0x000fe200028f0c00 */
[----:B------:R-:W-:Y:S01]  /*2c20*/  @!P2 IMAD R2, R17, UR20, RZ ;  /* 0x000000141102ac24 */ /* 0x000fe2000f8e02ff */
[----:B--2---:R-:W-:Y:S01]  /*2c30*/  @!P1 LEA R8, P4, R12, R22, 0x1 ;  /* 0x000000160c089211 */ /* 0x004fe200078808ff */
[----:B------:R-:W-:Y:S01]  /*2c40*/  @!P1 IMAD.IADD R5, R13, 0x1, R16 ;  /* 0x000000010d059824 */ /* 0x000fe200078e0210 */
[----:B------:R-:W-:Y:S01]  /*2c50*/  LEA R0, R246, UR4, 0x1 ;  /* 0x00000004f6007c11 */ /* 0x000fe2000f8e08ff */
[----:B------:R-:W-:Y:S01]  /*2c60*/  @!P2 IMAD R4, R242, UR21, R2 ;  /* 0x00000015f204ac24 */ /* 0x000fe2000f8e0202 */
[----:B------:R-:W1:Y:S01]  /*2c70*/  @!P1 LDC.64 R16, c[0x0][0x220] ;  /* 0x00008800ff109b82 */ /* 0x000e620000000a00 */
[----:B------:R-:W-:Y:S01]  /*2c80*/  VIADD R2, R246, 0x1800 ;  /* 0x00001800f6027836 */ /* 0x000fe20000000000 */
[----:B------:R-:W-:Y:S01]  /*2c90*/  @!P1 LEA.HI.X R9, R12, R23, R5, 0x1, P4 ;  /* 0x000000170c099211 */ /* 0x000fe200020f0c05 */
[----:B------:R-:W-:Y:S01]  /*2ca0*/  @!P2 IMAD.WIDE.U32 R12, R242, UR20, R6 ;  /* 0x00000014f20cac25 */ /* 0x000fe2000f8e0006 */
[----:B------:R-:W-:Y:S01]  /*2cb0*/  @P3 STS [R0+0x6000], RZ ;  /* 0x006000ff00003388 */ /* 0x000fe20000000800 */
[----:B------:R-:W-:-:S02]  /*2cc0*/  CS2R R92, SRZ ;  /* 0x00000000005c7805 */ /* 0x000fc4000001ff00 */
[----:B------:R-:W-:Y:S01]  /*2cd0*/  SEL R2, R2, R246, !P0 ;  /* 0x000000f602027207 */ /* 0x000fe20004000000 */
[----:B------:R-:W-:Y:S01]  /*2ce0*/  @!P1 IMAD.IADD R5, R15, 0x1, R20 ;  /* 0x000000010f059824 */ /* 0x000fe200078e0214 */
[----:B------:R-:W2:Y:S01]  /*2cf0*/  @!P2 LDC.64 R6, c[0x0][0x220] ;  /* 0x00008800ff06ab82 */ /* 0x000ea20000000a00 */
[----:B------:R-:W-:Y:S01]  /*2d00*/  @P3 STS [R0+0x6004], RZ ;  /* 0x006004ff00003388 */ /* 0x000fe20000000800 */
[----:B------:R-:W-:Y:S01]  /*2d10*/  LEA R227, R2, UR4, 0x1 ;  /* 0x0000000402e37c11 */ /* 0x000fe2000f8e08ff */
[----:B------:R-:W-:Y:S01]  /*2d20*/  @!P2 IMAD.IADD R2, R13, 0x1, R4 ;  /* 0x000000010d02a824 */ /* 0x000fe200078e0204 */
[----:B------:R-:W-:Y:S01]  /*2d30*/  CS2R R98, SRZ ;  /* 0x0000000000627805 */ /* 0x000fe2000001ff00 */
[----:B------:R-:W-:Y:S01]  /*2d40*/  @P3 STS.64 [R0+0x6008], RZ ;  /* 0x006008ff00003388 */ /* 0x000fe20000000a00 */
[----:B------:R-:W-:Y:S01]  /*2d50*/  IMAD.MOV.U32 R252, RZ, RZ, 0x4 ;  /* 0x00000004fffc7424 */ /* 0x000fe200078e00ff */
        /* <DEDUP_REMOVED lines=9> */
[----:B-1----:R-:W-:Y:S01]  /*2df0*/  @!P1 LEA R4, P4, R14, R16, 0x1 ;  /* 0x000000100e049211 */ /* 0x002fe200078808ff */
[----:B------:R-:W-:Y:S01]  /*2e00*/  @!PT LDS RZ, [RZ] ;  /* 0x00000000fffff984 */ /* 0x000fe20000000800 */
[----:B------:R-:W-:Y:S01]  /*2e10*/  @!PT LDS RZ, [RZ] ;  /* 0x00000000fffff984 */ /* 0x000fe20000000800 */
[----:B------:R-:W-:Y:S01]  /*2e20*/  @!PT LDS RZ, [RZ] ;  /* 0x00000000fffff984 */ /* 0x000fe20000000800 */
[----:B------:R-:W-:Y:S01]  /*2e30*/  @!P3 LDGSTS.E.BYPASS.LTC128B.128 [R0+0x6000], desc[UR10][R228.64] ;  /* 0x06000000e400bfae */ /* 0x000fe2000b901d4a */
[----:B------:R-:W-:-:S02]  /*2e40*/  CS2R R82, SRZ ;  /* 0x0000000000527805 */ /* 0x000fc4000001ff00 */
[----:B------:R-:W-:Y:S02]  /*2e50*/  CS2R R80, SRZ ;  /* 0x0000000000507805 */ /* 0x000fe4000001ff00 */
[----:B------:R-:W-:Y:S01]  /*2e60*/  @!P1 LEA.HI.X R5, R14, R17, R5, 0x1, P4 ;  /* 0x000000110e059211 */ /* 0x000fe200020f0c05 */
[----:B------:R-:W-:Y:S01]  /*2e70*/  @!P3 LDGSTS.E.BYPASS.LTC128B.128 [R0+0x7000], desc[UR10][R228.64+0x40] ;  /* 0x07000040e400bfae */ /* 0x000fe2000b901d4a */
[----:B------:R-:W-:Y:S02]  /*2e80*/  CS2R R74, SRZ ;  /* 0x00000000004a7805 */ /* 0x000fe4000001ff00 */
[----:B------:R-:W-:Y:S02]  /*2e90*/  CS2R R72, SRZ ;  /* 0x0000000000487805 */ /* 0x000fe4000001ff00 */
[----:B--2---:R-:W-:Y:S01]  /*2ea0*/  @!P2 LEA R6, P5, R12, R6, 0x1 ;  /* 0x000000060c06a211 */ /* 0x004fe200078a08ff */
[----:B------:R-:W-:Y:S01]  /*2eb0*/  @!P3 LDGSTS.E.BYPASS.LTC128B.128 [R0+0x8000], desc[UR10][R228.64+0x80] ;  /* 0x08000080e400bfae */ /* 0x000fe2000b901d4a */
[----:B------:R-:W-:-:S02]  /*2ec0*/  CS2R R70, SRZ ;  /* 0x0000000000467805 */ /* 0x000fc4000001ff00 */
[----:B------:R-:W-:Y:S02]  /*2ed0*/  CS2R R68, SRZ ;  /* 0x0000000000447805 */ /* 0x000fe4000001ff00 */
[----:B------:R-:W-:Y:S01]  /*2ee0*/  @!P2 LEA.HI.X R7, R12, R7, R2, 0x1, P5 ;  /* 0x000000070c07a211 */ /* 0x000fe200028f0c02 */
[----:B------:R-:W-:Y:S01]  /*2ef0*/  @P3 STS [R227], RZ ;  /* 0x000000ffe3003388 */ /* 0x000fe20000000800 */
        /* <DEDUP_REMOVED lines=20> */
[----:B------:R-:W-:Y:S01]  /*3040*/  CS2R R36, SRZ ;  /* 0x0000000000247805 */ /* 0x000fe2000001ff00 */
[----:B------:R-:W-:Y:S01]  /*3050*/  ULDC UR13, c[0x0][0x394] ;  /* 0x0000e500000d7ab9 */ /* 0x000fe20000000800 */
[----:B------:R-:W-:Y:S01]  /*3060*/  UIMAD UR49, UR35, 0x18, URZ ;  /* 0x00000018233178a4 */ /* 0x000fe2000f8e023f */
[----:B------:R-:W-:Y:S01]  /*3070*/  @P3 STS [R227+0x1008], RZ ;  /* 0x001008ffe3003388 */ /* 0x000fe20000000800 */
[----:B------:R-:W-:-:S02]  /*3080*/  USHF.L.U32 UR48, UR35, 0x5, URZ ;  /* 0x0000000523307899 */ /* 0x000fc4000800063f */
[----:B------:R-:W-:Y:S01]  /*3090*/  UIMAD UR47, UR35, 0x28, URZ ;  /* 0x00000028232f78a4 */ /* 0x000fe2000f8e023f */
[----:B------:R-:W-:Y:S01]  /*30a0*/  @P3 STS [R227+0x100c], RZ ;  /* 0x00100cffe3003388 */ /* 0x000fe20000000800 */
[----:B------:R-:W-:Y:S02]  /*30b0*/  UIMAD UR46, UR35, 0x30, URZ ;  /* 0x00000030232e78a4 */ /* 0x000fe4000f8e023f */
[----:B------:R-:W-:Y:S01]  /*30c0*/  UIADD3 UR54, UR55, 0x80, URZ ;  /* 0x0000008037367890 */ /* 0x000fe2000fffe03f */
[----:B------:R-:W-:Y:S01]  /*30d0*/  @P3 STS [R227+0x2000], RZ ;  /* 0x002000ffe3003388 */ /* 0x000fe20000000800 */
[----:B------:R-:W-:Y:S01]  /*30e0*/  ULDC UR59, c[0x0][0x398] ;  /* 0x0000e600003b7ab9 */ /* 0x000fe20000000800 */
[----:B------:R-:W-:Y:S02]  /*30f0*/  ULDC.U8 UR9, c[0x0][0x388] ;  /* 0x0000e20000097ab9 */ /* 0x000fe40000000000 */
        /* <DEDUP_REMOVED lines=29> */
[----:B-1----:R-:W1:Y:S03]  /*32d0*/  LDC.64 R10, c[0x0][0x3b8] ;  /* 0x0000ee00ff0a7b82 */ /* 0x002e660000000a00 */
        /* <DEDUP_REMOVED lines=19> */
[----:B------:R3:W-:Y:S04]  /*3410*/  @!P1 LDGSTS.E.BYPASS.LTC128B.128 [R0+0x14000], desc[UR10][R4.64+0x80] ;  /* 0x1400008004009fae */ /* 0x0007e8000b901d4a */
[----:B------:R-:W0:Y:S04]  /*3420*/  LDGDEPBAR ;  /* 0x00000000000079af */ /* 0x000e280000000000 */
[----:B-1----:R-:W4:Y:S01]  /*3430*/  LDG.E.64 R6, desc[UR10][R10.64+0x8] ;  /* 0x0000080a0a067981 */ /* 0x002f22000c1e1b00 */
[C---:B------:R-:W-:Y:S01]  /*3440*/  ISETP.GE.AND P4, PT, R234.reuse, UR7, PT ;  /* 0x00000007ea007c0c */ /* 0x040fe2000bf86270 */
[----:B---3--:R-:W-:-:S02]  /*3450*/  VIADD R4, R234, 0x8 ;  /* 0x00000008ea047836 */ /* 0x008fc40000000000 */
[----:B------:R-:W3:Y:S03]  /*3460*/  LDG.E.64 R10, desc[UR10][R10.64] ;  /* 0x0000000a0a0a7981 */ /* 0x000ee6000c1e1b00 */
[----:B------:R-:W-:Y:S01]  /*3470*/  ISETP.GE.AND P3, PT, R4, UR7, PT ;  /* 0x0000000704007c0c */ /* 0x000fe2000bf66270 */
[----:B------:R-:W-:Y:S02]  /*3480*/  IMAD.MOV.U32 R4, RZ, RZ, 0x4 ;  /* 0x00000004ff047424 */ /* 0x000fe400078e00ff */
[C---:B--2---:R-:W-:Y:S02]  /*3490*/  VIADD R0, R234.reuse, 0x28 ;  /* 0x00000028ea007836 */ /* 0x044fe40000000000 */
[----:B------:R-:W-:-:S03]  /*34a0*/  IMAD.WIDE R4, R234, R4, UR14 ;  /* 0x0000000eea047e25 */ /* 0x000fc6000f8e0204 */
[----:B------:R-:W-:Y:S01]  /*34b0*/  ISETP.GE.AND P1, PT, R0, UR7, PT ;  /* 0x0000000700007c0c */ /* 0x000fe2000bf26270 */
[----:B------:R-:W-:Y:S01]  /*34c0*/  VIADD R2, R234, 0x20 ;  /* 0x00000020ea027836 */ /* 0x000fe20000000000 */
[----:B------:R1:W5:Y:S01]  /*34d0*/  @!P4 LDG.E R237, desc[UR10][R4.64] ;  /* 0x0000000a04edc981 */ /* 0x000362000c1e1900 */
[----:B------:R-:W-:-:S03]  /*34e0*/  IMAD.MOV.U32 R8, RZ, RZ, 0x4 ;  /* 0x00000004ff087424 */ /* 0x000fc600078e00ff */
[----:B------:R1:W5:Y:S01]  /*34f0*/  @!P3 LDG.E R238, desc[UR10][R4.64+0x20] ;  /* 0x0000200a04eeb981 */ /* 0x000362000c1e1900 */
[----:B------:R-:W-:Y:S01]  /*3500*/  ISETP.GE.AND P2, PT, R2, UR7, PT ;  /* 0x0000000702007c0c */ /* 0x000fe2000bf46270 */
[----:B------:R-:W-:Y:S02]  /*3510*/  UIMAD UR7, UR60, UR53, UR61 ;  /* 0x000000353c0772a4 */ /* 0x000fe4000f8e023d */
[----:B------:R-:W-:Y:S02]  /*3520*/  USHF.L.U32 UR21, UR35, 0x4, URZ ;  /* 0x0000000423157899 */ /* 0x000fe4000800063f */
[----:B------:R-:W-:Y:S01]  /*3530*/  USHF.L.U32 UR7, UR7, 0x5, URZ ;  /* 0x0000000507077899 */ /* 0x000fe2000800063f */
[----:B------:R-:W-:Y:S01]  /*3540*/  @!P1 IMAD.WIDE R8, R0, R8, UR14 ;  /* 0x0000000e00089e25 */ /* 0x000fe2000f8e0208 */
[----:B------:R-:W-:Y:S02]  /*3550*/  USHF.L.U32 UR20, UR35, 0x3, URZ ;  /* 0x0000000323147899 */ /* 0x000fe4000800063f */
[----:B------:R-:W-:-:S02]  /*3560*/  UIADD3 UR31, UR21, 0x20, URZ ;  /* 0x00000020151f7890 */ /* 0x000fc4000fffe03f */
[----:B------:R-:W-:Y:S01]  /*3570*/  UIADD3 UR26, UR21, 0x40, URZ ;  /* 0x00000040151a7890 */ /* 0x000fe2000fffe03f */
[----:B------:R1:W5:Y:S01]  /*3580*/  @!P1 LDG.E R236, desc[UR10][R8.64] ;  /* 0x0000000a08ec9981 */ /* 0x000362000c1e1900 */
[----:B------:R-:W-:Y:S01]  /*3590*/  USHF.R.S32.HI UR8, URZ, 0x1f, UR7 ;  /* 0x0000001f3f087899 */ /* 0x000fe20008011407 */
[----:B------:R-:W-:Y:S02]  /*35a0*/  SHF.R.S32.HI R0, RZ, 0x1f, R21 ;  /* 0x0000001fff007819 */ /* 0x000fe40000011415 */
[----:B------:R1:W5:Y:S01]  /*35b0*/  @!P2 LDG.E R235, desc[UR10][R4.64+0x80] ;  /* 0x0000800a04eba981 */ /* 0x000362000c1e1900 */
[----:B------:R-:W-:Y:S02]  /*35c0*/  UIADD3 UR30, UR20, UR31, URZ ;  /* 0x0000001f141e7290 */ /* 0x000fe4000fffe03f */
[----:B------:R-:W-:Y:S01]  /*35d0*/  UIADD3 UR25, UR20, UR26, URZ ;  /* 0x0000001a14197290 */ /* 0x000fe2000fffe03f */
[----:B------:R-:W-:Y:S01]  /*35e0*/  VIADD R2, R186, 0x1800 ;  /* 0x00001800ba027836 */ /* 0x000fe20000000000 */
[----:B------:R-:W-:-:S02]  /*35f0*/  UIADD3 UR29, UR20, UR30, URZ ;  /* 0x0000001e141d7290 */ /* 0x000fc4000fffe03f */
[----:B------:R-:W-:Y:S02]  /*3600*/  UIADD3 UR24, UR20, UR25, URZ ;  /* 0x0000001914187290 */ /* 0x000fe4000fffe03f */
[----:B------:R-:W-:Y:S01]  /*3610*/  UIADD3 UR28, UR20, UR29, URZ ;  /* 0x0000001d141c7290 */ /* 0x000fe2000fffe03f */
[----:B------:R-:W-:Y:S01]  /*3620*/  SEL R2, R2, R186, !P0 ;  /* 0x000000ba02027207 */ /* 0x000fe20004000000 */
[----:B------:R-:W-:Y:S02]  /*3630*/  UIADD3 UR23, UR20, UR24, URZ ;  /* 0x0000001814177290 */ /* 0x000fe4000fffe03f */
[----:B------:R-:W-:Y:S01]  /*3640*/  UIADD3 UR51, -UR5, 0x80, UR51 ;  /* 0x0000008005337890 */ /* 0x000fe2000fffe133 */
[----:B------:R-:W-:Y:S01]  /*3650*/  LEA R179, R2, UR4, 0x1 ;  /* 0x0000000402b37c11 */ /* 0x000fe2000f8e08ff */
[----:B------:R-:W-:Y:S02]  /*3660*/  UIADD3 UR27, UR20, UR28, URZ ;  /* 0x0000001c141b7290 */ /* 0x000fe4000fffe03f */
[----:B------:R-:W-:-:S02]  /*3670*/  UIADD3 UR22, UR20, UR23, URZ ;  /* 0x0000001714167290 */ /* 0x000fc4000fffe03f */
[----:B------:R-:W-:Y:S02]  /*3680*/  UIADD3 UR51, UR51, -UR34, URZ ;  /* 0x8000002233337290 */ /* 0x000fe4000fffe03f */
[----:B------:R-:W-:Y:S02]  /*3690*/  UIMAD UR35, UR35, 0x38, URZ ;  /* 0x00000038232378a4 */ /* 0x000fe4000f8e023f */
[----:B------:R-:W-:Y:S02]  /*36a0*/  UIADD3 UR34, UR20, UR27, URZ ;  /* 0x0000001b14227290 */ /* 0x000fe4000fffe03f */
[----:B------:R-:W-:Y:S01]  /*36b0*/  UIADD3 UR33, UR20, UR22, URZ ;  /* 0x0000001614217290 */ /* 0x000fe2000fffe03f */
[----:B------:R-:W-:Y:S01]  /*36c0*/  UMOV UR17, UR13 ;  /* 0x0000000d00117c82 */ /* 0x000fe20008000000 */
[----:B----4-:R-:W-:-:S04]  /*36d0*/  IADD3 R245, P2, P1, R6, UR7, R21 ;  /* 0x0000000706f57c10 */ /* 0x010fc8000f95e015 */
[----:B------:R-:W-:Y:S01]  /*36e0*/  IADD3.X R240, R7, UR8, R0, P2, P1 ;  /* 0x0000000807f07c10 */ /* 0x000fe200097e2400 */
[----:B------:R-:W-:Y:S01]  /*36f0*/  VIADD R0, R185, 0x1800 ;  /* 0x00001800b9007836 */ /* 0x000fe20000000000 */
[----:B------:R-:W-:-:S04]  /*3700*/  ULDC UR8, c[0x0][0x2ec] ;  /* 0x0000bb0000087ab9 */ /* 0x000fc80000000800 */
[----:B------:R-:W-:Y:S02]  /*3710*/  SEL R0, R0, R185, !P0 ;  /* 0x000000b900007207 */ /* 0x000fe40004000000 */
[----:B---3--:R-:W-:Y:S02]  /*3720*/  R2UR UR7, R10 ;  /* 0x000000000a0772ca */ /* 0x008fe400000e0000 */
[----:B------:R-:W-:Y:S02]  /*3730*/  R2UR UR50, R11 ;  /* 0x000000000b3272ca */ /* 0x000fe400000e0000 */
[----:B------:R-:W-:-:S09]  /*3740*/  LEA R176, R0, UR4, 0x1 ;  /* 0x0000000400b07c11 */ /* 0x000fd2000f8e08ff */
[----:B------:R-:W-:Y:S01]  /*3750*/  LOP3.LUT R240, R240, UR7, RZ, 0x3c, !PT ;  /* 0x00000007f0f07c12 */ /* 0x000fe2000f8e3cff */
[----:B------:R-:W-:Y:S02]  /*3760*/  UIADD3 UR45, UR7, -0x61c88647, URZ ;  /* 0x9e3779b9072d7890 */ /* 0x000fe4000fffe03f */
[----:B------:R-:W-:Y:S02]  /*3770*/  UIADD3 UR53, UR50, -0x4498517b, URZ ;  /* 0xbb67ae8532357890 */ /* 0x000fe4000fffe03f */
[----:B------:R-:W-:Y:S02]  /*3780*/  UIADD3 UR52, UR7, 0x3c6ef372, URZ ;  /* 0x3c6ef37207347890 */ /* 0x000fe4000fffe03f */
[----:B------:R-:W-:Y:S02]  /*3790*/  UIADD3 UR44, UR50, 0x76cf5d0a, URZ ;  /* 0x76cf5d0a322c7890 */ /* 0x000fe4000fffe03f */
[----:B------:R-:W-:Y:S02]  /*37a0*/  UIADD3 UR43, UR7, -0x255992d5, URZ ;  /* 0xdaa66d2b072b7890 */ /* 0x000fe4000fffe03f */
[----:B------:R-:W-:-:S02]  /*37b0*/  UIADD3 UR42, UR50, 0x32370b8f, URZ ;  /* 0x32370b8f322a7890 */ /* 0x000fc4000fffe03f */
[----:B------:R-:W-:Y:S02]  /*37c0*/  UIADD3 UR41, UR7, 0x78dde6e4, URZ ;  /* 0x78dde6e407297890 */ /* 0x000fe4000fffe03f */
[----:B------:R-:W-:Y:S02]  /*37d0*/  UIADD3 UR40, UR50, -0x126145ec, URZ ;  /* 0xed9eba1432287890 */ /* 0x000fe4000fffe03f */
[----:B------:R-:W-:Y:S02]  /*37e0*/  UIADD3 UR39, UR7, 0x1715609d, URZ ;  /* 0x1715609d07277890 */ /* 0x000fe4000fffe03f */
[----:B------:R-:W-:Y:S02]  /*37f0*/  UIADD3 UR38, UR50, -0x56f99767, URZ ;  /* 0xa906689932267890 */ /* 0x000fe4000fffe03f */
[----:B------:R-:W-:Y:S02]  /*3800*/  UIADD3 UR36, UR50, 0x646e171e, URZ ;  /* 0x646e171e32247890 */ /* 0x000fe4000fffe03f */
[----:B-1----:R-:W-:-:S12]  /*3810*/  UIADD3 UR37, UR7, -0x4ab325aa, URZ ;  /* 0xb54cda5607257890 */ /* 0x002fd8000fffe03f */
.L_x_1129:
        /* <DEDUP_REMOVED lines=93> */
[----:B------:R-:W-:Y:S01]  /*3df0*/  UIADD3 UR13, UR55, UR12, URZ ;  /* 0x0000000c370d7290 */ /* 0x000fe2000fffe03f */
[----:B------:R-:W-:Y:S03]  /*3e00*/  IMAD.U32 R0, RZ, RZ, UR54 ;  /* 0x00000036ff007e24 */ /* 0x000fe6000f8e00ff */
[----:B------:R-:W-:Y:S02]  /*3e10*/  UIADD3 UR16, UR17, UR13, -UR5 ;  /* 0x0000000d11107290 */ /* 0x000fe4000fffe805 */
[----:B------:R-:W-:Y:S01]  /*3e20*/  UIADD3 UR13, UR7, 0x40, URZ ;  /* 0x00000040070d7890 */ /* 0x000fe2000fffe03f */
[----:B------:R-:W-:Y:S03]  /*3e30*/  ISETP.LT.AND P0, PT, R0, UR5, PT ;  /* 0x0000000500007c0c */ /* 0x000fe6000bf01270 */
[----:B------:R-:W-:Y:S03]  /*3e40*/  UISETP.GE.AND UP0, UPT, UR13, UR16, UPT ;  /* 0x000000100d00728c */ /* 0x000fe6000bf06270 */
[----:B------:R-:W-:Y:S03]  /*3e50*/  UMOV UR13, UR17 ;  /* 0x00000011000d7c82 */ /* 0x000fe60008000000 */
[----:B------:R-:W-:Y:S11]  /*3e60*/  PLOP3.LUT P1, PT, PT, PT, UP0, 0x80, 0x0 ;  /* 0x000000000000781c */ /* 0x000ff60003f2f008 */
[----:B------:R-:W-:Y:S02]  /*3e70*/  @!UPT UIADD3 URZ, URZ, URZ, URZ ;  /* 0x0000003f3f3ff290 */ /* 0x000fe4000fffe03f */
[----:B------:R-:W-:Y:S05]  /*3e80*/  @!P1 BRA P0, `(.L_x_1126) ;  /* 0x0000000800109947 */ /* 0x000fea0000000000 */
.L_x_1125:
        /* <DEDUP_REMOVED lines=132> */
.L_x_1126:
[C---:B------:R-:W-:Y:S01]  /*46d0*/  FSETP.NEU.FTZ.AND P0, PT, R237.reuse, -INF , PT ;  /* 0xff800000ed00780b */ /* 0x040fe20003f1d000 */
[----:B------:R-:W-:Y:S01]  /*46e0*/  FMUL.FTZ R132, R237, 1.4426950216293334961 ;  /* 0x3fb8aa3bed847820 */ /* 0x000fe20000410000 */
[C---:B------:R-:W-:Y:S01]  /*46f0*/  FSETP.NEU.FTZ.AND P1, PT, R238.reuse, -INF , PT ;  /* 0xff800000ee00780b */ /* 0x040fe20003f3d000 */
[----:B------:R-:W-:Y:S01]  /*4700*/  FMUL.FTZ R2, R238, 1.4426950216293334961 ;  /* 0x3fb8aa3bee027820 */ /* 0x000fe20000410000 */
[----:B------:R-:W-:Y:S04]  /*4710*/  IMAD.WIDE.U32 R134, R245, -0x2daee0ad, RZ ;  /* 0xd2511f53f5867825 */ /* 0x000fe800078e00ff */
[C---:B------:R-:W-:Y:S01]  /*4720*/  FMUL.FTZ R0, R235.reuse, 1.4426950216293334961 ;  /* 0x3fb8aa3beb007820 */ /* 0x040fe20000410000 */
        /* <DEDUP_REMOVED lines=38> */
[--C-:B------:R-:W-:Y:S01]  /*4990*/  FFMA.FTZ R6, R4, UR8, -R132.reuse ;  /* 0x0000000804067c23 */ /* 0x100fe20008010884 */
        /* <DEDUP_REMOVED lines=249> */
[----:B-1----:R-:W-:Y:S07]  /*5930*/  LEA R0, R186, UR4, 0x1 ;  /* 0x00000004ba007c11 */ /* 0x002fee000f8e08ff */
[----:B------:R-:W-:Y:S08]  /*5940*/  LDSM.16.M88.4 R132, [R177+UR4+0xf400] ;  /* 0x00f40004b184783b */ /* 0x000ff00008000200 */
[----:B------:R-:W1:Y:S01]  /*5950*/  LDSM.16.M88.4 R32, [R0+0x6000] ;  /* 0x006000000020783b */ /* 0x000e620000000200 */
[----:B--2---:R-:W-:Y:S07]  /*5960*/  IMAD.IADD R2, R0, 0x1, R184 ;  /* 0x0000000100027824 */ /* 0x004fee00078e02b8 */
[----:B------:R-:W2:Y:S08]  /*5970*/  LDSM.16.M88.4 R28, [R0+0x6800] ;  /* 0x00680000001c783b */ /* 0x000eb00000000200 */
[----:B------:R-:W-:Y:S08]  /*5980*/  LDSM.16.M88.4 R136, [R2+0x6000] ;  /* 0x006000000288783b */ /* 0x000ff00000000200 */
[----:B------:R-:W3:Y:S08]  /*5990*/  LDSM.16.M88.4 R140, [R178+0x6000] ;  /* 0x00600000b28c783b */ /* 0x000ef00000000200 */
[----:B------:R-:W4:Y:S01]  /*59a0*/  LDSM.16.M88.4 R144, [R2+0x6800] ;  /* 0x006800000290783b */ /* 0x000f220000000200 */
[-C--:B-1----:R-:W-:Y:S07]  /*59b0*/  HMMA.16816.F32 R4, R32, R16.reuse, RZ ;  /* 0x000000102004723c */ /* 0x082fee00000018ff */
[----:B------:R-:W1:Y:S01]  /*59c0*/  LDSM.16.M88.4 R148, [R178+0x6400] ;  /* 0x00640000b294783b */ /* 0x000e620000000200 */
[C---:B--2---:R-:W-:Y:S07]  /*59d0*/  HMMA.16816.F32 R8, R28.reuse, R16, RZ ;  /* 0x000000101c08723c */ /* 0x044fee00000018ff */
[----:B------:R-:W-:Y:S01]  /*59e0*/  LDSM.16.M88.4 R152, [R0+0x7000] ;  /* 0x007000000098783b */ /* 0x000fe20000000200 */
[-C--:B------:R-:W-:Y:S07]  /*59f0*/  HMMA.16816.F32 R12, R28, R18.reuse, RZ ;  /* 0x000000121c0c723c */ /* 0x080fee00000018ff */
[----:B------:R-:W2:Y:S01]  /*5a00*/  LDSM.16.M88.4 R156, [R177+UR4+0x11000] ;  /* 0x01100004b19c783b */ /* 0x000ea20008000200 */
[C---:B------:R-:W-:Y:S07]  /*5a10*/  HMMA.16816.F32 R16, R32.reuse, R18, RZ ;  /* 0x000000122010723c */ /* 0x040fee00000018ff */
[----:B------:R-:W2:Y:S01]  /*5a20*/  LDSM.16.M88.4 R160, [R0+0x7800] ;  /* 0x0078000000a0783b */ /* 0x000ea20000000200 */
        /* <DEDUP_REMOVED lines=12> */
[----:B------:R-:W-:Y:S05]  /*5af0*/  LDSM.16.M88.4 R140, [R0+0x8000] ;  /* 0x00800000008c783b */ /* 0x000fea0000000200 */
[-C--:B-1----:R-:W-:Y:S06]  /*5b00*/  HMMA.16816.F32 R20, R136, R148.reuse, R20 ;  /* 0x000000948814723c */ /* 0x082fec0000001814 */
[C---:B------:R-:W-:Y:S06]  /*5b10*/  HMMA.16816.F32 R24, R144.reuse, R148, R24 ;  /* 0x000000949018723c */ /* 0x040fec0000001818 */
[-C--:B------:R-:W-:Y:S01]  /*5b20*/  HMMA.16816.F32 R28, R144, R150.reuse, R28 ;  /* 0x00000096901c723c */ /* 0x080fe2000000181c */
[----:B------:R-:W-:Y:S05]  /*5b30*/  LDSM.16.M88.4 R144, [R177+UR4+0x13000] ;  /* 0x01300004b190783b */ /* 0x000fea0008000200 */
[----:B------:R-:W-:Y:S03]  /*5b40*/  HMMA.16816.F32 R32, R136, R150, R32 ;  /* 0x000000968820723c */ /* 0x000fe60000001820 */
[----:B------:R-:W1:Y:S03]  /*5b50*/  LDSM.16.M88.4 R136, [R178+0x8400] ;  /* 0x00840000b288783b */ /* 0x000e660000000200 */
[-C--:B--2---:R-:W-:Y:S05]  /*5b60*/  HMMA.16816.F32 R4, R152, R156.reuse, R4 ;  /* 0x0000009c9804723c */ /* 0x084fea0000001804 */
[----:B------:R-:W2:Y:S01]  /*5b70*/  LDSM.16.M88.4 R148, [R0+0x8800] ;  /* 0x008800000094783b */ /* 0x000ea20000000200 */
        /* <DEDUP_REMOVED lines=46> */
[----:B------:R-:W-:Y:S01]  /*5e60*/  FADD.FTZ R5, -R188, R8 ;  /* 0x00000008bc057221 */ /* 0x000fe20000010100 */
[----:B------:R-:W-:Y:S01]  /*5e70*/  FSETP.GE.FTZ.AND P1, PT, R192, RZ, PT ;  /* 0x000000ffc000720b */ /* 0x000fe20003f36000 */
[----:B------:R-:W-:Y:S01]  /*5e80*/  FMUL.FTZ R7, R208, R4 ;  /* 0x00000004d0077220 */ /* 0x000fe20000410000 */
[----:B------:R-:W-:Y:S01]  /*5e90*/  FSETP.GE.FTZ.AND P3, PT, R202, RZ, PT ;  /* 0x000000ffca00720b */ /* 0x000fe20003f76000 */
[C---:B------:R-:W-:Y:S04]  /*5ea0*/  HMMA.16816.F32 R24, R160.reuse, R132, R24 ;  /* 0x00000084a018723c */ /* 0x040fe80000001818 */
[----:B------:R-:W-:Y:S01]  /*5eb0*/  FSEL R4, R9, R188, P2 ;  /* 0x000000bc09047208 */ /* 0x000fe20001000000 */
[----:B------:R-:W-:Y:S01]  /*5ec0*/  FMUL.FTZ R193, R193, R2 ;  /* 0x00000002c1c17220 */ /* 0x000fe20000410000 */
[-C--:B------:R-:W-:Y:S01]  /*5ed0*/  FSEL R2, R10, R187.reuse, P1 ;  /* 0x000000bb0a027208 */ /* 0x080fe20000800000 */
[----:B------:R-:W-:Y:S01]  /*5ee0*/  FMUL.FTZ R204, R204, R0 ;  /* 0x00000000cccc7220 */ /* 0x000fe20000410000 */
[-C--:B------:R-:W-:Y:S01]  /*5ef0*/  FSEL R0, R11, R187.reuse, P0 ;  /* 0x000000bb0b007208 */ /* 0x080fe20000000000 */
[-C--:B------:R-:W-:Y:S03]  /*5f00*/  HMMA.16816.F32 R28, R160, R134.reuse, R28 ;  /* 0x00000086a01c723c */ /* 0x080fe6000000181c */
[----:B------:R-:W-:Y:S01]  /*5f10*/  FSEL R5, R5, R188, P3 ;  /* 0x000000bc05057208 */ /* 0x000fe20001800000 */
[----:B------:R-:W-:Y:S01]  /*5f20*/  FMUL.FTZ R6, R210, R6 ;  /* 0x00000006d2067220 */ /* 0x000fe20000410000 */
[----:B------:R-:W-:Y:S01]  /*5f30*/  FSETP.GE.FTZ.AND P0, PT, R209, RZ, PT ;  /* 0x000000ffd100720b */ /* 0x000fe20003f16000 */
[----:B------:R-:W-:Y:S01]  /*5f40*/  FADD.FTZ R15, -R187, R15 ;  /* 0x0000000fbb0f7221 */ /* 0x000fe20000010100 */
[----:B------:R-:W-:Y:S01]  /*5f50*/  FSETP.GE.FTZ.AND P3, PT, R211, RZ, PT ;  /* 0x000000ffd300720b */ /* 0x000fe20003f76000 */
[----:B------:R-:W-:Y:S01]  /*5f60*/  FADD.FTZ R12, -R188, R12 ;  /* 0x0000000cbc0c7221 */ /* 0x000fe20000010100 */
[----:B------:R-:W-:Y:S01]  /*5f70*/  FSETP.GE.FTZ.AND P2, PT, R196, RZ, PT ;  /* 0x000000ffc400720b */ /* 0x000fe20003f56000 */
[----:B------:R-:W-:Y:S04]  /*5f80*/  HMMA.16816.F32 R32, R152, R134, R32 ;  /* 0x000000869820723c */ /* 0x000fe80000001820 */
[----:B------:R-:W-:Y:S01]  /*5f90*/  FSETP.GE.FTZ.AND P1, PT, R201, RZ, PT ;  /* 0x000000ffc900720b */ /* 0x000fe20003f36000 */
[----:B------:R-:W-:Y:S01]  /*5fa0*/  FADD.FTZ R13, -R188, R13 ;  /* 0x0000000dbc0d7221 */ /* 0x000fe20000010100 */
[----:B------:R-:W-:Y:S01]  /*5fb0*/  FADD.FTZ R8, -R187, R14 ;  /* 0x0000000ebb087221 */ /* 0x000fe20000010100 */
[----:B------:R-:W-:Y:S01]  /*5fc0*/  FMUL.FTZ R191, R191, R4 ;  /* 0x00000004bfbf7220 */ /* 0x000fe20000410000 */
[----:B------:R-:W-:Y:S02]  /*5fd0*/  FSEL R4, R15, R187, P0 ;  /* 0x000000bb0f047208 */ /* 0x000fe40000000000 */
[----:B------:R-:W-:Y:S01]  /*5fe0*/  FSETP.GE.FTZ.AND P0, PT, R216, RZ, PT ;  /* 0x000000ffd800720b */ /* 0x000fe20003f16000 */
[----:B------:R-:W-:Y:S01]  /*5ff0*/  FMUL.FTZ R192, R192, R2 ;  /* 0x00000002c0c07220 */ /* 0x000fe20000410000 */
[----:B------:R-:W-:Y:S01]  /*6000*/  F2FP.F16.F32.PACK_AB R2, R193, R7 ;  /* 0x00000007c102723e */ /* 0x000fe200000000ff */
[----:B------:R-:W-:Y:S01]  /*6010*/  FMUL.FTZ R14, R198, R0 ;  /* 0x00000000c60e7220 */ /* 0x000fe20000410000 */
[----:B------:R-:W-:Y:S01]  /*6020*/  F2FP.F16.F32.PACK_AB R0, R6, R204 ;  /* 0x000000cc0600723e */ /* 0x000fe200000000ff */
[----:B------:R-:W-:Y:S01]  /*6030*/  FADD.FTZ R19, -R189, R19 ;  /* 0x00000013bd137221 */ /* 0x000fe20000010100 */
        /* <DEDUP_REMOVED lines=12> */
[-C--:B------:R-:W-:Y:S01]  /*6100*/  FSEL R7, R16, R190.reuse, P3 ;  /* 0x000000be10077208 */ /* 0x080fe20001800000 */
[C---:B------:R-:W-:Y:S01]  /*6110*/  FADD.FTZ R20, -R190.reuse, R20 ;  /* 0x00000014be147221 */ /* 0x040fe20000010100 */
        /* <DEDUP_REMOVED lines=22> */
[----:B------:R-:W-:Y:S01]  /*6280*/  FSEL R16, R23, R189, P0 ;  /* 0x000000bd17107208 */ /* 0x000fe20000000000 */
[----:B------:R-:W-:Y:S01]  /*6290*/  FADD.FTZ R5, -R187, R27 ;  /* 0x0000001bbb057221 */ /* 0x000fe20000010100 */
[----:B------:R-:W-:Y:S01]  /*62a0*/  FSETP.GE.FTZ.AND P0, PT, R200, RZ, PT ;  /* 0x000000ffc800720b */ /* 0x000fe20003f16000 */
[----:B------:R-:W-:Y:S01]  /*62b0*/  FMUL.FTZ R19, R215, R7 ;  /* 0x00000007d7137220 */ /* 0x000fe20000410000 */
[----:B------:R-:W-:Y:S01]  /*62c0*/  F2FP.F16.F32.PACK_AB R9, R9, R4 ;  /* 0x000000040909723e */ /* 0x000fe200000000ff */
[----:B------:R-:W-:Y:S01]  /*62d0*/  FADD.FTZ R4, -R187, R30 ;  /* 0x0000001ebb047221 */ /* 0x000fe20000010100 */
[-C--:B------:R-:W-:Y:S01]  /*62e0*/  FSEL R6, R6, R187.reuse, P1 ;  /* 0x000000bb06067208 */ /* 0x080fe20000800000 */
[----:B------:R-:W-:Y:S01]  /*62f0*/  FADD.FTZ R7, -R188, R25 ;  /* 0x00000019bc077221 */ /* 0x000fe20000010100 */
[----:B------:R-:W-:Y:S01]  /*6300*/  FSETP.GE.FTZ.AND P1, PT, R194, RZ, PT ;  /* 0x000000ffc200720b */ /* 0x000fe20003f36000 */
[----:B------:R-:W-:Y:S01]  /*6310*/  FADD.FTZ R32, -R190, R32 ;  /* 0x00000020be207221 */ /* 0x000fe20000010100 */
[----:B------:R-:W-:Y:S01]  /*6320*/  F2FP.F16.F32.PACK_AB R12, R12, R8 ;  /* 0x000000080c0c723e */ /* 0x000fe200000000ff */
[----:B------:R-:W-:Y:S01]  /*6330*/  FADD.FTZ R8, -R188, R24 ;  /* 0x00000018bc087221 */ /* 0x000fe20000010100 */
[----:B------:R-:W-:Y:S01]  /*6340*/  FSEL R5, R5, R187, P0 ;  /* 0x000000bb05057208 */ /* 0x000fe20000000000 */
[----:B------:R-:W-:Y:S01]  /*6350*/  FMUL.FTZ R17, R212, R17 ;  /* 0x00000011d4117220 */ /* 0x000fe20000410000 */
[----:B------:R-:W-:Y:S01]  /*6360*/  FSETP.GE.FTZ.AND P3, PT, R203, RZ, PT ;  /* 0x000000ffcb00720b */ /* 0x000fe20003f76000 */
        /* <DEDUP_REMOVED lines=8> */
[----:B------:R-:W-:Y:S01]  /*63f0*/  FADD.FTZ R5, -R188, R28 ;  /* 0x0000001cbc057221 */ /* 0x000fe20000010100 */
[----:B------:R-:W-:Y:S02]  /*6400*/  FSETP.GE.FTZ.AND P2, PT, R197, RZ, PT ;  /* 0x000000ffc500720b */ /* 0x000fe40003f56000 */
[-C--:B------:R-:W-:Y:S02]  /*6410*/  FSEL R8, R8, R188.reuse, P3 ;  /* 0x000000bc08087208 */ /* 0x080fe40001800000 */
[----:B------:R-:W-:Y:S01]  /*6420*/  FSETP.GE.FTZ.AND P3, PT, R220, RZ, PT ;  /* 0x000000ffdc00720b */ /* 0x000fe20003f76000 */
[----:B------:R-:W-:Y:S01]  /*6430*/  @P0 FADD.FTZ R187, -R187, R31 ;  /* 0x0000001fbbbb0221 */ /* 0x000fe20000010100 */
[-C--:B------:R-:W-:Y:S02]  /*6440*/  FSEL R7, R7, R188.reuse, P2 ;  /* 0x000000bc07077208 */ /* 0x080fe40001000000 */
[----:B------:R-:W-:Y:S02]  /*6450*/  FSETP.GE.FTZ.AND P2, PT, R199, RZ, PT ;  /* 0x000000ffc700720b */ /* 0x000fe40003f56000 */
[----:B------:R-:W-:Y:S01]  /*6460*/  FSEL R5, R5, R188, P3 ;  /* 0x000000bc05057208 */ /* 0x000fe20001800000 */
[----:B------:R-:W-:Y:S01]  /*6470*/  FMUL.FTZ R7, R197, R7 ;  /* 0x00000007c5077220 */ /* 0x000fe20000410000 */
[----:B------:R-:W-:Y:S02]  /*6480*/  FSETP.GE.FTZ.AND P3, PT, R222, RZ, PT ;  /* 0x000000ffde00720b */ /* 0x000fe40003f76000 */
[----:B------:R-:W-:Y:S02]  /*6490*/  FSETP.GE.FTZ.AND P0, PT, R221, RZ, PT ;  /* 0x000000ffdd00720b */ /* 0x000fe40003f16000 */
[----:B------:R-:W-:Y:S01]  /*64a0*/  FSEL R32, R32, R190, P3 ;  /* 0x000000be20207208 */ /* 0x000fe20001800000 */
[----:B------:R-:W-:Y:S01]  /*64b0*/  @P1 FADD.FTZ R190, -R190, R33 ;  /* 0x00000021bebe1221 */ /* 0x000fe20000010100 */
[----:B------:R-:W-:Y:S02]  /*64c0*/  PLOP3.LUT P1, PT, PT, PT, UP2, 0x80, 0x0 ;  /* 0x000000000000781c */ /* 0x000fe40003f2f028 */
[----:B------:R-:W-:Y:S01]  /*64d0*/  F2FP.F16.F32.PACK_AB R11, R11, R19 ;  /* 0x000000130b0b723e */ /* 0x000fe200000000ff */
        /* <DEDUP_REMOVED lines=8> */
[----:B------:R-:W-:Y:S01]  /*6560*/  FMUL.FTZ R5, R199, R188 ;  /* 0x000000bcc7057220 */ /* 0x000fe20000410000 */
[----:B------:R-:W-:Y:S01]  /*6570*/  F2FP.F16.F32.PACK_AB R14, R14, R192 ;  /* 0x000000c00e0e723e */ /* 0x000fe200000000ff */
        /* <DEDUP_REMOVED lines=31> */
.L_x_1127:
[----:B------:R2:W-:Y:S01]  /*6770*/  STS [R226+0x15000], R2 ;  /* 0x01500002e2007388 */ /* 0x0005e20000000800 */
[----:B------:R-:W-:Y:S03]  /*6780*/  LEA R162, R246, UR4, 0x1 ;  /* 0x00000004f6a27c11 */ /* 0x000fe6000f8e08ff */
        /* <DEDUP_REMOVED lines=23> */
[----:B------:R-:W5:Y:S04]  /*6900*/  LDSM.16.MT88.4 R20, [R0+0x8000] ;  /* 0x008000000014783b */ /* 0x000f680000004200 */
        /* <DEDUP_REMOVED lines=15> */
[-C--:B-----5:R-:W-:Y:S06]  /*6a00*/  HMMA.16816.F32 R68, R4, R20.reuse, R68 ;  /* 0x000000140444723c */ /* 0x0a0fec0000001844 */
[C---:B------:R-:W-:Y:S06]  /*6a10*/  HMMA.16816.F32 R72, R12.reuse, R20, R72 ;  /* 0x000000140c48723c */ /* 0x040fec0000001848 */
[-C--:B------:R-:W-:Y:S01]  /*6a20*/  HMMA.16816.F32 R76, R12, R22.reuse, R76 ;  /* 0x000000160c4c723c */ /* 0x080fe2000000184c */
[----:B------:R-:W-:Y:S05]  /*6a30*/  LDSM.16.MT88.4 R12, [R3+0x1c000] ;  /* 0x01c00000030c783b */ /* 0x000fea0000004200 */
[----:B------:R-:W-:Y:S01]  /*6a40*/  HMMA.16816.F32 R80, R4, R22, R80 ;  /* 0x000000160450723c */ /* 0x000fe20000001850 */
        /* <DEDUP_REMOVED lines=17> */
[----:B------:R-:W4:Y:S04]  /*6b60*/  LDSM.16.MT88.4 R24, [R0+0x7c00] ;  /* 0x007c00000018783b */ /* 0x000f280000004200 */
[----:B------:R-:W5:Y:S01]  /*6b70*/  LDSM.16.MT88.4 R136, [R0+0x8c00] ;  /* 0x008c00000088783b */ /* 0x000f620000004200 */
[-C--:B--2---:R-:W-:Y:S01]  /*6b80*/  HMMA.16816.F32 R36, R4, R8.reuse, R36 ;  /* 0x000000080424723c */ /* 0x084fe20000001824 */
        /* <DEDUP_REMOVED lines=40> */
.L_x_1128:
[----:B------:R-:W-:Y:S01]  /*6e10*/  LDSM.16.M88.4 R24, [R180] ;  /* 0x00000000b418783b */ /* 0x000fe20000000200 */
[C---:B------:R-:W-:Y:S01]  /*6e20*/  LEA R165, P0, R239.reuse, R232, 0x2 ;  /* 0x000000e8efa57211 */ /* 0x040fe200078010ff */
[----:B------:R-:W-:Y:S01]  /*6e30*/  @P1 VIADD R2, R234, 0xffffffc0 ;  /* 0xffffffc0ea021836 */ /* 0x000fe20000000000 */
[----:B------:R-:W-:Y:S01]  /*6e40*/  @UP2 UIADD3 UR13, UP0, UR14, -0x100, URZ ;  /* 0xffffff000e0d2890 */ /* 0x000fe2000ff1e03f */
[----:B------:R-:W2:Y:S01]  /*6e50*/  LDSM.16.MT88.4 R8, [R0+0x9000] ;  /* 0x009000000008783b */ /* 0x000ea20000004200 */
[----:B------:R-:W-:Y:S01]  /*6e60*/  LEA.HI.X.SX32 R164, R239, R233, 0x2, P0 ;  /* 0x000000e9efa47211 */ /* 0x000fe200000f16ff */
[----:B------:R-:W-:Y:S01]  /*6e70*/  @P1 IMAD.WIDE R160, R2, R252, UR14 ;  /* 0x0000000e02a01e25 */ /* 0x000fe2000f8e02fc */
[----:B------:R-:W-:Y:S01]  /*6e80*/  @UP2 UIADD3.X UR7, UR15, -0x1, URZ, UP0, !UPT ;  /* 0xffffffff0f072890 */ /* 0x000fe200087fe43f */
[----:B------:R-:W3:Y:S01]  /*6e90*/  LDSM.16.MT88.4 R16, [R0+0xb000] ;  /* 0x00b000000010783b */ /* 0x000ee20000004200 */
[----:B------:R-:W-:Y:S01]  /*6ea0*/  UISETP.GT.AND UP1, UPT, UR6, UR32, UPT ;  /* 0x000000200600728c */ /* 0x000fe2000bf24270 */
[----:B------:R-:W-:Y:S01]  /*6eb0*/  IMAD.U32 R2, RZ, RZ, UR48 ;  /* 0x00000030ff027e24 */ /* 0x000fe2000f8e00ff */
[----:B------:R-:W-:Y:S01]  /*6ec0*/  @UP2 UMOV UR14, UR13 ;  /* 0x0000000d000e2c82 */ /* 0x000fe20008000000 */
[----:B------:R-:W4:Y:S02]  /*6ed0*/  LDSM.16.MT88.4 R28, [R0+0xd000] ;  /* 0x00d00000001c783b */ /* 0x000f240000004200 */
[----:B------:R-:W-:Y:S01]  /*6ee0*/  @UP2 UMOV UR15, UR7 ;  /* 0x00000007000f2c82 */ /* 0x000fe20008000000 */
[----:B------:R-:W-:Y:S01]  /*6ef0*/  ULOP3.LUT UR7, UR6, 0x1, URZ, 0xc0, !UPT ;  /* 0x0000000106077892 */ /* 0x000fe2000f8ec03f */
[----:B------:R-:W-:Y:S01]  /*6f00*/  LDSM.16.M88.4 R32, [R181] ;  /* 0x00000000b520783b */ /* 0x000fe20000000200 */
[----:B------:R-:W-:Y:S02]  /*6f10*/  UIADD3 UR6, UR6, -0x1, URZ ;  /* 0xffffffff06067890 */ /* 0x000fe4000fffe03f */
[----:B------:R-:W-:Y:S01]  /*6f20*/  UISETP.NE.U32.AND UP0, UPT, UR7, 0x1, UPT ;  /* 0x000000010700788c */ /* 0x000fe2000bf05070 */
[----:B------:R-:W1:Y:S04]  /*6f30*/  LDSM.16.MT88.4 R132, [R0+0x9400] ;  /* 0x009400000084783b */ /* 0x000e680000004200 */
[----:B------:R-:W1:Y:S04]  /*6f40*/  LDSM.16.MT88.4 R136, [R0+0xb400] ;  /* 0x00b400000088783b */ /* 0x000e680000004200 */
[----:B------:R-:W1:Y:S04]  /*6f50*/  LDSM.16.MT88.4 R140, [R0+0xd400] ;  /* 0x00d40000008c783b */ /* 0x000e680000004200 */
[----:B------:R-:W-:Y:S04]  /*6f60*/  LDSM.16.M88.4 R144, [R183] ;  /* 0x00000000b790783b */ /* 0x000fe80000000200 */
[----:B------:R-:W1:Y:S04]  /*6f70*/  LDSM.16.MT88.4 R148, [R0+0x9800] ;  /* 0x009800000094783b */ /* 0x000e680000004200 */
[----:B------:R-:W1:Y:S01]  /*6f80*/  LDSM.16.MT88.4 R152, [R0+0xb800] ;  /* 0x00b800000098783b */ /* 0x000e620000004200 */
[C---:B--2---:R-:W-:Y:S03]  /*6f90*/  HMMA.16816.F32 R4, R24.reuse, R8, RZ ;  /* 0x000000081804723c */ /* 0x044fe600000018ff */
        /* <DEDUP_REMOVED lines=11> */
[C---:B-1----:R-:W-:Y:S06]  /*7050*/  HMMA.16816.F32 R4, R32.reuse, R132, R4 ;  /* 0x000000842004723c */ /* 0x042fec0000001804 */
[C---:B------:R-:W-:Y:S01]  /*7060*/  HMMA.16816.F32 R8, R32.reuse, R134, R8 ;  /* 0x000000862008723c */ /* 0x040fe20000001808 */
[----:B------:R-:W1:Y:S05]  /*7070*/  LDSM.16.M88.4 R132, [R182] ;  /* 0x00000000b684783b */ /* 0x000e6a0000000200 */
[C---:B------:R-:W-:Y:S06]  /*7080*/  HMMA.16816.F32 R12, R32.reuse, R136, R12 ;  /* 0x00000088200c723c */ /* 0x040fec000000180c */
[C---:B------:R-:W-:Y:S01]  /*7090*/  HMMA.16816.F32 R16, R32.reuse, R138, R16 ;  /* 0x0000008a2010723c */ /* 0x040fe20000001810 */
[----:B------:R-:W4:Y:S05]  /*70a0*/  LDSM.16.MT88.4 R136, [R0+0xbc00] ;  /* 0x00bc00000088783b */ /* 0x000f2a0000004200 */
        /* <DEDUP_REMOVED lines=10> */
[C---:B---3--:R-:W-:Y:S06]  /*7150*/  HMMA.16816.F32 R20, R144.reuse, R28, R20 ;  /* 0x0000001c9014723c */ /* 0x048fec0000001814 */
[----:B------:R-:W-:Y:S01]  /*7160*/  HMMA.16816.F32 R24, R144, R30, R24 ;  /* 0x0000001e9018723c */ /* 0x000fe20000001818 */
[----:B------:R-:W3:Y:S04]  /*7170*/  LDSM.16.MT88.4 R28, [R0+0xe000] ;  /* 0x00e00000001c783b */ /* 0x000ee80000004200 */
[----:B------:R-:W-:Y:S01]  /*7180*/  LDSM.16.M88.4 R144, [R181+0x2000] ;  /* 0x00200000b590783b */ /* 0x000fe20000000200 */
[C---:B-1----:R-:W-:Y:S06]  /*7190*/  HMMA.16816.F32 R4, R132.reuse, R156, R4 ;  /* 0x0000009c8404723c */ /* 0x042fec0000001804 */
[C---:B------:R-:W-:Y:S01]  /*71a0*/  HMMA.16816.F32 R8, R132.reuse, R158, R8 ;  /* 0x0000009e8408723c */ /* 0x040fe20000001808 */
[----:B------:R-:W1:Y:S05]  /*71b0*/  LDSM.16.MT88.4 R156, [R0+0xa400] ;  /* 0x00a40000009c783b */ /* 0x000e6a0000004200 */
[C---:B----4-:R-:W-:Y:S06]  /*71c0*/  HMMA.16816.F32 R12, R132.reuse, R136, R12 ;  /* 0x00000088840c723c */ /* 0x050fec000000180c */
[C---:B------:R-:W-:Y:S01]  /*71d0*/  HMMA.16816.F32 R16, R132.reuse, R138, R16 ;  /* 0x0000008a8410723c */ /* 0x040fe20000001810 */
[----:B------:R-:W4:Y:S05]  /*71e0*/  LDSM.16.MT88.4 R136, [R0+0xc400] ;  /* 0x00c400000088783b */ /* 0x000f2a0000004200 */
        /* <DEDUP_REMOVED lines=22> */
[----:B------:R2:W4:Y:S05]  /*7350*/  LDSM.16.MT88.4 R32, [R0+0xec00] ;  /* 0x00ec00000020783b */ /* 0x00052a0000004200 */
[C---:B------:R-:W-:Y:S06]  /*7360*/  HMMA.16816.F32 R4, R132.reuse, R148, R4 ;  /* 0x000000948404723c */ /* 0x040fec0000001804 */
[C---:B------:R-:W-:Y:S06]  /*7370*/  HMMA.16816.F32 R8, R132.reuse, R150, R8 ;  /* 0x000000968408723c */ /* 0x040fec0000001808 */
[C---:B------:R-:W-:Y:S06]  /*7380*/  HMMA.16816.F32 R12, R132.reuse, R152, R12 ;  /* 0x00000098840c723c */ /* 0x040fec000000180c */
[C---:B------:R-:W-:Y:S01]  /*7390*/  HMMA.16816.F32 R16, R132.reuse, R154, R16 ;  /* 0x0000009a8410723c */ /* 0x040fe20000001810 */
[----:B--2---:R-:W-:Y:S05]  /*73a0*/  IMAD.U32 R0, RZ, RZ, UR20 ;  /* 0x00000014ff007e24 */ /* 0x004fea000f8e00ff */
[C---:B---3--:R-:W-:Y:S06]  /*73b0*/  HMMA.16816.F32 R20, R132.reuse, R28, R20 ;  /* 0x0000001c8414723c */ /* 0x048fec0000001814 */
[----:B------:R-:W-:Y:S05]  /*73c0*/  HMMA.16816.F32 R24, R132, R30, R24 ;  /* 0x0000001e8418723c */ /* 0x000fea0000001818 */
[----:B------:R-:W-:Y:S01]  /*73d0*/  IMAD.MOV.U32 R28, RZ, RZ, R165 ;  /* 0x000000ffff1c7224 */ /* 0x000fe200078e00a5 */
[C---:B-1----:R-:W-:Y:S01]  /*73e0*/  HMMA.16816.F32 R4, R140.reuse, R156, R4 ;  /* 0x0000009c8c04723c */ /* 0x042fe20000001804 */
        /* <DEDUP_REMOVED lines=356> */
[----:B------:R-:W-:Y:S01]  /*8a30*/  @UP0 UIADD3 UR19, UR9, UR6, URZ ;  /* 0x0000000609130290 */ /* 0x000fe2000fffe03f */
[----:B------:R-:W-:Y:S01]  /*8a40*/  PLOP3.LUT P0, PT, PT, PT, UP0, 0x80, 0x0 ;  /* 0x000000000000781c */ /* 0x000fe20003f0f008 */
[----:B------:R-:W-:Y:S01]  /*8a50*/  STS [R244+0x6000], R19 ;  /* 0x00600013f4007388 */ /* 0x000fe20000000800 */
[----:B------:R-:W-:-:S03]  /*8a60*/  @UP0 UMOV UR18, UR8 ;  /* 0x0000000800120c82 */ /* 0x000fc60008000000 */
        /* <DEDUP_REMOVED lines=18> */
[----:B------:R3:W-:Y:S01]  /*8b90*/  STS [R243+0xb200], R4 ;  /* 0x00b20004f3007388 */ /* 0x0007e20000000800 */
[----:B-1----:R-:W-:Y:S01]  /*8ba0*/  FMUL.FTZ R2, R77, UR7 ;  /* 0x000000074d027c20 */ /* 0x002fe20008410000 */
[----:B--2---:R-:W-:Y:S01]  /*8bb0*/  FMUL.FTZ R0, R79, UR7 ;  /* 0x000000074f007c20 */ /* 0x004fe20008410000 */
[----:B------:R-:W-:Y:S06]  /*8bc0*/  @P0 BRA `(.L_x_1130) ;  /* 0x0000000000340947 */ /* 0x000fec0003800000 */
        /* <DEDUP_REMOVED lines=13> */
.L_x_1130:
[----:B------:R-:W-:Y:S01]  /*8ca0*/  @UP0 UIADD3 UR14, UR57, UR58, URZ ;  /* 0x0000003a390e0290 */ /* 0x000fe2000fffe03f */
[----:B------:R-:W-:Y:S01]  /*8cb0*/  F2FP.F16.F32.PACK_AB R2, R2, R76 ;  /* 0x0000004c0202723e */ /* 0x000fe200000000ff */
[----:B------:R-:W-:Y:S01]  /*8cc0*/  @UP0 ULDC.64 UR6, c[0x0][0x458] ;  /* 0x0001160000060ab9 */ /* 0x000fe20000000a00 */
[----:B------:R-:W-:Y:S01]  /*8cd0*/  F2FP.F16.F32.PACK_AB R0, R0, R78 ;  /* 0x0000004e0000723e */ /* 0x000fe200000000ff */
        /* <DEDUP_REMOVED lines=18> */
.L_x_1131:
[----:B------:R1:W-:Y:S01]  /*8e00*/  STS [R244+0xb000], R2 ;  /* 0x00b00002f4007388 */ /* 0x0003e20000000800 */
[----:B------:R-:W-:Y:S01]  /*8e10*/  USHF.R.S32.HI UR8, URZ, 0x1f, UR55 ;  /* 0x0000001f3f087899 */ /* 0x000fe20008011437 */
[--C-:B------:R-:W-:Y:S01]  /*8e20*/  SHF.R.S32.HI R7, RZ, 0x1f, R248.reuse ;  /* 0x0000001fff077819 */ /* 0x100fe200000114f8 */
[----:B------:R-:W-:Y:S01]  /*8e30*/  IMAD.MOV.U32 R6, RZ, RZ, R248 ;  /* 0x000000ffff067224 */ /* 0x000fe200078e00f8 */
[----:B------:R2:W-:Y:S01]  /*8e40*/  STS [R244+0xb200], R0 ;  /* 0x00b20000f4007388 */ /* 0x0005e20000000800 */
[----:B------:R-:W-:Y:S01]  /*8e50*/  UIMAD UR14, UR8, UR12, URZ ;  /* 0x0000000c080e72a4 */ /* 0x000fe2000f8e023f */
[----:B------:R-:W-:Y:S01]  /*8e60*/  BSSY B0, `(.L_x_1132) ;  /* 0x000002a000007945 */ /* 0x000fe20003800000 */
[----:B------:R-:W-:Y:S01]  /*8e70*/  UIMAD UR5, UR56, -0x80, UR5 ;  /* 0xffffff80380578a4 */ /* 0x000fe2000f8e0205 */
[----:B------:R-:W-:Y:S01]  /*8e80*/  BAR.SYNC.DEFER_BLOCKING 0x0 ;  /* 0x0000000000007b1d */ /* 0x000fe20000010000 */
[----:B------:R-:W-:Y:S01]  /*8e90*/  UIMAD UR14, UR55, UR13, UR14 ;  /* 0x0000000d370e72a4 */ /* 0x000fe2000f8e020e */
[----:B------:R-:W-:Y:S01]  /*8ea0*/  SHF.R.S32.HI R25, RZ, 0x1f, R242 ;  /* 0x0000001fff197819 */ /* 0x000fe200000114f2 */
[----:B------:R-:W-:-:S02]  /*8eb0*/  USHF.R.S32.HI UR16, URZ, 0x1f, UR61 ;  /* 0x0000001f3f107899 */ /* 0x000fc4000801143d */
[C---:B------:R-:W-:Y:S02]  /*8ec0*/  ISETP.GE.AND P2, PT, R242.reuse, UR5, PT ;  /* 0x00000005f2007c0c */ /* 0x040fe4000bf46270 */
[----:B-1----:R-:W-:Y:S01]  /*8ed0*/  IADD3 R2, R242, 0x40, RZ ;  /* 0x00000040f2027810 */ /* 0x002fe20007ffe0ff */
[----:B--2---:R-:W-:-:S03]  /*8ee0*/  IMAD.U32 R0, RZ, RZ, UR12 ;  /* 0x0000000cff007e24 */ /* 0x004fc6000f8e00ff */
[----:B------:R-:W-:Y:S01]  /*8ef0*/  ISETP.GE.AND P1, PT, R2, UR5, PT ;  /* 0x0000000502007c0c */ /* 0x000fe2000bf26270 */
[----:B------:R1:W2:Y:S01]  /*8f00*/  LDS.128 R36, [R162+0xa000] ;  /* 0x00a00000a2247984 */ /* 0x0002a20000000c00 */
[----:B---3--:R-:W-:-:S03]  /*8f10*/  IMAD.WIDE.U32 R4, R0, UR55, R6 ;  /* 0x0000003700047c25 */ /* 0x008fc6000f8e0006 */
[----:B------:R1:W3:Y:S01]  /*8f20*/  LDS.128 R32, [R162+0xc000] ;  /* 0x00c00000a2207984 */ /* 0x0002e20000000c00 */
[----:B------:R-:W-:Y:S01]  /*8f30*/  IMAD.U32 R0, RZ, RZ, UR14 ;  /* 0x0000000eff007e24 */ /* 0x000fe2000f8e00ff */
[----:B------:R-:W-:Y:S01]  /*8f40*/  IADD3 R4, P0, R4, UR18, RZ ;  /* 0x0000001204047c10 */ /* 0x000fe2000ff1e0ff */
[----:B------:R-:W-:Y:S01]  /*8f50*/  ULDC.64 UR14, c[0x0][0x468] ;  /* 0x00011a00000e7ab9 */ /* 0x000fe20000000a00 */
[----:B------:R1:W4:Y:S01]  /*8f60*/  LDS.128 R28, [R162+0xe000] ;  /* 0x00e00000a21c7984 */ /* 0x0003220000000c00 */
[----:B------:R-:W-:Y:S01]  /*8f70*/  UIMAD UR16, UR16, UR14, URZ ;  /* 0x0000000e101072a4 */ /* 0x000fe2000f8e023f */
[----:B------:R-:W-:Y:S01]  /*8f80*/  IADD3.X R5, R5, UR19, R0, P0, !PT ;  /* 0x0000001305057c10 */ /* 0x000fe200087fe400 */
[----:B------:R-:W-:Y:S01]  /*8f90*/  IMAD.U32 R0, RZ, RZ, UR14 ;  /* 0x0000000eff007e24 */ /* 0x000fe2000f8e00ff */
[----:B------:R1:W1:Y:S01]  /*8fa0*/  LDS.128 R48, [R162+0x10000] ;  /* 0x01000000a2307984 */ /* 0x0002620000000c00 */
[----:B------:R-:W-:Y:S02]  /*8fb0*/  UIMAD UR15, UR61, UR15, UR16 ;  /* 0x0000000f3d0f72a4 */ /* 0x000fe4000f8e0210 */
[----:B------:R-:W-:Y:S01]  /*8fc0*/  IMAD.WIDE.U32 R8, R0, UR61, R4 ;  /* 0x0000003d00087c25 */ /* 0x000fe2000f8e0004 */
[----:B------:R1:W1:Y:S04]  /*8fd0*/  LDS.128 R44, [R162+0x12000] ;  /* 0x01200000a22c7984 */ /* 0x0002680000000c00 */
[----:B------:R1:W1:Y:S01]  /*8fe0*/  LDS.128 R40, [R162+0x14000] ;  /* 0x01400000a2287984 */ /* 0x0002620000000c00 */
[----:B------:R-:W-:Y:S01]  /*8ff0*/  IADD3 R24, R9, UR15, RZ ;  /* 0x0000000f09187c10 */ /* 0x000fe2000fffe0ff */
[----:B------:R-:W-:Y:S06]  /*9000*/  @P2 BRA `(.L_x_1133) ;  /* 0x00000000003c2947 */ /* 0x000fec0003800000 */
        /* <DEDUP_REMOVED lines=15> */
.L_x_1133:
[----:B------:R-:W-:Y:S05]  /*9100*/  BSYNC B0 ;  /* 0x0000000000007941 */ /* 0x000fea0003800000 */
.L_x_1132:
        /* <DEDUP_REMOVED lines=16> */
.L_x_1135:
[----:B------:R-:W-:Y:S05]  /*9210*/  BSYNC B0 ;  /* 0x0000000000007941 */ /* 0x000fea0003800000 */
.L_x_1134:
[----:B--2---:R2:W2:Y:S01]  /*9220*/  LDS.128 R16, [R162+0xf000] ;  /* 0x00f00000a2107984 */ /* 0x0044a20000000c00 */
[----:B------:R-:W-:Y:S01]  /*9230*/  UIMAD UR5, UR8, UR6, URZ ;  /* 0x00000006080572a4 */ /* 0x000fe2000f8e023f */
[----:B------:R-:W-:Y:S01]  /*9240*/  IMAD.U32 R0, RZ, RZ, UR6 ;  /* 0x00000006ff007e24 */ /* 0x000fe2000f8e00ff */
[----:B------:R-:W-:Y:S01]  /*9250*/  USHF.R.S32.HI UR12, URZ, 0x1f, UR61 ;  /* 0x0000001f3f0c7899 */ /* 0x000fe2000801143d */
[----:B------:R2:W2:Y:S01]  /*9260*/  LDS.128 R12, [R162+0x11000] ;  /* 0x01100000a20c7984 */ /* 0x0004a20000000c00 */
[----:B------:R-:W-:Y:S01]  /*9270*/  UIMAD UR5, UR55, UR7, UR5 ;  /* 0x00000007370572a4 */ /* 0x000fe2000f8e0205 */
[----:B------:R-:W-:Y:S01]  /*9280*/  IMAD.WIDE.U32 R6, R0, UR55, R6 ;  /* 0x0000003700067c25 */ /* 0x000fe2000f8e0006 */
[----:B------:R-:W-:Y:S01]  /*9290*/  BSSY B0, `(.L_x_1136) ;  /* 0x0000018000007945 */ /* 0x000fe20003800000 */
[----:B-1----:R-:W1:Y:S03]  /*92a0*/  LDS.128 R160, [R162+0x13000] ;  /* 0x01300000a2a07984 */ /* 0x002e660000000c00 */
[----:B------:R-:W-:Y:S01]  /*92b0*/  IMAD.U32 R0, RZ, RZ, UR5 ;  /* 0x00000005ff007e24 */ /* 0x000fe2000f8e00ff */
[----:B------:R-:W-:Y:S01]  /*92c0*/  IADD3 R6, P0, R6, UR9, RZ ;  /* 0x0000000906067c10 */ /* 0x000fe2000ff1e0ff */
[----:B------:R-:W-:-:S02]  /*92d0*/  ULDC.64 UR8, c[0x0][0x470] ;  /* 0x00011c0000087ab9 */ /* 0x000fc40000000a00 */
        /* <DEDUP_REMOVED lines=19> */
.L_x_1137:
[----:B------:R-:W-:Y:S05]  /*9410*/  BSYNC B0 ;  /* 0x0000000000007941 */ /* 0x000fea0003800000 */
.L_x_1136:
        /* <DEDUP_REMOVED lines=14> */
.L_x_1124:
[----:B------:R-:W-:Y:S05]  /*9500*/  BSYNC B1 ;  /* 0x0000000000017941 */ /* 0x000fea0003800000 */
.L_x_1110:
[----:B------:R-:W-:Y:S01]  /*9510*/  R2UR UR6, R251 ;  /* 0x00000000fb0672ca */ /* 0x000fe200000e0000 */
[----:B------:R-:W-:Y:S02]  /*9520*/  ULDC UR5, c[0x0][0xc] ;  /* 0x0000030000057ab9 */ /* 0x000fe40000000800 */
[----:B------:R-:W-:-:S10]  /*9530*/  UIADD3 UR56, UR5, UR56, URZ ;  /* 0x0000003805387290 */ /* 0x000fd4000fffe03f */
[----:B------:R-:W-:-:S06]  /*9540*/  UISETP.GE.AND UP0, UPT, UR56, UR6, UPT ;  /* 0x000000063800728c */ /* 0x000fcc000bf06270 */
[----:B------:R-:W-:-:S13]  /*9550*/  PLOP3.LUT P0, PT, PT, PT, UP0, 0x80, 0x0 ;  /* 0x000000000000781c */ /* 0x000fda0003f0f008 */
[----:B------:R-:W-:Y:S05]  /*9560*/  @P0 BRA `(.L_x_1138) ;  /* 0x0000000000040947 */ /* 0x000fea0003800000 */
[----:B------:R-:W-:Y:S05]  /*9570*/  BRA `(.L_x_1139) ;  /* 0xffffff7400807947 */ /* 0x000fea000383ffff */
.L_x_1138:
[----:B------:R-:W-:Y:S05]  /*9580*/  EXIT ;  /* 0x000000000000794d */ /* 0x000fea0003800000 */
.L_x_1140:
        /* <DEDUP_REMOVED lines=15> */
.L_x_1313:


//--------------------- .text._ZN5flash44flash_bwd_dq_dk_dv_loop_seqk_parallel_kernelI23Flash_bwd_kernel_traitsILi96ELi64ELi128ELi8ELi2ELi4ELi4ELb0ELb0EN7cutlass6half_tE19Flash_kernel_traitsILi96ELi64ELi128ELi8ES3_EELb0ELb0ELb1ELb0ELb0ELb1ELb1EEEvNS_16Flash_bwd_paramsE --------------------------
	.section	.text._ZN5flash44flash_bwd_dq_dk_dv_loop_seqk_parallel_kernelI23Flash_bwd_kernel_traitsILi96ELi64ELi128ELi8ELi2ELi4ELi4ELb0ELb0EN7cutlass6half_tE19Flash_kernel_traitsILi96ELi64ELi128ELi8ES3_EELb0ELb0ELb1ELb0ELb0ELb1ELb1EEEvNS_16Flash_bwd_paramsE,"ax",@progbits
	.align	128
        .global         _ZN5flash44flash_bwd_dq_dk_dv_loop_seqk_parallel_kernelI23Flash_bwd_kernel_traitsILi96ELi64ELi128ELi8ELi2ELi4ELi4ELb0ELb0EN7cutlass6half_tE19Flash_kernel_traitsILi96ELi64ELi128ELi8ES3_EELb0ELb0ELb1ELb0ELb0ELb1ELb1EEEvNS_16Flash_bwd_paramsE
        .type           _ZN5flash44flash_bwd_dq_dk_dv_loop_seqk_parallel_kernelI23Flash_bwd_kernel_traitsILi96ELi64ELi128ELi8ELi2ELi4ELi4ELb0ELb0EN7cutlass6half_tE19Flash_kernel_traitsILi96ELi64ELi128ELi8ES3_EELb0ELb0ELb1ELb0ELb0ELb1ELb1EEEvNS_16Flash_bwd_paramsE,@function
        .size           _ZN5flash44flash_bwd_dq_dk_dv_loop_seqk_parallel_kernelI23Flash_bwd_kernel_traitsILi96ELi64ELi128ELi8ELi2ELi4ELi4ELb0ELb0EN7cutlass6half_tE19Flash_kernel_traitsILi96ELi64ELi128ELi8ES3_EELb0ELb0ELb1ELb0ELb0ELb1ELb1EEEvNS_16Flash_bwd_paramsE,(.L_x_1314 - _ZN5flash44flash_bwd_dq_dk_dv_loop_seqk_parallel_kernelI23Flash_bwd_kernel_traitsILi96ELi64ELi128ELi8ELi2ELi4ELi4ELb0ELb0EN7cutlass6half_tE19Flash_kernel_traitsILi96ELi64ELi128ELi8ES3_EELb0ELb0ELb1ELb0ELb0ELb1ELb1EEEvNS_16Flash_bwd_paramsE)
        .other          _ZN5flash44flash_bwd_dq_dk_dv_loop_seqk_parallel_kernelI23Flash_bwd_kernel_traitsILi96ELi64ELi128ELi8ELi2ELi4ELi4ELb0ELb0EN7cutlass6half_tE19Flash_kernel_traitsILi96ELi64ELi128ELi8ES3_EELb0ELb0ELb1ELb0ELb0ELb1ELb1EEEvNS_16Flash_bwd_paramsE,@"STO_CUDA_ENTRY STV_DEFAULT"
_ZN5flash44flash_bwd_dq_dk_dv_loop_seqk_parallel_kernelI23Flash_bwd_kernel_traitsILi96ELi64ELi128ELi8ELi2ELi4ELi4ELb0ELb0EN7cutlass6half_tE19Flash_kernel_traitsILi96ELi64ELi128ELi8ES3_EELb0ELb0ELb1ELb0ELb0ELb1ELb1EEEvNS_16Flash_bwd_paramsE:
.text._ZN5flash44flash_bwd_dq_dk_dv_loop_seqk_parallel_kernelI23Flash_bwd_kernel_traitsILi96ELi64ELi128ELi8ELi2ELi4ELi4ELb0ELb0EN7cutlass6half_tE19Flash_kernel_traitsILi96ELi64ELi128ELi8ES3_EELb0ELb0ELb1ELb0ELb0ELb1ELb1EEEvNS_16Flash_bwd_paramsE:
        /* <DEDUP_REMOVED lines=20> */
[----:B------:R-:W-:Y:S01]  /*0140*/  IMAD.MOV.U32 R179, RZ, RZ, -0x40 ;  /* 0xffffffc0ffb37424 */ /* 0x000fe200078e00ff */
[----:B------:R-:W-:Y:S01]  /*0150*/  UMOV UR61, 0xffffd000 ;  /* 0xffffd000003d7882 */ /* 0x000fe20000000000 */
        /* <DEDUP_REMOVED lines=8> */
[----:B------:R-:W-:Y:S01]  /*01e0*/  SHF.R.S32.HI R3, RZ, 0x4, R2 ;  /* 0x00000004ff037819 */ /* 0x000fe20000011402 */
[----:B-----5:R-:W-:Y:S01]  /*01f0*/  USHF.L.U32 UR5, UR45, 0x7, URZ ;  /* 0x000000072d057899 */ /* 0x020fe2000800063f */
        /* <DEDUP_REMOVED lines=12> */
[----:B------:R-:W-:Y:S01]  /*02c0*/  IMAD.IADD R0, R19, 0x1, -R0 ;  /* 0x0000000113007824 */ /* 0x000fe200078e0a00 */
[----:B------:R-:W-:Y:S01]  /*02d0*/  SHF.R.S32.HI R252, RZ, 0x5, R13 ;  /* 0x00000005fffc7819 */ /* 0x000fe2000001140d */
[----:B------:R-:W-:-:S02]  /*02e0*/  IMAD.SHL.U32 R3, R3, 0x40, RZ ;  /* 0x0000004003037824 */ /* 0x000fc400078e00ff */
[----:B------:R-:W-:Y:S01]  /*02f0*/  IMAD.IADD R2, R19, 0x1, -R2 ;  /* 0x0000000113027824 */ /* 0x000fe200078e0a02 */
[----:B------:R-:W-:Y:S02]  /*0300*/  SHF.R.S32.HI R4, RZ, 0x1f, R0 ;  /* 0x0000001fff047819 */ /* 0x000fe40000011400 */
[----:B------:R-:W-:Y:S02]  /*0310*/  LOP3.LUT R3, R3, 0xc0, RZ, 0xc0, !PT ;  /* 0x000000c003037812 */ /* 0x000fe400078ec0ff */
[-C--:B------:R-:W-:Y:S02]  /*0320*/  LEA.HI R14, R4, R0.reuse, RZ, 0x3 ;  /* 0x00000000040e7211 */ /* 0x080fe400078f18ff */
[----:B------:R-:W-:Y:S02]  /*0330*/  LEA.HI R6, R0, R0, RZ, 0x1 ;  /* 0x0000000000067211 */ /* 0x000fe400078f08ff */
[----:B------:R-:W-:Y:S02]  /*0340*/  SHF.R.U32.HI R7, RZ, 0x3, R3 ;  /* 0x00000003ff077819 */ /* 0x000fe40000011603 */
[----:B------:R-:W-:-:S02]  /*0350*/  LOP3.LUT R5, R3, 0x18, R250, 0xf8, !PT ;  /* 0x0000001803057812 */ /* 0x000fc400078ef8fa */
[----:B------:R-:W-:Y:S02]  /*0360*/  SHF.R.S32.HI R8, RZ, 0x1f, R2 ;  /* 0x0000001fff087819 */ /* 0x000fe40000011402 */
[----:B------:R-:W-:Y:S02]  /*0370*/  LOP3.LUT R3, R14, 0xfffffff8, RZ, 0xc0, !PT ;  /* 0xfffffff80e037812 */ /* 0x000fe400078ec0ff */
[----:B------:R-:W-:Y:S02]  /*0380*/  LOP3.LUT R4, R6, 0x7fffffe, RZ, 0xc0, !PT ;  /* 0x07fffffe06047812 */ /* 0x000fe400078ec0ff */
[----:B------:R-:W-:Y:S01]  /*0390*/  LEA.HI R22, R8, R2, RZ, 0x2 ;  /* 0x0000000208167211 */ /* 0x000fe200078f10ff */
[----:B------:R-:W-:Y:S01]  /*03a0*/  IMAD.IADD R20, R0, 0x1, -R3 ;  /* 0x0000000100147824 */ /* 0x000fe200078e0a03 */
[----:B------:R-:W-:Y:S01]  /*03b0*/  LEA.HI R2, R18, R19, RZ, 0x6 ;  /* 0x0000001312027211 */ /* 0x000fe200078f30ff */
[----:B------:R-:W-:Y:S01]  /*03c0*/  IMAD.IADD R21, R0, 0x1, -R4 ;  /* 0x0000000100157824 */ /* 0x000fe200078e0a04 */
[----:B------:R-:W-:-:S02]  /*03d0*/  LOP3.LUT R3, R17, 0xfffffff8, RZ, 0xc0, !PT ;  /* 0xfffffff811037812 */ /* 0x000fc400078ec0ff */
[----:B------:R-:W-:Y:S02]  /*03e0*/  SHF.R.S32.HI R0, RZ, 0x1f, R9 ;  /* 0x0000001fff007819 */ /* 0x000fe40000011409 */
[----:B------:R-:W-:Y:S02]  /*03f0*/  SHF.R.S32.HI R10, RZ, 0x6, R2 ;  /* 0x00000006ff0a7819 */ /* 0x000fe40000011402 */
[-C--:B------:R-:W-:Y:S01]  /*0400*/  LEA.HI R2, R9, R240.reuse, RZ, 0x1 ;  /* 0x000000f009027211 */ /* 0x080fe200078f08ff */
[----:B------:R-:W-:Y:S01]  /*0410*/  IMAD.IADD R9, R19, 0x1, -R3 ;  /* 0x0000000113097824 */ /* 0x000fe200078e0a03 */
[----:B------:R-:W-:Y:S02]  /*0420*/  LEA.HI R0, R0, R240, RZ, 0x3 ;  /* 0x000000f000007211 */ /* 0x000fe400078f18ff */
[----:B------:R-:W-:Y:S02]  /*0430*/  LOP3.LUT R4, R2, 0x7fffffe, RZ, 0xc0, !PT ;  /* 0x07fffffe02047812 */ /* 0x000fe400078ec0ff */
[----:B------:R-:W-:-:S02]  /*0440*/  LEA.HI R11, R9, R9, RZ, 0x1 ;  /* 0x00000009090b7211 */ /* 0x000fc400078f08ff */
[----:B------:R-:W-:Y:S01]  /*0450*/  LOP3.LUT R0, R0, 0xfffffff8, RZ, 0xc0, !PT ;  /* 0xfffffff800007812 */ /* 0x000fe200078ec0ff */
[C---:B------:R-:W-:Y:S01]  /*0460*/  IMAD.IADD R8, R240.reuse, 0x1, -R4 ;  /* 0x00000001f0087824 */ /* 0x040fe200078e0a04 */
[----:B------:R-:W-:Y:S02]  /*0470*/  LOP3.LUT R246, R5, R7, RZ, 0x3c, !PT ;  /* 0x0000000705f67212 */ /* 0x000fe400078e3cff */
[----:B------:R-:W-:Y:S02]  /*0480*/  LOP3.LUT R2, R11, 0x3fffffe, RZ, 0xc0, !PT ;  /* 0x03fffffe0b027812 */ /* 0x000fe400078ec0ff */
[--C-:B------:R-:W-:Y:S02]  /*0490*/  SHF.R.S32.HI R7, RZ, 0x1, R6.reuse ;  /* 0x00000001ff077819 */ /* 0x100fe40000011406 */
[----:B------:R-:W-:Y:S01]  /*04a0*/  SHF.R.S32.HI R3, RZ, 0x1f, R6 ;  /* 0x0000001fff037819 */ /* 0x000fe20000011406 */
[----:B------:R-:W-:Y:S02]  /*04b0*/  IMAD.IADD R6, R240, 0x1, -R0 ;  /* 0x00000001f0067824 */ /* 0x000fe400078e0a00 */
[----:B------:R-:W-:Y:S01]  /*04c0*/  IMAD.IADD R4, R9, 0x1, -R2 ;  /* 0x0000000109047824 */ /* 0x000fe200078e0a02 */
[----:B------:R-:W-:Y:S01]  /*04d0*/  LEA.HI R5, R3, R7, RZ, 0x2 ;  /* 0x0000000703057211 */ /* 0x000fe200078f10ff */
[----:B------:R-:W-:Y:S01]  /*04e0*/  IMAD R2, R252, 0x8, R8 ;  /* 0x00000008fc027824 */ /* 0x000fe200078e0208 */
[----:B------:R-:W-:Y:S01]  /*04f0*/  LOP3.LUT R3, R6, 0x1, RZ, 0xc0, !PT ;  /* 0x0000000106037812 */ /* 0x000fe200078ec0ff */
[----:B------:R-:W-:Y:S01]  /*0500*/  IMAD R0, R10, 0x4, R15 ;  /* 0x000000040a007824 */ /* 0x000fe200078e020f */
[----:B------:R-:W-:Y:S01]  /*0510*/  LOP3.LUT R5, R5, 0xfffffffc, RZ, 0xc0, !PT ;  /* 0xfffffffc05057812 */ /* 0x000fe200078ec0ff */
[----:B------:R-:W-:Y:S01]  /*0520*/  IMAD.U32 R246, R2, 0x20, R246 ;  /* 0x0000002002f67824 */ /* 0x000fe200078e00f6 */
[----:B------:R-:W-:Y:S01]  /*0530*/  ISETP.NE.U32.AND P5, PT, R3, 0x1, PT ;  /* 0x000000010300780c */ /* 0x000fe20003fa5070 */
[----:B------:R-:W-:Y:S01]  /*0540*/  IMAD R172, R0, 0x8, R4 ;  /* 0x0000000800ac7824 */ /* 0x000fe200078e0204 */
[----:B------:R-:W-:Y:S01]  /*0550*/  LEA.HI R2, R18, R19, RZ, 0x7 ;  /* 0x0000001312027211 */ /* 0x000fe200078f38ff */
[----:B------:R-:W-:Y:S01]  /*0560*/  IMAD.IADD R16, R7, 0x1, -R5 ;  /* 0x0000000107107824 */ /* 0x000fe200078e0a05 */
[----:B------:R-:W-:Y:S01]  /*0570*/  LEA.HI R3, R13, R252, RZ, 0x1 ;  /* 0x000000fc0d037211 */ /* 0x000fe200078f08ff */
[----:B------:R-:W-:Y:S01]  /*0580*/  IMAD.SHL.U32 R8, R12, 0x2, RZ ;  /* 0x000000020c087824 */ /* 0x000fe200078e00ff */
[----:B------:R-:W-:Y:S01]  /*0590*/  SHF.R.S32.HI R0, RZ, 0x1f, R13 ;  /* 0x0000001fff007819 */ /* 0x000fe2000001140d */
[----:B------:R-:W-:Y:S01]  /*05a0*/  IMAD.SHL.U32 R10, R10, 0x20, RZ ;  /* 0x000000200a0a7824 */ /* 0x000fe200078e00ff */
[----:B------:R-:W-:-:S02]  /*05b0*/  SHF.R.S32.HI R13, RZ, 0x7, R2 ;  /* 0x00000007ff0d7819 */ /* 0x000fc40000011402 */
[----:B------:R-:W-:Y:S01]  /*05c0*/  LOP3.LUT R2, R3, 0xfffffffe, RZ, 0xc0, !PT ;  /* 0xfffffffe03027812 */ /* 0x000fe200078ec0ff */
[----:B------:R-:W-:Y:S01]  /*05d0*/  IMAD.SHL.U32 R3, R9, 0x40, RZ ;  /* 0x0000004009037824 */ /* 0x000fe200078e00ff */
[----:B------:R-:W-:Y:S02]  /*05e0*/  LEA.HI R0, R0, R252, RZ, 0x2 ;  /* 0x000000fc00007211 */ /* 0x000fe400078f10ff */
[----:B------:R-:W-:Y:S01]  /*05f0*/  LOP3.LUT P4, RZ, R6, 0x2, RZ, 0xc0, !PT ;  /* 0x0000000206ff7812 */ /* 0x000fe2000788c0ff */
[----:B------:R-:W-:Y:S01]  /*0600*/  IMAD.IADD R183, R252, 0x1, -R2 ;  /* 0x00000001fcb77824 */ /* 0x000fe200078e0a02 */
[----:B------:R-:W-:Y:S02]  /*0610*/  LOP3.LUT R0, R0, 0xfffffffc, RZ, 0xc0, !PT ;  /* 0xfffffffc00007812 */ /* 0x000fe400078ec0ff */
[----:B------:R-:W-:Y:S02]  /*0620*/  SHF.R.S32.HI R2, RZ, 0x1, R11 ;  /* 0x00000001ff027819 */ /* 0x000fe4000001140b */
[----:B------:R-:W-:Y:S01]  /*0630*/  LEA.HI R11, R6, R6, RZ, 0x1 ;  /* 0x00000006060b7211 */ /* 0x000fe200078f08ff */
[----:B------:R-:W-:Y:S01]  /*0640*/  IMAD.IADD R0, R252, 0x1, -R0 ;  /* 0x00000001fc007824 */ /* 0x000fe200078e0a00 */
[----:B------:R-:W-:Y:S01]  /*0650*/  LOP3.LUT R7, R3, 0x1c0, RZ, 0xc0, !PT ;  /* 0x000001c003077812 */ /* 0x000fe200078ec0ff */
[----:B------:R-:W-:Y:S01]  /*0660*/  IMAD.SHL.U32 R5, R2, 0x40, RZ ;  /* 0x0000004002057824 */ /* 0x000fe200078e00ff */
[----:B------:R-:W-:Y:S01]  /*0670*/  LOP3.LUT R4, R11, 0x3fffffe, RZ, 0xc0, !PT ;  /* 0x03fffffe0b047812 */ /* 0x000fe200078ec0ff */
[----:B------:R-:W-:Y:S01]  /*0680*/  IMAD R12, R0, 0x200, R8 ;  /* 0x00000200000c7824 */ /* 0x000fe200078e0208 */
[----:B------:R-:W-:-:S02]  /*0690*/  SHF.R.S32.HI R3, RZ, 0x3, R14 ;  /* 0x00000003ff037819 */ /* 0x000fc4000001140e */
[----:B------:R-:W-:Y:S01]  /*06a0*/  LOP3.LUT P6, RZ, R2, 0x2, RZ, 0xc0, !PT ;  /* 0x0000000202ff7812 */ /* 0x000fe200078cc0ff */
[----:B------:R-:W-:Y:S01]  /*06b0*/  IMAD.SHL.U32 R2, R0, 0x10, RZ ;  /* 0x0000001000027824 */ /* 0x000fe200078e00ff */
[----:B------:R-:W-:Y:S01]  /*06c0*/  LOP3.LUT R249, R10, 0x6, R249, 0xf8, !PT ;  /* 0x000000060af97812 */ /* 0x000fe200078ef8f9 */
[----:B------:R-:W-:Y:S01]  /*06d0*/  IMAD.IADD R14, R6, 0x1, -R4 ;  /* 0x00000001060e7824 */ /* 0x000fe200078e0a04 */
[----:B------:R-:W-:Y:S01]  /*06e0*/  R2P PR, R20, 0x6 ;  /* 0x0000000614007804 */ /* 0x000fe20000000000 */
[----:B------:R-:W-:Y:S01]  /*06f0*/  IMAD.SHL.U32 R4, R6, 0x40, RZ ;  /* 0x0000004006047824 */ /* 0x000fe200078e00ff */
[----:B------:R-:W-:Y:S01]  /*0700*/  SHF.R.U32.HI R6, RZ, 0x3, R7 ;  /* 0x00000003ff067819 */ /* 0x000fe20000011607 */
[----:B------:R-:W-:Y:S01]  /*0710*/  IMAD R21, R3, 0x8, R21 ;  /* 0x0000000803157824 */ /* 0x000fe200078e0215 */
[----:B------:R-:W-:Y:S01]  /*0720*/  LOP3.LUT P0, RZ, R16, 0x2, RZ, 0xc0, !PT ;  /* 0x0000000210ff7812 */ /* 0x000fe2000780c0ff */
        /* <DEDUP_REMOVED lines=12> */
[----:B------:R-:W-:Y:S01]  /*07f0*/  LOP3.LUT R4, R5, R4, RZ, 0x3c, !PT ;  /* 0x0000000405047212 */ /* 0x000fe200078e3cff */
[----:B------:R-:W-:Y:S01]  /*0800*/  IMAD.SHL.U32 R5, R15, 0x8, RZ ;  /* 0x000000080f057824 */ /* 0x000fe200078e00ff */
[----:B------:R-:W-:Y:S01]  /*0810*/  LOP3.LUT R2, R3, R2, RZ, 0x3c, !PT ;  /* 0x0000000203027212 */ /* 0x000fe200078e3cff */
[----:B------:R-:W-:Y:S01]  /*0820*/  IMAD R0, R183, 0x400, R0 ;  /* 0x00000400b7007824 */ /* 0x000fe200078e0200 */
[----:B------:R-:W-:Y:S01]  /*0830*/  LOP3.LUT R3, R9, R6, RZ, 0x3c, !PT ;  /* 0x0000000609037212 */ /* 0x000fe200078e3cff */
[----:B------:R-:W-:Y:S01]  /*0840*/  IMAD.U32 R172, R172, 0x20, R4 ;  /* 0x00000020acac7824 */ /* 0x000fe200078e0004 */
[----:B------:R-:W-:Y:S01]  /*0850*/  LOP3.LUT R5, R5, 0x8, RZ, 0xc0, !PT ;  /* 0x0000000805057812 */ /* 0x000fe200078ec0ff */
[----:B------:R-:W-:Y:S01]  /*0860*/  IMAD.IADD R200, R2, 0x1, R0 ;  /* 0x0000000102c87824 */ /* 0x000fe200078e0200 */
[C---:B------:R-:W-:Y:S01]  /*0870*/  SEL R178, R182.reuse, 0xffffffe0, !P1 ;  /* 0xffffffe0b6b27807 */ /* 0x040fe20004800000 */
[----:B------:R-:W-:Y:S01]  /*0880*/  IMAD.SHL.U32 R0, R13, 0x8, RZ ;  /* 0x000000080d007824 */ /* 0x000fe200078e00ff */
[----:B------:R-:W-:Y:S01]  /*0890*/  SEL R173, R182, 0xffffffe0, !P6 ;  /* 0xffffffe0b6ad7807 */ /* 0x000fe20007000000 */
[----:B------:R-:W-:Y:S01]  /*08a0*/  IMAD.SHL.U32 R2, R20, 0x40, RZ ;  /* 0x0000004014027824 */ /* 0x000fe200078e00ff */
[----:B------:R-:W-:Y:S01]  /*08b0*/  LEA R200, R200, UR4, 0x1 ;  /* 0x00000004c8c87c11 */ /* 0x000fe2000f8e08ff */
[----:B------:R-:W-:Y:S01]  /*08c0*/  IMAD.SHL.U32 R4, R16, 0x40, RZ ;  /* 0x0000004010047824 */ /* 0x000fe200078e00ff */
[----:B------:R-:W-:Y:S01]  /*08d0*/  LOP3.LUT R7, R0, 0x8, RZ, 0xc0, !PT ;  /* 0x0000000800077812 */ /* 0x000fe200078ec0ff */
[----:B------:R-:W-:Y:S01]  /*08e0*/  IMAD R3, R15, 0x200, R3 ;  /* 0x000002000f037824 */ /* 0x000fe200078e0203 */
[----:B------:R-:W-:Y:S01]  /*08f0*/  SHF.R.S32.HI R0, RZ, 0x1, R11 ;  /* 0x00000001ff007819 */ /* 0x000fe2000001140b */
[----:B------:R-:W-:Y:S01]  /*0900*/  VIADD R201, R200, 0x20 ;  /* 0x00000020c8c97836 */ /* 0x000fe20000000000 */
[----:B------:R-:W-:Y:S01]  /*0910*/  LOP3.LUT R6, R2, 0x1c0, RZ, 0xc0, !PT ;  /* 0x000001c002067812 */ /* 0x000fe200078ec0ff */
[----:B------:R-:W-:Y:S01]  /*0920*/  @P4 VIADD R201, R200, 0xffffffe0 ;  /* 0xffffffe0c8c94836 */ /* 0x000fe20000000000 */
        /* <DEDUP_REMOVED lines=12> */
[----:B------:R-:W-:Y:S01]  /*09f0*/  LOP3.LUT R8, R8, R0, R7, 0x1e, !PT ;  /* 0x0000000008087212 */ /* 0x000fe200078e1e07 */
[----:B------:R-:W-:Y:S01]  /*0a00*/  IMAD.SHL.U32 R0, R21, 0x20, RZ ;  /* 0x0000002015007824 */ /* 0x000fe200078e00ff */
[----:B------:R-:W-:Y:S02]  /*0a10*/  SHF.R.S32.HI R4, RZ, 0x2, R22 ;  /* 0x00000002ff047819 */ /* 0x000fe40000011416 */
[----:B------:R-:W-:Y:S01]  /*0a20*/  SEL R198, R198, 0x10, !P5 ;  /* 0x00000010c6c67807 */ /* 0x000fe20006800000 */
[----:B------:R-:W-:Y:S01]  /*0a30*/  IMAD.IADD R181, R0, 0x1, R2 ;  /* 0x0000000100b57824 */ /* 0x000fe200078e0202 */
[----:B------:R-:W-:Y:S01]  /*0a40*/  SEL R179, R179, 0x40, P2 ;  /* 0x00000040b3b37807 */ /* 0x000fe20001000000 */
[C---:B------:R-:W-:Y:S01]  /*0a50*/  IMAD R241, R183.reuse, 0x10, R4 ;  /* 0x00000010b7f17824 */ /* 0x040fe200078e0204 */
[----:B------:R-:W-:Y:S01]  /*0a60*/  LEA R172, R172, UR4, 0x1 ;  /* 0x00000004acac7c11 */ /* 0x000fe2000f8e08ff */
[----:B------:R-:W-:Y:S01]  /*0a70*/  IMAD R183, R183, 0x200, R0 ;  /* 0x00000200b7b77824 */ /* 0x000fe200078e0200 */
[----:B------:R-:W-:Y:S01]  /*0a80*/  SEL R182, R182, 0xffffffe0, !P0 ;  /* 0xffffffe0b6b67807 */ /* 0x000fe20004000000 */
[----:B------:R-:W-:Y:S01]  /*0a90*/  IMAD.U32 R2, RZ, RZ, UR6 ;  /* 0x00000006ff027e24 */ /* 0x000fe2000f8e00ff */
[----:B------:R-:W-:Y:S01]  /*0aa0*/  USHF.R.S32.HI UR6, URZ, 0x1f, UR45 ;  /* 0x0000001f3f067899 */ /* 0x000fe2000801142d */
[----:B------:R-:W-:Y:S01]  /*0ab0*/  IMAD.U32 R0, RZ, RZ, UR5 ;  /* 0x00000005ff007e24 */ /* 0x000fe2000f8e00ff */
[----:B------:R-:W-:Y:S01]  /*0ac0*/  USHF.R.S32.HI UR5, URZ, 0x1f, UR57 ;  /* 0x0000001f3f057899 */ /* 0x000fe20008011439 */
[----:B------:R-:W-:-:S02]  /*0ad0*/  IMAD.IADD R8, R8, 0x1, R12 ;  /* 0x0000000108087824 */ /* 0x000fc400078e020c */
[----:B------:R-:W-:Y:S02]  /*0ae0*/  IMAD.IADD R183, R183, 0x1, R5 ;  /* 0x00000001b7b77824 */ /* 0x000fe400078e0205 */
[----:B------:R-:W-:Y:S01]  /*0af0*/  IMAD.U32 R2, RZ, RZ, UR6 ;  /* 0x00000006ff027e24 */ /* 0x000fe2000f8e00ff */
[----:B------:R-:W-:Y:S01]  /*0b00*/  UIADD3 UR6, UR4, 0x9000, URZ ;  /* 0x0000900004067890 */ /* 0x000fe2000fffe03f */
[----:B------:R-:W-:Y:S01]  /*0b10*/  IMAD.U32 R2, RZ, RZ, UR5 ;  /* 0x00000005ff027e24 */ /* 0x000fe2000f8e00ff */
[----:B------:R-:W-:Y:S01]  /*0b20*/  UIADD3 UR5, UR4, 0x15000, URZ ;  /* 0x0001500004057890 */ /* 0x000fe2000fffe03f */
[----:B------:R-:W-:Y:S01]  /*0b30*/  VIADD R0, R241, 0xffffffc0 ;  /* 0xffffffc0f1007836 */ /* 0x000fe20000000000 */
[----:B------:R-:W-:Y:S01]  /*0b40*/  LEA R175, R183, UR4, 0x1 ;  /* 0x00000004b7af7c11 */ /* 0x000fe2000f8e08ff */
[----:B------:R-:W-:Y:S01]  /*0b50*/  IMAD.IADD R199, R200, 0x1, R198 ;  /* 0x00000001c8c77824 */ /* 0x000fe200078e02c6 */
[----:B------:R-:W-:Y:S01]  /*0b60*/  LEA R242, R8, UR6, 0x1 ;  /* 0x0000000608f27c11 */ /* 0x000fe2000f8e08ff */
[----:B------:R-:W-:Y:S01]  /*0b70*/  IMAD.SHL.U32 R247, R0, 0x4, RZ ;  /* 0x0000000400f77824 */ /* 0x000fe200078e00ff */
[----:B------:R-:W-:Y:S01]  /*0b80*/  LEA R177, R177, UR5, 0x1 ;  /* 0x00000005b1b17c11 */ /* 0x000fe2000f8e08ff */
[----:B------:R-:W-:Y:S01]  /*0b90*/  IMAD.IADD R173, R173, 0x1, R172 ;  /* 0x00000001adad7824 */ /* 0x000fe200078e02ac */
[----:B------:R-:W-:Y:S01]  /*0ba0*/  SHF.R.S32.HI R2, RZ, 0x1f, R0 ;  /* 0x0000001fff027819 */ /* 0x000fe20000011400 */
[----:B------:R-:W-:-:S02]  /*0bb0*/  VIADD R243, R242, 0x20 ;  /* 0x00000020f2f37836 */ /* 0x000fc40000000000 */
[C---:B------:R-:W-:Y:S01]  /*0bc0*/  IMAD.IADD R178, R177.reuse, 0x1, R178 ;  /* 0x00000001b1b27824 */ /* 0x040fe200078e02b2 */
[----:B------:R-:W-:Y:S01]  /*0bd0*/  SHF.L.U64.HI R248, R0, 0x2, R2 ;  /* 0x0000000200f87819 */ /* 0x000fe20000010202 */
[----:B------:R-:W-:Y:S01]  /*0be0*/  IMAD.IADD R180, R177, 0x1, R179 ;  /* 0x00000001b1b47824 */ /* 0x000fe200078e02b3 */
[----:B------:R-:W-:Y:S01]  /*0bf0*/  LEA R2, R3, UR4, 0x1 ;  /* 0x0000000403027c11 */ /* 0x000fe2000f8e08ff */
[----:B------:R-:W-:Y:S02]  /*0c00*/  IMAD.IADD R198, R198, 0x1, R201 ;  /* 0x00000001c6c67824 */ /* 0x000fe400078e02c9 */
[----:B------:R-:W-:Y:S02]  /*0c10*/  IMAD.IADD R179, R178, 0x1, R179 ;  /* 0x00000001b2b37824 */ /* 0x000fe400078e02b3 */
[----:B------:R-:W-:Y:S02]  /*0c20*/  @P3 VIADD R243, R242, 0xffffffe0 ;  /* 0xffffffe0f2f33836 */ /* 0x000fe40000000000 */
[----:B------:R-:W-:-:S07]  /*0c30*/  IMAD.IADD R176, R175, 0x1, R182 ;  /* 0x00000001afb07824 */ /* 0x000fce00078e02b6 */
.L_x_1171:
        /* <DEDUP_REMOVED lines=67> */
.L_x_1141:
        /* <DEDUP_REMOVED lines=95> */
[----:B------:R-:W-:Y:S01]  /*1660*/  UIMAD.WIDE.U32 UR12, UR8, UR15, URZ ;  /* 0x0000000f080c72a5 */ /* 0x000fe2000f8e003f */
[----:B------:R-:W-:Y:S01]  /*1670*/  PLOP3.LUT P1, PT, PT, PT, UP1, 0x80, 0x0 ;  /* 0x000000000000781c */ /* 0x000fe20003f2f018 */
[----:B------:R-:W-:Y:S01]  /*1680*/  UIADD3 UR44, UR17, UR19, URZ ;  /* 0x00000013112c7290 */ /* 0x000fe2000fffe03f */
[----:B------:R-:W-:Y:S01]  /*1690*/  ISETP.GE.AND P2, PT, R3, RZ, PT ;  /* 0x000000ff0300720c */ /* 0x000fe20003f46270 */
[----:B------:R-:W-:-:S02]  /*16a0*/  @!UP3 UIMAD UR20, UR45, UR50, UR57 ;  /* 0x000000322d14b2a4 */ /* 0x000fc4000f8e0239 */
[----:B------:R-:W-:Y:S02]  /*16b0*/  USHF.R.S32.HI UR19, URZ, 0x1f, UR18 ;  /* 0x0000001f3f137899 */ /* 0x000fe40008011412 */
[----:B------:R-:W-:Y:S02]  /*16c0*/  UIADD3 UR5, UP0, UR18, UR32, URZ ;  /* 0x0000002012057290 */ /* 0x000fe4000ff1e03f */
[----:B------:R-:W-:Y:S01]  /*16d0*/  USEL UR55, UR16, UR12, !UP2 ;  /* 0x0000000c10377287 */ /* 0x000fe2000d000000 */
[----:B------:R-:W-:Y:S01]  /*16e0*/  @P0 VIADD R0, R0, 0x1 ;  /* 0x0000000100000836 */ /* 0x000fe20000000000 */
[----:B------:R-:W-:Y:S01]  /*16f0*/  UIADD3.X UR16, UR19, UR22, URZ, UP0, !UPT ;  /* 0x0000001613107290 */ /* 0x000fe200087fe43f */
[----:B------:R-:W-:Y:S01]  /*1700*/  PLOP3.LUT P0, PT, PT, PT, UP3, 0x80, 0x0 ;  /* 0x000000000000781c */ /* 0x000fe20003f0f038 */
[----:B------:R-:W-:Y:S02]  /*1710*/  UIMAD UR7, UR9, UR5, URZ ;  /* 0x00000005090772a4 */ /* 0x000fe4000f8e023f */
[----:B------:R-:W-:Y:S01]  /*1720*/  @UP1 UIADD3 UR25, UR42, UR43, URZ ;  /* 0x0000002b2a191290 */ /* 0x000fe2000fffe03f */
[----:B------:R-:W-:Y:S01]  /*1730*/  @!P2 IADD3 R0, -R0, RZ, RZ ;  /* 0x000000ff0000a210 */ /* 0x000fe20007ffe1ff */
[----:B------:R-:W-:Y:S01]  /*1740*/  @!UP3 UIMAD UR24, UR20, UR41, URZ ;  /* 0x000000291418b2a4 */ /* 0x000fe2000f8e023f */
[----:B------:R-:W-:Y:S01]  /*1750*/  @!P3 LOP3.LUT R0, RZ, R7, RZ, 0x33, !PT ;  /* 0x00000007ff00b212 */ /* 0x000fe200078e33ff */
[----:B------:R-:W-:Y:S01]  /*1760*/  UIMAD.WIDE.U32 UR32, UR8, UR5, URZ ;  /* 0x00000005082072a5 */ /* 0x000fe2000f8e003f */
[----:B------:R-:W-:Y:S01]  /*1770*/  @UP1 ULDC.64 UR20, c[0x0][0x250] ;  /* 0x0000940000141ab9 */ /* 0x000fe20000000a00 */
[----:B------:R-:W-:-:S02]  /*1780*/  UIMAD UR12, UR9, UR15, URZ ;  /* 0x0000000f090c72a4 */ /* 0x000fc4000f8e023f */
[----:B------:R-:W-:Y:S02]  /*1790*/  UIMAD UR5, UR8, UR16, UR7 ;  /* 0x00000010080572a4 */ /* 0x000fe4000f8e0207 */
[----:B------:R-:W-:Y:S02]  /*17a0*/  @UP1 UIMAD.WIDE.U32 UR8, UR25, UR20, URZ ;  /* 0x00000014190812a5 */ /* 0x000fe4000f8e003f */
[----:B------:R-:W-:Y:S02]  /*17b0*/  UIMAD UR47, UR57, UR47, URZ ;  /* 0x0000002f392f72a4 */ /* 0x000fe4000f8e023f */
[----:B------:R-:W-:Y:S02]  /*17c0*/  @UP1 UIMAD UR7, UR25, UR21, URZ ;  /* 0x00000015190712a4 */ /* 0x000fe4000f8e023f */
[----:B------:R-:W-:Y:S02]  /*17d0*/  USEL UR52, UR38, URZ, UP4 ;  /* 0x0000003f26347287 */ /* 0x000fe4000a000000 */
[----:B------:R-:W-:-:S02]  /*17e0*/  USHF.R.S32.HI UR39, URZ, 0x1f, UR23 ;  /* 0x0000001f3f277899 */ /* 0x000fc40008011417 */
        /* <DEDUP_REMOVED lines=19> */
.L_x_1143:
        /* <DEDUP_REMOVED lines=13> */
.L_x_1144:
        /* <DEDUP_REMOVED lines=11> */
.L_x_1145:
[----:B------:R-:W-:Y:S02]  /*1aa0*/  ULDC UR5, c[0x0][0x270] ;  /* 0x00009c0000057ab9 */ /* 0x000fe40000000800 */
[----:B------:R-:W-:-:S04]  /*1ab0*/  UIMAD UR5, UR45, UR5, UR57 ;  /* 0x000000052d0572a4 */ /* 0x000fc8000f8e0239 */
[----:B------:R-:W-:-:S12]  /*1ac0*/  UIMAD UR5, UR5, UR59, URZ ;  /* 0x0000003b050572a4 */ /* 0x000fd8000f8e023f */
.L_x_1146:
[----:B------:R-:W1:Y:S01]  /*1ad0*/  S2R R9, SR_TID.X ;  /* 0x0000000000097919 */ /* 0x000e620000002100 */
[----:B------:R-:W-:Y:S01]  /*1ae0*/  SHF.R.S32.HI R22, RZ, 0x1f, R240 ;  /* 0x0000001fff167819 */ /* 0x000fe200000114f0 */
[----:B------:R-:W-:Y:S01]  /*1af0*/  UIADD3 UR33, UR18, UR5, URZ ;  /* 0x0000000512217290 */ /* 0x000fe2000fffe03f */
[----:B------:R-:W-:Y:S01]  /*1b00*/  IADD3 R3, P0, R240, UR18, RZ ;  /* 0x00000012f0037c10 */ /* 0x000fe2000ff1e0ff */
[----:B------:R-:W-:Y:S01]  /*1b10*/  UIADD3 UR5, UR18, UR24, URZ ;  /* 0x0000001812057290 */ /* 0x000fe2000fffe03f */
[--C-:B------:R-:W-:Y:S01]  /*1b20*/  SHF.R.S32.HI R251, RZ, 0x1f, R250.reuse ;  /* 0x0000001ffffb7819 */ /* 0x100fe200000114fa */
[----:B------:R-:W-:Y:S01]  /*1b30*/  ULDC UR8, c[0x0][0x2dc] ;  /* 0x0000b70000087ab9 */ /* 0x000fe20000000800 */
[----:B------:R-:W-:Y:S01]  /*1b40*/  IADD3.X R4, R22, UR19, RZ, P0, !PT ;  /* 0x0000001316047c10 */ /* 0x000fe200087fe4ff */
[----:B------:R-:W-:Y:S01]  /*1b50*/  ULDC UR9, c[0x0][0x270] ;  /* 0x00009c0000097ab9 */ /* 0x000fe20000000800 */
[----:B------:R-:W-:Y:S01]  /*1b60*/  ULDC.64 UR24, c[0x0][0x2b0] ;  /* 0x0000ac0000187ab9 */ /* 0x000fe20000000a00 */
[----:B------:R-:W-:Y:S01]  /*1b70*/  UIMAD UR35, UR8, UR9, URZ ;  /* 0x00000009082372a4 */ /* 0x000fe2000f8e023f */
[C---:B------:R-:W-:Y:S01]  /*1b80*/  IMAD.WIDE.U32 R6, R3.reuse, UR30, R250 ;  /* 0x0000001e03067c25 */ /* 0x040fe2000f8e00fa */
[----:B------:R-:W-:Y:S01]  /*1b90*/  UIMAD.WIDE UR24, UR5, 0x4, UR24 ;  /* 0x00000004051878a5 */ /* 0x000fe2000f8e0218 */
[----:B------:R-:W-:Y:S01]  /*1ba0*/  BSSY B1, `(.L_x_1142) ;  /* 0x0000727000017945 */ /* 0x000fe20003800000 */
[----:B------:R-:W-:Y:S01]  /*1bb0*/  ULDC.64 UR8, c[0x0][0x420] ;  /* 0x0001080000087ab9 */ /* 0x000fe20000000a00 */
[----:B------:R-:W-:Y:S01]  /*1bc0*/  IMAD R4, R4, UR30, RZ ;  /* 0x0000001e04047c24 */ /* 0x000fe2000f8e02ff */
[----:B------:R-:W-:Y:S01]  /*1bd0*/  UIMAD UR5, UR19, UR8, URZ ;  /* 0x00000008130572a4 */ /* 0x000fe2000f8e023f */
[----:B------:R-:W-:Y:S01]  /*1be0*/  IADD3 R6, P2, R6, UR56, RZ ;  /* 0x0000003806067c10 */ /* 0x000fe2000ff5e0ff */
[----:B------:R-:W-:Y:S01]  /*1bf0*/  USHF.R.S32.HI UR28, URZ, 0x1f, UR57 ;  /* 0x0000001f3f1c7899 */ /* 0x000fe20008011439 */
[----:B------:R-:W-:Y:S01]  /*1c00*/  IMAD R8, R3, UR31, R4 ;  /* 0x0000001f03087c24 */ /* 0x000fe2000f8e0204 */
[----:B------:R-:W-:Y:S01]  /*1c10*/  IADD3 R4, P0, R250, UR7, RZ ;  /* 0x00000007fa047c10 */ /* 0x000fe2000ff1e0ff */
[----:B------:R-:W-:Y:S01]  /*1c20*/  IMAD.U32 R3, RZ, RZ, UR8 ;  /* 0x00000008ff037e24 */ /* 0x000fe2000f8e00ff */
[----:B------:R-:W-:Y:S01]  /*1c30*/  ULDC.64 UR12, c[0x0][0x428] ;  /* 0x00010a00000c7ab9 */ /* 0x000fe20000000a00 */
[----:B------:R-:W-:Y:S01]  /*1c40*/  UIMAD UR7, UR18, UR9, UR5 ;  /* 0x00000009120772a4 */ /* 0x000fe2000f8e0205 */
[----:B------:R-:W-:Y:S01]  /*1c50*/  IADD3.X R5, R251, UR48, RZ, P0, !PT ;  /* 0x00000030fb057c10 */ /* 0x000fe200087fe4ff */
[----:B------:R-:W-:Y:S01]  /*1c60*/  ULDC.64 UR16, c[0x0][0x258] ;  /* 0x0000960000107ab9 */ /* 0x000fe20000000a00 */
[----:B------:R-:W-:Y:S01]  /*1c70*/  UIMAD UR5, UR28, UR12, URZ ;  /* 0x0000000c1c0572a4 */ /* 0x000fe2000f8e023f */
[----:B------:R-:W-:Y:S01]  /*1c80*/  IADD3.X R7, R7, UR46, R8, P2, !PT ;  /* 0x0000002e07077c10 */ /* 0x000fe200097fe408 */
[----:B------:R-:W-:Y:S01]  /*1c90*/  UIADD3 UR22, -UR6, UR14, UR23 ;  /* 0x0000000e06167290 */ /* 0x000fe2000fffe117 */
[----:B------:R-:W-:Y:S01]  /*1ca0*/  IMAD.WIDE.U32 R4, R3, UR18, R4 ;  /* 0x0000001203047c25 */ /* 0x000fe2000f8e0004 */
[----:B------:R-:W-:Y:S01]  /*1cb0*/  ULDC UR34, c[0x0][0x398] ;  /* 0x0000e60000227ab9 */ /* 0x000fe20000000800 */
[----:B------:R-:W-:Y:S01]  /*1cc0*/  UIMAD UR15, UR28, UR16, URZ ;  /* 0x000000101c0f72a4 */ /* 0x000fe2000f8e023f */
[----:B-1----:R-:W-:Y:S01]  /*1cd0*/  SHF.R.S32.HI R10, RZ, 0x1f, R9 ;  /* 0x0000001fff0a7819 */ /* 0x002fe20000011409 */
[----:B------:R-:W-:Y:S01]  /*1ce0*/  IMAD.U32 R3, RZ, RZ, UR16 ;  /* 0x00000010ff037e24 */ /* 0x000fe2000f8e00ff */
[----:B------:R-:W-:Y:S01]  /*1cf0*/  UIMAD UR13, UR57, UR13, UR5 ;  /* 0x0000000d390d72a4 */ /* 0x000fe2000f8e0205 */
[----:B------:R-:W-:Y:S01]  /*1d00*/  VIADD R5, R5, UR7 ;  /* 0x0000000705057c36 */ /* 0x000fe20008000000 */
[----:B------:R-:W-:Y:S01]  /*1d10*/  UIADD3 UR5, UR22, -UR34, URZ ;  /* 0x8000002216057290 */ /* 0x000fe2000fffe03f */
[----:B------:R-:W-:Y:S01]  /*1d20*/  IMAD.WIDE.U32 R6, R3, UR57, R6 ;  /* 0x0000003903067c25 */ /* 0x000fe2000f8e0006 */
[----:B------:R-:W-:Y:S01]  /*1d30*/  LEA.HI R3, R10, R9, RZ, 0x5 ;  /* 0x000000090a037211 */ /* 0x000fe200078f28ff */
[----:B------:R-:W-:-:S02]  /*1d40*/  UIMAD UR15, UR57, UR17, UR15 ;  /* 0x00000011390f72a4 */ /* 0x000fc4000f8e020f */
[----:B------:R-:W-:Y:S01]  /*1d50*/  USHF.R.S32.HI UR22, URZ, 0x1f, UR5 ;  /* 0x0000001f3f167899 */ /* 0x000fe20008011405 */
[----:B------:R-:W-:Y:S01]  /*1d60*/  LOP3.LUT R3, R3, 0xffffffe0, RZ, 0xc0, !PT ;  /* 0xffffffe003037812 */ /* 0x000fe200078ec0ff */
[----:B------:R-:W-:Y:S01]  /*1d70*/  USHF.L.U32 UR28, UR35, 0x6, URZ ;  /* 0x00000006231c7899 */ /* 0x000fe2000800063f */
[----:B------:R-:W-:Y:S01]  /*1d80*/  IMAD.U32 R8, RZ, RZ, UR12 ;  /* 0x0000000cff087e24 */ /* 0x000fe2000f8e00ff */
[----:B------:R-:W-:Y:S01]  /*1d90*/  ULDC.64 UR18, c[0x0][0x210] ;  /* 0x0000840000127ab9 */ /* 0x000fe20000000a00 */
[----:B------:R-:W-:Y:S01]  /*1da0*/  ULEA.HI UR22, UR22, UR5, URZ, 0x6 ;  /* 0x0000000516167291 */ /* 0x000fe2000f8f303f */
[----:B------:R-:W-:Y:S01]  /*1db0*/  VIADD R7, R7, UR15 ;  /* 0x0000000f07077c36 */ /* 0x000fe20008000000 */
[----:B------:R-:W-:Y:S01]  /*1dc0*/  UIADD3 UR12, UP2, UP0, UR32, UR28, UR47 ;  /* 0x0000001c200c7290 */ /* 0x000fe2000f85e02f */
[C---:B------:R-:W-:Y:S01]  /*1dd0*/  LEA R204, P0, R6.reuse, UR18, 0x1 ;  /* 0x0000001206cc7c11 */ /* 0x040fe2000f8008ff */
[----:B------:R-:W-:Y:S01]  /*1de0*/  USHF.R.S32.HI UR7, URZ, 0x1f, UR28 ;  /* 0x0000001f3f077899 */ /* 0x000fe2000801141c */
[----:B------:R-:W-:Y:S01]  /*1df0*/  IMAD.IADD R3, R9, 0x1, -R3 ;  /* 0x0000000109037824 */ /* 0x000fe200078e0a03 */
[----:B------:R-:W-:Y:S01]  /*1e00*/  USHF.R.S32.HI UR22, URZ, 0x6, UR22 ;  /* 0x000000063f167899 */ /* 0x000fe20008011416 */
[----:B------:R-:W-:Y:S01]  /*1e10*/  LEA.HI.X R205, R6, UR19, R7, 0x1, P0 ;  /* 0x0000001306cd7c11 */ /* 0x000fe200080f0c07 */
[----:B------:R-:W-:Y:S01]  /*1e20*/  UIADD3.X UR5, UR50, UR7, UR54, UP2, UP0 ;  /* 0x0000000732057290 */ /* 0x000fe200097e0436 */
[----:B------:R-:W-:Y:S01]  /*1e30*/  IMAD R6, R252, UR35, R3 ;  /* 0x00000023fc067c24 */ /* 0x000fe2000f8e0203 */
[----:B------:R-:W-:Y:S01]  /*1e40*/  UIADD3 UR7, UP3, UP2, UR53, UR12, UR55 ;  /* 0x0000000c35077290 */ /* 0x000fe2000fa7e037 */
[----:B------:R-:W-:Y:S01]  /*1e50*/  IMAD.WIDE.U32 R4, R8, UR57, R4 ;  /* 0x0000003908047c25 */ /* 0x000fe2000f8e0004 */
[----:B------:R-:W-:-:S02]  /*1e60*/  UISETP.LT.AND UP0, UPT, URZ, UR22, UPT ;  /* 0x000000163f00728c */ /* 0x000fc4000bf01270 */
[----:B------:R-:W-:Y:S01]  /*1e70*/  UIADD3.X UR5, UR52, UR5, UR44, UP3, UP2 ;  /* 0x0000000534057290 */ /* 0x000fe20009fe442c */
[----:B------:R-:W-:Y:S01]  /*1e80*/  VIADD R5, R5, UR13 ;  /* 0x0000000d05057c36 */ /* 0x000fe20008000000 */
[----:B------:R-:W-:Y:S01]  /*1e90*/  USEL UR22, URZ, UR22, !UP0 ;  /* 0x000000163f167287 */ /* 0x000fe2000c000000 */
[----:B------:R-:W-:Y:S01]  /*1ea0*/  IADD3 R3, P0, R6, UR7, RZ ;  /* 0x0000000706037c10 */ /* 0x000fe2000ff1e0ff */
[----:B------:R-:W-:Y:S01]  /*1eb0*/  ULDC.64 UR16, c[0x0][0x400] ;  /* 0x0001000000107ab9 */ /* 0x000fe20000000a00 */
[----:B------:R-:W-:Y:S01]  /*1ec0*/  IMAD R7, R22, UR8, RZ ;  /* 0x0000000816077c24 */ /* 0x000fe2000f8e02ff */
[----:B------:R-:W-:Y:S01]  /*1ed0*/  UISETP.GT.AND UP0, UPT, UR29, UR22, UPT ;  /* 0x000000161d00728c */ /* 0x000fe2000bf04270 */
[----:B------:R-:W-:Y:S01]  /*1ee0*/  LEA.HI.X.SX32 R6, R6, UR5, 0x1, P0 ;  /* 0x0000000506067c11 */ /* 0x000fe200080f0eff */
[----:B------:R-:W-:Y:S01]  /*1ef0*/  ULDC.64 UR36, c[0x0][0x478] ;  /* 0x00011e0000247ab9 */ /* 0x000fe20000000a00 */
[C---:B------:R-:W-:Y:S01]  /*1f00*/  LEA R197, P0, R3.reuse, UR16, 0x2 ;  /* 0x0000001003c57c11 */ /* 0x040fe2000f8010ff */
[C---:B------:R-:W-:Y:S01]  /*1f10*/  IMAD R7, R240.reuse, UR9, R7 ;  /* 0x00000009f0077c24 */ /* 0x040fe2000f8e0207 */
[----:B------:R-:W-:Y:S01]  /*1f20*/  ULDC.64 UR30, c[0x0][0x3e0] ;  /* 0x0000f800001e7ab9 */ /* 0x000fe20000000a00 */
[----:B------:R-:W-:Y:S01]  /*1f30*/  IMAD.WIDE.U32 R4, R240, UR8, R4 ;  /* 0x00000008f0047c25 */ /* 0x000fe2000f8e0004 */
[----:B------:R-:W-:Y:S01]  /*1f40*/  LEA.HI.X R196, R3, UR17, R6, 0x2, P0 ;  /* 0x0000001103c47c11 */ /* 0x000fe200080f1406 */
[----:B------:R-:W-:Y:S01]  /*1f50*/  UIMAD.WIDE UR8, UR33, 0x4, UR36 ;  /* 0x00000004210878a5 */ /* 0x000fe2000f8e0224 */
[----:B------:R-:W-:Y:S01]  /*1f60*/  PLOP3.LUT P0, PT, PT, PT, UP0, 0x80, 0x0 ;  /* 0x000000000000781c */ /* 0x000fe20003f0f008 */
[----:B------:R-:W-:Y:S01]  /*1f70*/  IMAD.IADD R5, R5, 0x1, R7 ;  /* 0x0000000105057824 */ /* 0x000fe200078e0207 */
[----:B------:R-:W-:Y:S01]  /*1f80*/  LEA R202, P2, R4, UR30, 0x1 ;  /* 0x0000001e04ca7c11 */ /* 0x000fe2000f8408ff */
[----:B------:R-:W-:Y:S01]  /*1f90*/  UIADD3 UR7, UR29, -0x1, URZ ;  /* 0xffffffff1d077890 */ /* 0x000fe2000fffe03f */
[----:B------:R-:W-:-:S02]  /*1fa0*/  UMOV UR17, UR24 ;  /* 0x0000001800117c82 */ /* 0x000fc40008000000 */
[----:B------:R-:W-:Y:S01]  /*1fb0*/  LEA.HI.X R203, R4, UR31, R5, 0x1, P2 ;  /* 0x0000001f04cb7c11 */ /* 0x000fe200090f0c05 */
[----:B------:R-:W-:Y:S01]  /*1fc0*/  UMOV UR16, UR25 ;  /* 0x0000001900107c82 */ /* 0x000fe20008000000 */
[----:B------:R-:W-:Y:S01]  /*1fd0*/  UMOV UR19, UR8 ;  /* 0x0000000800137c82 */ /* 0x000fe20008000000 */
[----:B------:R-:W-:-:S04]  /*1fe0*/  UMOV UR18, UR9 ;  /* 0x0000000900127c82 */ /* 0x000fc80008000000 */
        /* <DEDUP_REMOVED lines=20> */
.L_x_1148:
        /* <DEDUP_REMOVED lines=19> */
.L_x_1149:
        /* <DEDUP_REMOVED lines=32> */
.L_x_1151:
[----:B------:R-:W-:Y:S05]  /*2460*/  BSYNC B0 ;  /* 0x0000000000007941 */ /* 0x000fea0003800000 */
.L_x_1150:
        /* <DEDUP_REMOVED lines=15> */
.L_x_1153:
[----:B------:R-:W-:Y:S05]  /*2560*/  BSYNC B0 ;  /* 0x0000000000007941 */ /* 0x000fea0003800000 */
.L_x_1152:
        /* <DEDUP_REMOVED lines=28> */
.L_x_1155:
[----:B------:R-:W-:Y:S05]  /*2730*/  BSYNC B0 ;  /* 0x0000000000007941 */ /* 0x000fea0003800000 */
.L_x_1154:
        /* <DEDUP_REMOVED lines=15> */
.L_x_1147:
[----:B------:R-:W-:Y:S01]  /*2830*/  UIMAD UR5, UR39, UR26, URZ ;  /* 0x0000001a270572a4 */ /* 0x000fe2000f8e023f */
[----:B------:R-:W-:Y:S01]  /*2840*/  IMAD.U32 R6, RZ, RZ, UR26 ;  /* 0x0000001aff067e24 */ /* 0x000fe2000f8e00ff */
[----:B------:R-:W-:Y:S01]  /*2850*/  UIMAD UR9, UR39, UR20, URZ ;  /* 0x00000014270972a4 */ /* 0x000fe2000f8e023f */
[----:B------:R-:W-:Y:S01]  /*2860*/  IMAD.U32 R4, RZ, RZ, UR20 ;  /* 0x00000014ff047e24 */ /* 0x000fe2000f8e00ff */
[----:B------:R-:W-:Y:S01]  /*2870*/  UIMAD UR8, UR40, -0x80, UR6 ;  /* 0xffffff80280878a4 */ /* 0x000fe2000f8e0206 */
[--C-:B------:R-:W-:Y:S01]  /*2880*/  IMAD.WIDE.U32 R6, R6, UR23, R250.reuse ;  /* 0x0000001706067c25 */ /* 0x100fe2000f8e00fa */
[----:B------:R-:W-:Y:S02]  /*2890*/  UIMAD UR12, UR23, UR27, UR5 ;  /* 0x0000001b170c72a4 */ /* 0x000fe4000f8e0205 */
[----:B------:R-:W-:Y:S01]  /*28a0*/  UIMAD UR9, UR23, UR21, UR9 ;  /* 0x00000015170972a4 */ /* 0x000fe2000f8e0209 */
[----:B------:R-:W-:Y:S01]  /*28b0*/  VIADD R10, R240, 0x40 ;  /* 0x00000040f00a7836 */ /* 0x000fe20000000000 */
[----:B------:R-:W-:Y:S01]  /*28c0*/  UIMAD UR5, UR7, -0x40, UR14 ;  /* 0xffffffc0070578a4 */ /* 0x000fe2000f8e020e */
[----:B------:R-:W-:Y:S01]  /*28d0*/  IMAD.WIDE.U32 R4, R4, UR23, R250 ;  /* 0x0000001704047c25 */ /* 0x000fe2000f8e00fa */
[----:B------:R-:W-:-:S03]  /*28e0*/  ISETP.GE.AND P2, PT, R240, UR8, PT ;  /* 0x00000008f0007c0c */ /* 0x000fc6000bf46270 */
[----:B------:R-:W-:Y:S01]  /*28f0*/  VIADD R3, R241, 0x8 ;  /* 0x00000008f1037836 */ /* 0x000fe20000000000 */
[----:B------:R-:W-:Y:S01]  /*2900*/  IADD3 R8, P3, R6, UR49, RZ ;  /* 0x0000003106087c10 */ /* 0x000fe2000ff7e0ff */
[----:B------:R-:W-:Y:S01]  /*2910*/  IMAD.U32 R9, RZ, RZ, UR12 ;  /* 0x0000000cff097e24 */ /* 0x000fe2000f8e00ff */
[----:B------:R-:W-:Y:S01]  /*2920*/  ISETP.GE.AND P1, PT, R10, UR8, PT ;  /* 0x000000080a007c0c */ /* 0x000fe2000bf26270 */
[----:B------:R-:W-:Y:S01]  /*2930*/  ULDC.64 UR12, c[0x0][0x260] ;  /* 0x00009800000c7ab9 */ /* 0x000fe20000000a00 */
[----:B------:R-:W-:Y:S01]  /*2940*/  IADD3 R6, P0, R4, UR38, RZ ;  /* 0x0000002604067c10 */ /* 0x000fe2000ff1e0ff */
[----:B------:R-:W-:Y:S01]  /*2950*/  IMAD.U32 R4, RZ, RZ, UR9 ;  /* 0x00000009ff047e24 */ /* 0x000fe2000f8e00ff */
[----:B------:R-:W-:Y:S01]  /*2960*/  ISETP.GE.AND P6, PT, R3, UR5, PT ;  /* 0x0000000503007c0c */ /* 0x000fe2000bfc6270 */
[----:B------:R-:W-:Y:S01]  /*2970*/  ULDC.64 UR8, c[0x0][0x268] ;  /* 0x00009a0000087ab9 */ /* 0x000fe20000000a00 */
[----:B------:R-:W-:Y:S01]  /*2980*/  IADD3.X R9, R7, UR51, R9, P3, !PT ;  /* 0x0000003307097c10 */ /* 0x000fe20009ffe409 */
[----:B------:R-:W-:Y:S01]  /*2990*/  IMAD R3, R11, UR12, RZ ;  /* 0x0000000c0b037c24 */ /* 0x000fe2000f8e02ff */
[----:B------:R-:W-:Y:S01]  /*29a0*/  IADD3.X R7, R5, UR41, R4, P0, !PT ;  /* 0x0000002905077c10 */ /* 0x000fe200087fe404 */
[----:B------:R-:W-:Y:S01]  /*29b0*/  VIADD R10, R241, 0x20 ;  /* 0x00000020f10a7836 */ /* 0x000fe20000000000 */
[----:B------:R-:W1:Y:S01]  /*29c0*/  @!P2 LDC.64 R20, c[0x0][0x218] ;  /* 0x00008600ff14ab82 */ /* 0x000e620000000a00 */
[----:B------:R-:W-:-:S02]  /*29d0*/  IMAD R11, R11, UR8, RZ ;  /* 0x000000080b0b7c24 */ /* 0x000fc4000f8e02ff */
[----:B------:R-:W-:Y:S01]  /*29e0*/  IMAD.MOV.U32 R237, RZ, RZ, 0x7f800000 ;  /* 0x7f800000ffed7424 */ /* 0x000fe200078e00ff */
[----:B------:R-:W-:Y:S01]  /*29f0*/  ISETP.GE.AND P5, PT, R10, UR5, PT ;  /* 0x000000050a007c0c */ /* 0x000fe2000bfa6270 */
[----:B------:R-:W-:Y:S01]  /*2a00*/  IMAD R3, R0, UR13, R3 ;  /* 0x0000000d00037c24 */ /* 0x000fe2000f8e0203 */
[----:B------:R-:W-:Y:S01]  /*2a10*/  @!P1 IADD3 R10, P0, R240, 0x40, RZ ;  /* 0x00000040f00a9810 */ /* 0x000fe20007f1e0ff */
[----:B------:R-:W-:Y:S01]  /*2a20*/  IMAD.WIDE.U32 R4, R0, UR12, R8 ;  /* 0x0000000c00047c25 */ /* 0x000fe2000f8e0008 */
[----:B------:R-:W2:Y:S03]  /*2a30*/  @!P1 LDC.64 R18, c[0x0][0x218] ;  /* 0x00008600ff129b82 */ /* 0x000ea60000000a00 */
[----:B------:R-:W-:Y:S02]  /*2a40*/  IMAD.MOV.U32 R238, RZ, RZ, 0x7f800000 ;  /* 0x7f800000ffee7424 */ /* 0x000fe400078e00ff */
[----:B------:R-:W-:-:S02]  /*2a50*/  IMAD.MOV.U32 R235, RZ, RZ, 0x7f800000 ;  /* 0x7f800000ffeb7424 */ /* 0x000fc400078e00ff */
[----:B------:R-:W-:Y:S01]  /*2a60*/  IMAD.MOV.U32 R236, RZ, RZ, 0x7f800000 ;  /* 0x7f800000ffec7424 */ /* 0x000fe200078e00ff */
[----:B------:R-:W-:Y:S01]  /*2a70*/  UIMAD UR37, UR35, 0x28, URZ ;  /* 0x00000028232578a4 */ /* 0x000fe2000f8e023f */
[C---:B------:R-:W-:Y:S01]  /*2a80*/  IMAD R11, R0.reuse, UR9, R11 ;  /* 0x00000009000b7c24 */ /* 0x040fe2000f8e020b */
[----:B------:R-:W-:Y:S01]  /*2a90*/  UIMAD UR36, UR35, 0x30, URZ ;  /* 0x00000030232478a4 */ /* 0x000fe2000f8e023f */
[----:B------:R-:W-:Y:S01]  /*2aa0*/  IMAD.WIDE.U32 R6, R0, UR8, R6 ;  /* 0x0000000800067c25 */ /* 0x000fe2000f8e0006 */
[----:B------:R-:W-:Y:S01]  /*2ab0*/  ULEA.HI UR8, UR7, UR7, URZ, 0x1 ;  /* 0x0000000707087291 */ /* 0x000fe2000f8f083f */
[----:B------:R-:W-:Y:S02]  /*2ac0*/  ULDC UR15, c[0x0][0x394] ;  /* 0x0000e500000f7ab9 */ /* 0x000fe40000000800 */
[----:B------:R-:W-:Y:S01]  /*2ad0*/  @!P2 IMAD R0, R22, UR26, RZ ;  /* 0x0000001a1600ac24 */ /* 0x000fe2000f8e02ff */
[----:B------:R-:W-:Y:S01]  /*2ae0*/  ULOP3.LUT UR8, UR8, 0xfffffffe, URZ, 0xc0, !UPT ;  /* 0xfffffffe08087892 */ /* 0x000fe2000f8ec03f */
[----:B------:R-:W-:Y:S01]  /*2af0*/  IMAD.IADD R5, R5, 0x1, R3 ;  /* 0x0000000105057824 */ /* 0x000fe200078e0203 */
[----:B------:R-:W-:Y:S01]  /*2b00*/  ULDC UR44, c[0x0][0x398] ;  /* 0x0000e600002c7ab9 */ /* 0x000fe20000000800 */
[C---:B------:R-:W-:Y:S01]  /*2b10*/  @!P2 IMAD R3, R240.reuse, UR27, R0 ;  /* 0x0000001bf003ac24 */ /* 0x040fe2000f8e0200 */
[----:B------:R-:W-:Y:S01]  /*2b20*/  UIADD3 UR8, UR7, -UR8, URZ ;  /* 0x8000000807087290 */ /* 0x000fe2000fffe03f */
[----:B------:R-:W-:Y:S01]  /*2b30*/  @!P1 IMAD.X R0, RZ, RZ, R22, P0 ;  /* 0x000000ffff009224 */ /* 0x000fe200000e0616 */
[C---:B------:R-:W-:Y:S01]  /*2b40*/  @!P1 IADD3 R12, P0, R240.reuse, 0x40, RZ ;  /* 0x00000040f00c9810 */ /* 0x040fe20007f1e0ff */
[----:B------:R-:W-:Y:S01]  /*2b50*/  @!P2 IMAD.WIDE.U32 R8, R240, UR26, R4 ;  /* 0x0000001af008ac25 */ /* 0x000fe2000f8e0004 */
[----:B------:R-:W-:-:S03]  /*2b60*/  UISETP.NE.AND UP0, UPT, UR8, 0x1, UPT ;  /* 0x000000010800788c */ /* 0x000fc6000bf05270 */
[----:B------:R-:W-:Y:S02]  /*2b70*/  @!P1 IMAD R0, R0, UR26, RZ ;  /* 0x0000001a00009c24 */ /* 0x000fe4000f8e02ff */
[----:B------:R-:W-:Y:S01]  /*2b80*/  IMAD R239, RZ, RZ, -UR28 ;  /* 0x8000001cffef7e24 */ /* 0x000fe2000f8e02ff */
[----:B------:R-:W-:Y:S01]  /*2b90*/  CS2R R126, SRZ ;  /* 0x00000000007e7805 */ /* 0x000fe2000001ff00 */
[----:B------:R-:W-:Y:S01]  /*2ba0*/  @!P2 IMAD.IADD R3, R9, 0x1, R3 ;  /* 0x000000010903a824 */ /* 0x000fe200078e0203 */
[----:B------:R-:W-:Y:S01]  /*2bb0*/  CS2R R124, SRZ ;  /* 0x00000000007c7805 */ /* 0x000fe2000001ff00 */
[----:B------:R-:W-:Y:S01]  /*2bc0*/  @!P1 IMAD R9, R10, UR27, R0 ;  /* 0x0000001b0a099c24 */ /* 0x000fe2000f8e0200 */
[----:B------:R-:W-:Y:S01]  /*2bd0*/  CS2R R130, SRZ ;  /* 0x0000000000827805 */ /* 0x000fe2000001ff00 */
[----:B------:R-:W-:Y:S01]  /*2be0*/  @!P1 IMAD.X R0, RZ, RZ, R22, P0 ;  /* 0x000000ffff009224 */ /* 0x000fe200000e0616 */
[----:B------:R-:W-:Y:S01]  /*2bf0*/  PLOP3.LUT P0, PT, PT, PT, UP4, 0x80, 0x0 ;  /* 0x000000000000781c */ /* 0x000fe20003f0f048 */
[----:B------:R-:W-:Y:S01]  /*2c00*/  @!P1 IMAD.MOV.U32 R16, RZ, RZ, R4 ;  /* 0x000000ffff109224 */ /* 0x000fe200078e0004 */
[C---:B-1----:R-:W-:Y:S01]  /*2c10*/  @!P2 LEA R4, P3, R8.reuse, R20, 0x1 ;  /* 0x000000140804a211 */ /* 0x042fe200078608ff */
[----:B------:R-:W-:Y:S01]  /*2c20*/  @!P1 IMAD.MOV.U32 R17, RZ, RZ, R5 ;  /* 0x000000ffff119224 */ /* 0x000fe200078e0005 */
[----:B------:R-:W-:Y:S01]  /*2c30*/  CS2R R128, SRZ ;  /* 0x0000000000807805 */ /* 0x000fe2000001ff00 */
[----:B------:R-:W-:Y:S01]  /*2c40*/  IMAD.IADD R7, R7, 0x1, R11 ;  /* 0x0000000107077824 */ /* 0x000fe200078e020b */
[----:B------:R-:W-:Y:S01]  /*2c50*/  @!P2 LEA.HI.X R5, R8, R21, R3, 0x1, P3 ;  /* 0x000000150805a211 */ /* 0x000fe200018f0c03 */
[----:B------:R-:W-:Y:S01]  /*2c60*/  @!P1 IMAD.WIDE.U32 R10, R10, UR26, R16 ;  /* 0x0000001a0a0a9c25 */ /* 0x000fe2000f8e0010 */
[----:B------:R-:W-:Y:S01]  /*2c70*/  ISETP.GE.AND P3, PT, R240, UR5, PT ;  /* 0x00000005f0007c0c */ /* 0x000fe2000bf66270 */
[----:B------:R-:W1:Y:S01]  /*2c80*/  @!P1 LDC.64 R16, c[0x0][0x220] ;  /* 0x00008800ff109b82 */ /* 0x000e620000000a00 */
[----:B------:R-:W-:Y:S01]  /*2c90*/  CS2R R122, SRZ ;  /* 0x00000000007a7805 */ /* 0x000fe2000001ff00 */
[----:B------:R-:W-:Y:S01]  /*2ca0*/  @!P1 IMAD.IADD R9, R11, 0x1, R9 ;  /* 0x000000010b099824 */ /* 0x000fe200078e0209 */
[----:B--2---:R-:W-:-:S05]  /*2cb0*/  @!P1 LEA R8, P4, R10, R18, 0x1 ;  /* 0x000000120a089211 */ /* 0x004fca00078808ff */
[----:B------:R-:W-:Y:S01]  /*2cc0*/  @P0 BAR.SYNC.DEFER_BLOCKING 0x0 ;  /* 0x0000000000000b1d */ /* 0x000fe20000010000 */
[--C-:B------:R-:W-:Y:S01]  /*2cd0*/  @!P1 IMAD.MOV.U32 R14, RZ, RZ, R6.reuse ;  /* 0x000000ffff0e9224 */ /* 0x100fe200078e0006 */
[----:B------:R-:W-:Y:S01]  /*2ce0*/  PLOP3.LUT P0, PT, PT, PT, UP0, 0x80, 0x0 ;  /* 0x000000000000781c */ /* 0x000fe20003f0f008 */
[----:B------:R-:W-:Y:S01]  /*2cf0*/  @!P1 IMAD.MOV.U32 R15, RZ, RZ, R7 ;  /* 0x000000ffff0f9224 */ /* 0x000fe200078e0007 */
[----:B------:R-:W-:Y:S01]  /*2d00*/  @!P1 LEA.HI.X R9, R10, R19, R9, 0x1, P4 ;  /* 0x000000130a099211 */ /* 0x000fe200020f0c09 */
[----:B------:R-:W-:Y:S01]  /*2d10*/  @!P1 IMAD R0, R0, UR20, RZ ;  /* 0x0000001400009c24 */ /* 0x000fe2000f8e02ff */
[----:B------:R-:W-:Y:S01]  /*2d20*/  ISETP.GE.AND P4, PT, R241, UR5, PT ;  /* 0x00000005f1007c0c */ /* 0x000fe2000bf86270 */
[----:B------:R-:W-:Y:S01]  /*2d30*/  @!P2 IMAD.WIDE.U32 R10, R240, UR20, R6 ;  /* 0x00000014f00aac25 */ /* 0x000fe2000f8e0006 */
[----:B------:R-:W-:Y:S01]  /*2d40*/  CS2R R120, SRZ ;  /* 0x0000000000787805 */ /* 0x000fe2000001ff00 */
[----:B------:R-:W2:Y:S01]  /*2d50*/  @!P2 LDC.64 R6, c[0x0][0x220] ;  /* 0x00008800ff06ab82 */ /* 0x000ea20000000a00 */
[----:B------:R-:W-:Y:S01]  /*2d60*/  CS2R R118, SRZ ;  /* 0x0000000000767805 */ /* 0x000fe2000001ff00 */
[----:B------:R-:W-:Y:S01]  /*2d70*/  @!P2 IMAD R3, R22, UR20, RZ ;  /* 0x000000141603ac24 */ /* 0x000fe2000f8e02ff */
[----:B------:R-:W-:Y:S01]  /*2d80*/  CS2R R116, SRZ ;  /* 0x0000000000747805 */ /* 0x000fe2000001ff00 */
[----:B------:R-:W-:Y:S01]  /*2d90*/  @!P1 IMAD R18, R12, UR21, R0 ;  /* 0x000000150c129c24 */ /* 0x000fe2000f8e0200 */
[----:B------:R-:W-:Y:S01]  /*2da0*/  LEA R0, R246, UR4, 0x1 ;  /* 0x00000004f6007c11 */ /* 0x000fe2000f8e08ff */
[----:B------:R-:W-:Y:S01]  /*2db0*/  @!P1 IMAD.WIDE.U32 R12, R12, UR20, R14 ;  /* 0x000000140c0c9c25 */ /* 0x000fe2000f8e000e */
[----:B------:R-:W-:-:S02]  /*2dc0*/  CS2R R110, SRZ ;  /* 0x00000000006e7805 */ /* 0x000fc4000001ff00 */
[----:B------:R-:W-:Y:S02]  /*2dd0*/  CS2R R108, SRZ ;  /* 0x00000000006c7805 */ /* 0x000fe4000001ff00 */
[----:B------:R-:W-:Y:S01]  /*2de0*/  CS2R R114, SRZ ;  /* 0x0000000000727805 */ /* 0x000fe2000001ff00 */
[----:B------:R-:W-:Y:S01]  /*2df0*/  @!P2 IMAD R14, R240, UR21, R3 ;  /* 0x00000015f00eac24 */ /* 0x000fe2000f8e0203 */
[----:B------:R-:W-:Y:S01]  /*2e00*/  CS2R R112, SRZ ;  /* 0x0000000000707805 */ /* 0x000fe2000001ff00 */
[----:B------:R-:W-:Y:S01]  /*2e10*/  VIADD R3, R246, 0x1800 ;  /* 0x00001800f6037836 */ /* 0x000fe20000000000 */
[----:B------:R-:W-:Y:S01]  /*2e20*/  CS2R R106, SRZ ;  /* 0x00000000006a7805 */ /* 0x000fe2000001ff00 */
[----:B------:R-:W-:Y:S01]  /*2e30*/  IMAD.SHL.U32 R245, R241, 0x4, RZ ;  /* 0x00000004f1f57824 */ /* 0x000fe200078e00ff */
[----:B------:R-:W-:Y:S01]  /*2e40*/  @P3 STS [R0+0x6000], RZ ;  /* 0x006000ff00003388 */ /* 0x000fe20000000800 */
[----:B------:R-:W-:Y:S02]  /*2e50*/  CS2R R104, SRZ ;  /* 0x0000000000687805 */ /* 0x000fe4000001ff00 */
[----:B------:R-:W-:-:S02]  /*2e60*/  SEL R3, R3, R246, !P0 ;  /* 0x000000f603037207 */ /* 0x000fc40004000000 */
[----:B------:R-:W-:Y:S01]  /*2e70*/  CS2R R102, SRZ ;  /* 0x0000000000667805 */ /* 0x000fe2000001ff00 */
[----:B------:R-:W-:Y:S01]  /*2e80*/  @P3 STS [R0+0x6004], RZ ;  /* 0x006004ff00003388 */ /* 0x000fe20000000800 */
[----:B------:R-:W-:Y:S02]  /*2e90*/  CS2R R100, SRZ ;  /* 0x0000000000647805 */ /* 0x000fe4000001ff00 */
[----:B------:R-:W-:Y:S01]  /*2ea0*/  LEA R206, R3, UR4, 0x1 ;  /* 0x0000000403ce7c11 */ /* 0x000fe2000f8e08ff */
[----:B------:R-:W-:Y:S01]  /*2eb0*/  @!P2 IMAD.IADD R3, R11, 0x1, R14 ;  /* 0x000000010b03a824 */ /* 0x000fe200078e020e */
[----:B------:R-:W-:Y:S01]  /*2ec0*/  @P3 STS.64 [R0+0x6008], RZ ;  /* 0x006008ff00003388 */ /* 0x000fe20000000a00 */
        /* <DEDUP_REMOVED lines=22> */
[----:B------:R-:W-:Y:S01]  /*3030*/  @!P3 LDGSTS.E.BYPASS.LTC128B.128 [R0+0x8000], desc[UR10][R202.64+0x80] ;  /* 0x08000080ca00bfae */ /* 0x000fe2000b901d4a */
[----:B------:R-:W-:-:S02]  /*3040*/  CS2R R68, SRZ ;  /* 0x0000000000447805 */ /* 0x000fc4000001ff00 */
[----:B------:R-:W-:Y:S02]  /*3050*/  CS2R R62, SRZ ;  /* 0x00000000003e7805 */ /* 0x000fe4000001ff00 */
[----:B------:R-:W-:Y:S01]  /*3060*/  CS2R R60, SRZ ;  /* 0x00000000003c7805 */ /* 0x000fe2000001ff00 */
        /* <DEDUP_REMOVED lines=18> */
[----:B------:R-:W-:Y:S01]  /*3190*/  CS2R R36, SRZ ;  /* 0x0000000000247805 */ /* 0x000fe2000001ff00 */
[----:B------:R-:W-:Y:S01]  /*31a0*/  UIMAD UR39, UR35, 0x18, URZ ;  /* 0x00000018232778a4 */ /* 0x000fe2000f8e023f */
[----:B------:R-:W-:Y:S01]  /*31b0*/  @P3 STS [R206+0x1004], RZ ;  /* 0x001004ffce003388 */ /* 0x000fe20000000800 */
[----:B------:R-:W-:Y:S01]  /*31c0*/  USHF.L.U32 UR38, UR35, 0x5, URZ ;  /* 0x0000000523267899 */ /* 0x000fe2000800063f */
[----:B------:R-:W-:-:S02]  /*31d0*/  ULDC UR8, c[0x0][0x2ec] ;  /* 0x0000bb0000087ab9 */ /* 0x000fc40000000800 */
        /* <DEDUP_REMOVED lines=12> */
[----:B--2---:R-:W-:-:S03]  /*32a0*/  @!P2 LEA R6, P3, R10, R6, 0x1 ;  /* 0x000000060a06a211 */ /* 0x004fc600078608ff */
[----:B------:R-:W-:Y:S01]  /*32b0*/  @P2 STS [R0+0x9000], RZ ;  /* 0x009000ff00002388 */ /* 0x000fe20000000800 */
[----:B------:R-:W-:Y:S01]  /*32c0*/  @!P2 LEA.HI.X R7, R10, R7, R3, 0x1, P3 ;  /* 0x000000070a07a211 */ /* 0x000fe200018f0c03 */
[----:B------:R-:W-:Y:S02]  /*32d0*/  @!P1 IMAD.IADD R3, R13, 0x1, R18 ;  /* 0x000000010d039824 */ /* 0x000fe400078e0212 */
        /* <DEDUP_REMOVED lines=19> */
[----:B-1----:R-:W-:-:S03]  /*3410*/  @!P1 LEA R4, P3, R12, R16, 0x1 ;  /* 0x000000100c049211 */ /* 0x002fc600078608ff */
[----:B------:R-:W-:Y:S01]  /*3420*/  @P2 STS [R0+0xf000], RZ ;  /* 0x00f000ff00002388 */ /* 0x000fe20000000800 */
[----:B------:R-:W-:Y:S01]  /*3430*/  @!P1 LEA.HI.X R5, R12, R17, R3, 0x1, P3 ;  /* 0x000000110c059211 */ /* 0x000fe200018f0c03 */
[----:B------:R-:W-:Y:S02]  /*3440*/  VIADD R3, R241, 0x28 ;  /* 0x00000028f1037836 */ /* 0x000fe40000000000 */
        /* <DEDUP_REMOVED lines=8> */
[----:B--2---:R-:W-:-:S03]  /*34d0*/  SHF.R.S32.HI R8, RZ, 0x1f, R241 ;  /* 0x0000001fff087819 */ /* 0x004fc600000114f1 */
        /* <DEDUP_REMOVED lines=42> */
[----:B------:R-:W-:Y:S01]  /*3780*/  SHF.L.U64.HI R244, R241, 0x2, R8 ;  /* 0x00000002f1f47819 */ /* 0x000fe20000010208 */
[----:B------:R-:W-:Y:S01]  /*3790*/  UIADD3 UR23, UR20, UR24, URZ ;  /* 0x0000001814177290 */ /* 0x000fe2000fffe03f */
[----:B------:R-:W-:Y:S01]  /*37a0*/  LEA R3, R0, UR4, 0x1 ;  /* 0x0000000400037c11 */ /* 0x000fe2000f8e08ff */
[----:B------:R-:W-:-:S02]  /*37b0*/  UIADD3 UR41, UR5, -UR34, URZ ;  /* 0x8000002205297290 */ /* 0x000fc4000fffe03f */
[----:B------:R-:W-:Y:S02]  /*37c0*/  UIMAD UR35, UR35, 0x38, URZ ;  /* 0x00000038232378a4 */ /* 0x000fe4000f8e023f */
[----:B------:R-:W-:Y:S02]  /*37d0*/  UIADD3 UR34, UR20, UR28, URZ ;  /* 0x0000001c14227290 */ /* 0x000fe4000fffe03f */
[----:B------:R-:W-:Y:S01]  /*37e0*/  UIADD3 UR33, UR20, UR23, URZ ;  /* 0x0000001714217290 */ /* 0x000fe2000fffe03f */
[----:B-1----:R-:W-:-:S11]  /*37f0*/  ULDC UR5, c[0x0][0x39c] ;  /* 0x0000e70000057ab9 */ /* 0x002fd60000000800 */
.L_x_1161:
        /* <DEDUP_REMOVED lines=197> */
.L_x_1157:
        /* <DEDUP_REMOVED lines=21> */
[----:B------:R-:W-:Y:S01]  /*45a0*/  VIADD R9, R0, 0x18 ;  /* 0x0000001800097836 */ /* 0x000fe20000000000 */
        /* <DEDUP_REMOVED lines=106> */
.L_x_1158:
        /* <DEDUP_REMOVED lines=11> */
[----:B------:R1:W-:Y:S01]  /*4d00*/  MUFU.EX2 R196, R0 ;  /* 0x0000000000c47308 */ /* 0x0003e20000000800 */
[----:B------:R-:W-:Y:S02]  /*4d10*/  PLOP3.LUT P1, PT, PT, PT, UP3, 0x80, 0x0 ;  /* 0x000000000000781c */ /* 0x000fe40003f2f038 */
        /* <DEDUP_REMOVED lines=97> */
[----:B------:R-:W-:Y:S08]  /*5330*/  LDSM.16.M88.4 R32, [R175+0x6000] ;  /* 0x00600000af20783b */ /* 0x000ff00000000200 */
[----:B------:R-:W2:Y:S08]  /*5340*/  LDSM.16.M88.4 R16, [R172+0xf000] ;  /* 0x00f00000ac10783b */ /* 0x000eb00000000200 */
[----:B------:R-:W3:Y:S01]  /*5350*/  LDSM.16.M88.4 R28, [R175+0x6800] ;  /* 0x00680000af1c783b */ /* 0x000ee20000000200 */
[----:B-1----:R-:W-:Y:S07]  /*5360*/  FFMA.FTZ R0, -R148, R148, 1 ;  /* 0x3f80000094007423 */ /* 0x002fee0000010194 */
[----:B------:R-:W1:Y:S01]  /*5370*/  LDSM.16.M88.4 R132, [R172+0xf400] ;  /* 0x00f40000ac84783b */ /* 0x000e620000000200 */
[----:B------:R-:W-:Y:S07]  /*5380*/  FMUL.FTZ R0, R0, UR5 ;  /* 0x0000000500007c20 */ /* 0x000fee0008410000 */
[----:B------:R-:W-:Y:S08]  /*5390*/  LDSM.16.M88.4 R136, [R176+0x6000] ;  /* 0x00600000b088783b */ /* 0x000ff00000000200 */
        /* <DEDUP_REMOVED lines=70> */
[----:B------:R-:W-:Y:S01]  /*5800*/  FADD.FTZ R8, -R185, R8 ;  /* 0x00000008b9087221 */ /* 0x000fe20000010100 */
[----:B------:R-:W1:Y:S01]  /*5810*/  LDSM.16.M88.4 R4, [R173+0x13400] ;  /* 0x01340000ad04783b */ /* 0x000e620000000200 */
[----:B------:R-:W-:Y:S01]  /*5820*/  FADD.FTZ R10, -R184, R10 ;  /* 0x0000000ab80a7221 */ /* 0x000fe20000010100 */
[----:B------:R-:W-:Y:S01]  /*5830*/  FMUL.FTZ R132, R132, R0 ;  /* 0x0000000084847220 */ /* 0x000fe20000410000 */
[----:B------:R-:W-:Y:S01]  /*5840*/  FADD.FTZ R11, -R184, R11 ;  /* 0x0000000bb80b7221 */ /* 0x000fe20000010100 */
[----:B------:R-:W-:Y:S01]  /*5850*/  FFMA.FTZ R0, -R149, R149, 1 ;  /* 0x3f80000095007423 */ /* 0x000fe20000010195 */
[----:B------:R-:W-:Y:S01]  /*5860*/  FADD.FTZ R9, -R185, R9 ;  /* 0x00000009b9097221 */ /* 0x000fe20000010100 */
[----:B------:R-:W-:Y:S01]  /*5870*/  FMUL.FTZ R146, R208, R8 ;  /* 0x00000008d0927220 */ /* 0x000fe20000410000 */
[----:B------:R-:W-:Y:S01]  /*5880*/  FMUL.FTZ R144, R207, R10 ;  /* 0x0000000acf907220 */ /* 0x000fe20000410000 */
[----:B------:R-:W-:Y:S01]  /*5890*/  FMUL.FTZ R135, R197, R11 ;  /* 0x0000000bc5877220 */ /* 0x000fe20000410000 */
[----:B------:R-:W-:Y:S01]  /*58a0*/  FFMA.FTZ R10, -R152, R152, 1 ;  /* 0x3f800000980a7423 */ /* 0x000fe20000010198 */
[----:B------:R-:W-:Y:S01]  /*58b0*/  FFMA.FTZ R8, -R150, R150, 1 ;  /* 0x3f80000096087423 */ /* 0x000fe20000010196 */
[----:B------:R-:W-:Y:S01]  /*58c0*/  FMUL.FTZ R0, R0, UR5 ;  /* 0x0000000500007c20 */ /* 0x000fe20008410000 */
[----:B------:R-:W-:Y:S01]  /*58d0*/  FMUL.FTZ R145, R145, R9 ;  /* 0x0000000991917220 */ /* 0x000fe20000410000 */
[----:B------:R-:W-:Y:S01]  /*58e0*/  FFMA.FTZ R9, -R151, R151, 1 ;  /* 0x3f80000097097423 */ /* 0x000fe20000010197 */
[----:B------:R-:W-:Y:S01]  /*58f0*/  FMUL.FTZ R10, R10, UR5 ;  /* 0x000000050a0a7c20 */ /* 0x000fe20008410000 */
[----:B------:R-:W-:Y:S01]  /*5900*/  FMUL.FTZ R8, R8, UR5 ;  /* 0x0000000508087c20 */ /* 0x000fe20008410000 */
[----:B------:R-:W-:Y:S01]  /*5910*/  FADD.FTZ R13, -R185, R13 ;  /* 0x0000000db90d7221 */ /* 0x000fe20000010100 */
[----:B------:R-:W-:Y:S01]  /*5920*/  FMUL.FTZ R135, R135, R0 ;  /* 0x0000000087877220 */ /* 0x000fe20000410000 */
[----:B------:R-:W-:Y:S01]  /*5930*/  FADD.FTZ R15, -R184, R15 ;  /* 0x0000000fb80f7221 */ /* 0x000fe20000010100 */
[----:B------:R-:W-:Y:S01]  /*5940*/  FFMA.FTZ R0, -R160, R160, 1 ;  /* 0x3f800000a0007423 */ /* 0x000fe200000101a0 */
[----:B------:R-:W-:Y:S01]  /*5950*/  FMUL.FTZ R9, R9, UR5 ;  /* 0x0000000509097c20 */ /* 0x000fe20008410000 */
[----:B------:R-:W-:Y:S01]  /*5960*/  FMUL.FTZ R11, R196, R10 ;  /* 0x0000000ac40b7220 */ /* 0x000fe20000410000 */
[----:B------:R-:W-:Y:S01]  /*5970*/  FMUL.FTZ R134, R147, R8 ;  /* 0x0000000893867220 */ /* 0x000fe20000410000 */
[----:B------:R-:W-:Y:S01]  /*5980*/  FMUL.FTZ R148, R211, R13 ;  /* 0x0000000dd3947220 */ /* 0x000fe20000410000 */
[----:B------:R-:W-:Y:S01]  /*5990*/  FMUL.FTZ R13, R209, R15 ;  /* 0x0000000fd10d7220 */ /* 0x000fe20000410000 */
[----:B------:R-:W-:Y:S01]  /*59a0*/  FFMA.FTZ R10, -R155, R155, 1 ;  /* 0x3f8000009b0a7423 */ /* 0x000fe2000001019b */
[----:B------:R-:W-:Y:S01]  /*59b0*/  FFMA.FTZ R8, -R153, R153, 1 ;  /* 0x3f80000099087423 */ /* 0x000fe20000010199 */
[----:B------:R-:W-:Y:S01]  /*59c0*/  F2FP.F16.F32.PACK_AB R132, R132, R134 ;  /* 0x000000868484723e */ /* 0x000fe200000000ff */
[----:B------:R-:W-:Y:S01]  /*59d0*/  FMUL.FTZ R0, R0, UR5 ;  /* 0x0000000500007c20 */ /* 0x000fe20008410000 */
[----:B------:R-:W-:Y:S01]  /*59e0*/  FMUL.FTZ R133, R133, R9 ;  /* 0x0000000985857220 */ /* 0x000fe20000410000 */
[----:B------:R-:W-:Y:S01]  /*59f0*/  FADD.FTZ R14, -R184, R14 ;  /* 0x0000000eb80e7221 */ /* 0x000fe20000010100 */
[----:B------:R-:W-:Y:S01]  /*5a00*/  FFMA.FTZ R9, -R154, R154, 1 ;  /* 0x3f8000009a097423 */ /* 0x000fe2000001019a */
[----:B------:R-:W-:Y:S01]  /*5a10*/  FMUL.FTZ R10, R10, UR5 ;  /* 0x000000050a0a7c20 */ /* 0x000fe20008410000 */
[----:B------:R-:W-:Y:S01]  /*5a20*/  FMUL.FTZ R8, R8, UR5 ;  /* 0x0000000508087c20 */ /* 0x000fe20008410000 */
[----:B------:R-:W-:Y:S01]  /*5a30*/  FMUL.FTZ R13, R13, R0 ;  /* 0x000000000d0d7220 */ /* 0x000fe20000410000 */
[----:B------:R-:W-:Y:S01]  /*5a40*/  FADD.FTZ R12, -R185, R12 ;  /* 0x0000000cb90c7221 */ /* 0x000fe20000010100 */
[----:B------:R-:W-:Y:S01]  /*5a50*/  FMUL.FTZ R147, R210, R14 ;  /* 0x0000000ed2937220 */ /* 0x000fe20000410000 */
[----:B------:R-:W-:Y:S01]  /*5a60*/  FADD.FTZ R19, -R187, R19 ;  /* 0x00000013bb137221 */ /* 0x000fe20000010100 */
[----:B------:R-:W-:Y:S01]  /*5a70*/  FFMA.FTZ R0, -R164, R164, 1 ;  /* 0x3f800000a4007423 */ /* 0x000fe200000101a4 */
[----:B------:R-:W-:Y:S01]  /*5a80*/  FMUL.FTZ R9, R9, UR5 ;  /* 0x0000000509097c20 */ /* 0x000fe20008410000 */
[-C--:B-1----:R-:W-:Y:S03]  /*5a90*/  HMMA.16816.F32 R20, R140, R4.reuse, R20 ;  /* 0x000000048c14723c */ /* 0x082fe60000001814 */
[----:B------:R-:W-:Y:S01]  /*5aa0*/  FMUL.FTZ R15, R146, R10 ;  /* 0x0000000a920f7220 */ /* 0x000fe20000410000 */
[----:B------:R-:W-:Y:S01]  /*5ab0*/  FMUL.FTZ R144, R144, R8 ;  /* 0x0000000890907220 */ /* 0x000fe20000410000 */
[----:B------:R-:W-:Y:S01]  /*5ac0*/  FMUL.FTZ R150, R212, R12 ;  /* 0x0000000cd4967220 */ /* 0x000fe20000410000 */
[C---:B------:R-:W-:Y:S05]  /*5ad0*/  HMMA.16816.F32 R24, R136.reuse, R4, R24 ;  /* 0x000000048818723c */ /* 0x040fea0000001818 */
[----:B------:R-:W-:Y:S01]  /*5ae0*/  FMUL.FTZ R19, R213, R19 ;  /* 0x00000013d5137220 */ /* 0x000fe20000410000 */
[-C--:B------:R-:W-:Y:S05]  /*5af0*/  HMMA.16816.F32 R28, R136, R6.reuse, R28 ;  /* 0x00000006881c723c */ /* 0x080fea000000181c */
[----:B------:R-:W-:Y:S01]  /*5b00*/  FFMA.FTZ R5, -R162, R162, 1 ;  /* 0x3f800000a2057423 */ /* 0x000fe200000101a2 */
[----:B------:R-:W-:Y:S01]  /*5b10*/  FFMA.FTZ R4, -R161, R161, 1 ;  /* 0x3f800000a1047423 */ /* 0x000fe200000101a1 */
[----:B------:R-:W-:Y:S01]  /*5b20*/  FFMA.FTZ R8, -R163, R163, 1 ;  /* 0x3f800000a3087423 */ /* 0x000fe200000101a3 */
[----:B------:R-:W-:Y:S01]  /*5b30*/  FMUL.FTZ R0, R0, UR5 ;  /* 0x0000000500007c20 */ /* 0x000fe20008410000 */
[----:B------:R-:W-:Y:S04]  /*5b40*/  HMMA.16816.F32 R32, R140, R6, R32 ;  /* 0x000000068c20723c */ /* 0x000fe80000001820 */
[----:B------:R-:W-:Y:S01]  /*5b50*/  FMUL.FTZ R5, R5, UR5 ;  /* 0x0000000505057c20 */ /* 0x000fe20008410000 */
[----:B------:R-:W-:Y:S01]  /*5b60*/  FMUL.FTZ R4, R4, UR5 ;  /* 0x0000000504047c20 */ /* 0x000fe20008410000 */
[----:B------:R-:W-:Y:S01]  /*5b70*/  FMUL.FTZ R12, R145, R9 ;  /* 0x00000009910c7220 */ /* 0x000fe20000410000 */
[----:B------:R-:W-:Y:S01]  /*5b80*/  FADD.FTZ R16, -R186, R16 ;  /* 0x00000010ba107221 */ /* 0x000fe20000010100 */
[----:B------:R-:W-:Y:S03]  /*5b90*/  FMUL.FTZ R14, R148, R5 ;  /* 0x00000005940e7220 */ /* 0x000fe60000410000 */
[----:B------:R-:W-:Y:S01]  /*5ba0*/  FMUL.FTZ R10, R147, R4 ;  /* 0x00000004930a7220 */ /* 0x000fe20000410000 */
[----:B------:R-:W-:Y:S01]  /*5bb0*/  FADD.FTZ R17, -R186, R17 ;  /* 0x00000011ba117221 */ /* 0x000fe20000010100 */
[----:B------:R-:W-:Y:S01]  /*5bc0*/  FADD.FTZ R18, -R187, R18 ;  /* 0x00000012bb127221 */ /* 0x000fe20000010100 */
[----:B------:R-:W-:Y:S01]  /*5bd0*/  FFMA.FTZ R5, -R166, R166, 1 ;  /* 0x3f800000a6057423 */ /* 0x000fe200000101a6 */
[----:B------:R-:W-:Y:S01]  /*5be0*/  FFMA.FTZ R4, -R165, R165, 1 ;  /* 0x3f800000a5047423 */ /* 0x000fe200000101a5 */
[----:B------:R-:W-:Y:S01]  /*5bf0*/  F2FP.F16.F32.PACK_AB R133, R133, R11 ;  /* 0x0000000b8585723e */ /* 0x000fe200000000ff */
[----:B------:R-:W-:Y:S01]  /*5c00*/  FMUL.FTZ R8, R8, UR5 ;  /* 0x0000000508087c20 */ /* 0x000fe20008410000 */
[C---:B------:R-:W-:Y:S01]  /*5c10*/  FADD.FTZ R20, -R186.reuse, R20 ;  /* 0x00000014ba147221 */ /* 0x040fe20000010100 */
[----:B------:R-:W-:Y:S01]  /*5c20*/  FADD.FTZ R21, -R186, R21 ;  /* 0x00000015ba157221 */ /* 0x000fe20000010100 */
[----:B------:R-:W-:Y:S01]  /*5c30*/  FMUL.FTZ R19, R19, R0 ;  /* 0x0000000013137220 */ /* 0x000fe20000410000 */
[----:B------:R-:W-:Y:S01]  /*5c40*/  FMUL.FTZ R11, R222, R16 ;  /* 0x00000010de0b7220 */ /* 0x000fe20000410000 */
[----:B------:R-:W-:Y:S01]  /*5c50*/  FMUL.FTZ R17, R220, R17 ;  /* 0x00000011dc117220 */ /* 0x000fe20000410000 */
[----:B------:R-:W-:Y:S01]  /*5c60*/  FMUL.FTZ R18, R218, R18 ;  /* 0x00000012da127220 */ /* 0x000fe20000410000 */
[----:B------:R-:W-:Y:S01]  /*5c70*/  FADD.FTZ R23, -R187, R23 ;  /* 0x00000017bb177221 */ /* 0x000fe20000010100 */
[----:B------:R-:W-:Y:S01]  /*5c80*/  FMUL.FTZ R5, R5, UR5 ;  /* 0x0000000505057c20 */ /* 0x000fe20008410000 */
[----:B------:R-:W-:Y:S01]  /*5c90*/  FMUL.FTZ R4, R4, UR5 ;  /* 0x0000000504047c20 */ /* 0x000fe20008410000 */
[----:B------:R-:W-:Y:S01]  /*5ca0*/  FFMA.FTZ R0, -R168, R168, 1 ;  /* 0x3f800000a8007423 */ /* 0x000fe200000101a8 */
[----:B------:R-:W-:Y:S01]  /*5cb0*/  F2FP.F16.F32.PACK_AB R16, R12, R15 ;  /* 0x0000000f0c10723e */ /* 0x000fe200000000ff */
[----:B------:R-:W-:Y:S01]  /*5cc0*/  FMUL.FTZ R9, R150, R8 ;  /* 0x0000000896097220 */ /* 0x000fe20000410000 */
[----:B------:R-:W-:Y:S01]  /*5cd0*/  F2FP.F16.F32.PACK_AB R15, R135, R144 ;  /* 0x00000090870f723e */ /* 0x000fe200000000ff */
[----:B------:R-:W-:Y:S01]  /*5ce0*/  FMUL.FTZ R135, R221, R20 ;  /* 0x00000014dd877220 */ /* 0x000fe20000410000 */
[----:B------:R-:W-:Y:S01]  /*5cf0*/  FMUL.FTZ R134, R219, R21 ;  /* 0x00000015db867220 */ /* 0x000fe20000410000 */
[----:B------:R-:W-:Y:S01]  /*5d00*/  FMUL.FTZ R21, R216, R23 ;  /* 0x00000017d8157220 */ /* 0x000fe20000410000 */
[----:B------:R-:W-:Y:S01]  /*5d10*/  FFMA.FTZ R8, -R167, R167, 1 ;  /* 0x3f800000a7087423 */ /* 0x000fe200000101a7 */
[----:B------:R-:W-:Y:S01]  /*5d20*/  FMUL.FTZ R12, R17, R5 ;  /* 0x00000005110c7220 */ /* 0x000fe20000410000 */
[----:B------:R-:W-:Y:S01]  /*5d30*/  FMUL.FTZ R20, R18, R4 ;  /* 0x0000000412147220 */ /* 0x000fe20000410000 */
[----:B------:R-:W-:Y:S01]  /*5d40*/  FMUL.FTZ R0, R0, UR5 ;  /* 0x0000000500007c20 */ /* 0x000fe20008410000 */
[----:B------:R-:W-:Y:S01]  /*5d50*/  FADD.FTZ R22, -R187, R22 ;  /* 0x00000016bb167221 */ /* 0x000fe20000010100 */
[----:B------:R-:W-:Y:S01]  /*5d60*/  FFMA.FTZ R5, -R170, R170, 1 ;  /* 0x3f800000aa057423 */ /* 0x000fe200000101aa */
[----:B------:R-:W-:Y:S01]  /*5d70*/  FFMA.FTZ R4, -R169, R169, 1 ;  /* 0x3f800000a9047423 */ /* 0x000fe200000101a9 */
[----:B------:R-:W-:Y:S01]  /*5d80*/  FMUL.FTZ R8, R8, UR5 ;  /* 0x0000000508087c20 */ /* 0x000fe20008410000 */
[----:B------:R-:W-:Y:S01]  /*5d90*/  FMUL.FTZ R17, R21, R0 ;  /* 0x0000000015117220 */ /* 0x000fe20000410000 */
[----:B------:R-:W-:Y:S01]  /*5da0*/  FMUL.FTZ R22, R217, R22 ;  /* 0x00000016d9167220 */ /* 0x000fe20000410000 */
[----:B------:R-:W-:Y:S01]  /*5db0*/  FADD.FTZ R27, -R184, R27 ;  /* 0x0000001bb81b7221 */ /* 0x000fe20000010100 */
[----:B------:R-:W-:Y:S01]  /*5dc0*/  FMUL.FTZ R5, R5, UR5 ;  /* 0x0000000505057c20 */ /* 0x000fe20008410000 */
[----:B------:R-:W-:Y:S01]  /*5dd0*/  FMUL.FTZ R4, R4, UR5 ;  /* 0x0000000504047c20 */ /* 0x000fe20008410000 */
[----:B------:R-:W-:Y:S01]  /*5de0*/  FFMA.FTZ R0, -R156, R156, 1 ;  /* 0x3f8000009c007423 */ /* 0x000fe2000001019c */
[----:B------:R-:W-:Y:S01]  /*5df0*/  FMUL.FTZ R11, R11, R8 ;  /* 0x000000080b0b7220 */ /* 0x000fe20000410000 */
[----:B------:R-:W-:Y:S01]  /*5e00*/  FADD.FTZ R24, -R185, R24 ;  /* 0x00000018b9187221 */ /* 0x000fe20000010100 */
[----:B------:R-:W-:Y:S01]  /*5e10*/  FMUL.FTZ R23, R223, R27 ;  /* 0x0000001bdf177220 */ /* 0x000fe20000410000 */
[----:B------:R-:W-:Y:S01]  /*5e20*/  FMUL.FTZ R8, R134, R5 ;  /* 0x0000000586087220 */ /* 0x000fe20000410000 */
[----:B------:R-:W-:Y:S01]  /*5e30*/  FMUL.FTZ R18, R22, R4 ;  /* 0x0000000416127220 */ /* 0x000fe20000410000 */
[----:B------:R-:W-:Y:S01]  /*5e40*/  FMUL.FTZ R0, R0, UR5 ;  /* 0x0000000500007c20 */ /* 0x000fe20008410000 */
[----:B------:R-:W-:Y:S01]  /*5e50*/  FADD.FTZ R25, -R185, R25 ;  /* 0x00000019b9197221 */ /* 0x000fe20000010100 */
[----:B------:R-:W-:Y:S01]  /*5e60*/  FADD.FTZ R26, -R184, R26 ;  /* 0x0000001ab81a7221 */ /* 0x000fe20000010100 */
[----:B------:R-:W-:Y:S01]  /*5e70*/  FFMA.FTZ R6, -R171, R171, 1 ;  /* 0x3f800000ab067423 */ /* 0x000fe200000101ab */
[----:B------:R-:W-:Y:S01]  /*5e80*/  FFMA.FTZ R5, -R189, R189, 1 ;  /* 0x3f800000bd057423 */ /* 0x000fe200000101bd */
[----:B------:R-:W-:Y:S01]  /*5e90*/  FFMA.FTZ R4, -R188, R188, 1 ;  /* 0x3f800000bc047423 */ /* 0x000fe200000101bc */
[----:B------:R-:W-:Y:S01]  /*5ea0*/  F2FP.F16.F32.PACK_AB R13, R13, R10 ;  /* 0x0000000a0d0d723e */ /* 0x000fe200000000ff */
[----:B------:R-:W-:Y:S01]  /*5eb0*/  FMUL.FTZ R10, R226, R24 ;  /* 0x00000018e20a7220 */ /* 0x000fe20000410000 */
[----:B------:R-:W-:Y:S01]  /*5ec0*/  F2FP.F16.F32.PACK_AB R14, R14, R9 ;  /* 0x000000090e0e723e */ /* 0x000fe200000000ff */
[----:B------:R-:W-:Y:S01]  /*5ed0*/  FMUL.FTZ R23, R23, R0 ;  /* 0x0000000017177220 */ /* 0x000fe20000410000 */
[----:B------:R-:W-:Y:S01]  /*5ee0*/  FADD.FTZ R31, -R184, R31 ;  /* 0x0000001fb81f7221 */ /* 0x000fe20000010100 */
[----:B------:R-:W-:Y:S01]  /*5ef0*/  FMUL.FTZ R9, R225, R25 ;  /* 0x00000019e1097220 */ /* 0x000fe20000410000 */
        /* <DEDUP_REMOVED lines=29> */
[----:B------:R-:W-:Y:S01]  /*60d0*/  FMUL.FTZ R18, R0, UR5 ;  /* 0x0000000500127c20 */ /* 0x000fe20008410000 */
[----:B------:R-:W-:Y:S01]  /*60e0*/  FADD.FTZ R28, -R185, R28 ;  /* 0x0000001cb91c7221 */ /* 0x000fe20000010100 */
[C---:B------:R-:W-:Y:S01]  /*60f0*/  FADD.FTZ R32, -R186.reuse, R32 ;  /* 0x00000020ba207221 */ /* 0x040fe20000010100 */
[----:B------:R-:W-:Y:S01]  /*6100*/  FADD.FTZ R33, -R186, R33 ;  /* 0x00000021ba217221 */ /* 0x000fe20000010100 */
        /* <DEDUP_REMOVED lines=45> */
.L_x_1159:
[----:B------:R-:W-:Y:S01]  /*63e0*/  STS [R200+0x15000], R133 ;  /* 0x01500085c8007388 */ /* 0x000fe20000000800 */
[----:B------:R-:W-:Y:S03]  /*63f0*/  LEA R160, R246, UR4, 0x1 ;  /* 0x00000004f6a07c11 */ /* 0x000fe6000f8e08ff */
        /* <DEDUP_REMOVED lines=102> */
.L_x_1160:
[----:B------:R-:W-:Y:S01]  /*6a60*/  LDSM.16.M88.4 R24, [R177] ;  /* 0x00000000b118783b */ /* 0x000fe20000000200 */
[C---:B------:R-:W-:Y:S01]  /*6a70*/  LEA R197, P0, R239.reuse, R214, 0x2 ;  /* 0x000000d6efc57211 */ /* 0x040fe200078010ff */
[----:B------:R-:W-:Y:S02]  /*6a80*/  ULOP3.LUT UR9, UR7, 0x1, URZ, 0xc0, !UPT ;  /* 0x0000000107097892 */ /* 0x000fe4000f8ec03f */
[----:B------:R-:W2:Y:S01]  /*6a90*/  LDSM.16.MT88.4 R8, [R0+0x9000] ;  /* 0x009000000008783b */ /* 0x000ea20000004200 */
[----:B------:R-:W-:Y:S01]  /*6aa0*/  LEA.HI.X.SX32 R196, R239, R215, 0x2, P0 ;  /* 0x000000d7efc47211 */ /* 0x000fe200000f16ff */
[----:B------:R-:W-:Y:S02]  /*6ab0*/  UISETP.NE.U32.AND UP0, UPT, UR9, 0x1, UPT ;  /* 0x000000010900788c */ /* 0x000fe4000bf05070 */
[----:B------:R-:W3:Y:S01]  /*6ac0*/  LDSM.16.MT88.4 R16, [R0+0xb000] ;  /* 0x00b000000010783b */ /* 0x000ee20000004200 */
[----:B------:R-:W-:Y:S02]  /*6ad0*/  UISETP.GT.AND UP2, UPT, UR7, UR22, UPT ;  /* 0x000000160700728c */ /* 0x000fe4000bf44270 */
[----:B------:R-:W-:Y:S01]  /*6ae0*/  UIADD3 UR7, UR7, -0x1, URZ ;  /* 0xffffffff07077890 */ /* 0x000fe2000fffe03f */
        /* <DEDUP_REMOVED lines=433> */
.L_x_1162:
        /* <DEDUP_REMOVED lines=19> */
.L_x_1163:
[----:B------:R-:W-:Y:S01]  /*8730*/  BAR.SYNC.DEFER_BLOCKING 0x0 ;  /* 0x0000000000007b1d */ /* 0x000fe20000010000 */
[----:B------:R-:W-:Y:S01]  /*8740*/  USHF.R.S32.HI UR7, URZ, 0x1f, UR5 ;  /* 0x0000001f3f077899 */ /* 0x000fe20008011405 */
[--C-:B-1----:R-:W-:Y:S01]  /*8750*/  SHF.R.S32.HI R7, RZ, 0x1f, R250.reuse ;  /* 0x0000001fff077819 */ /* 0x102fe200000114fa */
[----:B------:R-:W-:Y:S01]  /*8760*/  IMAD.U32 R0, RZ, RZ, UR8 ;  /* 0x00000008ff007e24 */ /* 0x000fe2000f8e00ff */
[----:B------:R-:W-:Y:S01]  /*8770*/  UIMAD UR6, UR40, -0x80, UR6 ;  /* 0xffffff80280678a4 */ /* 0x000fe2000f8e0206 */
[----:B------:R-:W-:Y:S01]  /*8780*/  IMAD.MOV.U32 R6, RZ, RZ, R250 ;  /* 0x000000ffff067224 */ /* 0x000fe200078e00fa */
[----:B------:R-:W-:Y:S01]  /*8790*/  UIMAD UR15, UR7, UR8, URZ ;  /* 0x00000008070f72a4 */ /* 0x000fe2000f8e023f */
[----:B------:R-:W-:Y:S01]  /*87a0*/  IADD3 R3, R240, 0x40, RZ ;  /* 0x00000040f0037810 */ /* 0x000fe20007ffe0ff */
        /* <DEDUP_REMOVED lines=38> */
.L_x_1165:
[----:B------:R-:W-:Y:S05]  /*8a10*/  BSYNC B0 ;  /* 0x0000000000007941 */ /* 0x000fea0003800000 */
.L_x_1164:
        /* <DEDUP_REMOVED lines=16> */
.L_x_1167:
[----:B------:R-:W-:Y:S05]  /*8b20*/  BSYNC B0 ;  /* 0x0000000000007941 */ /* 0x000fea0003800000 */
.L_x_1166:
        /* <DEDUP_REMOVED lines=31> */
.L_x_1169:
[----:B------:R-:W-:Y:S05]  /*8d20*/  BSYNC B0 ;  /* 0x0000000000007941 */ /* 0x000fea0003800000 */
.L_x_1168:
        /* <DEDUP_REMOVED lines=14> */
.L_x_1156:
[----:B------:R-:W-:Y:S05]  /*8e10*/  BSYNC B1 ;  /* 0x0000000000017941 */ /* 0x000fea0003800000 */
.L_x_1142:
        /* <DEDUP_REMOVED lines=8> */
.L_x_1170:
[----:B------:R-:W-:Y:S05]  /*8ea0*/  EXIT ;  /* 0x000000000000794d */ /* 0x000fea0003800000 */
.L_x_1172:
        /* <DEDUP_REMOVED lines=13> */
.L_x_1314:


//--------------------- .text._ZN5flash44flash_bwd_dq_dk_dv_loop_seqk_parallel_kernelI23Flash_bwd_kernel_traitsILi96ELi64ELi128ELi8ELi2ELi4ELi4ELb0ELb0EN7cutlass6half_tE19Flash_kernel_traitsILi96ELi64ELi128ELi8ES3_EELb1ELb0ELb1ELb1ELb0ELb0ELb0EEEvNS_16Flash_bwd_paramsE --------------------------
	.section	.text._ZN5flash44flash_bwd_dq_dk_dv_loop_seqk_parallel_kernelI23Flash_bwd_kernel_traitsILi96ELi64ELi128ELi8ELi2ELi4ELi4ELb0ELb0EN7cutlass6half_tE19Flash_kernel_traitsILi96ELi64ELi128ELi8ES3_EELb1ELb0ELb1ELb1ELb0ELb0ELb0EEEvNS_16Flash_bwd_paramsE,"ax",@progbits
	.align	128
        .global         _ZN5flash44flash_bwd_dq_dk_dv_loop_seqk_parallel_kernelI23Flash_bwd_kernel_traitsILi96ELi64ELi128ELi8ELi2ELi4ELi4ELb0ELb0EN7cutlass6half_tE19Flash_kernel_traitsILi96ELi64ELi128ELi8ES3_EELb1ELb0ELb1ELb1ELb0ELb0ELb0EEEvNS_16Flash_bwd_paramsE
        .type           _ZN5flash44flash_bwd_dq_dk_dv_loop_seqk_parallel_kernelI23Flash_bwd_kernel_traitsILi96ELi64ELi128ELi8ELi2ELi4ELi4ELb0ELb0EN7cutlass6half_tE19Flash_kernel_traitsILi96ELi64ELi128ELi8ES3_EELb1ELb0ELb1ELb1ELb0ELb0ELb0EEEvNS_16Flash_bwd_paramsE,@function
        .size           _ZN5flash44flash_bwd_dq_dk_dv_loop_seqk_parallel_kernelI23Flash_bwd_kernel_traitsILi96ELi64ELi128ELi8ELi2ELi4ELi4ELb0ELb0EN7cutlass6half_tE19Flash_kernel_traitsILi96ELi64ELi128ELi8ES3_EELb1ELb0ELb1ELb1ELb0ELb0ELb0EEEvNS_16Flash_bwd_paramsE,(.L_x_1315 - _ZN5flash44flash_bwd_dq_dk_dv_loop_seqk_parallel_kernelI23Flash_bwd_kernel_traitsILi96ELi64ELi128ELi8ELi2ELi4ELi4ELb0ELb0EN7cutlass6half_tE19Flash_kernel_traitsILi96ELi64ELi128ELi8ES3_EELb1ELb0ELb1ELb1ELb0ELb0ELb0EEEvNS_16Flash_bwd_paramsE)
        .other          _ZN5flash44flash_bwd_dq_dk_dv_loop_seqk_parallel_kernelI23Flash_bwd_kernel_traitsILi96ELi64ELi128ELi8ELi2ELi4ELi4ELb0ELb0EN7cutlass6half_tE19Flash_kernel_traitsILi96ELi64ELi128ELi8ES3_EELb1ELb0ELb1ELb1ELb0ELb0ELb0EEEvNS_16Flash_bwd_paramsE,@"STO_CUDA_ENTRY STV_DEFAULT"
_ZN5flash44flash_bwd_dq_dk_dv_loop_seqk_parallel_kernelI23Flash_bwd_kernel_traitsILi96ELi64ELi128ELi8ELi2ELi4ELi4ELb0ELb0EN7cutlass6half_tE19Flash_kernel_traitsILi96ELi64ELi128ELi8ES3_EELb1ELb0ELb1ELb1ELb0ELb0ELb0EEEvNS_16Flash_bwd_paramsE:
.text._ZN5flash44flash_bwd_dq_dk_dv_loop_seqk_parallel_kernelI23Flash_bwd_kernel_traitsILi96ELi64ELi128ELi8ELi2ELi4ELi4ELb0ELb0EN7cutlass6half_tE19Flash_kernel_traitsILi96ELi64ELi128ELi8ES3_EELb1ELb0ELb1ELb1ELb0ELb0ELb0EEEvNS_16Flash_bwd_paramsE:
        /* <DEDUP_REMOVED lines=22> */
[----:B---3--:R-:W-:-:S02]  /*0160*/  USHF.R.S32.HI UR5, URZ, 0x1f, UR6 ;  /* 0x0000001f3f057899 */ /* 0x008fc40008011406 */
[----:B------:R-:W-:Y:S01]  /*0170*/  USHF.R.S32.HI UR6, URZ, 0x1f, UR6 ;  /* 0x0000001f3f067899 */ /* 0x000fe20008011406 */
[CC--:B------:R-:W-:Y:S02]  /*0180*/  LEA.HI R0, R2.reuse, R9.reuse, RZ, 0x4 ;  /* 0x0000000902007211 */ /* 0x0c0fe400078f20ff */
[CC--:B------:R-:W-:Y:S02]  /*0190*/  LEA.HI R18, R2.reuse, R9.reuse, RZ, 0x3 ;  /* 0x0000000902127211 */ /* 0x0c0fe400078f18ff */
[CC--:B------:R-:W-:Y:S01]  /*01a0*/  LEA.HI R6, R2.reuse, R9.reuse, RZ, 0x2 ;  /* 0x0000000902067211 */ /* 0x0c0fe200078f10ff */
[----:B----4-:R-:W-:Y:S01]  /*01b0*/  USHF.L.U32 UR7, UR61, 0x7, URZ ;  /* 0x000000073d077899 */ /* 0x010fe2000800063f */
[----:B------:R-:W-:Y:S02]  /*01c0*/  SHF.R.S32.HI R3, RZ, 0x4, R0 ;  /* 0x00000004ff037819 */ /* 0x000fe40000011400 */
[CC--:B------:R-:W-:Y:S02]  /*01d0*/  LEA.HI R8, R2.reuse, R9.reuse, RZ, 0x5 ;  /* 0x0000000902087211 */ /* 0x0c0fe400078f28ff */
[----:B------:R-:W-:-:S02]  /*01e0*/  LEA.HI R249, R2, R9, RZ, 0x6 ;  /* 0x0000000902f97211 */ /* 0x000fc400078f30ff */
[----:B------:R-:W-:Y:S02]  /*01f0*/  LEA.HI R12, R2, R9, RZ, 0x7 ;  /* 0x00000009020c7211 */ /* 0x000fe400078f38ff */
[----:B------:R-:W-:Y:S02]  /*0200*/  LOP3.LUT R2, R18, 0xfffffff8, RZ, 0xc0, !PT ;  /* 0xfffffff812027812 */ /* 0x000fe400078ec0ff */
[C---:B------:R-:W-:Y:S02]  /*0210*/  LOP3.LUT R4, R0.reuse, 0xfffffff0, RZ, 0xc0, !PT ;  /* 0xfffffff000047812 */ /* 0x040fe400078ec0ff */
[----:B------:R-:W-:Y:S01]  /*0220*/  SHF.R.S32.HI R7, RZ, 0x3, R18 ;  /* 0x00000003ff077819 */ /* 0x000fe20000011412 */
[----:B------:R-:W-:Y:S01]  /*0230*/  IMAD.IADD R10, R9, 0x1, -R2 ;  /* 0x00000001090a7824 */ /* 0x000fe200078e0a02 */
[----:B------:R-:W-:Y:S02]  /*0240*/  LEA.HI R0, R0, R3, RZ, 0x1 ;  /* 0x0000000300007211 */ /* 0x000fe400078f08ff */
[----:B------:R-:W-:Y:S01]  /*0250*/  LOP3.LUT R11, R6, 0xfffffffc, RZ, 0xc0, !PT ;  /* 0xfffffffc060b7812 */ /* 0x000fe200078ec0ff */
[----:B------:R-:W-:Y:S01]  /*0260*/  IMAD.SHL.U32 R7, R7, 0x40, RZ ;  /* 0x0000004007077824 */ /* 0x000fe200078e00ff */
[----:B------:R-:W-:Y:S01]  /*0270*/  LOP3.LUT R2, R0, 0xfffffffe, RZ, 0xc0, !PT ;  /* 0xfffffffe00027812 */ /* 0x000fe200078ec0ff */
[C---:B------:R-:W-:Y:S01]  /*0280*/  IMAD.IADD R0, R9.reuse, 0x1, -R4 ;  /* 0x0000000109007824 */ /* 0x040fe200078e0a04 */
[----:B------:R-:W-:Y:S01]  /*0290*/  LOP3.LUT R5, R8, 0xffffffe0, RZ, 0xc0, !PT ;  /* 0xffffffe008057812 */ /* 0x000fe200078ec0ff */
[----:B------:R-:W-:Y:S01]  /*02a0*/  IMAD.IADD R11, R9, 0x1, -R11 ;  /* 0x00000001090b7824 */ /* 0x000fe200078e0a0b */
[----:B------:R-:W-:Y:S01]  /*02b0*/  SHF.R.S32.HI R244, RZ, 0x2, R6 ;  /* 0x00000002fff47819 */ /* 0x000fe20000011406 */
[----:B------:R-:W-:Y:S01]  /*02c0*/  IMAD.IADD R13, R3, 0x1, -R2 ;  /* 0x00000001030d7824 */ /* 0x000fe200078e0a02 */
[----:B------:R-:W-:Y:S01]  /*02d0*/  LOP3.LUT R2, R7, 0xc0, RZ, 0xc0, !PT ;  /* 0x000000c007027812 */ /* 0x000fe200078ec0ff */
[----:B------:R-:W-:Y:S01]  /*02e0*/  IMAD.SHL.U32 R228, R11, 0x8, RZ ;  /* 0x000000080be47824 */ /* 0x000fe200078e00ff */
[----:B------:R-:W-:Y:S01]  /*02f0*/  SHF.R.S32.HI R249, RZ, 0x6, R249 ;  /* 0x00000006fff97819 */ /* 0x000fe200000114f9 */
[----:B------:R-:W-:Y:S01]  /*0300*/  IMAD.IADD R5, R9, 0x1, -R5 ;  /* 0x0000000109057824 */ /* 0x000fe200078e0a05 */
[----:B------:R-:W-:-:S02]  /*0310*/  SHF.R.S32.HI R9, RZ, 0x1f, R0 ;  /* 0x0000001fff097819 */ /* 0x000fc40000011400 */
[----:B------:R-:W-:Y:S01]  /*0320*/  SHF.R.U32.HI R4, RZ, 0x3, R2 ;  /* 0x00000003ff047819 */ /* 0x000fe20000011602 */
[----:B------:R-:W-:Y:S01]  /*0330*/  IMAD.SHL.U32 R17, R249, 0x20, RZ ;  /* 0x00000020f9117824 */ /* 0x000fe200078e00ff */
[----:B------:R-:W-:Y:S02]  /*0340*/  LOP3.LUT R3, R2, 0x18, R228, 0xf8, !PT ;  /* 0x0000001802037812 */ /* 0x000fe400078ef8e4 */
[----:B------:R-:W-:Y:S02]  /*0350*/  LEA.HI R14, R9, R0, RZ, 0x3 ;  /* 0x00000000090e7211 */ /* 0x000fe400078f18ff */
[----:B------:R-:W-:Y:S02]  /*0360*/  LOP3.LUT R245, R3, R4, RZ, 0x3c, !PT ;  /* 0x0000000403f57212 */ /* 0x000fe400078e3cff */
[----:B------:R-:W-:Y:S02]  /*0370*/  LEA.HI R2, R0, R0, RZ, 0x1 ;  /* 0x0000000000027211 */ /* 0x000fe400078f08ff */
[----:B------:R-:W-:-:S02]  /*0380*/  LOP3.LUT R3, R14, 0xfffffff8, RZ, 0xc0, !PT ;  /* 0xfffffff80e037812 */ /* 0x000fc400078ec0ff */
[----:B------:R-:W-:Y:S02]  /*0390*/  SHF.R.S32.HI R7, RZ, 0x1f, R5 ;  /* 0x0000001fff077819 */ /* 0x000fe40000011405 */
[----:B------:R-:W-:Y:S01]  /*03a0*/  LOP3.LUT R4, R2, 0x7fffffe, RZ, 0xc0, !PT ;  /* 0x07fffffe02047812 */ /* 0x000fe200078ec0ff */
[----:B------:R-:W-:Y:S01]  /*03b0*/  IMAD.IADD R15, R0, 0x1, -R3 ;  /* 0x00000001000f7824 */ /* 0x000fe200078e0a03 */
[----:B------:R-:W-:Y:S02]  /*03c0*/  LEA.HI R3, R6, R244, RZ, 0x1 ;  /* 0x000000f406037211 */ /* 0x000fe400078f08ff */
[----:B------:R-:W-:Y:S01]  /*03d0*/  LEA.HI R236, R7, R5, RZ, 0x2 ;  /* 0x0000000507ec7211 */ /* 0x000fe200078f10ff */
[----:B------:R-:W-:Y:S01]  /*03e0*/  IMAD.IADD R20, R0, 0x1, -R4 ;  /* 0x0000000100147824 */ /* 0x000fe200078e0a04 */
[----:B------:R-:W-:Y:S02]  /*03f0*/  LEA.HI R9, R10, R10, RZ, 0x1 ;  /* 0x0000000a0a097211 */ /* 0x000fe400078f08ff */
[----:B------:R-:W-:-:S02]  /*0400*/  SHF.R.S32.HI R5, RZ, 0x1f, R6 ;  /* 0x0000001fff057819 */ /* 0x000fc40000011406 */
[----:B------:R-:W-:Y:S02]  /*0410*/  LOP3.LUT R4, R3, 0x7fffffe, RZ, 0xc0, !PT ;  /* 0x07fffffe03047812 */ /* 0x000fe400078ec0ff */
[----:B------:R-:W-:Y:S02]  /*0420*/  LOP3.LUT R3, R9, 0x7fffffe, RZ, 0xc0, !PT ;  /* 0x07fffffe09037812 */ /* 0x000fe400078ec0ff */
[----:B------:R-:W-:Y:S01]  /*0430*/  LEA.HI R0, R5, R244, RZ, 0x3 ;  /* 0x000000f405007211 */ /* 0x000fe200078f18ff */
[----:B------:R-:W-:Y:S01]  /*0440*/  IMAD.IADD R6, R244, 0x1, -R4 ;  /* 0x00000001f4067824 */ /* 0x000fe200078e0a04 */
[--C-:B------:R-:W-:Y:S01]  /*0450*/  SHF.R.S32.HI R7, RZ, 0x1, R2.reuse ;  /* 0x00000001ff077819 */ /* 0x100fe20000011402 */
[----:B------:R-:W-:Y:S01]  /*0460*/  IMAD.IADD R3, R10, 0x1, -R3 ;  /* 0x000000010a037824 */ /* 0x000fe200078e0a03 */
[----:B------:R-:W-:Y:S01]  /*0470*/  SHF.R.S32.HI R5, RZ, 0x1f, R2 ;  /* 0x0000001fff057819 */ /* 0x000fe20000011402 */
[----:B------:R-:W-:Y:S01]  /*0480*/  IMAD R2, R249, 0x4, R13 ;  /* 0x00000004f9027824 */ /* 0x000fe200078e020d */
[----:B------:R-:W-:-:S02]  /*0490*/  SHF.R.S32.HI R251, RZ, 0x5, R8 ;  /* 0x00000005fffb7819 */ /* 0x000fc40000011408 */
[----:B------:R-:W-:Y:S01]  /*04a0*/  LEA.HI R4, R5, R7, RZ, 0x2 ;  /* 0x0000000705047211 */ /* 0x000fe200078f10ff */
[----:B------:R-:W-:Y:S01]  /*04b0*/  IMAD R176, R2, 0x8, R3 ;  /* 0x0000000802b07824 */ /* 0x000fe200078e0203 */
[----:B------:R-:W-:Y:S01]  /*04c0*/  LOP3.LUT R0, R0, 0xfffffff8, RZ, 0xc0, !PT ;  /* 0xfffffff800007812 */ /* 0x000fe200078ec0ff */
[----:B------:R-:W-:Y:S01]  /*04d0*/  IMAD R5, R251, 0x8, R6 ;  /* 0x00000008fb057824 */ /* 0x000fe200078e0206 */
[----:B------:R-:W-:Y:S02]  /*04e0*/  LOP3.LUT R3, R4, 0xfffffffc, RZ, 0xc0, !PT ;  /* 0xfffffffc04037812 */ /* 0x000fe400078ec0ff */
[----:B------:R-:W-:Y:S01]  /*04f0*/  SHF.R.S32.HI R2, RZ, 0x1f, R8 ;  /* 0x0000001fff027819 */ /* 0x000fe20000011408 */
[----:B------:R-:W-:Y:S01]  /*0500*/  IMAD.IADD R0, R244, 0x1, -R0 ;  /* 0x00000001f4007824 */ /* 0x000fe200078e0a00 */
[----:B------:R-:W-:Y:S01]  /*0510*/  SHF.R.S32.HI R12, RZ, 0x7, R12 ;  /* 0x00000007ff0c7819 */ /* 0x000fe2000001140c */
[----:B------:R-:W-:Y:S01]  /*0520*/  IMAD.IADD R16, R7, 0x1, -R3 ;  /* 0x0000000107107824 */ /* 0x000fe200078e0a03 */
[-C--:B------:R-:W-:Y:S01]  /*0530*/  LEA.HI R3, R8, R251.reuse, RZ, 0x1 ;  /* 0x000000fb08037211 */ /* 0x080fe200078f08ff */
[----:B------:R-:W-:Y:S01]  /*0540*/  IMAD.U32 R245, R5, 0x20, R245 ;  /* 0x0000002005f57824 */ /* 0x000fe200078e00f5 */
[----:B------:R-:W-:Y:S01]  /*0550*/  LEA.HI R2, R2, R251, RZ, 0x2 ;  /* 0x000000fb02027211 */ /* 0x000fe200078f10ff */
[----:B------:R-:W-:Y:S01]  /*0560*/  IMAD.SHL.U32 R5, R10, 0x40, RZ ;  /* 0x000000400a057824 */ /* 0x000fe200078e00ff */
[----:B------:R-:W-:Y:S01]  /*0570*/  LOP3.LUT R4, R3, 0xfffffffe, RZ, 0xc0, !PT ;  /* 0xfffffffe03047812 */ /* 0x000fe200078ec0ff */
[----:B------:R-:W-:Y:S01]  /*0580*/  IMAD.SHL.U32 R8, R11, 0x2, RZ ;  /* 0x000000020b087824 */ /* 0x000fe200078e00ff */
[----:B------:R-:W-:-:S02]  /*0590*/  SHF.R.S32.HI R3, RZ, 0x1, R9 ;  /* 0x00000001ff037819 */ /* 0x000fc40000011409 */
[----:B------:R-:W-:Y:S01]  /*05a0*/  LOP3.LUT R2, R2, 0xfffffffc, RZ, 0xc0, !PT ;  /* 0xfffffffc02027812 */ /* 0x000fe200078ec0ff */
[----:B------:R-:W-:Y:S01]  /*05b0*/  IMAD.IADD R250, R251, 0x1, -R4 ;  /* 0x00000001fbfa7824 */ /* 0x000fe200078e0a04 */
[C---:B------:R-:W-:Y:S02]  /*05c0*/  LEA.HI R10, R0.reuse, R0, RZ, 0x1 ;  /* 0x00000000000a7211 */ /* 0x040fe400078f08ff */
[----:B------:R-:W-:Y:S01]  /*05d0*/  LOP3.LUT R7, R5, 0x1c0, RZ, 0xc0, !PT ;  /* 0x000001c005077812 */ /* 0x000fe200078ec0ff */
[----:B------:R-:W-:Y:S01]  /*05e0*/  IMAD.SHL.U32 R5, R3, 0x40, RZ ;  /* 0x0000004003057824 */ /* 0x000fe200078e00ff */
[----:B------:R-:W-:Y:S01]  /*05f0*/  LOP3.LUT R6, R0, 0x1, RZ, 0xc0, !PT ;  /* 0x0000000100067812 */ /* 0x000fe200078ec0ff */
[----:B------:R-:W-:Y:S01]  /*0600*/  IMAD.IADD R2, R251, 0x1, -R2 ;  /* 0x00000001fb027824 */ /* 0x000fe200078e0a02 */
[----:B------:R-:W-:Y:S02]  /*0610*/  LOP3.LUT P4, RZ, R3, 0x2, RZ, 0xc0, !PT ;  /* 0x0000000203ff7812 */ /* 0x000fe4000788c0ff */
[----:B------:R-:W-:Y:S01]  /*0620*/  LOP3.LUT R3, R10, 0x3fffffe, RZ, 0xc0, !PT ;  /* 0x03fffffe0a037812 */ /* 0x000fe200078ec0ff */
[----:B------:R-:W-:Y:S01]  /*0630*/  IMAD R11, R2, 0x200, R8 ;  /* 0x00000200020b7824 */ /* 0x000fe200078e0208 */
[----:B------:R-:W-:Y:S01]  /*0640*/  ISETP.NE.U32.AND P3, PT, R6, 0x1, PT ;  /* 0x000000010600780c */ /* 0x000fe20003f65070 */
[----:B------:R-:W-:Y:S01]  /*0650*/  IMAD.SHL.U32 R6, R2, 0x10, RZ ;  /* 0x0000001002067824 */ /* 0x000fe200078e00ff */
[----:B------:R-:W-:Y:S01]  /*0660*/  SHF.R.S32.HI R4, RZ, 0x3, R14 ;  /* 0x00000003ff047819 */ /* 0x000fe2000001140e */
[C---:B------:R-:W-:Y:S01]  /*0670*/  IMAD.IADD R14, R0.reuse, 0x1, -R3 ;  /* 0x00000001000e7824 */ /* 0x040fe200078e0a03 */
[C---:B------:R-:W-:Y:S01]  /*0680*/  LOP3.LUT P2, RZ, R0.reuse, 0x2, RZ, 0xc0, !PT ;  /* 0x0000000200ff7812 */ /* 0x040fe2000784c0ff */
[----:B------:R-:W-:Y:S01]  /*0690*/  IMAD.SHL.U32 R0, R0, 0x40, RZ ;  /* 0x0000004000007824 */ /* 0x000fe200078e00ff */
[----:B------:R-:W-:Y:S01]  /*06a0*/  LOP3.LUT R3, R5, 0xc0, RZ, 0xc0, !PT ;  /* 0x000000c005037812 */ /* 0x000fe200078ec0ff */
[----:B------:R-:W-:Y:S01]  /*06b0*/  IMAD R20, R4, 0x8, R20 ;  /* 0x0000000804147824 */ /* 0x000fe200078e0214 */
[----:B------:R-:W-:Y:S01]  /*06c0*/  LOP3.LUT R5, R7, 0x30, R6, 0xf8, !PT ;  /* 0x0000003007057812 */ /* 0x000fe200078ef806 */
        /* <DEDUP_REMOVED lines=32> */
[----:B------:R-:W-:-:S02]  /*08d0*/  SHF.R.U32.HI R179, RZ, 0x3, R3 ;  /* 0x00000003ffb37819 */ /* 0x000fc40000011603 */
[----:B------:R-:W-:Y:S02]  /*08e0*/  LOP3.LUT R0, R0, 0xc0, RZ, 0xc0, !PT ;  /* 0x000000c000007812 */ /* 0x000fe400078ec0ff */
[----:B------:R-:W-:Y:S02]  /*08f0*/  SHF.R.U32.HI R6, RZ, 0x3, R2 ;  /* 0x00000003ff067819 */ /* 0x000fe40000011602 */
[----:B------:R-:W-:Y:S02]  /*0900*/  SHF.R.U32.HI R8, RZ, 0x3, R0 ;  /* 0x00000003ff087819 */ /* 0x000fe40000011600 */
[----:B------:R-:W-:Y:S02]  /*0910*/  LOP3.LUT R9, R7, 0x10, R9, 0xf8, !PT ;  /* 0x0000001007097812 */ /* 0x000fe400078ef809 */
[--C-:B------:R-:W-:Y:S02]  /*0920*/  LOP3.LUT R179, R179, R3, R4.reuse, 0x1e, !PT ;  /* 0x00000003b3b37212 */ /* 0x100fe400078e1e04 */
[----:B------:R-:W-:-:S02]  /*0930*/  LOP3.LUT R3, R6, R2, R4, 0x1e, !PT ;  /* 0x0000000206037212 */ /* 0x000fc400078e1e04 */
        /* <DEDUP_REMOVED lines=12> */
[----:B------:R-:W-:Y:S01]  /*0a00*/  SEL R181, R181, 0xffffffc0, !P6 ;  /* 0xffffffc0b5b57807 */ /* 0x000fe20007000000 */
[----:B------:R-:W-:Y:S01]  /*0a10*/  IMAD.IADD R8, R8, 0x1, R11 ;  /* 0x0000000108087824 */ /* 0x000fe200078e020b */
[----:B------:R-:W-:Y:S01]  /*0a20*/  SHF.R.S32.HI R236, RZ, 0x2, R236 ;  /* 0x00000002ffec7819 */ /* 0x000fe200000114ec */
[----:B------:R-:W-:Y:S01]  /*0a30*/  VIADD R225, R227, 0x20 ;  /* 0x00000020e3e17836 */ /* 0x000fe20000000000 */
[----:B------:R-:W-:Y:S01]  /*0a40*/  LOP3.LUT P0, RZ, R16, 0x2, RZ, 0xc0, !PT ;  /* 0x0000000210ff7812 */ /* 0x000fe2000780c0ff */
[----:B------:R-:W-:Y:S01]  /*0a50*/  IMAD.U32 R0, RZ, RZ, UR5 ;  /* 0x00000005ff007e24 */ /* 0x000fe2000f8e00ff */
[----:B------:R-:W-:Y:S01]  /*0a60*/  UIADD3 UR5, UR4, 0x9000, URZ ;  /* 0x0000900004057890 */ /* 0x000fe2000fffe03f */
[----:B------:R-:W-:Y:S01]  /*0a70*/  IMAD.U32 R0, RZ, RZ, UR6 ;  /* 0x00000006ff007e24 */ /* 0x000fe2000f8e00ff */
[----:B------:R-:W-:Y:S01]  /*0a80*/  UIADD3 UR6, UR4, 0x15000, URZ ;  /* 0x0001500004067890 */ /* 0x000fe2000fffe03f */
[----:B------:R-:W-:Y:S01]  /*0a90*/  SEL R177, R183, 0xffffffe0, !P4 ;  /* 0xffffffe0b7b17807 */ /* 0x000fe20006000000 */
[----:B------:R-:W-:Y:S01]  /*0aa0*/  @P2 VIADD R225, R227, 0xffffffe0 ;  /* 0xffffffe0e3e12836 */ /* 0x000fe20000000000 */
[----:B------:R-:W-:Y:S01]  /*0ab0*/  SEL R183, R183, 0xffffffe0, !P0 ;  /* 0xffffffe0b7b77807 */ /* 0x000fe20004000000 */
[----:B------:R-:W-:Y:S01]  /*0ac0*/  IMAD.IADD R226, R227, 0x1, R224 ;  /* 0x00000001e3e27824 */ /* 0x000fe200078e02e0 */
[----:B------:R-:W-:Y:S01]  /*0ad0*/  LEA R246, R8, UR5, 0x1 ;  /* 0x0000000508f67c11 */ /* 0x000fe2000f8e08ff */
[----:B------:R-:W-:Y:S01]  /*0ae0*/  IMAD.IADD R185, R4, 0x1, R3 ;  /* 0x0000000104b97824 */ /* 0x000fe200078e0203 */
[----:B------:R-:W-:Y:S01]  /*0af0*/  LEA R179, R179, UR6, 0x1 ;  /* 0x00000006b3b37c11 */ /* 0x000fe2000f8e08ff */
[----:B------:R-:W-:Y:S01]  /*0b00*/  IMAD R236, R250, 0x10, R236 ;  /* 0x00000010faec7824 */ /* 0x000fe200078e02ec */
[----:B------:R-:W-:Y:S01]  /*0b10*/  LEA R2, R5, UR4, 0x1 ;  /* 0x0000000405027c11 */ /* 0x000fe2000f8e08ff */
[----:B------:R-:W-:Y:S01]  /*0b20*/  VIADD R247, R246, 0x20 ;  /* 0x00000020f6f77836 */ /* 0x000fe20000000000 */
[----:B------:R-:W-:Y:S01]  /*0b30*/  IADD3 R177, R177, UR5, R176 ;  /* 0x00000005b1b17c10 */ /* 0x000fe2000fffe0b0 */
[----:B------:R-:W-:-:S02]  /*0b40*/  IMAD.IADD R180, R179, 0x1, R180 ;  /* 0x00000001b3b47824 */ /* 0x000fc400078e02b4 */
[----:B------:R-:W-:Y:S02]  /*0b50*/  IMAD.IADD R182, R179, 0x1, R181 ;  /* 0x00000001b3b67824 */ /* 0x000fe400078e02b5 */
[----:B------:R-:W-:Y:S02]  /*0b60*/  IMAD.IADD R224, R224, 0x1, R225 ;  /* 0x00000001e0e07824 */ /* 0x000fe400078e02e1 */
[----:B------:R-:W-:Y:S02]  /*0b70*/  IMAD.IADD R181, R180, 0x1, R181 ;  /* 0x00000001b4b57824 */ /* 0x000fe400078e02b5 */
[----:B------:R-:W-:-:S07]  /*0b80*/  @P1 VIADD R247, R246, 0xffffffe0 ;  /* 0xffffffe0f6f71836 */ /* 0x000fce0000000000 */
.L_x_1216:
        /* <DEDUP_REMOVED lines=28> */
[----:B------:R-:W-:Y:S01]  /*0d50*/  PLOP3.LUT P3, PT, PT, PT, UP0, 0x80, 0x0 ;  /* 0x000000000000781c */ /* 0x000fe20003f6f008 */
[----:B------:R-:W-:Y:S02]  /*0d60*/  UIADD3 UR6, UP1, UR16, UR12, URZ ;  /* 0x0000000c10067290 */ /* 0x000fe4000ff3e03f */
[----:B------:R-:W-:Y:S01]  /*0d70*/  UISETP.EQ.OR.EX UP4, UPT, UR13, URZ, !UP2, UP4 ;  /* 0x0000003f0d00728c */ /* 0x000fe2000d782740 */
[----:B------:R-:W2:Y:S01]  /*0d80*/  @P1 LDG.E R8, desc[UR10][R6.64] ;  /* 0x0000000a06081981 */ /* 0x000ea2000c1e1900 */
[----:B------:R-:W-:Y:S01]  /*0d90*/  UIADD3.X UR5, UR5, UR13, URZ, UP1, !UPT ;  /* 0x0000000d05057290 */ /* 0x000fe20008ffe43f */
[----:B------:R-:W-:Y:S01]  /*0da0*/  UMOV UR58, URZ ;  /* 0x0000003f003a7c82 */ /* 0x000fe20008000000 */
[----:B------:R-:W-:-:S02]  /*0db0*/  @!UP3 ULDC.64 UR8, c[0x0][0x318] ;  /* 0x0000c6000008bab9 */ /* 0x000fc40000000a00 */
[----:B------:R-:W-:Y:S01]  /*0dc0*/  PLOP3.LUT P2, PT, PT, PT, UP4, 0x80, 0x0 ;  /* 0x000000000000781c */ /* 0x000fe20003f4f048 */
[----:B------:R1:W3:Y:S02]  /*0dd0*/  @P0 LDG.E R6, desc[UR10][R4.64] ;  /* 0x0000000a04060981 */ /* 0x0002e4000c1e1900 */
[----:B-1----:R-:W-:Y:S02]  /*0de0*/  IMAD.U32 R4, RZ, RZ, UR15 ;  /* 0x0000000fff047e24 */ /* 0x002fe4000f8e00ff */
[----:B------:R-:W-:-:S05]  /*0df0*/  IMAD.U32 R5, RZ, RZ, UR14 ;  /* 0x0000000eff057e24 */ /* 0x000fca000f8e00ff */
[----:B------:R-:W4:Y:S04]  /*0e00*/  @P3 LDG.E R7, desc[UR10][R4.64] ;  /* 0x0000000a04073981 */ /* 0x000f28000c1e1900 */
        /* <DEDUP_REMOVED lines=27> */
.L_x_1173:
        /* <DEDUP_REMOVED lines=14> */
[----:B------:R-:W-:-:S02]  /*10a0*/  UIMAD UR20, UR61, UR13, UR12 ;  /* 0x0000000d3d1472a4 */ /* 0x000fc4000f8e020c */
[----:B------:R-:W-:Y:S01]  /*10b0*/  UIADD3 UR8, UR9, 0x80, UR26 ;  /* 0x0000008009087890 */ /* 0x000fe2000fffe01a */
[----:B------:R-:W-:Y:S02]  /*10c0*/  @!UP2 ULDC.64 UR12, c[0x0][0x418] ;  /* 0x00010600000caab9 */ /* 0x000fe40000000a00 */
[----:B------:R-:W3:Y:S01]  /*10d0*/  S2UR UR48, SR_CTAID.Z ;  /* 0x00000000003079c3 */ /* 0x000ee20000002700 */
[----:B------:R-:W-:Y:S01]  /*10e0*/  @!UP2 UIMAD.WIDE.U32 UR40, UR61, UR12, URZ ;  /* 0x0000000c3d28a2a5 */ /* 0x000fe2000f8e003f */
[----:B------:R-:W-:Y:S02]  /*10f0*/  ULDC UR55, c[0x0][0x2d4] ;  /* 0x0000b50000377ab9 */ /* 0x000fe40000000800 */
[----:B------:R-:W-:Y:S01]  /*1100*/  @UP1 ULDC.64 UR24, c[0x0][0x248] ;  /* 0x0000920000181ab9 */ /* 0x000fe20000000a00 */
[----:B------:R-:W-:Y:S02]  /*1110*/  USHF.R.S32.HI UR31, URZ, 0x1f, UR55 ;  /* 0x0000001f3f1f7899 */ /* 0x000fe40008011437 */
        /* <DEDUP_REMOVED lines=12> */
[----:B---3--:R-:W-:Y:S02]  /*11e0*/  IABS R3, UR48 ;  /* 0x0000003000037c13 */ /* 0x008fe40008000000 */
        /* <DEDUP_REMOVED lines=28> */
[----:B------:R-:W-:-:S02]  /*13b0*/  USHF.L.U64.HI UR22, UR61, 0x7, UR54 ;  /* 0x000000073d167899 */ /* 0x000fc40008010236 */
        /* <DEDUP_REMOVED lines=8> */
[----:B------:R-:W-:-:S02]  /*1440*/  USEL UR47, UR18, UR16, !UP2 ;  /* 0x00000010122f7287 */ /* 0x000fc4000d000000 */
[----:B------:R-:W-:Y:S01]  /*1450*/  IADD3 R4, -R0, RZ, RZ ;  /* 0x000000ff00047210 */ /* 0x000fe20007ffe1ff */
[----:B------:R-:W-:Y:S01]  /*1460*/  @UP1 UMOV UR32, UR12 ;  /* 0x0000000c00201c82 */ /* 0x000fe20008000000 */
[----:B------:R-:W-:Y:S02]  /*1470*/  UIMAD UR21, UR7, UR37, URZ ;  /* 0x00000025071572a4 */ /* 0x000fe4000f8e023f */
[----:B------:R-:W-:Y:S01]  /*1480*/  UIMAD.WIDE UR12, UR57, UR56, URZ ;  /* 0x00000038390c72a5 */ /* 0x000fe2000f8e023f */
[C---:B------:R-:W-:Y:S01]  /*1490*/  IMAD R3, R6.reuse, R4, R3 ;  /* 0x0000000406037224 */ /* 0x040fe200078e0203 */
[----:B------:R-:W-:Y:S02]  /*14a0*/  USEL UR22, UR22, URZ, UP0 ;  /* 0x0000003f16167287 */ /* 0x000fe40008000000 */
[----:B------:R-:W-:Y:S02]  /*14b0*/  @UP3 UIMAD UR18, UR61, UR44, URZ ;  /* 0x0000002c3d1232a4 */ /* 0x000fe4000f8e023f */
[----:B------:R-:W-:Y:S01]  /*14c0*/  ISETP.GT.U32.AND P1, PT, R6, R3, PT ;  /* 0x000000030600720c */ /* 0x000fe20003f24070 */
[----:B------:R-:W-:-:S02]  /*14d0*/  UISETP.LT.AND UP0, UPT, UR8, UR5, UPT ;  /* 0x000000050800728c */ /* 0x000fc4000bf01270 */
[----:B------:R-:W-:Y:S02]  /*14e0*/  @UP2 UIADD3 UR45, UR17, UR21, URZ ;  /* 0x00000015112d2290 */ /* 0x000fe4000fffe03f */
[----:B------:R-:W-:Y:S02]  /*14f0*/  UIMAD UR19, UR13, UR14, URZ ;  /* 0x0000000e0d1372a4 */ /* 0x000fe4000f8e023f */
[----:B------:R-:W-:Y:S02]  /*1500*/  @UP3 USEL UR18, UR18, UR7, !UP2 ;  /* 0x0000000712123287 */ /* 0x000fe4000d000000 */
[----:B------:R-:W-:Y:S02]  /*1510*/  UIMAD.WIDE.U32 UR16, UR12, UR14, URZ ;  /* 0x0000000e0c1072a5 */ /* 0x000fe4000f8e003f */
[----:B------:R-:W-:Y:S02]  /*1520*/  USEL UR38, UR8, UR5, UP0 ;  /* 0x0000000508267287 */ /* 0x000fe40008000000 */
[----:B------:R-:W-:Y:S01]  /*1530*/  @!P1 IMAD.IADD R3, R3, 0x1, -R6 ;  /* 0x0000000103039824 */ /* 0x000fe200078e0a06 */
[----:B------:R-:W-:Y:S01]  /*1540*/  @UP3 ULDC UR14, c[0x0][0x2e4] ;  /* 0x0000b900000e3ab9 */ /* 0x000fe20000000800 */
[----:B------:R-:W-:Y:S01]  /*1550*/  @!UP3 UIMAD UR20, UR61, UR56, UR48 ;  /* 0x000000383d14b2a4 */ /* 0x000fe2000f8e0230 */
[----:B------:R-:W-:Y:S01]  /*1560*/  @!P1 VIADD R0, R0, 0x1 ;  /* 0x0000000100009836 */ /* 0x000fe20000000000 */
[----:B------:R-:W-:Y:S01]  /*1570*/  @UP3 UIMAD UR29, UR48, UR14, UR18 ;  /* 0x0000000e301d32a4 */ /* 0x000fe2000f8e0212 */
[----:B------:R-:W-:Y:S01]  /*1580*/  ISETP.GE.U32.AND P0, PT, R3, R6, PT ;  /* 0x000000060300720c */ /* 0x000fe20003f06070 */
[----:B------:R-:W-:Y:S01]  /*1590*/  UIMAD UR19, UR12, UR15, UR19 ;  /* 0x0000000f0c1372a4 */ /* 0x000fe2000f8e0213 */
[----:B------:R-:W-:Y:S01]  /*15a0*/  LOP3.LUT R3, R7, UR48, RZ, 0x3c, !PT ;  /* 0x0000003007037c12 */ /* 0x000fe2000f8e3cff */
[----:B------:R-:W-:Y:S01]  /*15b0*/  ULEA UR18, UR38, 0xffffffc0, 0x6 ;  /* 0xffffffc026127891 */ /* 0x000fe2000f8e303f */
[----:B------:R-:W-:Y:S01]  /*15c0*/  PLOP3.LUT P1, PT, PT, PT, UP1, 0x80, 0x0 ;  /* 0x000000000000781c */ /* 0x000fe20003f2f018 */
[----:B------:R-:W-:Y:S01]  /*15d0*/  @!UP3 UIMAD UR29, UR20, UR44, URZ ;  /* 0x0000002c141db2a4 */ /* 0x000fe2000f8e023f */
[----:B------:R-:W-:Y:S01]  /*15e0*/  ISETP.GE.AND P2, PT, R3, RZ, PT ;  /* 0x000000ff0300720c */ /* 0x000fe20003f46270 */
[----:B------:R-:W-:-:S02]  /*15f0*/  UIMAD.WIDE.U32 UR14, UR12, UR7, URZ ;  /* 0x000000070c0e72a5 */ /* 0x000fc4000f8e003f */
[----:B------:R-:W-:Y:S02]  /*1600*/  UIADD3 UR44, UR17, UR19, URZ ;  /* 0x00000013112c7290 */ /* 0x000fe4000fffe03f */
[----:B------:R-:W-:Y:S02]  /*1610*/  USHF.R.S32.HI UR17, URZ, 0x1f, UR18 ;  /* 0x0000001f3f117899 */ /* 0x000fe40008011412 */
[----:B------:R-:W-:Y:S01]  /*1620*/  UIADD3 UR5, UP0, UR18, UR30, URZ ;  /* 0x0000001e12057290 */ /* 0x000fe2000ff1e03f */
[----:B------:R-:W-:Y:S01]  /*1630*/  @P0 IADD3 R0, R0, 0x1, RZ ;  /* 0x0000000100000810 */ /* 0x000fe20007ffe0ff */
[----:B------:R-:W-:Y:S01]  /*1640*/  USEL UR52, UR16, UR14, !UP2 ;  /* 0x0000000e10347287 */ /* 0x000fe2000d000000 */
[----:B------:R-:W-:Y:S01]  /*1650*/  PLOP3.LUT P0, PT, PT, PT, UP3, 0x80, 0x0 ;  /* 0x000000000000781c */ /* 0x000fe20003f0f038 */
[----:B------:R-:W-:Y:S02]  /*1660*/  UIADD3.X UR16, UR17, UR22, URZ, UP0, !UPT ;  /* 0x0000001611107290 */ /* 0x000fe400087fe43f */
[----:B------:R-:W-:Y:S01]  /*1670*/  UIMAD UR8, UR13, UR5, URZ ;  /* 0x000000050d0872a4 */ /* 0x000fe2000f8e023f */
[----:B------:R-:W-:Y:S01]  /*1680*/  IMAD.MOV.U32 R13, RZ, RZ, R0 ;  /* 0x000000ffff0d7224 */ /* 0x000fe200078e0000 */
[----:B------:R-:W-:-:S02]  /*1690*/  @UP1 UIADD3 UR27, UR58, UR59, URZ ;  /* 0x0000003b3a1b1290 */ /* 0x000fc4000fffe03f */
[----:B------:R-:W-:Y:S02]  /*16a0*/  @!UP2 UIADD3 UR46, UR41, UR23, URZ ;  /* 0x00000017292ea290 */ /* 0x000fe4000fffe03f */
[----:B------:R-:W-:Y:S01]  /*16b0*/  UIMAD.WIDE.U32 UR20, UR12, UR5, URZ ;  /* 0x000000050c1472a5 */ /* 0x000fe2000f8e003f */
[----:B------:R-:W-:Y:S01]  /*16c0*/  @!P2 IADD3 R13, -R13, RZ, RZ ;  /* 0x000000ff0d0da210 */ /* 0x000fe20007ffe1ff */
[----:B------:R-:W-:Y:S01]  /*16d0*/  @UP1 ULDC.64 UR22, c[0x0][0x250] ;  /* 0x0000940000161ab9 */ /* 0x000fe20000000a00 */
[----:B------:R-:W-:Y:S01]  /*16e0*/  UIMAD UR14, UR13, UR7, URZ ;  /* 0x000000070d0e72a4 */ /* 0x000fe2000f8e023f */
[----:B------:R-:W-:Y:S01]  /*16f0*/  @!P3 LOP3.LUT R13, RZ, R7, RZ, 0x33, !PT ;  /* 0x00000007ff0db212 */ /* 0x000fe200078e33ff */
[----:B------:R-:W-:Y:S02]  /*1700*/  UIMAD UR5, UR12, UR16, UR8 ;  /* 0x000000100c0572a4 */ /* 0x000fe4000f8e0208 */
[----:B------:R-:W-:Y:S02]  /*1710*/  @UP1 UIMAD.WIDE.U32 UR12, UR27, UR22, URZ ;  /* 0x000000161b0c12a5 */ /* 0x000fe4000f8e003f */
[----:B------:R-:W-:-:S02]  /*1720*/  UIMAD UR34, UR48, UR57, URZ ;  /* 0x00000039302272a4 */ /* 0x000fc4000f8e023f */
[----:B------:R-:W-:Y:S02]  /*1730*/  @UP1 UIMAD UR8, UR27, UR23, URZ ;  /* 0x000000171b0812a4 */ /* 0x000fe4000f8e023f */
[----:B------:R-:W-:Y:S02]  /*1740*/  USHF.R.S32.HI UR35, URZ, 0x1f, UR26 ;  /* 0x0000001f3f237899 */ /* 0x000fe4000801141a */
[----:B------:R-:W-:Y:S02]  /*1750*/  @UP2 UIADD3 UR44, UR15, UR14, URZ ;  /* 0x0000000e0f2c2290 */ /* 0x000fe4000fffe03f */
        /* <DEDUP_REMOVED lines=19> */
.L_x_1175:
        /* <DEDUP_REMOVED lines=13> */
.L_x_1176:
        /* <DEDUP_REMOVED lines=12> */
.L_x_1177:
[----:B------:R-:W1:Y:S02]  /*1a20*/  S2UR UR5, SR_CTAID.Z ;  /* 0x00000000000579c3 */ /* 0x000e640000002700 */
[----:B-1----:R-:W-:-:S04]  /*1a30*/  UIMAD UR5, UR61, UR56, UR5 ;  /* 0x000000383d0572a4 */ /* 0x002fc8000f8e0205 */
[----:B------:R-:W-:-:S12]  /*1a40*/  UIMAD UR5, UR5, UR55, URZ ;  /* 0x00000037050572a4 */ /* 0x000fd8000f8e023f */
.L_x_1178:
[----:B------:R-:W1:Y:S01]  /*1a50*/  S2UR UR16, SR_CTAID.Z ;  /* 0x00000000001079c3 */ /* 0x000e620000002700 */
[----:B------:R-:W2:Y:S01]  /*1a60*/  S2R R16, SR_TID.X ;  /* 0x0000000000107919 */ /* 0x000ea20000002100 */
[----:B------:R-:W-:Y:S01]  /*1a70*/  SHF.R.S32.HI R22, RZ, 0x1f, R244 ;  /* 0x0000001fff167819 */ /* 0x000fe200000114f4 */
[----:B------:R-:W-:Y:S01]  /*1a80*/  UIADD3 UR39, UR18, UR5, URZ ;  /* 0x0000000512277290 */ /* 0x000fe2000fffe03f */
[----:B------:R-:W-:Y:S01]  /*1a90*/  IADD3 R0, P0, R244, UR18, RZ ;  /* 0x00000012f4007c10 */ /* 0x000fe2000ff1e0ff */
[----:B------:R-:W-:Y:S01]  /*1aa0*/  ULDC.64 UR14, c[0x0][0x258] ;  /* 0x00009600000e7ab9 */ /* 0x000fe20000000a00 */
[--C-:B------:R-:W-:Y:S01]  /*1ab0*/  SHF.R.S32.HI R229, RZ, 0x1f, R228.reuse ;  /* 0x0000001fffe57819 */ /* 0x100fe200000114e4 */
[----:B------:R-:W-:Y:S01]  /*1ac0*/  UIADD3 UR19, -UR6, UR9, UR26 ;  /* 0x0000000906137290 */ /* 0x000fe2000fffe11a */
[----:B------:R-:W3:Y:S01]  /*1ad0*/  S2UR UR55, SR_CTAID.Z ;  /* 0x00000000003779c3 */ /* 0x000ee20000002700 */
[----:B------:R-:W-:Y:S01]  /*1ae0*/  IADD3.X R3, R22, UR17, RZ, P0, !PT ;  /* 0x0000001116037c10 */ /* 0x000fe200087fe4ff */
[----:B------:R-:W-:Y:S01]  /*1af0*/  UIMAD UR8, UR57, UR56, URZ ;  /* 0x00000038390872a4 */ /* 0x000fe2000f8e023f */
[----:B------:R-:W-:Y:S01]  /*1b00*/  IADD3 R4, P0, R228, UR12, RZ ;  /* 0x0000000ce4047c10 */ /* 0x000fe2000ff1e0ff */
[----:B------:R-:W-:Y:S01]  /*1b10*/  ULDC.64 UR12, c[0x0][0x420] ;  /* 0x00010800000c7ab9 */ /* 0x000fe20000000a00 */
[----:B------:R-:W-:Y:S01]  /*1b20*/  IMAD.WIDE.U32 R6, R0, UR36, R228 ;  /* 0x0000002400067c25 */ /* 0x000fe2000f8e00e4 */
[----:B------:R-:W-:Y:S01]  /*1b30*/  UIMAD UR5, UR17, UR12, URZ ;  /* 0x0000000c110572a4 */ /* 0x000fe2000f8e023f */
[----:B------:R-:W-:Y:S01]  /*1b40*/  IADD3.X R5, R229, UR46, RZ, P0, !PT ;  /* 0x0000002ee5057c10 */ /* 0x000fe200087fe4ff */
[----:B------:R-:W-:Y:S01]  /*1b50*/  ULDC UR57, c[0x0][0x398] ;  /* 0x0000e60000397ab9 */ /* 0x000fe20000000800 */
[----:B------:R-:W-:Y:S01]  /*1b60*/  IMAD R3, R3, UR36, RZ ;  /* 0x0000002403037c24 */ /* 0x000fe2000f8e02ff */
[----:B------:R-:W-:Y:S01]  /*1b70*/  UIMAD UR5, UR18, UR13, UR5 ;  /* 0x0000000d120572a4 */ /* 0x000fe2000f8e0205 */
[----:B------:R-:W-:Y:S01]  /*1b80*/  IADD3 R6, P0, R6, UR47, RZ ;  /* 0x0000002f06067c10 */ /* 0x000fe2000ff1e0ff */
[----:B------:R-:W-:Y:S01]  /*1b90*/  USHF.L.U32 UR31, UR8, 0x6, URZ ;  /* 0x00000006081f7899 */ /* 0x000fe2000800063f */
[----:B------:R-:W-:Y:S01]  /*1ba0*/  IMAD R3, R0, UR37, R3 ;  /* 0x0000002500037c24 */ /* 0x000fe2000f8e0203 */
[----:B------:R-:W-:Y:S01]  /*1bb0*/  ULDC.64 UR40, c[0x0][0x478] ;  /* 0x00011e0000287ab9 */ /* 0x000fe20000000a00 */
[----:B------:R-:W-:Y:S01]  /*1bc0*/  IMAD.U32 R0, RZ, RZ, UR12 ;  /* 0x0000000cff007e24 */ /* 0x000fe2000f8e00ff */
[----:B-1----:R-:W-:Y:S01]  /*1bd0*/  USHF.R.S32.HI UR28, URZ, 0x1f, UR16 ;  /* 0x0000001f3f1c7899 */ /* 0x002fe20008011410 */
[----:B------:R-:W-:Y:S01]  /*1be0*/  IMAD.U32 R8, RZ, RZ, UR14 ;  /* 0x0000000eff087e24 */ /* 0x000fe2000f8e00ff */
[----:B------:R-:W-:Y:S01]  /*1bf0*/  IADD3.X R7, R7, UR45, R3, P0, !PT ;  /* 0x0000002d07077c10 */ /* 0x000fe200087fe403 */
[----:B------:R-:W-:Y:S01]  /*1c00*/  IMAD.WIDE.U32 R4, R0, UR18, R4 ;  /* 0x0000001200047c25 */ /* 0x000fe2000f8e0004 */
[----:B------:R-:W-:Y:S01]  /*1c10*/  UIMAD UR16, UR28, UR14, URZ ;  /* 0x0000000e1c1072a4 */ /* 0x000fe2000f8e023f */
[----:B------:R-:W-:Y:S01]  /*1c20*/  BSSY B1, `(.L_x_1174) ;  /* 0x000091e000017945 */ /* 0x000fe20003800000 */
[----:B------:R-:W-:Y:S01]  /*1c30*/  UIADD3 UR34, UP2, UP0, UR20, UR31, UR34 ;  /* 0x0000001f14227290 */ /* 0x000fe2000f85e022 */
[----:B------:R-:W-:Y:S01]  /*1c40*/  VIADD R5, R5, UR5 ;  /* 0x0000000505057c36 */ /* 0x000fe20008000000 */
[----:B------:R-:W-:Y:S01]  /*1c50*/  UIADD3 UR5, UR19, -UR57, URZ ;  /* 0x8000003913057290 */ /* 0x000fe2000fffe03f */
[----:B--2---:R-:W-:Y:S01]  /*1c60*/  SHF.R.S32.HI R3, RZ, 0x1f, R16 ;  /* 0x0000001fff037819 */ /* 0x004fe20000011410 */
[----:B---3--:R-:W-:Y:S01]  /*1c70*/  UIMAD UR37, UR55, UR15, UR16 ;  /* 0x0000000f372572a4 */ /* 0x008fe2000f8e0210 */
[----:B------:R-:W-:Y:S01]  /*1c80*/  IMAD.WIDE.U32 R6, R8, UR55, R6 ;  /* 0x0000003708067c25 */ /* 0x000fe2000f8e0006 */
[----:B------:R-:W-:Y:S01]  /*1c90*/  USHF.R.S32.HI UR47, URZ, 0x1f, UR5 ;  /* 0x0000001f3f2f7899 */ /* 0x000fe20008011405 */
[----:B------:R-:W-:Y:S01]  /*1ca0*/  LEA.HI R3, R3, R16, RZ, 0x5 ;  /* 0x0000001003037211 */ /* 0x000fe200078f28ff */
[----:B------:R-:W-:Y:S01]  /*1cb0*/  ULDC.64 UR16, c[0x0][0x428] ;  /* 0x00010a0000107ab9 */ /* 0x000fe20000000a00 */
[----:B------:R-:W-:Y:S01]  /*1cc0*/  UIADD3 UR36, UR18, UR29, URZ ;  /* 0x0000001d12247290 */ /* 0x000fe2000fffe03f */
[----:B------:R-:W-:Y:S01]  /*1cd0*/  IMAD.U32 R0, RZ, RZ, UR16 ;  /* 0x00000010ff007e24 */ /* 0x000fe2000f8e00ff */
[----:B------:R-:W-:Y:S01]  /*1ce0*/  UIMAD UR15, UR28, UR16, URZ ;  /* 0x000000101c0f72a4 */ /* 0x000fe2000f8e023f */
[----:B------:R-:W-:Y:S01]  /*1cf0*/  LOP3.LUT R3, R3, 0xffffffe0, RZ, 0xc0, !PT ;  /* 0xffffffe003037812 */ /* 0x000fe200078ec0ff */
[----:B------:R-:W-:Y:S01]  /*1d00*/  ULEA.HI UR47, UR47, UR5, URZ, 0x6 ;  /* 0x000000052f2f7291 */ /* 0x000fe2000f8f303f */
[----:B------:R-:W-:Y:S01]  /*1d10*/  IMAD.WIDE.U32 R4, R0, UR55, R4 ;  /* 0x0000003700047c25 */ /* 0x000fe2000f8e0004 */
[----:B------:R-:W-:-:S02]  /*1d20*/  UIMAD UR17, UR55, UR17, UR15 ;  /* 0x00000011371172a4 */ /* 0x000fc4000f8e020f */
[----:B------:R-:W-:Y:S01]  /*1d30*/  USHF.R.S32.HI UR15, URZ, 0x1f, UR31 ;  /* 0x0000001f3f0f7899 */ /* 0x000fe2000801141f */
[----:B------:R-:W-:Y:S01]  /*1d40*/  IMAD.IADD R16, R16, 0x1, -R3 ;  /* 0x0000000110107824 */ /* 0x000fe200078e0a03 */
[----:B------:R-:W-:Y:S01]  /*1d50*/  USHF.R.S32.HI UR47, URZ, 0x6, UR47 ;  /* 0x000000063f2f7899 */ /* 0x000fe2000801142f */
[----:B------:R-:W-:Y:S01]  /*1d60*/  IMAD R0, R22, UR12, RZ ;  /* 0x0000000c16007c24 */ /* 0x000fe2000f8e02ff */
[----:B------:R-:W-:Y:S01]  /*1d70*/  UIADD3.X UR5, UR48, UR15, UR49, UP2, UP0 ;  /* 0x0000000f30057290 */ /* 0x000fe200097e0431 */
[----:B------:R-:W-:Y:S01]  /*1d80*/  IMAD R3, R251, UR8, R16 ;  /* 0x00000008fb037c24 */ /* 0x000fe2000f8e0210 */
[----:B------:R-:W-:Y:S01]  /*1d90*/  UISETP.LT.AND UP0, UPT, URZ, UR47, UPT ;  /* 0x0000002f3f00728c */ /* 0x000fe2000bf01270 */
[----:B------:R-:W-:Y:S01]  /*1da0*/  IMAD R9, R244, UR13, R0 ;  /* 0x0000000df4097c24 */ /* 0x000fe2000f8e0200 */
[----:B------:R-:W-:Y:S01]  /*1db0*/  UIADD3 UR14, UP3, UP2, UR51, UR34, UR52 ;  /* 0x00000022330e7290 */ /* 0x000fe2000fa7e034 */
[----:B------:R-:W-:Y:S01]  /*1dc0*/  VIADD R5, R5, UR17 ;  /* 0x0000001105057c36 */ /* 0x000fe20008000000 */
[----:B------:R-:W-:Y:S01]  /*1dd0*/  USEL UR47, URZ, UR47, !UP0 ;  /* 0x0000002f3f2f7287 */ /* 0x000fe2000c000000 */
[----:B------:R-:W-:Y:S01]  /*1de0*/  VIADD R14, R228, 0x20 ;  /* 0x00000020e40e7836 */ /* 0x000fe20000000000 */
[----:B------:R-:W-:Y:S01]  /*1df0*/  UIADD3.X UR5, UR50, UR5, UR44, UP3, UP2 ;  /* 0x0000000532057290 */ /* 0x000fe20009fe442c */
[----:B------:R-:W-:Y:S01]  /*1e00*/  IMAD.WIDE.U32 R4, R244, UR12, R4 ;  /* 0x0000000cf4047c25 */ /* 0x000fe2000f8e0004 */
[----:B------:R-:W-:Y:S01]  /*1e10*/  UISETP.GT.AND UP0, UPT, UR38, UR47, UPT ;  /* 0x0000002f2600728c */ /* 0x000fe2000bf04270 */
[----:B------:R-:W-:Y:S01]  /*1e20*/  IADD3 R0, P0, R3, UR14, RZ ;  /* 0x0000000e03007c10 */ /* 0x000fe2000ff1e0ff */
[----:B------:R-:W-:Y:S01]  /*1e30*/  ULDC.64 UR20, c[0x0][0x3e0] ;  /* 0x0000f80000147ab9 */ /* 0x000fe20000000a00 */
[----:B------:R-:W-:Y:S01]  /*1e40*/  UIMAD.WIDE UR12, UR39, 0x4, UR40 ;  /* 0x00000004270c78a5 */ /* 0x000fe2000f8e0228 */
[----:B------:R-:W-:Y:S01]  /*1e50*/  IMAD.IADD R5, R5, 0x1, R9 ;  /* 0x0000000105057824 */ /* 0x000fe200078e0209 */
[----:B------:R-:W-:Y:S01]  /*1e60*/  LEA.HI.X.SX32 R8, R3, UR5, 0x1, P0 ;  /* 0x0000000503087c11 */ /* 0x000fe200080f0eff */
[----:B------:R-:W-:Y:S01]  /*1e70*/  ULDC.64 UR28, c[0x0][0x210] ;  /* 0x00008400001c7ab9 */ /* 0x000fe20000000a00 */
[----:B------:R-:W-:Y:S01]  /*1e80*/  PLOP3.LUT P0, PT, PT, PT, UP0, 0x80, 0x0 ;  /* 0x000000000000781c */ /* 0x000fe20003f0f008 */
[----:B------:R-:W-:Y:S01]  /*1e90*/  ULDC.64 UR18, c[0x0][0x400] ;  /* 0x0001000000127ab9 */ /* 0x000fe20000000a00 */
[----:B------:R-:W-:Y:S01]  /*1ea0*/  VIADD R3, R7, UR37 ;  /* 0x0000002507037c36 */ /* 0x000fe20008000000 */
[----:B------:R-:W-:Y:S01]  /*1eb0*/  LEA R232, P3, R4, UR20, 0x1 ;  /* 0x0000001404e87c11 */ /* 0x000fe2000f8608ff */
[----:B------:R-:W-:Y:S01]  /*1ec0*/  ULDC.64 UR42, c[0x0][0x2b0] ;  /* 0x0000ac00002a7ab9 */ /* 0x000fe20000000a00 */
[----:B------:R-:W-:Y:S01]  /*1ed0*/  LEA R233, P4, R6, UR28, 0x1 ;  /* 0x0000001c06e97c11 */ /* 0x000fe2000f8808ff */
[----:B------:R-:W-:Y:S01]  /*1ee0*/  UIADD3 UR7, UR38, -0x1, URZ ;  /* 0xffffffff26077890 */ /* 0x000fe2000fffe03f */
[----:B------:R-:W-:Y:S01]  /*1ef0*/  LEA R173, P2, R0, UR18, 0x2 ;  /* 0x0000001200ad7c11 */ /* 0x000fe2000f8410ff */
[----:B------:R-:W-:Y:S01]  /*1f00*/  UIMAD.WIDE UR16, UR36, 0x4, UR42 ;  /* 0x00000004241078a5 */ /* 0x000fe2000f8e022a */
[----:B------:R-:W-:Y:S01]  /*1f10*/  LEA.HI.X R230, R4, UR21, R5, 0x1, P3 ;  /* 0x0000001504e67c11 */ /* 0x000fe200098f0c05 */
[----:B------:R-:W-:Y:S01]  /*1f20*/  UMOV UR21, UR12 ;  /* 0x0000000c00157c82 */ /* 0x000fe20008000000 */
[----:B------:R-:W-:Y:S01]  /*1f30*/  LEA.HI.X R231, R6, UR29, R3, 0x1, P4 ;  /* 0x0000001d06e77c11 */ /* 0x000fe2000a0f0c03 */
[----:B------:R-:W-:Y:S01]  /*1f40*/  UMOV UR20, UR13 ;  /* 0x0000000d00147c82 */ /* 0x000fe20008000000 */
[----:B------:R-:W-:Y:S01]  /*1f50*/  LEA.HI.X R172, R0, UR19, R8, 0x2, P2 ;  /* 0x0000001300ac7c11 */ /* 0x000fe200090f1408 */
[----:B------:R-:W-:Y:S01]  /*1f60*/  VIADD R15, R228, 0x40 ;  /* 0x00000040e40f7836 */ /* 0x000fe20000000000 */
        /* <DEDUP_REMOVED lines=20> */
.L_x_1180:
        /* <DEDUP_REMOVED lines=17> */
[----:B------:R-:W-:-:S03]  /*21c0*/  UIADD3 UR16, UR15, UR5, URZ ;  /* 0x000000050f107290 */ /* 0x000fc6000fffe03f */
[----:B------:R-:W-:-:S09]  /*21d0*/  UMOV UR5, UR14 ;  /* 0x0000000e00057c82 */ /* 0x000fd20008000000 */
.L_x_1181:
        /* <DEDUP_REMOVED lines=10> */
[----:B------:R-:W-:Y:S02]  /*2280*/  IADD3 R6, P0, R4, UR18, RZ ;  /* 0x0000001204067c10 */ /* 0x000fe4000ff1e0ff */
[----:B------:R-:W-:Y:S02]  /*2290*/  ISETP.GE.AND P3, PT, R3, UR6, PT ;  /* 0x0000000603007c0c */ /* 0x000fe4000bf66270 */
[----:B------:R-:W-:Y:S01]  /*22a0*/  IADD3.X R7, R5, UR19, R0, P0, !PT ;  /* 0x0000001305077c10 */ /* 0x000fe200087fe400 */
        /* <DEDUP_REMOVED lines=25> */
.L_x_1183:
[----:B------:R-:W-:Y:S05]  /*2440*/  BSYNC B0 ;  /* 0x0000000000007941 */ /* 0x000fea0003800000 */
.L_x_1182:
        /* <DEDUP_REMOVED lines=19> */
.L_x_1185:
[----:B------:R-:W-:Y:S05]  /*2580*/  BSYNC B0 ;  /* 0x0000000000007941 */ /* 0x000fea0003800000 */
.L_x_1184:
        /* <DEDUP_REMOVED lines=34> */
.L_x_1187:
[----:B------:R-:W-:Y:S05]  /*27b0*/  BSYNC B0 ;  /* 0x0000000000007941 */ /* 0x000fea0003800000 */
.L_x_1186:
        /* <DEDUP_REMOVED lines=20> */
.L_x_1179:
        /* <DEDUP_REMOVED lines=47> */
.L_x_1190:
[----:B------:R-:W-:Y:S05]  /*2bf0*/  BSYNC B0 ;  /* 0x0000000000007941 */ /* 0x000fea0003800000 */
.L_x_1189:
        /* <DEDUP_REMOVED lines=16> */
.L_x_1192:
        /* <DEDUP_REMOVED lines=35> */
.L_x_1193:
[----:B------:R-:W-:Y:S05]  /*2f30*/  BSYNC B0 ;  /* 0x0000000000007941 */ /* 0x000fea0003800000 */
.L_x_1191:
[----:B------:R-:W-:Y:S01]  /*2f40*/  UIMAD UR12, UR35, UR24, URZ ;  /* 0x00000018230c72a4 */ /* 0x000fe2000f8e023f */
[----:B--23--:R-:W-:Y:S01]  /*2f50*/  IMAD.U32 R4, RZ, RZ, UR24 ;  /* 0x00000018ff047e24 */ /* 0x00cfe2000f8e00ff */
[----:B------:R-:W-:Y:S01]  /*2f60*/  ULDC.64 UR14, c[0x0][0x260] ;  /* 0x00009800000e7ab9 */ /* 0x000fe20000000a00 */
[----:B------:R-:W-:Y:S01]  /*2f70*/  VIADD R8, R236, 0x8 ;  /* 0x00000008ec087836 */ /* 0x000fe20000000000 */
        /* <DEDUP_REMOVED lines=64> */
.L_x_1195:
[----:B------:R-:W-:Y:S05]  /*3380*/  BSYNC B0 ;  /* 0x0000000000007941 */ /* 0x000fea0003800000 */
.L_x_1194:
        /* <DEDUP_REMOVED lines=44> */
.L_x_1197:
[----:B------:R-:W-:Y:S05]  /*3650*/  BSYNC B0 ;  /* 0x0000000000007941 */ /* 0x000fea0003800000 */
.L_x_1196:
        /* <DEDUP_REMOVED lines=56> */
.L_x_1199:
[----:B------:R-:W-:Y:S05]  /*39e0*/  BSYNC B0 ;  /* 0x0000000000007941 */ /* 0x000fea0003800000 */
.L_x_1198:
        /* <DEDUP_REMOVED lines=41> */
.L_x_1201:
[----:B------:R-:W-:Y:S05]  /*3c80*/  BSYNC B0 ;  /* 0x0000000000007941 */ /* 0x000fea0003800000 */
.L_x_1200:
[----:B------:R-:W4:Y:S01]  /*3c90*/  S2UR UR5, SR_CTAID.Z ;  /* 0x00000000000579c3 */ /* 0x000f220000002700 */
[----:B------:R-:W-:Y:S01]  /*3ca0*/  ULDC.64 UR14, c[0x0][0x3c8] ;  /* 0x0000f200000e7ab9 */ /* 0x000fe20000000a00 */
[----:B------:R-:W-:Y:S01]  /*3cb0*/  ISETP.NE.AND P4, PT, R19, RZ, PT ;  /* 0x000000ff1300720c */ /* 0x000fe20003f85270 */
[----:B------:R-:W-:Y:S01]  /*3cc0*/  UISETP.NE.U32.AND UP1, UPT, UR14, URZ, UPT ;  /* 0x0000003f0e00728c */ /* 0x000fe2000bf25070 */
[----:B------:R-:W-:Y:S02]  /*3cd0*/  ISETP.NE.AND P3, PT, R21, RZ, PT ;  /* 0x000000ff1500720c */ /* 0x000fe40003f65270 */
[----:B------:R-:W-:Y:S01]  /*3ce0*/  ISETP.NE.AND P2, PT, R20, RZ, PT ;  /* 0x000000ff1400720c */ /* 0x000fe20003f45270 */
[----:B------:R-:W-:Y:S01]  /*3cf0*/  UISETP.NE.AND.EX UP1, UPT, UR15, URZ, UPT, UP1 ;  /* 0x0000003f0f00728c */ /* 0x000fe2000bf25310 */
[----:B------:R-:W4:Y:S08]  /*3d00*/  S2UR UR22, SR_CTAID.Z ;  /* 0x00000000001679c3 */ /* 0x000f300000002700 */
[----:B------:R-:W4:Y:S01]  /*3d10*/  LDC.64 R12, c[0x0][0x3b8] ;  /* 0x0000ee00ff0c7b82 */ /* 0x000f220000000a00 */
[----:B------:R-:W-:Y:S01]  /*3d20*/  PLOP3.LUT P1, PT, PT, PT, UP1, 0x80, 0x0 ;  /* 0x000000000000781c */ /* 0x000fe20003f2f018 */
[----:B------:R-:W-:Y:S01]  /*3d30*/  @UP1 ULDC.64 UR18, c[0x0][0x3d0] ;  /* 0x0000f40000121ab9 */ /* 0x000fe20000000a00 */
[----:B-123--:R-:W-:Y:S01]  /*3d40*/  IMAD.MOV.U32 R8, RZ, RZ, 0x4 ;  /* 0x00000004ff087424 */ /* 0x00efe200078e00ff */
[----:B------:R-:W0:Y:S01]  /*3d50*/  LDGDEPBAR ;  /* 0x00000000000079af */ /* 0x000e220000000000 */
[----:B------:R-:W-:-:S02]  /*3d60*/  IMAD.MOV.U32 R239, RZ, RZ, 0x7f800000 ;  /* 0x7f800000ffef7424 */ /* 0x000fc400078e00ff */
[----:B------:R-:W-:Y:S01]  /*3d70*/  IMAD.MOV.U32 R240, RZ, RZ, 0x7f800000 ;  /* 0x7f800000fff07424 */ /* 0x000fe200078e00ff */
[----:B----4-:R-:W-:Y:S02]  /*3d80*/  USHF.R.S32.HI UR12, URZ, 0x1f, UR5 ;  /* 0x0000001f3f0c7899 */ /* 0x010fe40008011405 */
[----:B------:R-:W-:Y:S01]  /*3d90*/  @UP1 UIMAD UR5, UR54, UR18, URZ ;  /* 0x00000012360512a4 */ /* 0x000fe2000f8e023f */
[----:B------:R-:W1:Y:S01]  /*3da0*/  S2R R0, SR_TID.X ;  /* 0x0000000000007919 */ /* 0x000e620000002100 */
[----:B------:R-:W-:Y:S01]  /*3db0*/  IMAD.SHL.U32 R212, R249, 0x20, RZ ;  /* 0x00000020f9d47824 */ /* 0x000fe200078e00ff */
[----:B------:R-:W-:Y:S02]  /*3dc0*/  USHF.L.U32 UR23, UR8, 0x4, URZ ;  /* 0x0000000408177899 */ /* 0x000fe4000800063f */
[----:B------:R-:W-:Y:S01]  /*3dd0*/  @UP1 UMOV UR13, UR12 ;  /* 0x0000000c000d1c82 */ /* 0x000fe20008000000 */
[----:B------:R-:W-:Y:S01]  /*3de0*/  @UP1 UMOV UR12, UR22 ;  /* 0x00000016000c1c82 */ /* 0x000fe20008000000 */
[----:B------:R-:W-:-:S02]  /*3df0*/  @UP1 UIMAD UR5, UR61, UR19, UR5 ;  /* 0x000000133d0512a4 */ /* 0x000fc4000f8e0205 */
[----:B------:R-:W-:Y:S01]  /*3e00*/  @UP1 UIMAD.WIDE.U32 UR12, UR61, UR18, UR12 ;  /* 0x000000123d0c12a5 */ /* 0x000fe2000f8e000c */
[----:B------:R-:W-:Y:S02]  /*3e10*/  IMAD.MOV.U32 R241, RZ, RZ, 0x7f800000 ;  /* 0x7f800000fff17424 */ /* 0x000fe400078e00ff */
[----:B------:R-:W-:Y:S01]  /*3e20*/  IMAD.MOV.U32 R238, RZ, RZ, 0x7f800000 ;  /* 0x7f800000ffee7424 */ /* 0x000fe200078e00ff */
[----:B------:R-:W-:Y:S01]  /*3e30*/  @UP1 ULEA UR14, UP0, UR12, UR14, 0x2 ;  /* 0x0000000e0c0e1291 */ /* 0x000fe2000f80103f */
[----:B------:R-:W2:Y:S01]  /*3e40*/  LDG.E.64 R6, desc[UR10][R12.64+0x8] ;  /* 0x0000080a0c067981 */ /* 0x000ea2000c1e1b00 */
[----:B------:R-:W-:Y:S01]  /*3e50*/  @UP1 UIADD3 UR5, UR13, UR5, URZ ;  /* 0x000000050d051290 */ /* 0x000fe2000fffe03f */
[----:B------:R-:W-:Y:S01]  /*3e60*/  IMAD R242, RZ, RZ, -UR31 ;  /* 0x8000001ffff27e24 */ /* 0x000fe2000f8e02ff */
[----:B------:R-:W-:Y:S01]  /*3e70*/  CS2R R126, SRZ ;  /* 0x00000000007e7805 */ /* 0x000fe2000001ff00 */
[----:B------:R-:W-:Y:S01]  /*3e80*/  IMAD.MOV.U32 R237, RZ, RZ, R223 ;  /* 0x000000ffffed7224 */ /* 0x000fe200078e00df */
[----:B------:R-:W-:Y:S01]  /*3e90*/  @UP1 ULEA.HI.X UR15, UR12, UR15, UR5, 0x2, UP0 ;  /* 0x0000000f0c0f1291 */ /* 0x000fe200080f1405 */
[----:B------:R-:W-:Y:S01]  /*3ea0*/  IMAD.U32 R4, RZ, RZ, UR14 ;  /* 0x0000000eff047e24 */ /* 0x000fe2000f8e00ff */
[----:B------:R-:W-:Y:S01]  /*3eb0*/  CS2R R124, SRZ ;  /* 0x00000000007c7805 */ /* 0x000fe2000001ff00 */
[----:B------:R-:W-:Y:S01]  /*3ec0*/  @!P6 IMAD.WIDE R8, R18, R8, UR16 ;  /* 0x000000101208ee25 */ /* 0x000fe2000f8e0208 */
[----:B------:R-:W-:Y:S01]  /*3ed0*/  @UP1 ULDC UR5, c[0x0][0x2e8] ;  /* 0x0000ba0000051ab9 */ /* 0x000fe20000000800 */
[----:B------:R-:W-:-:S02]  /*3ee0*/  CS2R R130, SRZ ;  /* 0x0000000000827805 */ /* 0x000fc4000001ff00 */
[----:B------:R-:W-:Y:S01]  /*3ef0*/  CS2R R128, SRZ ;  /* 0x0000000000807805 */ /* 0x000fe2000001ff00 */
[----:B------:R-:W-:Y:S01]  /*3f00*/  IMAD.U32 R5, RZ, RZ, UR15 ;  /* 0x0000000fff057e24 */ /* 0x000fe2000f8e00ff */
[----:B------:R-:W5:Y:S01]  /*3f10*/  @!P6 LDG.E R239, desc[UR10][R8.64] ;  /* 0x0000000a08efe981 */ /* 0x000f62000c1e1900 */
[----:B------:R-:W-:Y:S02]  /*3f20*/  CS2R R122, SRZ ;  /* 0x00000000007a7805 */ /* 0x000fe4000001ff00 */
[----:B------:R-:W-:Y:S02]  /*3f30*/  CS2R R120, SRZ ;  /* 0x0000000000787805 */ /* 0x000fe4000001ff00 */
[----:B------:R-:W-:Y:S01]  /*3f40*/  CS2R R118, SRZ ;  /* 0x0000000000767805 */ /* 0x000fe2000001ff00 */
[----:B------:R3:W4:Y:S01]  /*3f50*/  @P1 LDG.E R10, desc[UR10][R4.64] ;  /* 0x0000000a040a1981 */ /* 0x000722000c1e1900 */
[----:B------:R-:W-:Y:S02]  /*3f60*/  CS2R R116, SRZ ;  /* 0x0000000000747805 */ /* 0x000fe4000001ff00 */
[----:B------:R-:W-:-:S02]  /*3f70*/  CS2R R110, SRZ ;  /* 0x00000000006e7805 */ /* 0x000fc4000001ff00 */
[----:B------:R-:W-:Y:S02]  /*3f80*/  CS2R R108, SRZ ;  /* 0x00000000006c7805 */ /* 0x000fe4000001ff00 */
[----:B------:R-:W-:Y:S02]  /*3f90*/  CS2R R114, SRZ ;  /* 0x0000000000727805 */ /* 0x000fe4000001ff00 */
[----:B------:R-:W-:Y:S02]  /*3fa0*/  CS2R R112, SRZ ;  /* 0x0000000000707805 */ /* 0x000fe4000001ff00 */
[----:B------:R-:W-:Y:S02]  /*3fb0*/  CS2R R106, SRZ ;  /* 0x00000000006a7805 */ /* 0x000fe4000001ff00 */
[----:B------:R-:W-:Y:S01]  /*3fc0*/  CS2R R104, SRZ ;  /* 0x0000000000687805 */ /* 0x000fe2000001ff00 */
[----:B------:R-:W4:Y:S01]  /*3fd0*/  LDG.E.64 R12, desc[UR10][R12.64] ;  /* 0x0000000a0c0c7981 */ /* 0x000f22000c1e1b00 */
        /* <DEDUP_REMOVED lines=16> */
[----:B---3--:R-:W-:Y:S01]  /*40e0*/  IMAD.MOV.U32 R4, RZ, RZ, 0x4 ;  /* 0x00000004ff047424 */ /* 0x008fe200078e00ff */
[----:B------:R-:W-:Y:S02]  /*40f0*/  CS2R R70, SRZ ;  /* 0x0000000000467805 */ /* 0x000fe4000001ff00 */
[----:B------:R-:W-:Y:S02]  /*4100*/  CS2R R68, SRZ ;  /* 0x0000000000447805 */ /* 0x000fe4000001ff00 */
[----:B------:R-:W-:Y:S01]  /*4110*/  CS2R R62, SRZ ;  /* 0x00000000003e7805 */ /* 0x000fe2000001ff00 */
[----:B------:R-:W-:Y:S01]  /*4120*/  IMAD.WIDE R4, R236, R4, UR16 ;  /* 0x00000010ec047e25 */ /* 0x000fe2000f8e0204 */
[----:B------:R-:W-:-:S02]  /*4130*/  CS2R R60, SRZ ;  /* 0x00000000003c7805 */ /* 0x000fc4000001ff00 */
[----:B------:R-:W-:Y:S02]  /*4140*/  CS2R R66, SRZ ;  /* 0x0000000000427805 */ /* 0x000fe4000001ff00 */
[----:B------:R-:W-:Y:S02]  /*4150*/  CS2R R64, SRZ ;  /* 0x0000000000407805 */ /* 0x000fe4000001ff00 */
[----:B------:R-:W-:Y:S01]  /*4160*/  CS2R R58, SRZ ;  /* 0x00000000003a7805 */ /* 0x000fe2000001ff00 */
[----:B------:R3:W5:Y:S01]  /*4170*/  @!P4 LDG.E R240, desc[UR10][R4.64] ;  /* 0x0000000a04f0c981 */ /* 0x000762000c1e1900 */
[----:B------:R-:W4:Y:S01]  /*4180*/  @P1 MUFU.RCP R3, UR5 ;  /* 0x0000000500031d08 */ /* 0x000f220008001000 */
[----:B-1----:R-:W-:Y:S01]  /*4190*/  IMAD.SHL.U32 R0, R0, 0x2, RZ ;  /* 0x0000000200007824 */ /* 0x002fe200078e00ff */
[----:B------:R-:W-:Y:S01]  /*41a0*/  UIMAD UR5, UR61, UR56, UR22 ;  /* 0x000000383d0572a4 */ /* 0x000fe2000f8e0216 */
[----:B------:R3:W5:Y:S01]  /*41b0*/  @!P3 LDG.E R241, desc[UR10][R4.64+0x20] ;  /* 0x0000200a04f1b981 */ /* 0x000762000c1e1900 */
[----:B------:R-:W-:-:S02]  /*41c0*/  CS2R R56, SRZ ;  /* 0x0000000000387805 */ /* 0x000fc4000001ff00 */
[----:B------:R-:W-:Y:S02]  /*41d0*/  CS2R R54, SRZ ;  /* 0x0000000000367805 */ /* 0x000fe4000001ff00 */
[----:B------:R-:W-:Y:S01]  /*41e0*/  LOP3.LUT R212, R212, 0x6, R0, 0xf8, !PT ;  /* 0x00000006d4d47812 */ /* 0x000fe200078ef800 */
[----:B------:R-:W-:Y:S01]  /*41f0*/  USHF.L.U32 UR5, UR5, 0x5, URZ ;  /* 0x0000000505057899 */ /* 0x000fe2000800063f */
[----:B------:R-:W-:Y:S01]  /*4200*/  IMAD.U32 R0, RZ, RZ, UR53 ;  /* 0x00000035ff007e24 */ /* 0x000fe2000f8e00ff */
[----:B------:R-:W-:Y:S01]  /*4210*/  USHF.L.U32 UR22, UR8, 0x3, URZ ;  /* 0x0000000308167899 */ /* 0x000fe2000800063f */
[----:B------:R3:W5:Y:S01]  /*4220*/  @!P2 LDG.E R238, desc[UR10][R4.64+0x80] ;  /* 0x0000800a04eea981 */ /* 0x000762000c1e1900 */
[----:B------:R-:W-:Y:S01]  /*4230*/  USHF.R.S32.HI UR13, URZ, 0x1f, UR5 ;  /* 0x0000001f3f0d7899 */ /* 0x000fe20008011405 */
[----:B------:R-:W-:Y:S01]  /*4240*/  IMAD R212, R0, 0x80, R212 ;  /* 0x0000008000d47824 */ /* 0x000fe200078e02d4 */
[----:B------:R-:W-:Y:S02]  /*4250*/  UIADD3 UR33, UR23, 0x40, URZ ;  /* 0x0000004017217890 */ /* 0x000fe4000fffe03f */
[----:B------:R-:W-:Y:S01]  /*4260*/  UIADD3 UR29, UR23, 0x20, URZ ;  /* 0x00000020171d7890 */ /* 0x000fe2000fffe03f */
[----:B------:R-:W-:Y:S01]  /*4270*/  SHF.R.S32.HI R0, RZ, 0x1f, R16 ;  /* 0x0000001fff007819 */ /* 0x000fe20000011410 */
[----:B------:R-:W-:-:S02]  /*4280*/  UIADD3 UR32, UR22, UR33, URZ ;  /* 0x0000002116207290 */ /* 0x000fc4000fffe03f */
[----:B------:R-:W-:Y:S02]  /*4290*/  UIADD3 UR28, UR22, UR29, URZ ;  /* 0x0000001d161c7290 */ /* 0x000fe4000fffe03f */
[----:B------:R-:W-:Y:S01]  /*42a0*/  UIADD3 UR31, UR22, UR32, URZ ;  /* 0x00000020161f7290 */ /* 0x000fe2000fffe03f */
[----:B------:R-:W-:Y:S02]  /*42b0*/  CS2R R52, SRZ ;  /* 0x0000000000347805 */ /* 0x000fe4000001ff00 */
[----:B------:R-:W-:Y:S02]  /*42c0*/  CS2R R46, SRZ ;  /* 0x00000000002e7805 */ /* 0x000fe4000001ff00 */
[----:B------:R-:W-:Y:S01]  /*42d0*/  CS2R R44, SRZ ;  /* 0x00000000002c7805 */ /* 0x000fe2000001ff00 */
[----:B------:R-:W-:Y:S01]  /*42e0*/  UIADD3 UR30, UR22, UR31, URZ ;  /* 0x0000001f161e7290 */ /* 0x000fe2000fffe03f */
[----:B------:R-:W-:Y:S02]  /*42f0*/  CS2R R50, SRZ ;  /* 0x0000000000327805 */ /* 0x000fe4000001ff00 */
[----:B------:R-:W-:-:S02]  /*4300*/  CS2R R48, SRZ ;  /* 0x0000000000307805 */ /* 0x000fc4000001ff00 */
[----:B------:R-:W-:Y:S01]  /*4310*/  CS2R R42, SRZ ;  /* 0x00000000002a7805 */ /* 0x000fe2000001ff00 */
[----:B------:R-:W-:Y:S01]  /*4320*/  UIADD3 UR27, UR22, UR30, URZ ;  /* 0x0000001e161b7290 */ /* 0x000fe2000fffe03f */
[----:B------:R-:W-:Y:S02]  /*4330*/  CS2R R40, SRZ ;  /* 0x0000000000287805 */ /* 0x000fe4000001ff00 */
[----:B------:R-:W-:Y:S02]  /*4340*/  CS2R R38, SRZ ;  /* 0x0000000000267805 */ /* 0x000fe4000001ff00 */
[----:B------:R-:W-:Y:S01]  /*4350*/  CS2R R36, SRZ ;  /* 0x0000000000247805 */ /* 0x000fe2000001ff00 */
[----:B------:R-:W-:Y:S01]  /*4360*/  ULDC UR15, c[0x0][0x394] ;  /* 0x0000e500000f7ab9 */ /* 0x000fe20000000800 */
[----:B------:R-:W-:Y:S02]  /*4370*/  UIMAD UR51, UR8, 0x18, URZ ;  /* 0x00000018083378a4 */ /* 0x000fe4000f8e023f */
[----:B------:R-:W-:-:S02]  /*4380*/  USHF.L.U32 UR50, UR8, 0x5, URZ ;  /* 0x0000000508327899 */ /* 0x000fc4000800063f */
        /* <DEDUP_REMOVED lines=8> */
[----:B------:R-:W-:Y:S01]  /*4410*/  UIADD3 UR13, UR26, UR9, URZ ;  /* 0x000000091a0d7290 */ /* 0x000fe2000fffe03f */
[----:B------:R-:W-:Y:S01]  /*4420*/  VIADD R0, R184, 0x1800 ;  /* 0x00001800b8007836 */ /* 0x000fe20000000000 */
[----:B------:R-:W-:Y:S01]  /*4430*/  UIADD3 UR26, UR22, UR28, URZ ;  /* 0x0000001c161a7290 */ /* 0x000fe2000fffe03f */
[----:B----4-:R-:W-:-:S05]  /*4440*/  @P1 FMUL.FTZ R3, R10, R3 ;  /* 0x000000030a031220 */ /* 0x010fca0000410000 */
[----:B------:R-:W-:Y:S01]  /*4450*/  @P1 R2UR UR14, R3 ;  /* 0x00000000030e12ca */ /* 0x000fe200000e0000 */
[----:B------:R-:W-:Y:S01]  /*4460*/  VIADD R3, R185, 0x1800 ;  /* 0x00001800b9037836 */ /* 0x000fe20000000000 */
[----:B------:R-:W-:Y:S02]  /*4470*/  R2UR UR12, R12 ;  /* 0x000000000c0c72ca */ /* 0x000fe400000e0000 */
[----:B------:R-:W-:Y:S01]  /*4480*/  R2UR UR52, R13 ;  /* 0x000000000d3472ca */ /* 0x000fe200000e0000 */
[----:B------:R-:W-:Y:S01]  /*4490*/  UIADD3 UR25, UR22, UR26, URZ ;  /* 0x0000001a16197290 */ /* 0x000fe2000fffe03f */
[----:B------:R-:W-:Y:S01]  /*44a0*/  SEL R0, R0, R184, !P0 ;  /* 0x000000b800007207 */ /* 0x000fe20004000000 */
[----:B------:R-:W-:Y:S01]  /*44b0*/  UIADD3 UR13, -UR6, 0x80, UR13 ;  /* 0x00000080060d7890 */ /* 0x000fe2000fffe10d */
[----:B------:R-:W-:Y:S01]  /*44c0*/  SEL R178, R3, R185, !P0 ;  /* 0x000000b903b27207 */ /* 0x000fe20004000000 */
[----:B------:R-:W-:Y:S01]  /*44d0*/  UIADD3 UR24, UR22, UR25, URZ ;  /* 0x0000001916187290 */ /* 0x000fe2000fffe03f */
[----:B------:R-:W-:-:S02]  /*44e0*/  LEA R3, R0, UR4, 0x1 ;  /* 0x0000000400037c11 */ /* 0x000fc4000f8e08ff */
[----:B------:R-:W-:Y:S01]  /*44f0*/  LEA R178, R178, UR4, 0x1 ;  /* 0x00000004b2b27c11 */ /* 0x000fe2000f8e08ff */
[----:B------:R-:W-:Y:S01]  /*4500*/  UMOV UR5, URZ ;  /* 0x0000003f00057c82 */ /* 0x000fe20008000000 */
[----:B------:R-:W-:Y:S01]  /*4510*/  UIADD3 UR54, UR13, -UR57, URZ ;  /* 0x800000390d367290 */ /* 0x000fe2000fffe03f */
[----:B------:R-:W-:Y:S01]  /*4520*/  LOP3.LUT R243, R243, UR12, RZ, 0x3c, !PT ;  /* 0x0000000cf3f37c12 */ /* 0x000fe2000f8e3cff */
[----:B------:R-:W-:Y:S02]  /*4530*/  UIADD3 UR45, UR12, -0x4ab325aa, URZ ;  /* 0xb54cda560c2d7890 */ /* 0x000fe4000fffe03f */
[----:B------:R-:W-:Y:S02]  /*4540*/  UIADD3 UR43, UR12, 0x1715609d, URZ ;  /* 0x1715609d0c2b7890 */ /* 0x000fe4000fffe03f */
[----:B------:R-:W-:Y:S02]  /*4550*/  UIADD3 UR41, UR12, 0x78dde6e4, URZ ;  /* 0x78dde6e40c297890 */ /* 0x000fe4000fffe03f */
[----:B------:R-:W-:-:S02]  /*4560*/  UIADD3 UR39, UR12, -0x255992d5, URZ ;  /* 0xdaa66d2b0c277890 */ /* 0x000fc4000fffe03f */
[----:B------:R-:W-:Y:S02]  /*4570*/  UIADD3 UR56, UR12, 0x3c6ef372, URZ ;  /* 0x3c6ef3720c387890 */ /* 0x000fe4000fffe03f */
[----:B------:R-:W-:Y:S02]  /*4580*/  UIADD3 UR37, UR12, -0x61c88647, URZ ;  /* 0x9e3779b90c257890 */ /* 0x000fe4000fffe03f */
[----:B------:R-:W-:Y:S02]  /*4590*/  UIADD3 UR46, UR52, 0x646e171e, URZ ;  /* 0x646e171e342e7890 */ /* 0x000fe4000fffe03f */
[----:B------:R-:W-:Y:S02]  /*45a0*/  UIADD3 UR44, UR52, -0x56f99767, URZ ;  /* 0xa9066899342c7890 */ /* 0x000fe4000fffe03f */
[----:B------:R-:W-:Y:S02]  /*45b0*/  UIADD3 UR42, UR52, -0x126145ec, URZ ;  /* 0xed9eba14342a7890 */ /* 0x000fe4000fffe03f */
[----:B------:R-:W-:-:S02]  /*45c0*/  UIADD3 UR40, UR52, 0x32370b8f, URZ ;  /* 0x32370b8f34287890 */ /* 0x000fc4000fffe03f */
[----:B------:R-:W-:Y:S02]  /*45d0*/  UIADD3 UR38, UR52, 0x76cf5d0a, URZ ;  /* 0x76cf5d0a34267890 */ /* 0x000fe4000fffe03f */
[----:B------:R-:W-:Y:S01]  /*45e0*/  UIADD3 UR55, UR52, -0x4498517b, URZ ;  /* 0xbb67ae8534377890 */ /* 0x000fe2000fffe03f */
[----:B------:R-:W-:Y:S01]  /*45f0*/  @UP1 UMOV UR5, UR14 ;  /* 0x0000000e00051c82 */ /* 0x000fe20008000000 */
[----:B------:R-:W-:Y:S01]  /*4600*/  UIADD3 UR34, UR22, UR24, URZ ;  /* 0x0000001816227290 */ /* 0x000fe2000fffe03f */
[----:B------:R-:W-:Y:S01]  /*4610*/  ULDC UR57, c[0x0][0x2d0] ;  /* 0x0000b40000397ab9 */ /* 0x000fe20000000800 */
[----:B------:R-:W-:Y:S01]  /*4620*/  ULDC.U8 UR13, c[0x0][0x388] ;  /* 0x0000e200000d7ab9 */ /* 0x000fe20000000000 */
[----:B---3--:R-:W-:-:S09]  /*4630*/  ULDC UR12, c[0x0][0x2ec] ;  /* 0x0000bb00000c7ab9 */ /* 0x008fd20000000800 */
.L_x_1206:
[----:B------:R-:W0:Y:S01]  /*4640*/  LDGDEPBAR ;  /* 0x00000000000079af */ /* 0x000e220000000000 */
[----:B------:R-:W-:Y:S01]  /*4650*/  IMAD.U32 R4, RZ, RZ, UR21 ;  /* 0x00000015ff047e24 */ /* 0x000fe2000f8e00ff */
[----:B------:R-:W-:Y:S01]  /*4660*/  USHF.L.U32 UR8, UR7, 0x6, URZ ;  /* 0x0000000607087899 */ /* 0x000fe2000800063f */
[----:B------:R-:W-:Y:S01]  /*4670*/  IMAD.U32 R5, RZ, RZ, UR20 ;  /* 0x00000014ff057e24 */ /* 0x000fe2000f8e00ff */
[----:B------:R-:W-:Y:S01]  /*4680*/  ULDC UR14, c[0x0][0x394] ;  /* 0x0000e500000e7ab9 */ /* 0x000fe20000000800 */
[----:B------:R-:W-:Y:S01]  /*4690*/  IMAD.IADD R0, R183, 0x1, R178 ;  /* 0x00000001b7007824 */ /* 0x000fe200078e02b2 */
[C---:B------:R-:W-:Y:S01]  /*46a0*/  LEA R4, P0, R236.reuse, R4, 0x2 ;  /* 0x00000004ec047211 */ /* 0x040fe200078010ff */
[----:B------:R-:W-:Y:S01]  /*46b0*/  IMAD.MOV.U32 R234, RZ, RZ, R173 ;  /* 0x000000ffffea7224 */ /* 0x000fe200078e00ad */
[----:B------:R-:W-:Y:S01]  /*46c0*/  UISETP.GE.AND UP0, UPT, UR8, UR54, UPT ;  /* 0x000000360800728c */ /* 0x000fe2000bf06270 */
[----:B------:R-:W-:Y:S01]  /*46d0*/  IMAD.MOV.U32 R235, RZ, RZ, R172 ;  /* 0x000000ffffeb7224 */ /* 0x000fe200078e00ac */
[C---:B------:R-:W-:Y:S01]  /*46e0*/  LEA.HI.X.SX32 R5, R236.reuse, R5, 0x2, P0 ;  /* 0x00000005ec057211 */ /* 0x040fe200000f16ff */
[----:B------:R-:W-:Y:S04]  /*46f0*/  DEPBAR.LE SB0, 0x0 ;  /* 0x000080000000791a */ /* 0x000fe80000000000 */
[----:B------:R-:W-:Y:S06]  /*4700*/  BAR.SYNC.DEFER_BLOCKING 0x0 ;  /* 0x0000000000007b1d */ /* 0x000fec0000010000 */
[----:B------:R-:W-:Y:S06]  /*4710*/  LDSM.16.M88.4 R32, [R178] ;  /* 0x00000000b220783b */ /* 0x000fec0000000200 */
[----:B------:R-:W1:Y:S06]  /*4720*/  LDSM.16.M88.4 R16, [R176+UR4+0x9000] ;  /* 0x00900004b010783b */ /* 0x000e6c0008000200 */
[----:B------:R-:W2:Y:S06]  /*4730*/  LDSM.16.M88.4 R28, [R178+0x800] ;  /* 0x00080000b21c783b */ /* 0x000eac0000000200 */
[----:B-----5:R-:W5:Y:S06]  /*4740*/  LDG.E R189, desc[UR10][R4.64] ;  /* 0x0000000a04bd7981 */ /* 0x020f6c000c1e1900 */
[----:B------:R-:W5:Y:S06]  /*4750*/  LDG.E R188, desc[UR10][R4.64+0x20] ;  /* 0x0000200a04bc7981 */ /* 0x000f6c000c1e1900 */
[----:B------:R-:W5:Y:S06]  /*4760*/  LDG.E R187, desc[UR10][R4.64+0x80] ;  /* 0x0000800a04bb7981 */ /* 0x000f6c000c1e1900 */
[----:B------:R1:W5:Y:S06]  /*4770*/  LDG.E R186, desc[UR10][R4.64+0xa0] ;  /* 0x0000a00a04ba7981 */ /* 0x00036c000c1e1900 */
[----:B------:R-:W3:Y:S06]  /*4780*/  LDSM.16.M88.4 R132, [R176+UR4+0x9400] ;  /* 0x00940004b084783b */ /* 0x000eec0008000200 */
[----:B------:R-:W-:Y:S06]  /*4790*/  LDSM.16.M88.4 R136, [R0] ;  /* 0x000000000088783b */ /* 0x000fec0000000200 */
[----:B------:R-:W4:Y:S06]  /*47a0*/  LDSM.16.M88.4 R140, [R177] ;  /* 0x00000000b18c783b */ /* 0x000f2c0000000200 */
[----:B------:R-:W4:Y:S01]  /*47b0*/  LDSM.16.M88.4 R144, [R0+0x800] ;  /* 0x000800000090783b */ /* 0x000f220000000200 */
[-C--:B-1----:R-:W-:Y:S05]  /*47c0*/  HMMA.16816.F32 R4, R32, R16.reuse, RZ ;  /* 0x000000102004723c */ /* 0x082fea00000018ff */
[----:B------:R-:W1:Y:S01]  /*47d0*/  LDSM.16.M88.4 R148, [R177+0x400] ;  /* 0x00040000b194783b */ /* 0x000e620000000200 */
[C---:B--2---:R-:W-:Y:S05]  /*47e0*/  HMMA.16816.F32 R8, R28.reuse, R16, RZ ;  /* 0x000000101c08723c */ /* 0x044fea00000018ff */
[----:B------:R-:W-:Y:S01]  /*47f0*/  LDSM.16.M88.4 R152, [R178+0x1000] ;  /* 0x00100000b298783b */ /* 0x000fe20000000200 */
[-C--:B------:R-:W-:Y:S05]  /*4800*/  HMMA.16816.F32 R12, R28, R18.reuse, RZ ;  /* 0x000000121c0c723c */ /* 0x080fea00000018ff */
[----:B------:R-:W2:Y:S01]  /*4810*/  LDSM.16.M88.4 R156, [R176+UR4+0xb000] ;  /* 0x00b00004b09c783b */ /* 0x000ea20008000200 */
[C---:B------:R-:W-:Y:S05]  /*4820*/  HMMA.16816.F32 R16, R32.reuse, R18, RZ ;  /* 0x000000122010723c */ /* 0x040fea00000018ff */
[----:B------:R-:W2:Y:S01]  /*4830*/  LDSM.16.M88.4 R160, [R178+0x1800] ;  /* 0x00180000b2a0783b */ /* 0x000ea20000000200 */
[-C--:B---3--:R-:W-:Y:S05]  /*4840*/  HMMA.16816.F32 R20, R32, R132.reuse, RZ ;  /* 0x000000842014723c */ /* 0x088fea00000018ff */
[----:B------:R-:W3:Y:S01]  /*4850*/  LDSM.16.M88.4 R164, [R176+UR4+0xb400] ;  /* 0x00b40004b0a4783b */ /* 0x000ee20008000200 */
[C---:B------:R-:W-:Y:S05]  /*4860*/  HMMA.16816.F32 R24, R28.reuse, R132, RZ ;  /* 0x000000841c18723c */ /* 0x040fea00000018ff */
[----:B------:R-:W-:Y:S01]  /*4870*/  LDSM.16.M88.4 R168, [R177+0x2400] ;  /* 0x00240000b1a8783b */ /* 0x000fe20000000200 */
[-C--:B------:R-:W-:Y:S06]  /*4880*/  HMMA.16816.F32 R28, R28, R134.reuse, RZ ;  /* 0x000000861c1c723c */ /* 0x080fec00000018ff */
[----:B------:R-:W-:Y:S01]  /*4890*/  HMMA.16816.F32 R32, R32, R134, RZ ;  /* 0x000000862020723c */ /* 0x000fe200000018ff */
[----:B------:R-:W-:Y:S05]  /*48a0*/  LDSM.16.M88.4 R132, [R0+0x1000] ;  /* 0x001000000084783b */ /* 0x000fea0000000200 */
[-C--:B----4-:R-:W-:Y:S06]  /*48b0*/  HMMA.16816.F32 R4, R136, R140.reuse, R4 ;  /* 0x0000008c8804723c */ /* 0x090fec0000001804 */
[C---:B------:R-:W-:Y:S06]  /*48c0*/  HMMA.16816.F32 R8, R144.reuse, R140, R8 ;  /* 0x0000008c9008723c */ /* 0x040fec0000001808 */
[-C--:B------:R-:W-:Y:S06]  /*48d0*/  HMMA.16816.F32 R12, R144, R142.reuse, R12 ;  /* 0x0000008e900c723c */ /* 0x080fec000000180c */
[C---:B------:R-:W-:Y:S01]  /*48e0*/  HMMA.16816.F32 R16, R136.reuse, R142, R16 ;  /* 0x0000008e8810723c */ /* 0x040fe20000001810 */
[----:B------:R-:W4:Y:S05]  /*48f0*/  LDSM.16.M88.4 R140, [R177+0x2000] ;  /* 0x00200000b18c783b */ /* 0x000f2a0000000200 */
[-C--:B-1----:R-:W-:Y:S06]  /*4900*/  HMMA.16816.F32 R20, R136, R148.reuse, R20 ;  /* 0x000000948814723c */ /* 0x082fec0000001814 */
[C---:B------:R-:W-:Y:S06]  /*4910*/  HMMA.16816.F32 R24, R144.reuse, R148, R24 ;  /* 0x000000949018723c */ /* 0x040fec0000001818 */
[-C--:B------:R-:W-:Y:S01]  /*4920*/  HMMA.16816.F32 R28, R144, R150.reuse, R28 ;  /* 0x00000096901c723c */ /* 0x080fe2000000181c */
[----:B------:R-:W1:Y:S05]  /*4930*/  LDSM.16.M88.4 R144, [R0+0x1800] ;  /* 0x001800000090783b */ /* 0x000e6a0000000200 */
[----:B------:R-:W-:Y:S01]  /*4940*/  HMMA.16816.F32 R32, R136, R150, R32 ;  /* 0x000000968820723c */ /* 0x000fe20000001820 */
[----:B------:R-:W-:Y:S05]  /*4950*/  LDSM.16.M88.4 R136, [R178+0x2000] ;  /* 0x00200000b288783b */ /* 0x000fea0000000200 */
[-C--:B--2---:R-:W-:Y:S01]  /*4960*/  HMMA.16816.F32 R4, R152, R156.reuse, R4 ;  /* 0x0000009c9804723c */ /* 0x084fe20000001804 */
[----:B------:R-:W2:Y:S05]  /*4970*/  LDSM.16.M88.4 R148, [R176+UR4+0xd000] ;  /* 0x00d00004b094783b */ /* 0x000eaa0008000200 */
[C---:B------:R-:W-:Y:S06]  /*4980*/  HMMA.16816.F32 R8, R160.reuse, R156, R8 ;  /* 0x0000009ca008723c */ /* 0x040fec0000001808 */
[-C--:B------:R-:W-:Y:S06]  /*4990*/  HMMA.16816.F32 R12, R160, R158.reuse, R12 ;  /* 0x0000009ea00c723c */ /* 0x080fec000000180c */
[C---:B------:R-:W-:Y:S01]  /*49a0*/  HMMA.16816.F32 R16, R152.reuse, R158, R16 ;  /* 0x0000009e9810723c */ /* 0x040fe20000001810 */
[----:B------:R-:W2:Y:S05]  /*49b0*/  LDSM.16.M88.4 R156, [R178+0x2800] ;  /* 0x00280000b29c783b */ /* 0x000eaa0000000200 */
[-C--:B---3--:R-:W-:Y:S06]  /*49c0*/  HMMA.16816.F32 R20, R152, R164.reuse, R20 ;  /* 0x000000a49814723c */ /* 0x088fec0000001814 */
[C---:B------:R-:W-:Y:S06]  /*49d0*/  HMMA.16816.F32 R24, R160.reuse, R164, R24 ;  /* 0x000000a4a018723c */ /* 0x040fec0000001818 */
[-C--:B------:R-:W-:Y:S01]  /*49e0*/  HMMA.16816.F32 R28, R160, R166.reuse, R28 ;  /* 0x000000a6a01c723c */ /* 0x080fe2000000181c */
[----:B------:R-:W3:Y:S05]  /*49f0*/  LDSM.16.M88.4 R160, [R176+UR4+0xd400] ;  /* 0x00d40004b0a0783b */ /* 0x000eea0008000200 */
[----:B------:R-:W-:Y:S06]  /*4a00*/  HMMA.16816.F32 R32, R152, R166, R32 ;  /* 0x000000a69820723c */ /* 0x000fec0000001820 */
[-C--:B----4-:R-:W-:Y:S06]  /*4a10*/  HMMA.16816.F32 R4, R132, R140.reuse, R4 ;  /* 0x0000008c8404723c */ /* 0x090fec0000001804 */
        /* <DEDUP_REMOVED lines=9> */
[----:B------:R-:W-:Y:S05]  /*4ab0*/  LDSM.16.M88.4 R132, [R0+0x2000] ;  /* 0x002000000084783b */ /* 0x000fea0000000200 */
[-C--:B--2---:R-:W-:Y:S06]  /*4ac0*/  HMMA.16816.F32 R4, R136, R148.reuse, R4 ;  /* 0x000000948804723c */ /* 0x084fec0000001804 */
[C---:B------:R-:W-:Y:S06]  /*4ad0*/  HMMA.16816.F32 R8, R156.reuse, R148, R8 ;  /* 0x000000949c08723c */ /* 0x040fec0000001808 */
[-C--:B------:R-:W-:Y:S05]  /*4ae0*/  HMMA.16816.F32 R12, R156, R150.reuse, R12 ;  /* 0x000000969c0c723c */ /* 0x080fea000000180c */
[----:B------:R-:W-:Y:S01]  /*4af0*/  IADD3 R148, R236, -UR9, -R212 ;  /* 0x80000009ec947c10 */ /* 0x000fe2000fffe8d4 */
[C---:B------:R-:W-:Y:S05]  /*4b00*/  HMMA.16816.F32 R16, R136.reuse, R150, R16 ;  /* 0x000000968810723c */ /* 0x040fea0000001810 */
[----:B------:R-:W-:Y:S01]  /*4b10*/  VIADD R148, R148, UR6 ;  /* 0x0000000694947c36 */ /* 0x000fe20008000000 */
[-C--:B---3--:R-:W-:Y:S05]  /*4b20*/  HMMA.16816.F32 R20, R136, R160.reuse, R20 ;  /* 0x000000a08814723c */ /* 0x088fea0000001814 */
[----:B------:R-:W-:Y:S01]  /*4b30*/  VIADD R148, R148, UR8 ;  /* 0x0000000894947c36 */ /* 0x000fe20008000000 */
[C---:B------:R-:W-:Y:S05]  /*4b40*/  HMMA.16816.F32 R24, R156.reuse, R160, R24 ;  /* 0x000000a09c18723c */ /* 0x040fea0000001818 */
[----:B------:R-:W-:Y:S01]  /*4b50*/  VIADD R152, R148, 0xffffffff ;  /* 0xffffffff94987836 */ /* 0x000fe20000000000 */
[-C--:B------:R-:W-:Y:S04]  /*4b60*/  HMMA.16816.F32 R28, R156, R162.reuse, R28 ;  /* 0x000000a29c1c723c */ /* 0x080fe8000000181c */
[----:B------:R-:W-:Y:S01]  /*4b70*/  ISETP.GE.AND P3, PT, R152, RZ, PT ;  /* 0x000000ff9800720c */ /* 0x000fe20003f66270 */
[C---:B------:R-:W-:Y:S01]  /*4b80*/  VIADD R151, R148.reuse, 0x8 ;  /* 0x0000000894977836 */ /* 0x040fe20000000000 */
[----:B------:R-:W-:Y:S01]  /*4b90*/  HMMA.16816.F32 R32, R136, R162, R32 ;  /* 0x000000a28820723c */ /* 0x000fe20000001820 */
[----:B------:R-:W1:Y:S03]  /*4ba0*/  LDSM.16.M88.4 R136, [R177+0x4000] ;  /* 0x00400000b188783b */ /* 0x000e660000000200 */
[----:B------:R-:W-:Y:S01]  /*4bb0*/  ISETP.GE.AND P2, PT, R151, RZ, PT ;  /* 0x000000ff9700720c */ /* 0x000fe20003f46270 */
[C---:B------:R-:W-:Y:S02]  /*4bc0*/  VIADD R150, R148.reuse, 0x7 ;  /* 0x0000000794967836 */ /* 0x040fe40000000000 */
[----:B------:R-:W-:Y:S03]  /*4bd0*/  VIADD R149, R148, 0x28 ;  /* 0x0000002894957836 */ /* 0x000fe60000000000 */
[----:B------:R-:W-:Y:S01]  /*4be0*/  ISETP.GE.AND P6, PT, R150, RZ, PT ;  /* 0x000000ff9600720c */ /* 0x000fe20003fc6270 */
[C---:B------:R-:W-:Y:S01]  /*4bf0*/  VIADD R153, R148.reuse, 0x27 ;  /* 0x0000002794997836 */ /* 0x040fe20000000000 */
[----:B------:R-:W-:Y:S01]  /*4c00*/  ISETP.GE.AND P1, PT, R149, RZ, PT ;  /* 0x000000ff9500720c */ /* 0x000fe20003f26270 */
[C---:B------:R-:W-:Y:S01]  /*4c10*/  VIADD R155, R148.reuse, 0x20 ;  /* 0x00000020949b7836 */ /* 0x040fe20000000000 */
[C---:B------:R-:W-:Y:S01]  /*4c20*/  @!P3 IADD3 R152, -R148.reuse, 0x1, RZ ;  /* 0x000000019498b810 */ /* 0x040fe20007ffe1ff */
[C---:B------:R-:W-:Y:S01]  /*4c30*/  VIADD R154, R148.reuse, 0x1f ;  /* 0x0000001f949a7836 */ /* 0x040fe20000000000 */
[----:B------:R-:W-:Y:S01]  /*4c40*/  ISETP.GE.AND P0, PT, R153, RZ, PT ;  /* 0x000000ff9900720c */ /* 0x000fe20003f06270 */
[C---:B------:R-:W-:Y:S01]  /*4c50*/  VIADD R157, R148.reuse, 0x18 ;  /* 0x00000018949d7836 */ /* 0x040fe20000000000 */
[C---:B------:R-:W-:Y:S01]  /*4c60*/  @!P2 IADD3 R151, -R148.reuse, -0x8, RZ ;  /* 0xfffffff89497a810 */ /* 0x040fe20007ffe1ff */
[C---:B------:R-:W-:Y:S01]  /*4c70*/  VIADD R156, R148.reuse, 0x17 ;  /* 0x00000017949c7836 */ /* 0x040fe20000000000 */
[----:B------:R-:W-:Y:S01]  /*4c80*/  ISETP.GE.AND P5, PT, R155, RZ, PT ;  /* 0x000000ff9b00720c */ /* 0x000fe20003fa6270 */
[----:B------:R-:W-:Y:S01]  /*4c90*/  VIADD R159, R148, 0xfffffff8 ;  /* 0xfffffff8949f7836 */ /* 0x000fe20000000000 */
        /* <DEDUP_REMOVED lines=8> */
[----:B------:R-:W-:Y:S01]  /*4d20*/  ISETP.GE.AND P6, PT, R159, RZ, PT ;  /* 0x000000ff9f00720c */ /* 0x000fe20003fc6270 */
[C---:B------:R-:W-:Y:S01]  /*4d30*/  VIADD R163, R148.reuse, 0xf ;  /* 0x0000000f94a37836 */ /* 0x040fe20000000000 */
[C---:B------:R-:W-:Y:S01]  /*4d40*/  @!P1 IADD3 R149, -R148.reuse, -0x28, RZ ;  /* 0xffffffd894959810 */ /* 0x040fe20007ffe1ff */
[----:B------:R-:W-:Y:S01]  /*4d50*/  VIADD R165, R148, 0xffffffe8 ;  /* 0xffffffe894a57836 */ /* 0x000fe20000000000 */
[----:B------:R-:W-:Y:S01]  /*4d60*/  ISETP.GE.AND P1, PT, R158, RZ, PT ;  /* 0x000000ff9e00720c */ /* 0x000fe20003f26270 */
[C---:B------:R-:W-:Y:S01]  /*4d70*/  VIADD R164, R148.reuse, 0xffffffe7 ;  /* 0xffffffe794a47836 */ /* 0x040fe20000000000 */
[----:B------:R-:W-:Y:S02]  /*4d80*/  @!P0 IADD3 R153, -R148, -0x27, RZ ;  /* 0xffffffd994998810 */ /* 0x000fe40007ffe1ff */
[----:B------:R-:W-:Y:S02]  /*4d90*/  ISETP.GE.AND P0, PT, R160, RZ, PT ;  /* 0x000000ffa000720c */ /* 0x000fe40003f06270 */
[C---:B------:R-:W-:Y:S01]  /*4da0*/  @!P5 IADD3 R155, -R148.reuse, -0x20, RZ ;  /* 0xffffffe0949bd810 */ /* 0x040fe20007ffe1ff */
[-C--:B-1----:R-:W-:Y:S05]  /*4db0*/  HMMA.16816.F32 R4, R132, R136.reuse, R4 ;  /* 0x000000888404723c */ /* 0x082fea0000001804 */
[C---:B------:R-:W-:Y:S01]  /*4dc0*/  @!P4 IADD3 R154, -R148.reuse, -0x1f, RZ ;  /* 0xffffffe1949ac810 */ /* 0x040fe20007ffe1ff */
[C---:B------:R-:W-:Y:S04]  /*4dd0*/  HMMA.16816.F32 R8, R140.reuse, R136, R8 ;  /* 0x000000888c08723c */ /* 0x040fe80000001808 */
[----:B------:R-:W-:Y:S02]  /*4de0*/  ISETP.GE.AND P5, PT, R161, RZ, PT ;  /* 0x000000ffa100720c */ /* 0x000fe40003fa6270 */
[----:B------:R-:W-:Y:S01]  /*4df0*/  @!P3 IADD3 R157, -R148, -0x18, RZ ;  /* 0xffffffe8949db810 */ /* 0x000fe20007ffe1ff */
[-C--:B------:R-:W-:Y:S03]  /*4e00*/  HMMA.16816.F32 R12, R140, R138.reuse, R12 ;  /* 0x0000008a8c0c723c */ /* 0x080fe6000000180c */
[----:B------:R-:W-:Y:S02]  /*4e10*/  ISETP.GE.AND P4, PT, R162, RZ, PT ;  /* 0x000000ffa200720c */ /* 0x000fe40003f86270 */
[C---:B------:R-:W-:Y:S01]  /*4e20*/  @!P2 IADD3 R156, -R148.reuse, -0x17, RZ ;  /* 0xffffffe9949ca810 */ /* 0x040fe20007ffe1ff */
[C---:B------:R-:W-:Y:S04]  /*4e30*/  HMMA.16816.F32 R16, R132.reuse, R138, R16 ;  /* 0x0000008a8410723c */ /* 0x040fe80000001810 */
[----:B------:R-:W-:Y:S02]  /*4e40*/  ISETP.GE.AND P3, PT, R163, RZ, PT ;  /* 0x000000ffa300720c */ /* 0x000fe40003f66270 */
[----:B------:R-:W-:Y:S01]  /*4e50*/  @!P6 IADD3 R159, -R148, 0x8, RZ ;  /* 0x00000008949fe810 */ /* 0x000fe20007ffe1ff */
[-C--:B------:R-:W-:Y:S03]  /*4e60*/  HMMA.16816.F32 R20, R132, R144.reuse, R20 ;  /* 0x000000908414723c */ /* 0x080fe60000001814 */
[----:B------:R-:W-:Y:S02]  /*4e70*/  ISETP.GE.AND P2, PT, R165, RZ, PT ;  /* 0x000000ffa500720c */ /* 0x000fe40003f46270 */
[----:B------:R-:W-:Y:S01]  /*4e80*/  ISETP.GE.AND P6, PT, R164, RZ, PT ;  /* 0x000000ffa400720c */ /* 0x000fe20003fc6270 */
[C---:B------:R-:W-:Y:S05]  /*4e90*/  HMMA.16816.F32 R24, R140.reuse, R144, R24 ;  /* 0x000000908c18723c */ /* 0x040fea0000001818 */
[C---:B------:R-:W-:Y:S01]  /*4ea0*/  @!P1 IADD3 R158, -R148.reuse, 0x9, RZ ;  /* 0x00000009949e9810 */ /* 0x040fe20007ffe1ff */
[-C--:B------:R-:W-:Y:S05]  /*4eb0*/  HMMA.16816.F32 R28, R140, R146.reuse, R28 ;  /* 0x000000928c1c723c */ /* 0x080fea000000181c */
[----:B------:R-:W-:Y:S01]  /*4ec0*/  @!P0 IADD3 R160, -R148, 0x10, RZ ;  /* 0x0000001094a08810 */ /* 0x000fe20007ffe1ff */
[----:B------:R-:W-:Y:S01]  /*4ed0*/  HMMA.16816.F32 R32, R132, R146, R32 ;  /* 0x000000928420723c */ /* 0x000fe20000001820 */
[----:B------:R-:W-:Y:S04]  /*4ee0*/  PLOP3.LUT P0, PT, PT, PT, UP0, 0x80, 0x0 ;  /* 0x000000000000781c */ /* 0x000fe80003f0f008 */
[----:B------:R-:W-:Y:S02]  /*4ef0*/  I2FP.F32.S32 R0, R159 ;  /* 0x0000009f00007245 */ /* 0x000fe40000201400 */
[----:B------:R-:W-:Y:S04]  /*4f00*/  I2FP.F32.S32 R132, R158 ;  /* 0x0000009e00847245 */ /* 0x000fe80000201400 */
[----:B------:R-:W-:Y:S01]  /*4f10*/  IABS R136, R148 ;  /* 0x0000009400887213 */ /* 0x000fe20000000000 */
[----:B------:R-:W-:Y:S01]  /*4f20*/  FFMA.FTZ R16, R0, -UR5, R16 ;  /* 0x8000000500107c23 */ /* 0x000fe20008010010 */
[----:B------:R-:W-:Y:S01]  /*4f30*/  @!P5 IADD3 R161, -R148, 0x11, RZ ;  /* 0x0000001194a1d810 */ /* 0x000fe20007ffe1ff */
[----:B------:R-:W-:Y:S01]  /*4f40*/  FFMA.FTZ R17, R132, -UR5, R17 ;  /* 0x8000000584117c23 */ /* 0x000fe20008010011 */
[----:B------:R-:W-:Y:S01]  /*4f50*/  @!P4 IADD3 R162, -R148, -0x10, RZ ;  /* 0xfffffff094a2c810 */ /* 0x000fe20007ffe1ff */
[----:B------:R-:W-:Y:S01]  /*4f60*/  FFMA.FTZ R22, R0, -UR5, R22 ;  /* 0x8000000500167c23 */ /* 0x000fe20008010016 */
[----:B------:R-:W-:Y:S01]  /*4f70*/  @!P3 IADD3 R163, -R148, -0xf, RZ ;  /* 0xfffffff194a3b810 */ /* 0x000fe20007ffe1ff */
[----:B------:R-:W-:Y:S01]  /*4f80*/  FFMA.FTZ R23, R132, -UR5, R23 ;  /* 0x8000000584177c23 */ /* 0x000fe20008010017 */
        /* <DEDUP_REMOVED lines=59> */
.L_x_1202:
[----:B------:R-:W-:Y:S01]  /*5340*/  VIADD R134, R236, UR8 ;  /* 0x00000008ec867c36 */ /* 0x000fe20008000000 */
[----:B------:R-:W-:Y:S01]  /*5350*/  UIADD3 UR8, -UR14, UR6, -UR9 ;  /* 0x000000060e087290 */ /* 0x000fe2000fffe909 */
[----:B------:R-:W-:Y:S01]  /*5360*/  VIADD R143, R212, 0x1 ;  /* 0x00000001d48f7836 */ /* 0x000fe20000000000 */
[----:B------:R-:W-:Y:S01]  /*5370*/  UMOV UR19, UR14 ;  /* 0x0000000e00137c82 */ /* 0x000fe20008000000 */
[C---:B------:R-:W-:Y:S02]  /*5380*/  VIADD R133, R134.reuse, 0x8 ;  /* 0x0000000886857836 */ /* 0x040fe40000000000 */
[C---:B------:R-:W-:Y:S01]  /*5390*/  VIADD R135, R134.reuse, 0x20 ;  /* 0x0000002086877836 */ /* 0x040fe20000000000 */
[C---:B------:R-:W-:Y:S01]  /*53a0*/  VIADDMNMX R132, R134.reuse, UR8, RZ, !PT ;  /* 0x0000000886847c46 */ /* 0x040fe2000f8001ff */
[----:B------:R-:W-:Y:S01]  /*53b0*/  VIADD R136, R134, 0x28 ;  /* 0x0000002886887836 */ /* 0x000fe20000000000 */
[----:B------:R-:W-:Y:S01]  /*53c0*/  VIADDMNMX R133, R133, UR8, RZ, !PT ;  /* 0x0000000885857c46 */ /* 0x000fe2000f8001ff */
[C---:B------:R-:W-:Y:S01]  /*53d0*/  VIADD R142, R212.reuse, 0x8 ;  /* 0x00000008d48e7836 */ /* 0x040fe20000000000 */
[----:B------:R-:W-:Y:S01]  /*53e0*/  VIADDMNMX R135, R135, UR8, RZ, !PT ;  /* 0x0000000887877c46 */ /* 0x000fe2000f8001ff */
[----:B------:R-:W-:Y:S01]  /*53f0*/  VIADD R141, R212, 0x9 ;  /* 0x00000009d48d7836 */ /* 0x000fe20000000000 */
[----:B------:R-:W-:Y:S01]  /*5400*/  VIADDMNMX R136, R136, UR8, RZ, !PT ;  /* 0x0000000888887c46 */ /* 0x000fe2000f8001ff */
[----:B------:R-:W-:Y:S01]  /*5410*/  UIADD3 UR8, UR6, 0x1, -UR9 ;  /* 0x0000000106087890 */ /* 0x000fe2000fffe809 */
[CC--:B------:R-:W-:Y:S01]  /*5420*/  ISETP.GE.AND P2, PT, R212.reuse, R132.reuse, PT ;  /* 0x00000084d400720c */ /* 0x0c0fe20003f46270 */
[----:B------:R-:W-:Y:S01]  /*5430*/  VIADD R140, R212, 0x10 ;  /* 0x00000010d48c7836 */ /* 0x000fe20000000000 */
[-C--:B------:R-:W-:Y:S01]  /*5440*/  ISETP.GE.AND P1, PT, R143, R132.reuse, PT ;  /* 0x000000848f00720c */ /* 0x080fe20003f26270 */
[----:B------:R-:W-:Y:S01]  /*5450*/  UIADD3 UR8, UR8, UR60, URZ ;  /* 0x0000003c08087290 */ /* 0x000fe2000fffe03f */
[-C--:B------:R-:W-:Y:S01]  /*5460*/  ISETP.GE.AND P0, PT, R142, R132.reuse, PT ;  /* 0x000000848e00720c */ /* 0x080fe20003f06270 */
[C---:B------:R-:W-:Y:S01]  /*5470*/  VIADD R139, R212.reuse, 0x11 ;  /* 0x00000011d48b7836 */ /* 0x040fe20000000000 */
[-C--:B------:R-:W-:Y:S01]  /*5480*/  ISETP.GE.AND P6, PT, R141, R132.reuse, PT ;  /* 0x000000848d00720c */ /* 0x080fe20003fc6270 */
[----:B------:R-:W-:Y:S01]  /*5490*/  VIADD R138, R212, 0x18 ;  /* 0x00000018d48a7836 */ /* 0x000fe20000000000 */
[-C--:B------:R-:W-:Y:S01]  /*54a0*/  ISETP.GE.AND P5, PT, R140, R132.reuse, PT ;  /* 0x000000848c00720c */ /* 0x080fe20003fa6270 */
[----:B------:R-:W-:Y:S01]  /*54b0*/  IMAD.U32 R0, RZ, RZ, UR8 ;  /* 0x00000008ff007e24 */ /* 0x000fe2000f8e00ff */
[-C--:B------:R-:W-:Y:S01]  /*54c0*/  ISETP.GE.AND P4, PT, R139, R132.reuse, PT ;  /* 0x000000848b00720c */ /* 0x080fe20003f86270 */
[----:B------:R-:W-:Y:S01]  /*54d0*/  VIADD R137, R212, 0x19 ;  /* 0x00000019d4897836 */ /* 0x000fe20000000000 */
[----:B------:R-:W-:Y:S01]  /*54e0*/  ISETP.GE.AND P3, PT, R138, R132, PT ;  /* 0x000000848a00720c */ /* 0x000fe20003f66270 */
[----:B------:R-:W-:Y:S01]  /*54f0*/  IMAD.U32 R144, RZ, RZ, UR8 ;  /* 0x00000008ff907e24 */ /* 0x000fe2000f8e00ff */
[----:B------:R-:W-:Y:S01]  /*5500*/  VIADDMNMX R0, R134, R0, UR6, PT ;  /* 0x0000000686007e46 */ /* 0x000fe2000b800100 */
[----:B------:R-:W-:Y:S02]  /*5510*/  IMAD.U32 R145, RZ, RZ, UR8 ;  /* 0x00000008ff917e24 */ /* 0x000fe4000f8e00ff */
[----:B------:R-:W-:Y:S01]  /*5520*/  IMAD.U32 R146, RZ, RZ, UR8 ;  /* 0x00000008ff927e24 */ /* 0x000fe2000f8e00ff */
[-C--:B------:R-:W-:Y:S02]  /*5530*/  ISETP.GE.OR P2, PT, R212, R0.reuse, !P2 ;  /* 0x00000000d400720c */ /* 0x080fe40005746670 */
[----:B------:R-:W-:Y:S02]  /*5540*/  ISETP.GE.OR P1, PT, R143, R0, !P1 ;  /* 0x000000008f00720c */ /* 0x000fe40004f26670 */
[----:B------:R-:W-:Y:S02]  /*5550*/  FSEL R4, R4, -INF , !P2 ;  /* 0xff80000004047808 */ /* 0x000fe40005000000 */
[----:B------:R-:W-:Y:S02]  /*5560*/  ISETP.GE.AND P2, PT, R137, R132, PT ;  /* 0x000000848900720c */ /* 0x000fe40003f46270 */
[-C--:B------:R-:W-:Y:S02]  /*5570*/  ISETP.GE.OR P0, PT, R142, R0.reuse, !P0 ;  /* 0x000000008e00720c */ /* 0x080fe40004706670 */
[-C--:B------:R-:W-:Y:S02]  /*5580*/  ISETP.GE.OR P6, PT, R141, R0.reuse, !P6 ;  /* 0x000000008d00720c */ /* 0x080fe400077c6670 */
[-C--:B------:R-:W-:Y:S02]  /*5590*/  ISETP.GE.OR P5, PT, R140, R0.reuse, !P5 ;  /* 0x000000008c00720c */ /* 0x080fe40006fa6670 */
[-C--:B------:R-:W-:Y:S02]  /*55a0*/  ISETP.GE.OR P4, PT, R139, R0.reuse, !P4 ;  /* 0x000000008b00720c */ /* 0x080fe40006786670 */
[-C--:B------:R-:W-:Y:S02]  /*55b0*/  ISETP.GE.OR P3, PT, R138, R0.reuse, !P3 ;  /* 0x000000008a00720c */ /* 0x080fe40005f66670 */
[----:B------:R-:W-:Y:S02]  /*55c0*/  ISETP.GE.OR P2, PT, R137, R0, !P2 ;  /* 0x000000008900720c */ /* 0x000fe40005746670 */
[--C-:B------:R-:W-:Y:S02]  /*55d0*/  IADD3 R0, R144, 0x8, R134.reuse ;  /* 0x0000000890007810 */ /* 0x100fe40007ffe086 */
[----:B------:R-:W-:Y:S02]  /*55e0*/  FSEL R5, R5, -INF , !P1 ;  /* 0xff80000005057808 */ /* 0x000fe40004800000 */
[----:B------:R-:W-:Y:S02]  /*55f0*/  FSEL R16, R16, -INF , !P0 ;  /* 0xff80000010107808 */ /* 0x000fe40004000000 */
[----:B------:R-:W-:Y:S02]  /*5600*/  FSEL R17, R17, -INF , !P6 ;  /* 0xff80000011117808 */ /* 0x000fe40007000000 */
[-C--:B------:R-:W-:Y:S02]  /*5610*/  ISETP.GE.AND P1, PT, R212, R133.reuse, PT ;  /* 0x00000085d400720c */ /* 0x080fe40003f26270 */
[-C--:B------:R-:W-:Y:S02]  /*5620*/  ISETP.GE.AND P0, PT, R143, R133.reuse, PT ;  /* 0x000000858f00720c */ /* 0x080fe40003f06270 */
[-C--:B------:R-:W-:Y:S02]  /*5630*/  ISETP.GE.AND P6, PT, R142, R133.reuse, PT ;  /* 0x000000858e00720c */ /* 0x080fe40003fc6270 */
[----:B------:R-:W-:Y:S02]  /*5640*/  VIMNMX R0, R0, UR6, PT ;  /* 0x0000000600007c48 */ /* 0x000fe4000bfe0100 */
[--C-:B------:R-:W-:Y:S02]  /*5650*/  IADD3 R132, R145, 0x20, R134.reuse ;  /* 0x0000002091847810 */ /* 0x100fe40007ffe086 */
[-C--:B------:R-:W-:Y:S02]  /*5660*/  ISETP.GE.OR P1, PT, R212, R0.reuse, !P1 ;  /* 0x00000000d400720c */ /* 0x080fe40004f26670 */
        /* <DEDUP_REMOVED lines=13> */
[----:B------:R-:W-:Y:S02]  /*5740*/  ISETP.GE.AND P1, PT, R137, R133, PT ;  /* 0x000000858900720c */ /* 0x000fe40003f26270 */
        /* <DEDUP_REMOVED lines=10> */
[----:B------:R-:W-:Y:S02]  /*57f0*/  IADD3 R134, R146, 0x28, R134 ;  /* 0x0000002892867810 */ /* 0x000fe40007ffe086 */
        /* <DEDUP_REMOVED lines=50> */
.L_x_1203:
[C---:B------:R-:W-:Y:S01]  /*5b20*/  FSETP.NEU.FTZ.AND P1, PT, R240.reuse, -INF , PT ;  /* 0xff800000f000780b */ /* 0x040fe20003f3d000 */
[----:B------:R-:W-:Y:S01]  /*5b30*/  FMUL.FTZ R133, R240, 1.4426950216293334961 ;  /* 0x3fb8aa3bf0857820 */ /* 0x000fe20000410000 */
[----:B------:R-:W-:Y:S01]  /*5b40*/  FSETP.NEU.FTZ.AND P0, PT, R241, -INF , PT ;  /* 0xff800000f100780b */ /* 0x000fe20003f1d000 */
[----:B------:R-:W-:Y:S02]  /*5b50*/  IMAD.SHL.U32 R172, R185, 0x2, RZ ;  /* 0x00000002b9ac7824 */ /* 0x000fe400078e00ff */
[----:B------:R-:W-:Y:S01]  /*5b60*/  FMUL.FTZ R132, R241, 1.4426950216293334961 ;  /* 0x3fb8aa3bf1847820 */ /* 0x000fe20000410000 */
[----:B------:R-:W-:Y:S01]  /*5b70*/  IMAD.WIDE.U32 R136, R248, -0x2daee0ad, RZ ;  /* 0xd2511f53f8887825 */ /* 0x000fe200078e00ff */
[----:B------:R-:W-:Y:S01]  /*5b80*/  FSEL R133, R133, RZ, P1 ;  /* 0x000000ff85857208 */ /* 0x000fe20000800000 */
[----:B------:R-:W-:Y:S02]  /*5b90*/  UISETP.GT.AND UP2, UPT, UR7, UR47, UPT ;  /* 0x0000002f0700728c */ /* 0x000fe4000bf44270 */
[----:B------:R-:W-:Y:S01]  /*5ba0*/  FSEL R132, R132, RZ, P0 ;  /* 0x000000ff84847208 */ /* 0x000fe20000000000 */
[----:B------:R-:W-:Y:S01]  /*5bb0*/  IMAD.U32 R0, RZ, RZ, UR53 ;  /* 0x00000035ff007e24 */ /* 0x000fe2000f8e00ff */
[----:B------:R-:W-:Y:S01]  /*5bc0*/  FSETP.NEU.FTZ.AND P0, PT, R238, -INF , PT ;  /* 0xff800000ee00780b */ /* 0x000fe20003f1d000 */
[--C-:B------:R-:W-:Y:S01]  /*5bd0*/  FFMA.FTZ R16, R16, UR12, -R133.reuse ;  /* 0x0000000c10107c23 */ /* 0x100fe20008010885 */
[----:B------:R-:W-:Y:S01]  /*5be0*/  FFMA.FTZ R4, R4, UR12, -R133 ;  /* 0x0000000c04047c23 */ /* 0x000fe20008010885 */
[--C-:B------:R-:W-:Y:S01]  /*5bf0*/  FFMA.FTZ R19, R19, UR12, -R132.reuse ;  /* 0x0000000c13137c23 */ /* 0x100fe20008010884 */
[--C-:B------:R-:W-:Y:S01]  /*5c00*/  FFMA.FTZ R18, R18, UR12, -R132.reuse ;  /* 0x0000000c12127c23 */ /* 0x100fe20008010884 */
[----:B------:R1:W2:Y:S01]  /*5c10*/  MUFU.EX2 R218, R16 ;  /* 0x0000001000da7308 */ /* 0x0002a20000000800 */
[----:B------:R-:W-:Y:S02]  /*5c20*/  IMAD R0, R0, 0x4, R249 ;  /* 0x0000000400007824 */ /* 0x000fe400078e02f9 */
[--C-:B------:R-:W-:Y:S01]  /*5c30*/  FFMA.FTZ R7, R7, UR12, -R132.reuse ;  /* 0x0000000c07077c23 */ /* 0x100fe20008010884 */
[----:B------:R-:W-:Y:S01]  /*5c40*/  FFMA.FTZ R35, R35, UR12, -R132 ;  /* 0x0000000c23237c23 */ /* 0x000fe20008010884 */
[--C-:B------:R-:W-:Y:S01]  /*5c50*/  FFMA.FTZ R32, R32, UR12, -R133.reuse ;  /* 0x0000000c20207c23 */ /* 0x100fe20008010885 */
[--C-:B------:R-:W-:Y:S01]  /*5c60*/  FFMA.FTZ R20, R20, UR12, -R133.reuse ;  /* 0x0000000c14147c23 */ /* 0x100fe20008010885 */
[----:B------:R-:W-:Y:S01]  /*5c70*/  LOP3.LUT R0, R0, UR52, RZ, 0x3c, !PT ;  /* 0x0000003400007c12 */ /* 0x000fe2000f8e3cff */
[--C-:B------:R-:W-:Y:S02]  /*5c80*/  FFMA.FTZ R194, R5, UR12, -R133.reuse ;  /* 0x0000000c05c27c23 */ /* 0x100fe40008010885 */
[----:B------:R-:W3:Y:S01]  /*5c90*/  MUFU.EX2 R219, R19 ;  /* 0x0000001300db7308 */ /* 0x000ee20000000800 */
[--C-:B------:R-:W-:Y:S01]  /*5ca0*/  FFMA.FTZ R207, R33, UR12, -R133.reuse ;  /* 0x0000000c21cf7c23 */ /* 0x100fe20008010885 */
[----:B------:R-:W-:Y:S01]  /*5cb0*/  LOP3.LUT R0, R137, R0, RZ, 0x3c, !PT ;  /* 0x0000000089007212 */ /* 0x000fe200078e3cff */
[----:B------:R-:W-:Y:S02]  /*5cc0*/  IMAD.U32 R134, RZ, RZ, UR7 ;  /* 0x00000007ff867e24 */ /* 0x000fe4000f8e00ff */
[--C-:B------:R-:W-:Y:S01]  /*5cd0*/  FFMA.FTZ R17, R17, UR12, -R133.reuse ;  /* 0x0000000c11117c23 */ /* 0x100fe20008010885 */
[----:B------:R-:W-:Y:S01]  /*5ce0*/  FFMA.FTZ R133, R21, UR12, -R133 ;  /* 0x0000000c15857c23 */ /* 0x000fe20008010885 */
[----:B------:R-:W-:Y:S03]  /*5cf0*/  IMAD R134, R134, 0x4, R250 ;  /* 0x0000000486867824 */ /* 0x000fe600078e02fa */
[----:B------:R4:W-:Y:S01]  /*5d00*/  MUFU.EX2 R216, R18 ;  /* 0x0000001200d87308 */ /* 0x0009e20000000800 */
[----:B-1----:R-:W-:Y:S05]  /*5d10*/  FMUL.FTZ R16, R238, 1.4426950216293334961 ;  /* 0x3fb8aa3bee107820 */ /* 0x002fea0000410000 */
[----:B------:R-:W-:Y:S02]  /*5d20*/  FSEL R16, R16, RZ, P0 ;  /* 0x000000ff10107208 */ /* 0x000fe40000000000 */
[----:B------:R-:W-:Y:S02]  /*5d30*/  FSETP.NEU.FTZ.AND P0, PT, R239, -INF , PT ;  /* 0xff800000ef00780b */ /* 0x000fe40003f1d000 */
[----:B------:R1:W-:Y:S01]  /*5d40*/  MUFU.EX2 R210, R7 ;  /* 0x0000000700d27308 */ /* 0x0003e20000000800 */
[--C-:B------:R-:W-:Y:S01]  /*5d50*/  FFMA.FTZ R28, R28, UR12, -R16.reuse ;  /* 0x0000000c1c1c7c23 */ /* 0x100fe20008010810 */
[--C-:B------:R-:W-:Y:S01]  /*5d60*/  FFMA.FTZ R12, R12, UR12, -R16.reuse ;  /* 0x0000000c0c0c7c23 */ /* 0x100fe20008010810 */
[--C-:B------:R-:W-:Y:S01]  /*5d70*/  FFMA.FTZ R196, R13, UR12, -R16.reuse ;  /* 0x0000000c0dc47c23 */ /* 0x100fe20008010810 */
[--C-:B------:R-:W-:Y:S01]  /*5d80*/  FFMA.FTZ R190, R9, UR12, -R16.reuse ;  /* 0x0000000c09be7c23 */ /* 0x100fe20008010810 */
[--C-:B------:R-:W-:Y:S01]  /*5d90*/  FFMA.FTZ R24, R24, UR12, -R16.reuse ;  /* 0x0000000c18187c23 */ /* 0x100fe20008010810 */
[----:B------:R-:W-:Y:S01]  /*5da0*/  FFMA.FTZ R25, R25, UR12, -R16 ;  /* 0x0000000c19197c23 */ /* 0x000fe20008010810 */
[----:B----4-:R-:W-:Y:S04]  /*5db0*/  IMAD.WIDE.U32 R18, R0, -0x326172a9, RZ ;  /* 0xcd9e8d5700127825 */ /* 0x010fe800078e00ff */
[----:B------:R-:W-:Y:S01]  /*5dc0*/  FMUL.FTZ R0, R239, 1.4426950216293334961 ;  /* 0x3fb8aa3bef007820 */ /* 0x000fe20000410000 */
[----:B------:R4:W3:Y:S04]  /*5dd0*/  MUFU.EX2 R220, R28 ;  /* 0x0000001c00dc7308 */ /* 0x0008e80000000800 */
[----:B------:R-:W-:Y:S02]  /*5de0*/  FSEL R0, R0, RZ, P0 ;  /* 0x000000ff00007208 */ /* 0x000fe40000000000 */
[----:B-1----:R-:W-:Y:S04]  /*5df0*/  LOP3.LUT R7, R136, UR55, RZ, 0x3c, !PT ;  /* 0x0000003788077c12 */ /* 0x002fe8000f8e3cff */
[----:B------:R1:W-:Y:S01]  /*5e00*/  MUFU.EX2 R213, R12 ;  /* 0x0000000c00d57308 */ /* 0x0003e20000000800 */
[C---:B------:R-:W-:Y:S02]  /*5e10*/  VIADD R136, R134.reuse, 0x2 ;  /* 0x0000000286887836 */ /* 0x040fe40000000000 */
[--C-:B------:R-:W-:Y:S01]  /*5e20*/  FFMA.FTZ R15, R15, UR12, -R0.reuse ;  /* 0x0000000c0f0f7c23 */ /* 0x100fe20008010800 */
[----:B------:R-:W-:Y:S04]  /*5e30*/  IMAD.WIDE.U32 R134, R134, -0x326172a9, RZ ;  /* 0xcd9e8d5786867825 */ /* 0x000fe800078e00ff */
[--C-:B------:R-:W-:Y:S01]  /*5e40*/  FFMA.FTZ R31, R31, UR12, -R0.reuse ;  /* 0x0000000c1f1f7c23 */ /* 0x100fe20008010800 */
[----:B------:R-:W-:Y:S01]  /*5e50*/  FFMA.FTZ R11, R11, UR12, -R0 ;  /* 0x0000000c0b0b7c23 */ /* 0x000fe20008010800 */
[----:B------:R-:W-:Y:S01]  /*5e60*/  IMAD.WIDE.U32 R136, R136, -0x326172a9, RZ ;  /* 0xcd9e8d5788887825 */ /* 0x000fe200078e00ff */
[-C--:B------:R-:W-:Y:S01]  /*5e70*/  LOP3.LUT R135, R135, R243.reuse, RZ, 0x3c, !PT ;  /* 0x000000f387877212 */ /* 0x080fe200078e3cff */
[----:B------:R2:W-:Y:S01]  /*5e80*/  MUFU.EX2 R209, R4 ;  /* 0x0000000400d17308 */ /* 0x0005e20000000800 */
[C---:B----4-:R-:W-:Y:S01]  /*5e90*/  LOP3.LUT R28, R19.reuse, UR37, R134, 0x96, !PT ;  /* 0x00000025131c7c12 */ /* 0x050fe2000f8e9686 */
[----:B------:R-:W-:Y:S01]  /*5ea0*/  FFMA.FTZ R14, R14, UR12, -R0 ;  /* 0x0000000c0e0e7c23 */ /* 0x000fe20008010800 */
[----:B------:R-:W-:Y:S01]  /*5eb0*/  LOP3.LUT R140, R19, UR37, R136, 0x96, !PT ;  /* 0x00000025138c7c12 */ /* 0x000fe2000f8e9688 */
[----:B------:R-:W-:Y:S04]  /*5ec0*/  IMAD.WIDE.U32 R134, R135, -0x2daee0ad, RZ ;  /* 0xd2511f5387867825 */ /* 0x000fe800078e00ff */
[--C-:B------:R-:W-:Y:S01]  /*5ed0*/  FFMA.FTZ R193, R10, UR12, -R0.reuse ;  /* 0x0000000c0ac17c23 */ /* 0x100fe20008010800 */
[----:B------:R-:W-:Y:S01]  /*5ee0*/  FFMA.FTZ R27, R27, UR12, -R0 ;  /* 0x0000000c1b1b7c23 */ /* 0x000fe20008010800 */
[----:B-1----:R-:W-:Y:S01]  /*5ef0*/  LOP3.LUT R12, R137, R243, RZ, 0x3c, !PT ;  /* 0x000000f3890c7212 */ /* 0x002fe200078e3cff */
[----:B------:R1:W-:Y:S01]  /*5f00*/  MUFU.EX2 R211, R15 ;  /* 0x0000000f00d37308 */ /* 0x0003e20000000800 */
[----:B------:R-:W-:Y:S01]  /*5f10*/  LOP3.LUT R135, R7, R135, RZ, 0x3c, !PT ;  /* 0x0000008707877212 */ /* 0x000fe200078e3cff */
[----:B------:R-:W-:Y:S04]  /*5f20*/  IMAD.WIDE.U32 R136, R28, -0x2daee0ad, RZ ;  /* 0xd2511f531c887825 */ /* 0x000fe800078e00ff */
[----:B------:R-:W-:Y:S01]  /*5f30*/  FFMA.FTZ R28, R6, UR12, -R132 ;  /* 0x0000000c061c7c23 */ /* 0x000fe20008010884 */
[--C-:B------:R-:W-:Y:S01]  /*5f40*/  FFMA.FTZ R26, R26, UR12, -R0.reuse ;  /* 0x0000000c1a1a7c23 */ /* 0x100fe20008010800 */
[----:B------:R-:W-:Y:S04]  /*5f50*/  IMAD.WIDE.U32 R140, R140, -0x2daee0ad, RZ ;  /* 0xd2511f538c8c7825 */ /* 0x000fe800078e00ff */
[----:B------:R-:W-:Y:S01]  /*5f60*/  FFMA.FTZ R0, R30, UR12, -R0 ;  /* 0x0000000c1e007c23 */ /* 0x000fe20008010800 */
[----:B------:R4:W-:Y:S01]  /*5f70*/  MUFU.EX2 R221, R35 ;  /* 0x0000002300dd7308 */ /* 0x0009e20000000800 */
[----:B--2---:R-:W-:Y:S01]  /*5f80*/  LOP3.LUT R4, R18, UR56, RZ, 0x3c, !PT ;  /* 0x0000003812047c12 */ /* 0x004fe2000f8e3cff */
[----:B------:R-:W-:Y:S01]  /*5f90*/  IMAD.WIDE.U32 R18, R12, -0x2daee0ad, RZ ;  /* 0xd2511f530c127825 */ /* 0x000fe200078e00ff */
[----:B------:R-:W-:Y:S03]  /*5fa0*/  LOP3.LUT R12, R137, UR38, R134, 0x96, !PT ;  /* 0x00000026890c7c12 */ /* 0x000fe6000f8e9686 */
[----:B------:R-:W-:Y:S01]  /*5fb0*/  IMAD.WIDE.U32 R134, R135, -0x326172a9, RZ ;  /* 0xcd9e8d5787867825 */ /* 0x000fe200078e00ff */
[----:B------:R-:W-:Y:S03]  /*5fc0*/  LOP3.LUT R7, R7, R19, RZ, 0x3c, !PT ;  /* 0x0000001307077212 */ /* 0x000fe600078e3cff */
[----:B------:R2:W3:Y:S01]  /*5fd0*/  MUFU.EX2 R222, R32 ;  /* 0x0000002000de7308 */ /* 0x0004e20000000800 */
[----:B------:R-:W-:Y:S01]  /*5fe0*/  LOP3.LUT R138, R141, UR38, R18, 0x96, !PT ;  /* 0x000000268d8a7c12 */ /* 0x000fe2000f8e9612 */
[--C-:B------:R-:W-:Y:S01]  /*5ff0*/  FFMA.FTZ R19, R34, UR12, -R132.reuse ;  /* 0x0000000c22137c23 */ /* 0x100fe20008010884 */
[--C-:B-1----:R-:W-:Y:S01]  /*6000*/  FFMA.FTZ R15, R23, UR12, -R132.reuse ;  /* 0x0000000c170f7c23 */ /* 0x102fe20008010884 */
[----:B------:R-:W-:Y:S01]  /*6010*/  FFMA.FTZ R132, R22, UR12, -R132 ;  /* 0x0000000c16847c23 */ /* 0x000fe20008010884 */
[----:B------:R-:W-:Y:S05]  /*6020*/  IMAD.WIDE.U32 R22, R12, -0x326172a9, RZ ;  /* 0xcd9e8d570c167825 */ /* 0x000fea00078e00ff */
[----:B------:R1:W-:Y:S01]  /*6030*/  MUFU.EX2 R217, R19 ;  /* 0x0000001300d97308 */ /* 0x0003e20000000800 */
[----:B----4-:R-:W-:Y:S01]  /*6040*/  LOP3.LUT R35, R4, R135, RZ, 0x3c, !PT ;  /* 0x0000008704237212 */ /* 0x010fe200078e3cff */
[----:B------:R-:W-:Y:S01]  /*6050*/  IMAD.WIDE.U32 R138, R138, -0x326172a9, RZ ;  /* 0xcd9e8d578a8a7825 */ /* 0x000fe200078e00ff */
[----:B------:R-:W-:Y:S03]  /*6060*/  LOP3.LUT R134, R23, UR39, R134, 0x96, !PT ;  /* 0x0000002717867c12 */ /* 0x000fe6000f8e9686 */
[----:B------:R-:W-:Y:S04]  /*6070*/  IMAD.WIDE.U32 R6, R7, -0x326172a9, RZ ;  /* 0xcd9e8d5707067825 */ /* 0x000fe800078e00ff */
[----:B------:R4:W-:Y:S01]  /*6080*/  MUFU.EX2 R215, R20 ;  /* 0x0000001400d77308 */ /* 0x0009e20000000800 */
[----:B------:R-:W-:Y:S01]  /*6090*/  IMAD.WIDE.U32 R34, R35, -0x2daee0ad, RZ ;  /* 0xd2511f5323227825 */ /* 0x000fe200078e00ff */
[----:B------:R-:W-:Y:S02]  /*60a0*/  LOP3.LUT R4, R4, R7, RZ, 0x3c, !PT ;  /* 0x0000000704047212 */ /* 0x000fe400078e3cff */
[----:B--2---:R-:W-:Y:S01]  /*60b0*/  LOP3.LUT R32, R139, UR39, R6, 0x96, !PT ;  /* 0x000000278b207c12 */ /* 0x004fe2000f8e9606 */
[----:B------:R-:W-:Y:S01]  /*60c0*/  IMAD.WIDE.U32 R6, R134, -0x2daee0ad, RZ ;  /* 0xd2511f5386067825 */ /* 0x000fe200078e00ff */
[----:B------:R-:W-:Y:S04]  /*60d0*/  LOP3.LUT R18, R35, UR40, R136, 0x96, !PT ;  /* 0x0000002823127c12 */ /* 0x000fe8000f8e9688 */
[----:B------:R-:W-:Y:S01]  /*60e0*/  MUFU.EX2 R204, R28 ;  /* 0x0000001c00cc7308 */ /* 0x000fe20000000800 */
[----:B------:R-:W-:Y:S01]  /*60f0*/  IMAD.WIDE.U32 R32, R32, -0x2daee0ad, RZ ;  /* 0xd2511f5320207825 */ /* 0x000fe200078e00ff */
[----:B------:R-:W-:Y:S03]  /*6100*/  LOP3.LUT R12, R7, UR42, R34, 0x96, !PT ;  /* 0x0000002a070c7c12 */ /* 0x000fe6000f8e9622 */
[--C-:B------:R-:W-:Y:S01]  /*6110*/  FFMA.FTZ R7, R8, UR12, -R16.reuse ;  /* 0x0000000c08077c23 */ /* 0x100fe20008010810 */
[----:B-1----:R-:W-:Y:S04]  /*6120*/  IMAD.WIDE.U32 R18, R18, -0x326172a9, RZ ;  /* 0xcd9e8d5712127825 */ /* 0x002fe800078e00ff */
[----:B------:R-:W-:Y:S01]  /*6130*/  FFMA.FTZ R16, R29, UR12, -R16 ;  /* 0x0000000c1d107c23 */ /* 0x000fe20008010810 */
[----:B------:R-:W-:Y:S01]  /*6140*/  MUFU.EX2 R202, R11 ;  /* 0x0000000b00ca7308 */ /* 0x000fe20000000800 */
[----:B------:R-:W-:Y:S01]  /*6150*/  IMAD.WIDE.U32 R4, R4, -0x2daee0ad, RZ ;  /* 0xd2511f5304047825 */ /* 0x000fe200078e00ff */
[----:B----4-:R-:W-:Y:S03]  /*6160*/  LOP3.LUT R20, R19, UR41, R22, 0x96, !PT ;  /* 0x0000002913147c12 */ /* 0x010fe6000f8e9616 */
[----:B------:R-:W-:Y:S01]  /*6170*/  IMAD.WIDE.U32 R12, R12, -0x326172a9, RZ ;  /* 0xcd9e8d570c0c7825 */ /* 0x000fe200078e00ff */
[----:B------:R-:W-:Y:S04]  /*6180*/  LOP3.LUT R5, R5, UR40, R140, 0x96, !PT ;  /* 0x0000002805057c12 */ /* 0x000fe8000f8e968c */
[----:B------:R1:W-:Y:S01]  /*6190*/  MUFU.EX2 R203, R7 ;  /* 0x0000000700cb7308 */ /* 0x0003e20000000800 */
[----:B------:R-:W-:Y:S01]  /*61a0*/  LOP3.LUT R22, R33, UR42, R4, 0x96, !PT ;  /* 0x0000002a21167c12 */ /* 0x000fe2000f8e9604 */
[----:B------:R-:W-:Y:S01]  /*61b0*/  IMAD.WIDE.U32 R20, R20, -0x2daee0ad, RZ ;  /* 0xd2511f5314147825 */ /* 0x000fe200078e00ff */
[----:B------:R-:W-:Y:S03]  /*61c0*/  LOP3.LUT R8, R13, UR43, R18, 0x96, !PT ;  /* 0x0000002b0d087c12 */ /* 0x000fe6000f8e9612 */
[----:B------:R-:W-:Y:S01]  /*61d0*/  IMAD.WIDE.U32 R4, R5, -0x326172a9, RZ ;  /* 0xcd9e8d5705047825 */ /* 0x000fe200078e00ff */
[----:B------:R-:W-:Y:S03]  /*61e0*/  LOP3.LUT R6, R21, UR44, R6, 0x96, !PT ;  /* 0x0000002c15067c12 */ /* 0x000fe6000f8e9606 */
[----:B------:R2:W-:Y:S01]  /*61f0*/  MUFU.EX2 R214, R15 ;  /* 0x0000000f00d67308 */ /* 0x0005e20000000800 */
[----:B------:R-:W-:Y:S01]  /*6200*/  IMAD.WIDE.U32 R22, R22, -0x326172a9, RZ ;  /* 0xcd9e8d5716167825 */ /* 0x000fe200078e00ff */
[----:B------:R-:W-:Y:S03]  /*6210*/  LOP3.LUT R138, R5, UR41, R138, 0x96, !PT ;  /* 0x00000029058a7c12 */ /* 0x000fe6000f8e968a */
[----:B------:R-:W-:Y:S01]  /*6220*/  IMAD.WIDE.U32 R8, R8, -0x2daee0ad, RZ ;  /* 0xd2511f5308087825 */ /* 0x000fe200078e00ff */
[----:B------:R-:W-:Y:S04]  /*6230*/  LOP3.LUT R4, R23, UR43, R4, 0x96, !PT ;  /* 0x0000002b17047c12 */ /* 0x000fe8000f8e9604 */
[----:B------:R4:W-:Y:S01]  /*6240*/  MUFU.EX2 R200, R14 ;  /* 0x0000000e00c87308 */ /* 0x0009e20000000800 */
[----:B-1----:R-:W-:Y:S01]  /*6250*/  IMAD.WIDE.U32 R6, R6, -0x326172a9, RZ ;  /* 0xcd9e8d5706067825 */ /* 0x002fe200078e00ff */
[----:B------:R-:W-:Y:S02]  /*6260*/  LOP3.LUT R13, R8, 0xff, RZ, 0xc0, !PT ;  /* 0x000000ff080d7812 */ /* 0x000fe400078ec0ff */
[----:B------:R-:W-:Y:S01]  /*6270*/  SHF.R.U32.HI R18, RZ, 0x10, R8 ;  /* 0x00000010ff127819 */ /* 0x000fe20000011608 */
[----:B------:R-:W-:Y:S01]  /*6280*/  IMAD.WIDE.U32 R10, R138, -0x2daee0ad, RZ ;  /* 0xd2511f538a0a7825 */ /* 0x000fe200078e00ff */
[C---:B------:R-:W-:Y:S04]  /*6290*/  LOP3.LUT R19, R6.reuse, 0xffff, RZ, 0xc0, !PT ;  /* 0x0000ffff06137812 */ /* 0x040fe800078ec0ff */
[----:B------:R1:W-:Y:S01]  /*62a0*/  MUFU.EX2 R208, R17 ;  /* 0x0000001100d07308 */ /* 0x0003e20000000800 */
[----:B--2---:R-:W-:Y:S01]  /*62b0*/  LOP3.LUT R15, R6, 0xff, RZ, 0xc0, !PT ;  /* 0x000000ff060f7812 */ /* 0x004fe200078ec0ff */
[----:B------:R-:W-:Y:S01]  /*62c0*/  IMAD.WIDE.U32 R4, R4, -0x2daee0ad, RZ ;  /* 0xd2511f5304047825 */ /* 0x000fe200078e00ff */
[----:B------:R-:W-:Y:S02]  /*62d0*/  LOP3.LUT R32, R11, UR44, R32, 0x96, !PT ;  /* 0x0000002c0b207c12 */ /* 0x000fe4000f8e9620 */
[----:B------:R-:W-:Y:S02]  /*62e0*/  LOP3.LUT R11, R9, UR46, R20, 0x96, !PT ;  /* 0x0000002e090b7c12 */ /* 0x000fe4000f8e9614 */
[----:B------:R-:W-:Y:S03]  /*62f0*/  LOP3.LUT R20, R8, 0xffff, RZ, 0xc0, !PT ;  /* 0x0000ffff08147812 */ /* 0x000fe600078ec0ff */
[----:B------:R-:W-:Y:S01]  /*6300*/  MUFU.EX2 R206, R132 ;  /* 0x0000008400ce7308 */ /* 0x000fe20000000800 */
[----:B----4-:R-:W-:Y:S02]  /*6310*/  SHF.R.U32.HI R14, RZ, 0x18, R6 ;  /* 0x00000018ff0e7819 */ /* 0x010fe40000011606 */
[----:B------:R-:W-:Y:S02]  /*6320*/  ISETP.LE.U32.AND P6, PT, R15, UR13, PT ;  /* 0x0000000d0f007c0c */ /* 0x000fe4000bfc3070 */
[----:B------:R-:W-:Y:S02]  /*6330*/  LOP3.LUT R12, R7, UR45, R12, 0x96, !PT ;  /* 0x0000002d070c7c12 */ /* 0x000fe4000f8e960c */
[----:B------:R-:W-:Y:S03]  /*6340*/  LOP3.LUT R10, R5, UR46, R10, 0x96, !PT ;  /* 0x0000002e050a7c12 */ /* 0x000fe6000f8e960a */
[----:B------:R-:W-:Y:S01]  /*6350*/  MUFU.EX2 R201, R133 ;  /* 0x0000008500c97308 */ /* 0x000fe20000000800 */
[----:B-1----:R-:W-:Y:S02]  /*6360*/  SHF.R.U32.HI R17, RZ, 0x10, R6 ;  /* 0x00000010ff117819 */ /* 0x002fe40000011606 */
[C---:B------:R-:W-:Y:S02]  /*6370*/  LOP3.LUT R6, R4.reuse, 0xff, RZ, 0xc0, !PT ;  /* 0x000000ff04067812 */ /* 0x040fe400078ec0ff */
[--C-:B------:R-:W-:Y:S02]  /*6380*/  SHF.R.U32.HI R9, RZ, 0x18, R4.reuse ;  /* 0x00000018ff097819 */ /* 0x100fe40000011604 */
[----:B------:R-:W-:Y:S03]  /*6390*/  SHF.R.U32.HI R21, RZ, 0x10, R4 ;  /* 0x00000010ff157819 */ /* 0x000fe60000011604 */
[----:B------:R-:W1:Y:S01]  /*63a0*/  MUFU.EX2 R205, R31 ;  /* 0x0000001f00cd7308 */ /* 0x000e620000000800 */
[----:B------:R-:W-:Y:S01]  /*63b0*/  LOP3.LUT R23, R4, 0xffff, RZ, 0xc0, !PT ;  /* 0x0000ffff04177812 */ /* 0x000fe200078ec0ff */
[----:B------:R-:W-:Y:S01]  /*63c0*/  IMAD.WIDE.U32 R4, R32, -0x326172a9, RZ ;  /* 0xcd9e8d5720047825 */ /* 0x000fe200078e00ff */
[----:B------:R-:W-:Y:S02]  /*63d0*/  SHF.R.U32.HI R7, RZ, 0x18, R8 ;  /* 0x00000018ff077819 */ /* 0x000fe40000011608 */
[----:B------:R-:W-:Y:S02]  /*63e0*/  ISETP.LE.U32.AND P5, PT, R14, UR13, PT ;  /* 0x0000000d0e007c0c */ /* 0x000fe4000bfa3070 */
[----:B------:R-:W-:Y:S03]  /*63f0*/  ISETP.LE.U32.AND P1, PT, R13, UR13, PT ;  /* 0x0000000d0d007c0c */ /* 0x000fe6000bf23070 */
[----:B------:R-:W-:Y:S01]  /*6400*/  MUFU.EX2 R197, R16 ;  /* 0x0000001000c57308 */ /* 0x000fe20000000800 */
[----:B------:R-:W-:Y:S02]  /*6410*/  ISETP.LE.U32.AND P3, PT, R7, UR13, PT ;  /* 0x0000000d07007c0c */ /* 0x000fe4000bf63070 */
[C---:B------:R-:W-:Y:S02]  /*6420*/  LOP3.LUT R7, R4.reuse, 0xff, RZ, 0xc0, !PT ;  /* 0x000000ff04077812 */ /* 0x040fe400078ec0ff */
[--C-:B------:R-:W-:Y:S02]  /*6430*/  SHF.R.U32.HI R8, RZ, 0x18, R4.reuse ;  /* 0x00000018ff087819 */ /* 0x100fe40000011604 */
[----:B------:R-:W-:Y:S03]  /*6440*/  SHF.R.U32.HI R13, RZ, 0x10, R4 ;  /* 0x00000010ff0d7819 */ /* 0x000fe60000011604 */
[----:B------:R-:W-:Y:S01]  /*6450*/  MUFU.EX2 R191, R0 ;  /* 0x0000000000bf7308 */ /* 0x000fe20000000800 */
[----:B------:R-:W-:Y:S02]  /*6460*/  LOP3.LUT R14, R4, 0xffff, RZ, 0xc0, !PT ;  /* 0x0000ffff040e7812 */ /* 0x000fe400078ec0ff */
[----:B------:R-:W-:Y:S02]  /*6470*/  ISETP.LE.U32.AND P4, PT, R6, UR13, PT ;  /* 0x0000000d06007c0c */ /* 0x000fe4000bf83070 */
[----:B------:R-:W-:Y:S02]  /*6480*/  SHF.R.U32.HI R4, RZ, 0x18, R12 ;  /* 0x00000018ff047819 */ /* 0x000fe4000001160c */
[----:B------:R-:W-:Y:S03]  /*6490*/  LOP3.LUT R6, R5, UR45, R22, 0x96, !PT ;  /* 0x0000002d05067c12 */ /* 0x000fe6000f8e9616 */
[----:B------:R-:W2:Y:S01]  /*64a0*/  MUFU.EX2 R199, R24 ;  /* 0x0000001800c77308 */ /* 0x000ea20000000800 */
[----:B------:R-:W-:Y:S02]  /*64b0*/  LOP3.LUT R5, R12, 0xff, RZ, 0xc0, !PT ;  /* 0x000000ff0c057812 */ /* 0x000fe400078ec0ff */
[----:B------:R-:W-:Y:S02]  /*64c0*/  ISETP.LE.U32.AND P2, PT, R4, UR13, PT ;  /* 0x0000000d04007c0c */ /* 0x000fe4000bf43070 */
[----:B------:R-:W-:Y:S02]  /*64d0*/  LOP3.LUT R4, R17, 0xff, RZ, 0xc0, !PT ;  /* 0x000000ff11047812 */ /* 0x000fe400078ec0ff */
[----:B------:R-:W-:Y:S03]  /*64e0*/  ISETP.LE.U32.AND P0, PT, R9, UR13, PT ;  /* 0x0000000d09007c0c */ /* 0x000fe6000bf03070 */
[----:B------:R-:W-:Y:S10]  /*64f0*/  MUFU.EX2 R194, R194 ;  /* 0x000000c200c27308 */ /* 0x000ff40000000800 */
[----:B------:R-:W-:Y:S10]  /*6500*/  MUFU.EX2 R193, R193 ;  /* 0x000000c100c17308 */ /* 0x000ff40000000800 */
[----:B------:R-:W-:Y:S10]  /*6510*/  MUFU.EX2 R196, R196 ;  /* 0x000000c400c47308 */ /* 0x000ff40000000800 */
[----:B------:R-:W-:Y:S10]  /*6520*/  MUFU.EX2 R207, R207 ;  /* 0x000000cf00cf7308 */ /* 0x000ff40000000800 */
[----:B------:R-:W-:Y:S10]  /*6530*/  MUFU.EX2 R190, R190 ;  /* 0x000000be00be7308 */ /* 0x000ff40000000800 */
[----:B------:R-:W4:Y:S10]  /*6540*/  MUFU.EX2 R198, R27 ;  /* 0x0000001b00c67308 */ /* 0x000f340000000800 */
[----:B------:R-:W-:Y:S10]  /*6550*/  MUFU.EX2 R195, R25 ;  /* 0x0000001900c37308 */ /* 0x000ff40000000800 */
[----:B------:R-:W4:Y:S01]  /*6560*/  MUFU.EX2 R192, R26 ;  /* 0x0000001a00c07308 */ /* 0x000f220000000800 */
[----:B------:R-:W-:Y:S01]  /*6570*/  @!P6 FADD.FTZ R218, -R218, -RZ ;  /* 0x800000ffdadae221 */ /* 0x000fe20000010100 */
[----:B------:R-:W-:Y:S01]  /*6580*/  ISETP.LE.U32.AND P6, PT, R5, UR13, PT ;  /* 0x0000000d05007c0c */ /* 0x000fe2000bfc3070 */
[----:B---3--:R-:W-:Y:S01]  /*6590*/  @!P5 FADD.FTZ R219, -R219, -RZ ;  /* 0x800000ffdbdbd221 */ /* 0x008fe20000010100 */
[----:B------:R-:W-:Y:S01]  /*65a0*/  ISETP.LE.U32.AND P5, PT, R4, UR13, PT ;  /* 0x0000000d04007c0c */ /* 0x000fe2000bfa3070 */
        /* <DEDUP_REMOVED lines=8> */
[----:B-1----:R-:W-:Y:S01]  /*6630*/  @!P0 FADD.FTZ R205, -R205, -RZ ;  /* 0x800000ffcdcd8221 */ /* 0x002fe20000010100 */
[----:B------:R-:W-:Y:S01]  /*6640*/  LOP3.LUT R5, R18, 0xff, RZ, 0xc0, !PT ;  /* 0x000000ff12057812 */ /* 0x000fe200078ec0ff */
[----:B------:R-:W-:Y:S01]  /*6650*/  @!P6 FADD.FTZ R209, -R209, -RZ ;  /* 0x800000ffd1d1e221 */ /* 0x000fe20000010100 */
[----:B------:R-:W-:Y:S01]  /*6660*/  ISETP.LE.U32.AND P2, PT, R4, UR13, PT ;  /* 0x0000000d04007c0c */ /* 0x000fe2000bf43070 */
[----:B------:R-:W-:Y:S01]  /*6670*/  @!P5 FADD.FTZ R216, -R216, -RZ ;  /* 0x800000ffd8d8d221 */ /* 0x000fe20000010100 */
[----:B------:R-:W-:Y:S02]  /*6680*/  LOP3.LUT R4, R10, 0xff, RZ, 0xc0, !PT ;  /* 0x000000ff0a047812 */ /* 0x000fe400078ec0ff */
[----:B------:R-:W-:Y:S01]  /*6690*/  ISETP.LE.U32.AND P6, PT, R5, UR13, PT ;  /* 0x0000000d05007c0c */ /* 0x000fe2000bfc3070 */
[----:B------:R-:W-:Y:S01]  /*66a0*/  @!P1 FADD.FTZ R213, -R213, -RZ ;  /* 0x800000ffd5d59221 */ /* 0x000fe20000010100 */
[----:B------:R-:W-:Y:S01]  /*66b0*/  SHF.R.U32.HI R5, RZ, 0x10, R12 ;  /* 0x00000010ff057819 */ /* 0x000fe2000001160c */
[----:B------:R-:W-:Y:S01]  /*66c0*/  @!P4 FADD.FTZ R215, -R215, -RZ ;  /* 0x800000ffd7d7c221 */ /* 0x000fe20000010100 */
[----:B------:R-:W-:Y:S02]  /*66d0*/  ISETP.LE.U32.AND P5, PT, R4, UR13, PT ;  /* 0x0000000d04007c0c */ /* 0x000fe4000bfa3070 */
[----:B------:R-:W-:Y:S02]  /*66e0*/  SHF.R.U32.HI R4, RZ, 0x8, R19 ;  /* 0x00000008ff047819 */ /* 0x000fe40000011613 */
[----:B------:R-:W-:Y:S01]  /*66f0*/  LOP3.LUT R5, R5, 0xff, RZ, 0xc0, !PT ;  /* 0x000000ff05057812 */ /* 0x000fe200078ec0ff */
[----:B------:R-:W-:Y:S01]  /*6700*/  @!P2 FADD.FTZ R214, -R214, -RZ ;  /* 0x800000ffd6d6a221 */ /* 0x000fe20000010100 */
[----:B------:R-:W-:Y:S02]  /*6710*/  LOP3.LUT R4, R4, 0xffff, RZ, 0xc0, !PT ;  /* 0x0000ffff04047812 */ /* 0x000fe400078ec0ff */
[----:B------:R-:W-:Y:S01]  /*6720*/  ISETP.LE.U32.AND P1, PT, R5, UR13, PT ;  /* 0x0000000d05007c0c */ /* 0x000fe2000bf23070 */
[----:B------:R-:W-:Y:S01]  /*6730*/  @!P6 FADD.FTZ R217, -R217, -RZ ;  /* 0x800000ffd9d9e221 */ /* 0x000fe20000010100 */
[----:B------:R-:W-:Y:S02]  /*6740*/  ISETP.LE.U32.AND P4, PT, R4, UR13, PT ;  /* 0x0000000d04007c0c */ /* 0x000fe4000bf83070 */
[----:B------:R-:W-:Y:S01]  /*6750*/  LOP3.LUT R4, R6, 0xff, RZ, 0xc0, !PT ;  /* 0x000000ff06047812 */ /* 0x000fe200078ec0ff */
[----:B--2---:R-:W-:Y:S01]  /*6760*/  @!P5 FADD.FTZ R199, -R199, -RZ ;  /* 0x800000ffc7c7d221 */ /* 0x004fe20000010100 */
[----:B------:R-:W-:Y:S02]  /*6770*/  ISETP.LE.U32.AND P3, PT, R8, UR13, PT ;  /* 0x0000000d08007c0c */ /* 0x000fe4000bf63070 */
[----:B------:R-:W-:Y:S02]  /*6780*/  SHF.R.U32.HI R5, RZ, 0x18, R6 ;  /* 0x00000018ff057819 */ /* 0x000fe40000011606 */
[----:B------:R-:W-:Y:S02]  /*6790*/  ISETP.LE.U32.AND P2, PT, R4, UR13, PT ;  /* 0x0000000d04007c0c */ /* 0x000fe4000bf43070 */
[----:B------:R-:W-:Y:S01]  /*67a0*/  LOP3.LUT R4, R13, 0xff, RZ, 0xc0, !PT ;  /* 0x000000ff0d047812 */ /* 0x000fe200078ec0ff */
[----:B------:R-:W-:Y:S01]  /*67b0*/  @!P1 FADD.FTZ R204, -R204, -RZ ;  /* 0x800000ffcccc9221 */ /* 0x000fe20000010100 */
[----:B------:R-:W-:Y:S01]  /*67c0*/  ISETP.LE.U32.AND P6, PT, R5, UR13, PT ;  /* 0x0000000d05007c0c */ /* 0x000fe2000bfc3070 */
[----:B------:R-:W-:Y:S01]  /*67d0*/  @!P4 FADD.FTZ R208, -R208, -RZ ;  /* 0x800000ffd0d0c221 */ /* 0x000fe20000010100 */
[----:B------:R-:W-:Y:S02]  /*67e0*/  SHF.R.U32.HI R5, RZ, 0x10, R11 ;  /* 0x00000010ff057819 */ /* 0x000fe4000001160b */
[----:B------:R-:W-:Y:S01]  /*67f0*/  ISETP.LE.U32.AND P1, PT, R4, UR13, PT ;  /* 0x0000000d04007c0c */ /* 0x000fe2000bf23070 */
[----:B------:R-:W-:Y:S01]  /*6800*/  @!P3 FADD.FTZ R211, -R211, -RZ ;  /* 0x800000ffd3d3b221 */ /* 0x000fe20000010100 */
[----:B------:R-:W-:Y:S02]  /*6810*/  LOP3.LUT R4, R5, 0xff, RZ, 0xc0, !PT ;  /* 0x000000ff05047812 */ /* 0x000fe400078ec0ff */
[----:B------:R-:W-:Y:S01]  /*6820*/  SHF.R.U32.HI R5, RZ, 0x8, R20 ;  /* 0x00000008ff057819 */ /* 0x000fe20000011614 */
[----:B------:R-:W-:Y:S01]  /*6830*/  @!P2 FADD.FTZ R203, -R203, -RZ ;  /* 0x800000ffcbcba221 */ /* 0x000fe20000010100 */
[----:B------:R-:W-:Y:S02]  /*6840*/  SHF.R.U32.HI R7, RZ, 0x18, R10 ;  /* 0x00000018ff077819 */ /* 0x000fe4000001160a */
[----:B------:R-:W-:Y:S01]  /*6850*/  LOP3.LUT R12, R12, 0xffff, RZ, 0xc0, !PT ;  /* 0x0000ffff0c0c7812 */ /* 0x000fe200078ec0ff */
[----:B------:R-:W-:Y:S01]  /*6860*/  @!P6 FADD.FTZ R202, -R202, -RZ ;  /* 0x800000ffcacae221 */ /* 0x000fe20000010100 */
[----:B------:R-:W-:Y:S02]  /*6870*/  ISETP.LE.U32.AND P3, PT, R7, UR13, PT ;  /* 0x0000000d07007c0c */ /* 0x000fe4000bf63070 */
[----:B------:R-:W-:Y:S01]  /*6880*/  ISETP.LE.U32.AND P4, PT, R4, UR13, PT ;  /* 0x0000000d04007c0c */ /* 0x000fe2000bf83070 */
[----:B------:R-:W-:Y:S01]  /*6890*/  @!P1 FADD.FTZ R200, -R200, -RZ ;  /* 0x800000ffc8c89221 */ /* 0x000fe20000010100 */
[----:B------:R-:W-:Y:S02]  /*68a0*/  LOP3.LUT R5, R5, 0xffff, RZ, 0xc0, !PT ;  /* 0x0000ffff05057812 */ /* 0x000fe400078ec0ff */
[----:B------:R-:W-:Y:S02]  /*68b0*/  SHF.R.U32.HI R7, RZ, 0x10, R6 ;  /* 0x00000010ff077819 */ /* 0x000fe40000011606 */
[----:B------:R-:W-:Y:S02]  /*68c0*/  SHF.R.U32.HI R4, RZ, 0x8, R12 ;  /* 0x00000008ff047819 */ /* 0x000fe4000001160c */
[----:B------:R-:W-:Y:S02]  /*68d0*/  ISETP.LE.U32.AND P2, PT, R5, UR13, PT ;  /* 0x0000000d05007c0c */ /* 0x000fe4000bf43070 */
[----:B------:R-:W-:Y:S01]  /*68e0*/  LOP3.LUT R5, R7, 0xff, RZ, 0xc0, !PT ;  /* 0x000000ff07057812 */ /* 0x000fe200078ec0ff */
[----:B----4-:R-:W-:Y:S01]  /*68f0*/  @!P3 FADD.FTZ R198, -R198, -RZ ;  /* 0x800000ffc6c6b221 */ /* 0x010fe20000010100 */
        /* <DEDUP_REMOVED lines=9> */
[----:B------:R-:W-:Y:S01]  /*6990*/  ISETP.LE.U32.AND P4, PT, R5, UR13, PT ;  /* 0x0000000d05007c0c */ /* 0x000fe2000bf83070 */
[----:B------:R-:W-:Y:S01]  /*69a0*/  @!P1 FADD.FTZ R193, -R193, -RZ ;  /* 0x800000ffc1c19221 */ /* 0x000fe20000010100 */
[----:B------:R-:W-:Y:S01]  /*69b0*/  LOP3.LUT R4, R4, 0xffff, RZ, 0xc0, !PT ;  /* 0x0000ffff04047812 */ /* 0x000fe200078ec0ff */
[----:B------:R-:W-:Y:S01]  /*69c0*/  @!P6 FADD.FTZ R194, -R194, -RZ ;  /* 0x800000ffc2c2e221 */ /* 0x000fe20000010100 */
[----:B------:R-:W-:Y:S02]  /*69d0*/  SHF.R.U32.HI R5, RZ, 0x10, R10 ;  /* 0x00000010ff057819 */ /* 0x000fe4000001160a */
[----:B------:R-:W-:Y:S02]  /*69e0*/  ISETP.LE.U32.AND P6, PT, R4, UR13, PT ;  /* 0x0000000d04007c0c */ /* 0x000fe4000bfc3070 */
[----:B------:R-:W-:Y:S02]  /*69f0*/  LOP3.LUT R4, R21, 0xff, RZ, 0xc0, !PT ;  /* 0x000000ff15047812 */ /* 0x000fe400078ec0ff */
[----:B------:R-:W-:Y:S02]  /*6a00*/  LOP3.LUT R5, R5, 0xff, RZ, 0xc0, !PT ;  /* 0x000000ff05057812 */ /* 0x000fe400078ec0ff */
[----:B------:R-:W-:Y:S01]  /*6a10*/  ISETP.LE.U32.AND P1, PT, R4, UR13, PT ;  /* 0x0000000d04007c0c */ /* 0x000fe2000bf23070 */
[----:B------:R-:W-:Y:S01]  /*6a20*/  @!P4 FADD.FTZ R196, -R196, -RZ ;  /* 0x800000ffc4c4c221 */ /* 0x000fe20000010100 */
[----:B------:R-:W-:Y:S02]  /*6a30*/  SHF.R.U32.HI R4, RZ, 0x8, R23 ;  /* 0x00000008ff047819 */ /* 0x000fe40000011617 */
[----:B------:R-:W-:Y:S02]  /*6a40*/  ISETP.LE.U32.AND P4, PT, R5, UR13, PT ;  /* 0x0000000d05007c0c */ /* 0x000fe4000bf83070 */
[----:B------:R-:W-:Y:S01]  /*6a50*/  LOP3.LUT R5, R4, 0xffff, RZ, 0xc0, !PT ;  /* 0x0000ffff04057812 */ /* 0x000fe200078ec0ff */
[----:B------:R-:W-:Y:S01]  /*6a60*/  @!P6 FADD.FTZ R190, -R190, -RZ ;  /* 0x800000ffbebee221 */ /* 0x000fe20000010100 */
[----:B------:R-:W-:Y:S02]  /*6a70*/  F2FP.RELU.F16.F32.PACK_AB R4, R210, R204 ;  /* 0x000000ccd204723e */ /* 0x000fe400000008ff */
[----:B------:R-:W-:Y:S02]  /*6a80*/  LOP3.LUT R11, R11, 0xffff, RZ, 0xc0, !PT ;  /* 0x0000ffff0b0b7812 */ /* 0x000fe400078ec0ff */
[----:B------:R-:W-:Y:S01]  /*6a90*/  F2FP.RELU.F16.F32.PACK_AB R8, R194, R209 ;  /* 0x000000d1c208723e */ /* 0x000fe200000008ff */
[----:B------:R1:W-:Y:S01]  /*6aa0*/  STS [R227+0x19400], R4 ;  /* 0x01940004e3007388 */ /* 0x0003e20000000800 */
[----:B------:R-:W-:Y:S01]  /*6ab0*/  SHF.R.U32.HI R11, RZ, 0x8, R11 ;  /* 0x00000008ff0b7819 */ /* 0x000fe2000001160b */
[----:B------:R-:W-:Y:S01]  /*6ac0*/  @!P1 FADD.FTZ R191, -R191, -RZ ;  /* 0x800000ffbfbf9221 */ /* 0x000fe20000010100 */
[----:B------:R-:W-:Y:S01]  /*6ad0*/  F2FP.RELU.F16.F32.PACK_AB R7, R190, R203 ;  /* 0x000000cbbe07723e */ /* 0x000fe200000008ff */
[----:B------:R-:W-:Y:S01]  /*6ae0*/  STS [R227+0x19000], R8 ;  /* 0x01900008e3007388 */ /* 0x000fe20000000800 */
[----:B------:R-:W-:Y:S01]  /*6af0*/  LOP3.LUT R6, R11, 0xffff, RZ, 0xc0, !PT ;  /* 0x0000ffff0b067812 */ /* 0x000fe200078ec0ff */
[----:B------:R-:W-:Y:S01]  /*6b00*/  @!P4 FADD.FTZ R192, -R192, -RZ ;  /* 0x800000ffc0c0c221 */ /* 0x000fe20000010100 */
[----:B------:R-:W-:Y:S02]  /*6b10*/  F2FP.RELU.F16.F32.PACK_AB R0, R207, R222 ;  /* 0x000000decf00723e */ /* 0x000fe400000008ff */
[----:B------:R-:W-:Y:S02]  /*6b20*/  ISETP.LE.U32.AND P2, PT, R6, UR13, PT ;  /* 0x0000000d06007c0c */ /* 0x000fe4000bf43070 */
[----:B------:R-:W-:Y:S02]  /*6b30*/  LOP3.LUT R6, R10, 0xffff, RZ, 0xc0, !PT ;  /* 0x0000ffff0a067812 */ /* 0x000fe400078ec0ff */
[----:B------:R-:W-:Y:S02]  /*6b40*/  FSETP.GE.FTZ.AND P1, PT, R204, RZ, PT ;  /* 0x000000ffcc00720b */ /* 0x000fe40003f36000 */
[----:B------:R-:W-:Y:S02]  /*6b50*/  SHF.R.U32.HI R6, RZ, 0x8, R6 ;  /* 0x00000008ff067819 */ /* 0x000fe40000011606 */
[----:B------:R-:W-:Y:S02]  /*6b60*/  FSETP.GE.FTZ.AND P0, PT, R210, RZ, PT ;  /* 0x000000ffd200720b */ /* 0x000fe40003f16000 */
[----:B------:R-:W-:Y:S02]  /*6b70*/  LOP3.LUT R6, R6, 0xffff, RZ, 0xc0, !PT ;  /* 0x0000ffff06067812 */ /* 0x000fe400078ec0ff */
[----:B------:R-:W-:Y:S01]  /*6b80*/  FSETP.GE.FTZ.AND P3, PT, R209, RZ, PT ;  /* 0x000000ffd100720b */ /* 0x000fe20003f76000 */
[----:B------:R-:W-:Y:S01]  /*6b90*/  @!P2 FADD.FTZ R201, -R201, -RZ ;  /* 0x800000ffc9c9a221 */ /* 0x000fe20000010100 */
[----:B------:R-:W-:Y:S02]  /*6ba0*/  ISETP.LE.U32.AND P2, PT, R5, UR13, PT ;  /* 0x0000000d05007c0c */ /* 0x000fe4000bf43070 */
[----:B------:R-:W-:Y:S02]  /*6bb0*/  F2FP.RELU.F16.F32.PACK_AB R5, R208, R218 ;  /* 0x000000dad005723e */ /* 0x000fe400000008ff */
[----:B-1----:R-:W-:Y:S02]  /*6bc0*/  F2FP.RELU.F16.F32.PACK_AB R4, R219, R216 ;  /* 0x000000d8db04723e */ /* 0x002fe400000008ff */
[----:B------:R-:W-:Y:S01]  /*6bd0*/  ISETP.LE.U32.AND P6, PT, R6, UR13, PT ;  /* 0x0000000d06007c0c */ /* 0x000fe2000bfc3070 */
[----:B------:R1:W-:Y:S01]  /*6be0*/  STS [R226+0x19000], R5 ;  /* 0x01900005e2007388 */ /* 0x0003e20000000800 */
[----:B------:R-:W-:Y:S03]  /*6bf0*/  F2FP.RELU.F16.F32.PACK_AB R6, R202, R193 ;  /* 0x000000c1ca06723e */ /* 0x000fe600000008ff */
[----:B------:R2:W-:Y:S02]  /*6c00*/  STS [R226+0x19400], R4 ;  /* 0x01940004e2007388 */ /* 0x0005e40000000800 */
[----:B------:R-:W-:Y:S01]  /*6c10*/  @!P2 FADD.FTZ R197, -R197, -RZ ;  /* 0x800000ffc5c5a221 */ /* 0x000fe20000010100 */
[----:B------:R-:W-:Y:S01]  /*6c20*/  FSETP.GE.FTZ.AND P2, PT, R194, RZ, PT ;  /* 0x000000ffc200720b */ /* 0x000fe20003f56000 */
[----:B------:R3:W-:Y:S04]  /*6c30*/  STS [R227+0x1a000], R7 ;  /* 0x01a00007e3007388 */ /* 0x0007e80000000800 */
[----:B------:R4:W-:Y:S01]  /*6c40*/  STS [R227+0x1a400], R6 ;  /* 0x01a40006e3007388 */ /* 0x0009e20000000800 */
[----:B------:R-:W-:Y:S01]  /*6c50*/  @!P6 FADD.FTZ R195, -R195, -RZ ;  /* 0x800000ffc3c3e221 */ /* 0x000fe20000010100 */
[----:B-1----:R-:W-:Y:S02]  /*6c60*/  F2FP.RELU.F16.F32.PACK_AB R5, R201, R215 ;  /* 0x000000d7c905723e */ /* 0x002fe400000008ff */
[----:B--2---:R-:W-:Y:S02]  /*6c70*/  F2FP.RELU.F16.F32.PACK_AB R4, R214, R206 ;  /* 0x000000ced604723e */ /* 0x004fe400000008ff */
[----:B---3--:R-:W-:Y:S02]  /*6c80*/  F2FP.RELU.F16.F32.PACK_AB R7, R196, R213 ;  /* 0x000000d5c407723e */ /* 0x008fe400000008ff */
[----:B----4-:R-:W-:Y:S03]  /*6c90*/  F2FP.RELU.F16.F32.PACK_AB R6, R211, R200 ;  /* 0x000000c8d306723e */ /* 0x010fe600000008ff */
[----:B------:R-:W-:Y:S04]  /*6ca0*/  STS [R226+0x1a000], R7 ;  /* 0x01a00007e2007388 */ /* 0x000fe80000000800 */
[----:B------:R1:W-:Y:S04]  /*6cb0*/  STS [R226+0x1a400], R6 ;  /* 0x01a40006e2007388 */ /* 0x0003e80000000800 */
[----:B------:R2:W-:Y:S04]  /*6cc0*/  STS [R225+0x19000], R5 ;  /* 0x01900005e1007388 */ /* 0x0005e80000000800 */
[----:B------:R3:W-:Y:S04]  /*6cd0*/  STS [R225+0x19400], R4 ;  /* 0x01940004e1007388 */ /* 0x0007e80000000800 */
[----:B------:R4:W-:Y:S01]  /*6ce0*/  STS [R224+0x19000], R0 ;  /* 0x01900000e0007388 */ /* 0x0009e20000000800 */
[----:B-1----:R-:W-:Y:S02]  /*6cf0*/  F2FP.RELU.F16.F32.PACK_AB R6, R195, R199 ;  /* 0x000000c7c306723e */ /* 0x002fe400000008ff */
[----:B--2---:R-:W-:Y:S02]  /*6d00*/  F2FP.RELU.F16.F32.PACK_AB R5, R198, R192 ;  /* 0x000000c0c605723e */ /* 0x004fe400000008ff */
[----:B---3--:R-:W-:Y:S02]  /*6d10*/  F2FP.RELU.F16.F32.PACK_AB R4, R197, R220 ;  /* 0x000000dcc504723e */ /* 0x008fe400000008ff */
[----:B----4-:R-:W-:Y:S05]  /*6d20*/  F2FP.RELU.F16.F32.PACK_AB R0, R221, R217 ;  /* 0x000000d9dd00723e */ /* 0x010fea00000008ff */
[----:B------:R1:W-:Y:S04]  /*6d30*/  STS [R224+0x19400], R0 ;  /* 0x01940000e0007388 */ /* 0x0003e80000000800 */
[----:B------:R-:W-:Y:S04]  /*6d40*/  STS [R225+0x1a000], R6 ;  /* 0x01a00006e1007388 */ /* 0x000fe80000000800 */
[----:B------:R-:W-:Y:S04]  /*6d50*/  STS [R225+0x1a400], R5 ;  /* 0x01a40005e1007388 */ /* 0x000fe80000000800 */
[----:B------:R-:W-:Y:S01]  /*6d60*/  STS [R224+0x1a000], R4 ;  /* 0x01a00004e0007388 */ /* 0x000fe20000000800 */
[----:B-1----:R-:W-:Y:S05]  /*6d70*/  F2FP.RELU.F16.F32.PACK_AB R0, R205, R191 ;  /* 0x000000bfcd00723e */ /* 0x002fea00000008ff */
        /* <DEDUP_REMOVED lines=27> */
[----:B------:R-:W2:Y:S05]  /*6f30*/  LDSM.16.M88.4 R168, [R177+0x8000] ;  /* 0x00800000b1a8783b */ /* 0x000eaa0000000200 */
[-C--:B------:R-:W-:Y:S06]  /*6f40*/  HMMA.16816.F32 R12, R144, R142.reuse, R12 ;  /* 0x0000008e900c723c */ /* 0x080fec000000180c */
[C---:B------:R-:W-:Y:S01]  /*6f50*/  HMMA.16816.F32 R16, R136.reuse, R142, R16 ;  /* 0x0000008e8810723c */ /* 0x040fe20000001810 */
[----:B------:R-:W4:Y:S05]  /*6f60*/  LDSM.16.M88.4 R140, [R0+0x1800] ;  /* 0x00180000008c783b */ /* 0x000f2a0000000200 */
[-C--:B---3--:R-:W-:Y:S06]  /*6f70*/  HMMA.16816.F32 R20, R136, R148.reuse, R20 ;  /* 0x000000948814723c */ /* 0x088fec0000001814 */
[C---:B------:R-:W-:Y:S06]  /*6f80*/  HMMA.16816.F32 R24, R144.reuse, R148, R24 ;  /* 0x000000949018723c */ /* 0x040fec0000001818 */
[-C--:B------:R-:W-:Y:S01]  /*6f90*/  HMMA.16816.F32 R28, R144, R150.reuse, R28 ;  /* 0x00000096901c723c */ /* 0x080fe2000000181c */
[----:B------:R-:W-:Y:S05]  /*6fa0*/  LDSM.16.M88.4 R144, [R172+UR4+0x8000] ;  /* 0x00800004ac90783b */ /* 0x000fea0008000200 */
[----:B------:R-:W-:Y:S03]  /*6fb0*/  HMMA.16816.F32 R32, R136, R150, R32 ;  /* 0x000000968820723c */ /* 0x000fe60000001820 */
[----:B------:R-:W3:Y:S03]  /*6fc0*/  LDSM.16.M88.4 R136, [R177+0x8400] ;  /* 0x00840000b188783b */ /* 0x000ee60000000200 */
[-C--:B------:R-:W-:Y:S05]  /*6fd0*/  HMMA.16816.F32 R4, R152, R156.reuse, R4 ;  /* 0x0000009c9804723c */ /* 0x080fea0000001804 */
[----:B------:R-:W3:Y:S01]  /*6fe0*/  LDSM.16.M88.4 R148, [R176+UR4+0x13000] ;  /* 0x01300004b094783b */ /* 0x000ee20008000200 */
[C---:B-1----:R-:W-:Y:S06]  /*6ff0*/  HMMA.16816.F32 R8, R160.reuse, R156, R8 ;  /* 0x0000009ca008723c */ /* 0x042fec0000001808 */
[-C--:B------:R-:W-:Y:S01]  /*7000*/  HMMA.16816.F32 R12, R160, R158.reuse, R12 ;  /* 0x0000009ea00c723c */ /* 0x080fe2000000180c */
[----:B------:R-:W1:Y:S05]  /*7010*/  LDSM.16.M88.4 R172, [R172+UR4+0x8800] ;  /* 0x00880004acac783b */ /* 0x000e6a0008000200 */
[C---:B------:R-:W-:Y:S03]  /*7020*/  HMMA.16816.F32 R16, R152.reuse, R158, R16 ;  /* 0x0000009e9810723c */ /* 0x040fe60000001810 */
[----:B------:R-:W-:Y:S03]  /*7030*/  LDSM.16.M88.4 R156, [R177+0xa000] ;  /* 0x00a00000b19c783b */ /* 0x000fe60000000200 */
[-C--:B------:R-:W-:Y:S06]  /*7040*/  HMMA.16816.F32 R20, R152, R132.reuse, R20 ;  /* 0x000000849814723c */ /* 0x080fec0000001814 */
[C---:B------:R-:W-:Y:S06]  /*7050*/  HMMA.16816.F32 R24, R160.reuse, R132, R24 ;  /* 0x00000084a018723c */ /* 0x040fec0000001818 */
[-C--:B------:R-:W-:Y:S01]  /*7060*/  HMMA.16816.F32 R28, R160, R134.reuse, R28 ;  /* 0x00000086a01c723c */ /* 0x080fe2000000181c */
[----:B------:R-:W-:Y:S05]  /*7070*/  LDSM.16.M88.4 R160, [R0+0x2800] ;  /* 0x0028000000a0783b */ /* 0x000fea0000000200 */
[----:B------:R-:W-:Y:S03]  /*7080*/  HMMA.16816.F32 R32, R152, R134, R32 ;  /* 0x000000869820723c */ /* 0x000fe60000001820 */
[----:B------:R-:W1:Y:S03]  /*7090*/  LDSM.16.M88.4 R132, [R176+UR4+0x13400] ;  /* 0x01340004b084783b */ /* 0x000e660008000200 */
[-C--:B--2---:R-:W-:Y:S05]  /*70a0*/  HMMA.16816.F32 R4, R164, R168.reuse, R4 ;  /* 0x000000a8a404723c */ /* 0x084fea0000001804 */
[----:B------:R-:W2:Y:S01]  /*70b0*/  LDSM.16.M88.4 R152, [R0+0x2000] ;  /* 0x002000000098783b */ /* 0x000ea20000000200 */
[C---:B----4-:R-:W-:Y:S06]  /*70c0*/  HMMA.16816.F32 R8, R140.reuse, R168, R8 ;  /* 0x000000a88c08723c */ /* 0x050fec0000001808 */
[-C--:B------:R-:W-:Y:S06]  /*70d0*/  HMMA.16816.F32 R12, R140, R170.reuse, R12 ;  /* 0x000000aa8c0c723c */ /* 0x080fec000000180c */
[C---:B------:R-:W-:Y:S06]  /*70e0*/  HMMA.16816.F32 R16, R164.reuse, R170, R16 ;  /* 0x000000aaa410723c */ /* 0x040fec0000001810 */
[-C--:B---3--:R-:W-:Y:S06]  /*70f0*/  HMMA.16816.F32 R20, R164, R136.reuse, R20 ;  /* 0x00000088a414723c */ /* 0x088fec0000001814 */
[C---:B------:R-:W-:Y:S06]  /*7100*/  HMMA.16816.F32 R24, R140.reuse, R136, R24 ;  /* 0x000000888c18723c */ /* 0x040fec0000001818 */
[-C--:B------:R-:W-:Y:S06]  /*7110*/  HMMA.16816.F32 R28, R140, R138.reuse, R28 ;  /* 0x0000008a8c1c723c */ /* 0x080fec000000181c */
[----:B------:R-:W-:Y:S06]  /*7120*/  HMMA.16816.F32 R32, R164, R138, R32 ;  /* 0x0000008aa420723c */ /* 0x000fec0000001820 */
[-C--:B------:R-:W-:Y:S06]  /*7130*/  HMMA.16816.F32 R4, R144, R148.reuse, R4 ;  /* 0x000000949004723c */ /* 0x080fec0000001804 */
[C---:B-1----:R-:W-:Y:S06]  /*7140*/  HMMA.16816.F32 R8, R172.reuse, R148, R8 ;  /* 0x00000094ac08723c */ /* 0x042fec0000001808 */
[-C--:B------:R-:W-:Y:S06]  /*7150*/  HMMA.16816.F32 R12, R172, R150.reuse, R12 ;  /* 0x00000096ac0c723c */ /* 0x080fec000000180c */
[C---:B------:R-:W-:Y:S06]  /*7160*/  HMMA.16816.F32 R16, R144.reuse, R150, R16 ;  /* 0x000000969010723c */ /* 0x040fec0000001810 */
[-C--:B------:R-:W-:Y:S06]  /*7170*/  HMMA.16816.F32 R20, R144, R132.reuse, R20 ;  /* 0x000000849014723c */ /* 0x080fec0000001814 */
[C---:B------:R-:W-:Y:S06]  /*7180*/  HMMA.16816.F32 R24, R172.reuse, R132, R24 ;  /* 0x00000084ac18723c */ /* 0x040fec0000001818 */
[-C--:B------:R-:W-:Y:S06]  /*7190*/  HMMA.16816.F32 R28, R172, R134.reuse, R28 ;  /* 0x00000086ac1c723c */ /* 0x080fec000000181c */
[----:B------:R-:W-:Y:S01]  /*71a0*/  HMMA.16816.F32 R32, R144, R134, R32 ;  /* 0x000000869020723c */ /* 0x000fe20000001820 */
[----:B------:R-:W1:Y:S05]  /*71b0*/  LDSM.16.M88.4 R132, [R177+0xa400] ;  /* 0x00a40000b184783b */ /* 0x000e6a0000000200 */
[-C--:B--2---:R-:W-:Y:S06]  /*71c0*/  HMMA.16816.F32 R4, R152, R156.reuse, R4 ;  /* 0x0000009c9804723c */ /* 0x084fec0000001804 */
[C---:B------:R-:W-:Y:S06]  /*71d0*/  HMMA.16816.F32 R8, R160.reuse, R156, R8 ;  /* 0x0000009ca008723c */ /* 0x040fec0000001808 */
[-C--:B------:R-:W-:Y:S06]  /*71e0*/  HMMA.16816.F32 R12, R160, R158.reuse, R12 ;  /* 0x0000009ea00c723c */ /* 0x080fec000000180c */
[C---:B------:R-:W-:Y:S06]  /*71f0*/  HMMA.16816.F32 R16, R152.reuse, R158, R16 ;  /* 0x0000009e9810723c */ /* 0x040fec0000001810 */
[C---:B-----5:R-:W-:Y:S01]  /*7200*/  FADD.FTZ R136, -R189.reuse, R4 ;  /* 0x00000004bd887221 */ /* 0x060fe20000010100 */
[----:B------:R-:W-:Y:S01]  /*7210*/  FADD.FTZ R5, -R189, R5 ;  /* 0x00000005bd057221 */ /* 0x000fe20000010100 */
[----:B------:R-:W-:Y:S03]  /*7220*/  FADD.FTZ R4, -R188, R6 ;  /* 0x00000006bc047221 */ /* 0x000fe60000010100 */
        /* <DEDUP_REMOVED lines=18> */
[----:B------:R-:W-:Y:S01]  /*7350*/  FSETP.GE.FTZ.AND P2, PT, R196, RZ, PT ;  /* 0x000000ffc400720b */ /* 0x000fe20003f56000 */
[----:B------:R-:W-:Y:S01]  /*7360*/  FMUL.FTZ R8, R204, R4 ;  /* 0x00000004cc087220 */ /* 0x000fe20000410000 */
[----:B------:R-:W-:Y:S01]  /*7370*/  FSEL R4, R139, R186, P1 ;  /* 0x000000ba8b047208 */ /* 0x000fe20000800000 */
[----:B------:R-:W-:Y:S01]  /*7380*/  FMUL.FTZ R7, R210, R0 ;  /* 0x00000000d2077220 */ /* 0x000fe20000410000 */
[----:B------:R-:W-:Y:S01]  /*7390*/  FSEL R0, R11, R186, P0 ;  /* 0x000000ba0b007208 */ /* 0x000fe20000000000 */
[----:B------:R-:W-:Y:S01]  /*73a0*/  VIADD R162, R228, 0x20 ;  /* 0x00000020e4a27836 */ /* 0x000fe20000000000 */
[----:B------:R-:W-:Y:S01]  /*73b0*/  FSETP.GE.FTZ.AND P1, PT, R200, RZ, PT ;  /* 0x000000ffc800720b */ /* 0x000fe20003f36000 */
[----:B------:R-:W-:Y:S04]  /*73c0*/  HMMA.16816.F32 R32, R152, R134, R32 ;  /* 0x000000869820723c */ /* 0x000fe80000001820 */
[----:B------:R-:W-:Y:S01]  /*73d0*/  FSETP.GE.FTZ.AND P0, PT, R211, RZ, PT ;  /* 0x000000ffd300720b */ /* 0x000fe20003f16000 */
[----:B------:R-:W-:Y:S01]  /*73e0*/  FADD.FTZ R14, -R186, R14 ;  /* 0x0000000eba0e7221 */ /* 0x000fe20000010100 */
[----:B------:R-:W-:Y:S01]  /*73f0*/  FMUL.FTZ R9, R209, R6 ;  /* 0x00000006d1097220 */ /* 0x000fe20000410000 */
[----:B------:R-:W-:Y:S01]  /*7400*/  FSEL R6, R138, R187, P3 ;  /* 0x000000bb8a067208 */ /* 0x000fe20001800000 */
[----:B------:R-:W-:Y:S01]  /*7410*/  FADD.FTZ R10, -R186, R15 ;  /* 0x0000000fba0a7221 */ /* 0x000fe20000010100 */
[----:B------:R-:W-:Y:S02]  /*7420*/  FSETP.GE.FTZ.AND P3, PT, R213, RZ, PT ;  /* 0x000000ffd500720b */ /* 0x000fe40003f76000 */
[----:B------:R-:W-:Y:S01]  /*7430*/  F2FP.F16.F32.PACK_AB R136, R136, R9 ;  /* 0x000000098888723e */ /* 0x000fe200000000ff */
[C---:B------:R-:W-:Y:S01]  /*7440*/  FADD.FTZ R12, -R187.reuse, R12 ;  /* 0x0000000cbb0c7221 */ /* 0x040fe20000010100 */
[----:B------:R-:W-:Y:S01]  /*7450*/  FADD.FTZ R13, -R187, R13 ;  /* 0x0000000dbb0d7221 */ /* 0x000fe20000010100 */
[----:B------:R-:W-:Y:S01]  /*7460*/  FMUL.FTZ R190, R190, R5 ;  /* 0x00000005bebe7220 */ /* 0x000fe20000410000 */
[----:B------:R-:W-:Y:S01]  /*7470*/  FSEL R5, R14, R186, P1 ;  /* 0x000000ba0e057208 */ /* 0x000fe20000800000 */
        /* <DEDUP_REMOVED lines=24> */
[----:B------:R-:W-:Y:S01]  /*7600*/  FADD.FTZ R20, -R189, R20 ;  /* 0x00000014bd147221 */ /* 0x000fe20000010100 */
        /* <DEDUP_REMOVED lines=126> */
.L_x_1204:
        /* <DEDUP_REMOVED lines=125> */
.L_x_1205:
[----:B------:R-:W-:Y:S01]  /*85c0*/  LDSM.16.M88.4 R24, [R179] ;  /* 0x00000000b318783b */ /* 0x000fe20000000200 */
[----:B------:R-:W-:Y:S01]  /*85d0*/  IMAD.MOV.U32 R5, RZ, RZ, 0x4 ;  /* 0x00000004ff057424 */ /* 0x000fe200078e00ff */
[----:B------:R-:W-:Y:S01]  /*85e0*/  LEA R173, P1, R242, R234, 0x2 ;  /* 0x000000eaf2ad7211 */ /* 0x000fe200078210ff */
[----:B--2---:R-:W-:Y:S01]  /*85f0*/  @P0 VIADD R4, R236, 0xffffffc0 ;  /* 0xffffffc0ec040836 */ /* 0x004fe20000000000 */
[----:B------:R-:W1:Y:S01]  /*8600*/  LDSM.16.MT88.4 R8, [R0+0x9000] ;  /* 0x009000000008783b */ /* 0x000e620000004200 */
[----:B------:R-:W-:Y:S01]  /*8610*/  @UP2 UIADD3 UR14, UP0, UR16, -0x100, URZ ;  /* 0xffffff00100e2890 */ /* 0x000fe2000ff1e03f */
[----:B------:R-:W-:Y:S01]  /*8620*/  LEA.HI.X.SX32 R172, R242, R235, 0x2, P1 ;  /* 0x000000ebf2ac7211 */ /* 0x000fe200008f16ff */
[----:B------:R-:W-:Y:S01]  /*8630*/  @P0 IMAD.WIDE R160, R4, R5, UR16 ;  /* 0x0000001004a00e25 */ /* 0x000fe2000f8e0205 */
[----:B------:R-:W2:Y:S01]  /*8640*/  LDSM.16.MT88.4 R16, [R0+0xb000] ;  /* 0x00b000000010783b */ /* 0x000ea20000004200 */
[----:B------:R-:W-:Y:S02]  /*8650*/  @UP2 UIADD3.X UR8, UR17, -0x1, URZ, UP0, !UPT ;  /* 0xffffffff11082890 */ /* 0x000fe400087fe43f */
[----:B------:R-:W-:Y:S01]  /*8660*/  UISETP.GT.AND UP1, UPT, UR7, UR47, UPT ;  /* 0x0000002f0700728c */ /* 0x000fe2000bf24270 */
[----:B------:R-:W3:Y:S01]  /*8670*/  LDSM.16.MT88.4 R28, [R0+0xd000] ;  /* 0x00d00000001c783b */ /* 0x000ee20000004200 */
[----:B------:R-:W-:Y:S03]  /*8680*/  @UP2 UMOV UR16, UR14 ;  /* 0x0000000e00102c82 */ /* 0x000fe60008000000 */
[----:B------:R-:W-:Y:S01]  /*8690*/  LDSM.16.M88.4 R32, [R180] ;  /* 0x00000000b420783b */ /* 0x000fe20000000200 */
[----:B------:R-:W-:Y:S01]  /*86a0*/  @UP2 UMOV UR17, UR8 ;  /* 0x0000000800112c82 */ /* 0x000fe20008000000 */
[----:B------:R-:W-:Y:S02]  /*86b0*/  ULOP3.LUT UR8, UR7, 0x1, URZ, 0xc0, !UPT ;  /* 0x0000000107087892 */ /* 0x000fe4000f8ec03f */
[----:B------:R-:W4:Y:S01]  /*86c0*/  LDSM.16.MT88.4 R132, [R0+0x9400] ;  /* 0x009400000084783b */ /* 0x000f220000004200 */
[----:B------:R-:W-:Y:S02]  /*86d0*/  UIADD3 UR7, UR7, -0x1, URZ ;  /* 0xffffffff07077890 */ /* 0x000fe4000fffe03f */
[----:B------:R-:W-:Y:S01]  /*86e0*/  UISETP.NE.U32.AND UP0, UPT, UR8, 0x1, UPT ;  /* 0x000000010800788c */ /* 0x000fe2000bf05070 */
        /* <DEDUP_REMOVED lines=475> */
.L_x_1207:
        /* <DEDUP_REMOVED lines=20> */
.L_x_1208:
[----:B------:R-:W1:Y:S08]  /*a5e0*/  S2UR UR16, SR_CTAID.Z ;  /* 0x00000000001079c3 */ /* 0x000e700000002700 */
        /* <DEDUP_REMOVED lines=8> */
[----:B------:R-:W-:Y:S01]  /*a670*/  BSSY B0, `(.L_x_1209) ;  /* 0x000002b000007945 */ /* 0x000fe20003800000 */
[----:B------:R-:W-:Y:S01]  /*a680*/  IMAD.WIDE.U32 R4, R3, UR5, R6 ;  /* 0x0000000503047c25 */ /* 0x000fe2000f8e0006 */
[----:B------:R-:W-:Y:S01]  /*a690*/  UIMAD UR15, UR5, UR9, UR15 ;  /* 0x00000009050f72a4 */ /* 0x000fe2000f8e020f */
[----:B------:R-:W-:-:S02]  /*a6a0*/  ISETP.GE.AND P4, PT, R244, UR6, PT ;  /* 0x00000006f4007c0c */ /* 0x000fc4000bf86270 */
[----:B------:R-:W-:Y:S02]  /*a6b0*/  ISETP.GE.AND P3, PT, R8, UR6, PT ;  /* 0x0000000608007c0c */ /* 0x000fe4000bf66270 */
[----:B------:R-:W-:Y:S01]  /*a6c0*/  IADD3 R4, P0, R4, UR19, RZ ;  /* 0x0000001304047c10 */ /* 0x000fe2000ff1e0ff */
[----:B------:R-:W-:Y:S01]  /*a6d0*/  IMAD.U32 R3, RZ, RZ, UR15 ;  /* 0x0000000fff037e24 */ /* 0x000fe2000f8e00ff */
[----:B------:R-:W-:-:S04]  /*a6e0*/  SHF.R.S32.HI R25, RZ, 0x1f, R244 ;  /* 0x0000001fff197819 */ /* 0x000fc800000114f4 */
[----:B------:R-:W-:Y:S01]  /*a6f0*/  IADD3.X R5, R5, UR20, R3, P0, !PT ;  /* 0x0000001405057c10 */ /* 0x000fe200087fe403 */
[----:B-1----:R-:W-:Y:S01]  /*a700*/  USHF.R.S32.HI UR21, URZ, 0x1f, UR16 ;  /* 0x0000001f3f157899 */ /* 0x002fe20008011410 */
[----:B------:R1:W2:Y:S02]  /*a710*/  LDS.128 R36, [R0+0xa000] ;  /* 0x00a0000000247984 */ /* 0x0002a40000000c00 */
[----:B------:R-:W-:Y:S02]  /*a720*/  ULDC.64 UR16, c[0x0][0x468] ;  /* 0x00011a0000107ab9 */ /* 0x000fe40000000a00 */
[----:B------:R1:W3:Y:S01]  /*a730*/  LDS.128 R32, [R0+0xc000] ;  /* 0x00c0000000207984 */ /* 0x0002e20000000c00 */
[----:B------:R-:W-:Y:S01]  /*a740*/  UIMAD UR15, UR21, UR16, URZ ;  /* 0x00000010150f72a4 */ /* 0x000fe2000f8e023f */
[----:B------:R-:W-:Y:S02]  /*a750*/  IMAD.U32 R3, RZ, RZ, UR16 ;  /* 0x00000010ff037e24 */ /* 0x000fe4000f8e00ff */
[----:B------:R1:W4:Y:S02]  /*a760*/  LDS.128 R28, [R0+0xe000] ;  /* 0x00e00000001c7984 */ /* 0x0003240000000c00 */
[----:B------:R-:W1:Y:S02]  /*a770*/  S2UR UR21, SR_CTAID.Z ;  /* 0x00000000001579c3 */ /* 0x000e640000002700 */
[----:B------:R2:W2:Y:S04]  /*a780*/  LDS.128 R48, [R0+0x10000] ;  /* 0x0100000000307984 */ /* 0x0004a80000000c00 */
[----:B------:R2:W2:Y:S04]  /*a790*/  LDS.128 R44, [R0+0x12000] ;  /* 0x01200000002c7984 */ /* 0x0004a80000000c00 */
[----:B------:R2:W2:Y:S01]  /*a7a0*/  LDS.128 R40, [R0+0x14000] ;  /* 0x0140000000287984 */ /* 0x0004a20000000c00 */
[----:B-1----:R-:W-:Y:S01]  /*a7b0*/  UIMAD UR17, UR21, UR17, UR15 ;  /* 0x00000011151172a4 */ /* 0x002fe2000f8e020f */
[----:B------:R-:W-:-:S05]  /*a7c0*/  IMAD.WIDE.U32 R8, R3, UR21, R4 ;  /* 0x0000001503087c25 */ /* 0x000fca000f8e0004 */
[----:B------:R-:W-:Y:S01]  /*a7d0*/  IADD3 R24, R9, UR17, RZ ;  /* 0x0000001109187c10 */ /* 0x000fe2000fffe0ff */
[----:B------:R-:W-:Y:S06]  /*a7e0*/  @P4 BRA `(.L_x_1210) ;  /* 0x00000000004c4947 */ /* 0x000fec0003800000 */
[----:B------:R-:W-:Y:S01]  /*a7f0*/  ULDC UR15, c[0x0][0x2d0] ;  /* 0x0000b400000f7ab9 */ /* 0x000fe20000000800 */
[----:B------:R-:W1:Y:S01]  /*a800*/  LDS.128 R20, [R0+0xb000] ;  /* 0x00b0000000147984 */ /* 0x000e620000000c00 */
[----:B------:R-:W-:Y:S01]  /*a810*/  ISETP.GE.AND P2, PT, R228, UR15, PT ;  /* 0x0000000fe4007c0c */ /* 0x000fe2000bf46270 */
[----:B------:R-:W-:Y:S01]  /*a820*/  IMAD R3, R25, UR8, RZ ;  /* 0x0000000819037c24 */ /* 0x000fe2000f8e02ff */
[----:B------:R-:W-:Y:S01]  /*a830*/  MOV R5, R24 ;  /* 0x0000001800057202 */ /* 0x000fe20000000f00 */
[----:B------:R-:W3:Y:S01]  /*a840*/  LDS.128 R16, [R0+0xd000] ;  /* 0x00d0000000107984 */ /* 0x000ee20000000c00 */
[----:B------:R-:W-:Y:S01]  /*a850*/  IMAD.MOV.U32 R4, RZ, RZ, R8 ;  /* 0x000000ffff047224 */ /* 0x000fe200078e0008 */
[----:B------:R-:W-:Y:S01]  /*a860*/  ISETP.GE.AND P1, PT, R162, UR15, PT ;  /* 0x0000000fa2007c0c */ /* 0x000fe2000bf26270 */
[C---:B------:R-:W-:Y:S01]  /*a870*/  IMAD R3, R244.reuse, UR9, R3 ;  /* 0x00000009f4037c24 */ /* 0x040fe2000f8e0203 */
[----:B------:R-:W-:Y:S01]  /*a880*/  ISETP.GE.AND P0, PT, R163, UR15, PT ;  /* 0x0000000fa3007c0c */ /* 0x000fe2000bf06270 */
[----:B------:R-:W-:Y:S01]  /*a890*/  IMAD.WIDE.U32 R10, R244, UR8, R4 ;  /* 0x00000008f40a7c25 */ /* 0x000fe2000f8e0004 */
[----:B------:R-:W-:-:S03]  /*a8a0*/  ULDC.64 UR16, c[0x0][0x3f0] ;  /* 0x0000fc0000107ab9 */ /* 0x000fc60000000a00 */
[----:B------:R-:W-:Y:S01]  /*a8b0*/  IMAD.IADD R3, R3, 0x1, R11 ;  /* 0x0000000103037824 */ /* 0x000fe200078e020b */
[----:B------:R-:W4:Y:S01]  /*a8c0*/  @!P2 LDS.128 R12, [R0+0x9000] ;  /* 0x00900000000ca984 */ /* 0x000f220000000c00 */
[----:B------:R-:W-:-:S04]  /*a8d0*/  LEA R4, P5, R10, UR16, 0x1 ;  /* 0x000000100a047c11 */ /* 0x000fc8000f8a08ff */
[----:B------:R-:W-:-:S05]  /*a8e0*/  LEA.HI.X R5, R10, UR17, R3, 0x1, P5 ;  /* 0x000000110a057c11 */ /* 0x000fca000a8f0c03 */
[----:B-1----:R1:W-:Y:S04]  /*a8f0*/  @!P1 STG.E.128 desc[UR10][R4.64+0x40], R20 ;  /* 0x0000401404009986 */ /* 0x0023e8000c101d0a */
[----:B---3--:R1:W-:Y:S04]  /*a900*/  @!P0 STG.E.128 desc[UR10][R4.64+0x80], R16 ;  /* 0x0000801004008986 */ /* 0x0083e8000c101d0a */
[----:B----4-:R1:W-:Y:S02]  /*a910*/  @!P2 STG.E.128 desc[UR10][R4.64], R12 ;  /* 0x0000000c0400a986 */ /* 0x0103e4000c101d0a */
.L_x_1210:
[----:B------:R-:W-:Y:S05]  /*a920*/  BSYNC B0 ;  /* 0x0000000000007941 */ /* 0x000fea0003800000 */
.L_x_1209:
[----:B------:R-:W-:Y:S04]  /*a930*/  BSSY B0, `(.L_x_1211) ;  /* 0x0000014000007945 */ /* 0x000fe80003800000 */
[----:B------:R-:W-:Y:S05]  /*a940*/  @P3 BRA `(.L_x_1212) ;  /* 0x0000000000483947 */ /* 0x000fea0003800000 */
[----:B------:R-:W-:Y:S01]  /*a950*/  IADD3 R3, P0, R244, 0x40, RZ ;  /* 0x00000040f4037810 */ /* 0x000fe20007f1e0ff */
[----:B------:R-:W-:Y:S01]  /*a960*/  ULDC UR6, c[0x0][0x2d0] ;  /* 0x0000b40000067ab9 */ /* 0x000fe20000000800 */
[----:B-1----:R-:W-:Y:S01]  /*a970*/  MOV R5, R24 ;  /* 0x0000001800057202 */ /* 0x002fe20000000f00 */
        /* <DEDUP_REMOVED lines=12> */
[----:B--2---:R1:W-:Y:S04]  /*aa40*/  @!P2 STG.E.128 desc[UR10][R4.64], R36 ;  /* 0x000000240400a986 */ /* 0x0043e8000c101d0a */
[----:B---3--:R1:W-:Y:S04]  /*aa50*/  @!P1 STG.E.128 desc[UR10][R4.64+0x40], R32 ;  /* 0x0000402004009986 */ /* 0x0083e8000c101d0a */
[----:B----4-:R1:W-:Y:S02]  /*aa60*/  @!P0 STG.E.128 desc[UR10][R4.64+0x80], R28 ;  /* 0x0000801c04008986 */ /* 0x0103e4000c101d0a */
.L_x_1212:
[----:B------:R-:W-:Y:S05]  /*aa70*/  BSYNC B0 ;  /* 0x0000000000007941 */ /* 0x000fea0003800000 */
.L_x_1211:
[----:B------:R-:W2:Y:S01]  /*aa80*/  S2UR UR6, SR_CTAID.Z ;  /* 0x00000000000679c3 */ /* 0x000ea20000002700 */
[----:B------:R-:W-:Y:S01]  /*aa90*/  IMAD.U32 R3, RZ, RZ, UR12 ;  /* 0x0000000cff037e24 */ /* 0x000fe2000f8e00ff */
[----:B------:R-:W-:Y:S01]  /*aaa0*/  UIMAD UR7, UR7, UR12, URZ ;  /* 0x0000000c070772a4 */ /* 0x000fe2000f8e023f */
[----:B-1----:R-:W1:Y:S01]  /*aab0*/  LDS.128 R20, [R0+0xf000] ;  /* 0x00f0000000147984 */ /* 0x002e620000000c00 */
[----:B------:R-:W-:Y:S01]  /*aac0*/  BSSY B0, `(.L_x_1213) ;  /* 0x0000021000007945 */ /* 0x000fe20003800000 */
[----:B------:R-:W-:Y:S01]  /*aad0*/  IMAD.WIDE.U32 R6, R3, UR5, R6 ;  /* 0x0000000503067c25 */ /* 0x000fe2000f8e0006 */
[----:B------:R-:W-:Y:S01]  /*aae0*/  UIMAD UR5, UR5, UR13, UR7 ;  /* 0x0000000d050572a4 */ /* 0x000fe2000f8e0207 */
[----:B------:R-:W1:Y:S01]  /*aaf0*/  LDS.128 R16, [R0+0x11000] ;  /* 0x0110000000107984 */ /* 0x000e620000000c00 */
[----:B------:R-:W3:Y:S01]  /*ab00*/  S2UR UR8, SR_CTAID.Z ;  /* 0x00000000000879c3 */ /* 0x000ee20000002700 */
[----:B------:R-:W-:Y:S02]  /*ab10*/  IADD3 R6, P0, R6, UR14, RZ ;  /* 0x0000000e06067c10 */ /* 0x000fe4000ff1e0ff */
[----:B------:R4:W1:Y:S01]  /*ab20*/  LDS.128 R12, [R0+0x13000] ;  /* 0x01300000000c7984 */ /* 0x0008620000000c00 */
[----:B--2---:R-:W-:-:S03]  /*ab30*/  USHF.R.S32.HI UR9, URZ, 0x1f, UR6 ;  /* 0x0000001f3f097899 */ /* 0x004fc60008011406 */
[----:B------:R-:W-:Y:S01]  /*ab40*/  ULDC.64 UR6, c[0x0][0x470] ;  /* 0x00011c0000067ab9 */ /* 0x000fe20000000a00 */
[----:B----4-:R-:W-:Y:S01]  /*ab50*/  IMAD.U32 R0, RZ, RZ, UR5 ;  /* 0x00000005ff007e24 */ /* 0x010fe2000f8e00ff */
[----:B------:R-:W-:-:S04]  /*ab60*/  UIMAD UR5, UR9, UR6, URZ ;  /* 0x00000006090572a4 */ /* 0x000fc8000f8e023f */
[----:B------:R-:W-:Y:S01]  /*ab70*/  IADD3.X R7, R7, UR18, R0, P0, !PT ;  /* 0x0000001207077c10 */ /* 0x000fe200087fe400 */
[----:B---3--:R-:W-:Y:S01]  /*ab80*/  UIMAD UR7, UR8, UR7, UR5 ;  /* 0x00000007080772a4 */ /* 0x008fe2000f8e0205 */
[----:B------:R-:W-:-:S05]  /*ab90*/  MOV R0, UR6 ;  /* 0x0000000600007c02 */ /* 0x000fca0008000f00 */
[----:B------:R-:W-:-:S05]  /*aba0*/  IMAD.WIDE.U32 R6, R0, UR8, R6 ;  /* 0x0000000800067c25 */ /* 0x000fca000f8e0006 */
[----:B------:R-:W-:Y:S01]  /*abb0*/  IADD3 R3, R7, UR7, RZ ;  /* 0x0000000707037c10 */ /* 0x000fe2000fffe0ff */
[----:B-1----:R-:W-:Y:S06]  /*abc0*/  @P4 BRA `(.L_x_1214) ;  /* 0x0000000000404947 */ /* 0x002fec0003800000 */
        /* <DEDUP_REMOVED lines=16> */
.L_x_1214:
[----:B------:R-:W-:Y:S05]  /*acd0*/  BSYNC B0 ;  /* 0x0000000000007941 */ /* 0x000fea0003800000 */
.L_x_1213:
        /* <DEDUP_REMOVED lines=18> */
.L_x_1188:
[----:B------:R-:W-:Y:S05]  /*ae00*/  BSYNC B1 ;  /* 0x0000000000017941 */ /* 0x000fea0003800000 */
.L_x_1174:
[----:B------:R-:W-:Y:S01]  /*ae10*/  R2UR UR6, R252 ;  /* 0x00000000fc0672ca */ /* 0x000fe200000e0000 */
[----:B------:R-:W-:Y:S02]  /*ae20*/  ULDC UR5, c[0x0][0xc] ;  /* 0x0000030000057ab9 */ /* 0x000fe40000000800 */
[----:B------:R-:W-:-:S10]  /*ae30*/  UIADD3 UR53, UR5, UR53, URZ ;  /* 0x0000003505357290 */ /* 0x000fd4000fffe03f */
[----:B------:R-:W-:-:S06]  /*ae40*/  UISETP.GE.AND UP0, UPT, UR53, UR6, UPT ;  /* 0x000000063500728c */ /* 0x000fcc000bf06270 */
[----:B------:R-:W-:-:S13]  /*ae50*/  PLOP3.LUT P0, PT, PT, PT, UP0, 0x80, 0x0 ;  /* 0x000000000000781c */ /* 0x000fda0003f0f008 */
[----:B------:R-:W-:Y:S05]  /*ae60*/  @P0 BRA `(.L_x_1215) ;  /* 0x0000000000040947 */ /* 0x000fea0003800000 */
[----:B------:R-:W-:Y:S05]  /*ae70*/  BRA `(.L_x_1216) ;  /* 0xffffff5c00447947 */ /* 0x000fea000383ffff */
.L_x_1215:
[----:B------:R-:W-:Y:S05]  /*ae80*/  EXIT ;  /* 0x000000000000794d */ /* 0x000fea0003800000 */
.L_x_1217:
        /* <DEDUP_REMOVED lines=15> */
.L_x_1315:


//--------------------- .text._ZN5flash44flash_bwd_dq_dk_dv_loop_seqk_parallel_kernelI23Flash_bwd_kernel_traitsILi96ELi64ELi128ELi8ELi2ELi4ELi4ELb0ELb0EN7cutlass6half_tE19Flash_kernel_traitsILi96ELi64ELi128ELi8ES3_EELb0ELb0ELb1ELb1ELb0ELb0ELb1EEEvNS_16Flash_bwd_paramsE --------------------------
	.section	.text._ZN5flash44flash_bwd_dq_dk_dv_loop_seqk_parallel_kernelI23Flash_bwd_kernel_traitsILi96ELi64ELi128ELi8ELi2ELi4ELi4ELb0ELb0EN7cutlass6half_tE19Flash_kernel_traitsILi96ELi64ELi128ELi8ES3_EELb0ELb0ELb1ELb1ELb0ELb0ELb1EEEvNS_16Flash_bwd_paramsE,"ax",@progbits
	.align	128
        .global         _ZN5flash44flash_bwd_dq_dk_dv_loop_seqk_parallel_kernelI23Flash_bwd_kernel_traitsILi96ELi64ELi128ELi8ELi2ELi4ELi4ELb0ELb0EN7cutlass6half_tE19Flash_kernel_traitsILi96ELi64ELi128ELi8ES3_EELb0ELb0ELb1ELb1ELb0ELb0ELb1EEEvNS_16Flash_bwd_paramsE
        .type           _ZN5flash44flash_bwd_dq_dk_dv_loop_seqk_parallel_kernelI23Flash_bwd_kernel_traitsILi96ELi64ELi128ELi8ELi2ELi4ELi4ELb0ELb0EN7cutlass6half_tE19Flash_kernel_traitsILi96ELi64ELi128ELi8ES3_EELb0ELb0ELb1ELb1ELb0ELb0ELb1EEEvNS_16Flash_bwd_paramsE,@function
        .size           _ZN5flash44flash_bwd_dq_dk_dv_loop_seqk_parallel_kernelI23Flash_bwd_kernel_traitsILi96ELi64ELi128ELi8ELi2ELi4ELi4ELb0ELb0EN7cutlass6half_tE19Flash_kernel_traitsILi96ELi64ELi128ELi8ES3_EELb0ELb0ELb1ELb1ELb0ELb0ELb1EEEvNS_16Flash_bwd_paramsE,(.L_x_1316 - _ZN5flash44flash_bwd_dq_dk_dv_loop_seqk_parallel_kernelI23Flash_bwd_kernel_traitsILi96ELi64ELi128ELi8ELi2ELi4ELi4ELb0ELb0EN7cutlass6half_tE19Flash_kernel_traitsILi96ELi64ELi128ELi8ES3_EELb0ELb0ELb1ELb1ELb0ELb0ELb1EEEvNS_16Flash_bwd_paramsE)
        .other          _ZN5flash44flash_bwd_dq_dk_dv_loop_seqk_parallel_kernelI23Flash_bwd_kernel_traitsILi96ELi64ELi128ELi8ELi2ELi4ELi4ELb0ELb0EN7cutlass6half_tE19Flash_kernel_traitsILi96ELi64ELi128ELi8ES3_EELb0ELb0ELb1ELb1ELb0ELb0ELb1EEEvNS_16Flash_bwd_paramsE,@"STO_CUDA_ENTRY STV_DEFAULT"
_ZN5flash44flash_bwd_dq_dk_dv_loop_seqk_parallel_kernelI23Flash_bwd_kernel_traitsILi96ELi64ELi128ELi8ELi2ELi4ELi4ELb0ELb0EN7cutlass6half_tE19Flash_kernel_traitsILi96ELi64ELi128ELi8ES3_EELb0ELb0ELb1ELb1ELb0ELb0ELb1EEEvNS_16Flash_bwd_paramsE:
.text._ZN5flash44flash_bwd_dq_dk_dv_loop_seqk_parallel_kernelI23Flash_bwd_kernel_traitsILi96ELi64ELi128ELi8ELi2ELi4ELi4ELb0ELb0EN7cutlass6half_tE19Flash_kernel_traitsILi96ELi64ELi128ELi8ES3_EELb0ELb0ELb1ELb1ELb0ELb0ELb1EEEvNS_16Flash_bwd_paramsE:
        /* <DEDUP_REMOVED lines=48> */
[----:B------:R-:W-:Y:S02]  /*0300*/  LEA.HI R7, R3, R0, RZ, 0x1 ;  /* 0x0000000003077211 */ /* 0x000fe400078f08ff */
        /* <DEDUP_REMOVED lines=9> */
[C---:B------:R-:W-:Y:S02]  /*03a0*/  IMAD.IADD R187, R0.reuse, 0x1, -R8 ;  /* 0x0000000100bb7824 */ /* 0x040fe400078e0a08 */
        /* <DEDUP_REMOVED lines=12> */
[--C-:B------:R-:W-:Y:S02]  /*0470*/  SHF.R.S32.HI R3, RZ, 0x1, R2.reuse ;  /* 0x00000001ff037819 */ /* 0x100fe40000011402 */
[----:B------:R-:W-:Y:S02]  /*0480*/  SHF.R.S32.HI R8, RZ, 0x1f, R2 ;  /* 0x0000001fff087819 */ /* 0x000fe40000011402 */
[----:B------:R-:W-:Y:S02]  /*0490*/  LEA.HI R0, R0, R246, RZ, 0x3 ;  /* 0x000000f600007211 */ /* 0x000fe400078f18ff */
[----:B------:R-:W-:Y:S02]  /*04a0*/  LEA.HI R244, R7, R10, RZ, 0x2 ;  /* 0x0000000a07f47211 */ /* 0x000fe400078f10ff */
[----:B------:R-:W-:Y:S02]  /*04b0*/  LOP3.LUT R2, R2, 0x7fffffe, RZ, 0xc0, !PT ;  /* 0x07fffffe02027812 */ /* 0x000fe400078ec0ff */
[----:B------:R-:W-:-:S02]  /*04c0*/  SHF.R.S32.HI R4, RZ, 0x6, R16 ;  /* 0x00000006ff047819 */ /* 0x000fc40000011410 */
[----:B------:R-:W-:Y:S01]  /*04d0*/  LOP3.LUT R7, R5, 0x3fffffe, RZ, 0xc0, !PT ;  /* 0x03fffffe05077812 */ /* 0x000fe200078ec0ff */
[----:B------:R-:W-:Y:S01]  /*04e0*/  IMAD.IADD R20, R6, 0x1, -R2 ;  /* 0x0000000106147824 */ /* 0x000fe200078e0a02 */
[----:B------:R-:W-:Y:S01]  /*04f0*/  LEA.HI R9, R8, R3, RZ, 0x2 ;  /* 0x0000000308097211 */ /* 0x000fe200078f10ff */
[----:B------:R-:W-:Y:S01]  /*0500*/  IMAD R2, R4, 0x4, R14 ;  /* 0x0000000404027824 */ /* 0x000fe200078e020e */
[----:B------:R-:W-:Y:S01]  /*0510*/  LOP3.LUT R0, R0, 0xfffffff8, RZ, 0xc0, !PT ;  /* 0xfffffff800007812 */ /* 0x000fe200078ec0ff */
[----:B------:R-:W-:Y:S01]  /*0520*/  IMAD.IADD R11, R15, 0x1, -R7 ;  /* 0x000000010f0b7824 */ /* 0x000fe200078e0a07 */
[----:B------:R-:W-:Y:S01]  /*0530*/  LOP3.LUT R9, R9, 0xfffffffc, RZ, 0xc0, !PT ;  /* 0xfffffffc09097812 */ /* 0x000fe200078ec0ff */
[----:B------:R-:W-:Y:S01]  /*0540*/  IMAD.SHL.U32 R16, R4, 0x20, RZ ;  /* 0x0000002004107824 */ /* 0x000fe200078e00ff */
[----:B------:R-:W-:Y:S01]  /*0550*/  SHF.R.S32.HI R10, RZ, 0x1f, R6 ;  /* 0x0000001fff0a7819 */ /* 0x000fe20000011406 */
[----:B------:R-:W-:Y:S01]  /*0560*/  IMAD.IADD R0, R246, 0x1, -R0 ;  /* 0x00000001f6007824 */ /* 0x000fe200078e0a00 */
[----:B------:R-:W-:Y:S01]  /*0570*/  SHF.R.S32.HI R244, RZ, 0x2, R244 ;  /* 0x00000002fff47819 */ /* 0x000fe200000114f4 */
[----:B------:R-:W-:Y:S01]  /*0580*/  IMAD R176, R2, 0x8, R11 ;  /* 0x0000000802b07824 */ /* 0x000fe200078e020b */
[----:B------:R-:W-:Y:S01]  /*0590*/  SHF.R.S32.HI R2, RZ, 0x1, R5 ;  /* 0x00000001ff027819 */ /* 0x000fe20000011405 */
[----:B------:R-:W-:Y:S01]  /*05a0*/  IMAD.IADD R17, R3, 0x1, -R9 ;  /* 0x0000000103117824 */ /* 0x000fe200078e0a09 */
[----:B------:R-:W-:Y:S01]  /*05b0*/  LEA.HI R10, R10, R6, RZ, 0x3 ;  /* 0x000000060a0a7211 */ /* 0x000fe200078f18ff */
[----:B------:R-:W-:Y:S01]  /*05c0*/  IMAD.SHL.U32 R3, R15, 0x40, RZ ;  /* 0x000000400f037824 */ /* 0x000fe200078e00ff */
[----:B------:R-:W-:Y:S01]  /*05d0*/  LEA.HI R15, R0, R0, RZ, 0x1 ;  /* 0x00000000000f7211 */ /* 0x000fe200078f08ff */
[----:B------:R-:W-:Y:S01]  /*05e0*/  IMAD.SHL.U32 R4, R2, 0x40, RZ ;  /* 0x0000004002047824 */ /* 0x000fe200078e00ff */
[----:B------:R-:W-:Y:S01]  /*05f0*/  LOP3.LUT R8, R10, 0xfffffff8, RZ, 0xc0, !PT ;  /* 0xfffffff80a087812 */ /* 0x000fe200078ec0ff */
[----:B------:R-:W-:Y:S01]  /*0600*/  IMAD.SHL.U32 R5, R13, 0x10, RZ ;  /* 0x000000100d057824 */ /* 0x000fe200078e00ff */
[----:B------:R-:W-:Y:S01]  /*0610*/  LOP3.LUT R7, R0, 0x1, RZ, 0xc0, !PT ;  /* 0x0000000100077812 */ /* 0x000fe200078ec0ff */
[----:B------:R-:W-:Y:S01]  /*0620*/  IMAD R244, R187, 0x10, R244 ;  /* 0x00000010bbf47824 */ /* 0x000fe200078e02f4 */
[----:B------:R-:W-:Y:S01]  /*0630*/  LOP3.LUT P4, RZ, R2, 0x2, RZ, 0xc0, !PT ;  /* 0x0000000202ff7812 */ /* 0x000fe2000788c0ff */
[----:B------:R-:W-:Y:S01]  /*0640*/  IMAD.IADD R12, R6, 0x1, -R8 ;  /* 0x00000001060c7824 */ /* 0x000fe200078e0a08 */
[----:B------:R-:W-:-:S02]  /*0650*/  LOP3.LUT R2, R15, 0x3fffffe, RZ, 0xc0, !PT ;  /* 0x03fffffe0f027812 */ /* 0x000fc400078ec0ff */
[----:B------:R-:W-:Y:S01]  /*0660*/  ISETP.NE.U32.AND P3, PT, R7, 0x1, PT ;  /* 0x000000010700780c */ /* 0x000fe20003f65070 */
[----:B------:R-:W-:Y:S01]  /*0670*/  IMAD.SHL.U32 R7, R19, 0x2, RZ ;  /* 0x0000000213077824 */ /* 0x000fe200078e00ff */
[----:B------:R-:W-:Y:S01]  /*0680*/  LOP3.LUT R6, R3, 0x1c0, RZ, 0xc0, !PT ;  /* 0x000001c003067812 */ /* 0x000fe200078ec0ff */
[C---:B------:R-:W-:Y:S01]  /*0690*/  IMAD.IADD R19, R0.reuse, 0x1, -R2 ;  /* 0x0000000100137824 */ /* 0x040fe200078e0a02 */
[C---:B------:R-:W-:Y:S01]  /*06a0*/  LOP3.LUT P2, RZ, R0.reuse, 0x2, RZ, 0xc0, !PT ;  /* 0x0000000200ff7812 */ /* 0x040fe2000784c0ff */
[----:B------:R-:W-:Y:S01]  /*06b0*/  IMAD.SHL.U32 R0, R0, 0x40, RZ ;  /* 0x0000004000007824 */ /* 0x000fe200078e00ff */
[----:B------:R-:W-:Y:S01]  /*06c0*/  SHF.R.S32.HI R3, RZ, 0x3, R10 ;  /* 0x00000003ff037819 */ /* 0x000fe2000001140a */
[----:B------:R-:W-:Y:S01]  /*06d0*/  IMAD R10, R13, 0x200, R7 ;  /* 0x000002000d0a7824 */ /* 0x000fe200078e0207 */
[----:B------:R-:W-:Y:S02]  /*06e0*/  LOP3.LUT R2, R4, 0xc0, RZ, 0xc0, !PT ;  /* 0x000000c004027812 */ /* 0x000fe400078ec0ff */
        /* <DEDUP_REMOVED lines=40> */
[----:B------:R-:W-:Y:S01]  /*0970*/  LOP3.LUT R8, R8, R0, R7, 0x1e, !PT ;  /* 0x0000000008087212 */ /* 0x000fe200078e1e07 */
[----:B------:R-:W-:Y:S01]  /*0980*/  IMAD.SHL.U32 R0, R21, 0x20, RZ ;  /* 0x0000002015007824 */ /* 0x000fe200078e00ff */
[----:B------:R-:W-:Y:S02]  /*0990*/  LOP3.LUT R2, R4, R9, R2, 0x1e, !PT ;  /* 0x0000000904027212 */ /* 0x000fe400078e1e02 */
[C---:B------:R-:W-:Y:S01]  /*09a0*/  LOP3.LUT P5, RZ, R12.reuse, 0x2, RZ, 0xc0, !PT ;  /* 0x000000020cff7812 */ /* 0x040fe200078ac0ff */
[----:B------:R-:W-:Y:S01]  /*09b0*/  IMAD R187, R187, 0x200, R0 ;  /* 0x00000200bbbb7824 */ /* 0x000fe200078e0200 */
[----:B------:R-:W-:Y:S01]  /*09c0*/  LOP3.LUT P6, RZ, R12, 0x4, RZ, 0xc0, !PT ;  /* 0x000000040cff7812 */ /* 0x000fe200078cc0ff */
[----:B------:R-:W-:Y:S01]  /*09d0*/  IMAD.IADD R185, R0, 0x1, R2 ;  /* 0x0000000100b97824 */ /* 0x000fe200078e0202 */
[----:B------:R-:W-:Y:S01]  /*09e0*/  LEA R195, R195, UR4, 0x1 ;  /* 0x00000004c3c37c11 */ /* 0x000fe2000f8e08ff */
[----:B------:R-:W-:Y:S01]  /*09f0*/  IMAD.U32 R0, RZ, RZ, UR6 ;  /* 0x00000006ff007e24 */ /* 0x000fe2000f8e00ff */
[----:B------:R-:W-:Y:S01]  /*0a00*/  USHF.R.S32.HI UR6, URZ, 0x1f, UR49 ;  /* 0x0000001f3f067899 */ /* 0x000fe20008011431 */
[----:B------:R-:W-:Y:S01]  /*0a10*/  IMAD.U32 R2, RZ, RZ, UR5 ;  /* 0x00000005ff027e24 */ /* 0x000fe2000f8e00ff */
[----:B------:R-:W-:Y:S01]  /*0a20*/  USHF.R.S32.HI UR5, URZ, 0x1f, UR58 ;  /* 0x0000001f3f057899 */ /* 0x000fe2000801143a */
[----:B------:R-:W-:Y:S01]  /*0a30*/  IMAD.IADD R187, R187, 0x1, R5 ;  /* 0x00000001bbbb7824 */ /* 0x000fe200078e0205 */
[----:B------:R-:W-:Y:S01]  /*0a40*/  LOP3.LUT P0, RZ, R17, 0x2, RZ, 0xc0, !PT ;  /* 0x0000000211ff7812 */ /* 0x000fe2000780c0ff */
[----:B------:R-:W-:Y:S01]  /*0a50*/  IMAD.IADD R8, R8, 0x1, R10 ;  /* 0x0000000108087824 */ /* 0x000fe200078e020a */
[C---:B------:R-:W-:Y:S01]  /*0a60*/  SEL R182, R186.reuse, 0xffffffe0, !P5 ;  /* 0xffffffe0bab67807 */ /* 0x040fe20006800000 */
[----:B------:R-:W-:Y:S01]  /*0a70*/  IMAD.U32 R0, RZ, RZ, UR6 ;  /* 0x00000006ff007e24 */ /* 0x000fe2000f8e00ff */
[----:B------:R-:W-:Y:S01]  /*0a80*/  UIADD3 UR6, UR4, 0x9000, URZ ;  /* 0x0000900004067890 */ /* 0x000fe2000fffe03f */
[----:B------:R-:W-:Y:S01]  /*0a90*/  IMAD.U32 R0, RZ, RZ, UR5 ;  /* 0x00000005ff007e24 */ /* 0x000fe2000f8e00ff */
[----:B------:R-:W-:Y:S01]  /*0aa0*/  UIADD3 UR5, UR4, 0x15000, URZ ;  /* 0x0001500004057890 */ /* 0x000fe2000fffe03f */
[----:B------:R-:W-:Y:S01]  /*0ab0*/  IMAD.SHL.U32 R179, R187, 0x2, RZ ;  /* 0x00000002bbb37824 */ /* 0x000fe200078e00ff */
[----:B------:R-:W-:Y:S01]  /*0ac0*/  SEL R177, R186, 0xffffffe0, !P4 ;  /* 0xffffffe0bab17807 */ /* 0x000fe20006000000 */
[C---:B------:R-:W-:Y:S01]  /*0ad0*/  VIADD R193, R195.reuse, 0x20 ;  /* 0x00000020c3c17836 */ /* 0x040fe20000000000 */
[----:B------:R-:W-:Y:S01]  /*0ae0*/  SEL R192, R192, 0x10, !P3 ;  /* 0x00000010c0c07807 */ /* 0x000fe20005800000 */
[----:B------:R-:W-:Y:S01]  /*0af0*/  @P2 VIADD R193, R195, 0xffffffe0 ;  /* 0xffffffe0c3c12836 */ /* 0x000fe20000000000 */
[----:B------:R-:W-:-:S02]  /*0b00*/  LEA R181, R181, UR5, 0x1 ;  /* 0x00000005b5b57c11 */ /* 0x000fc4000f8e08ff */
[----:B------:R-:W-:Y:S01]  /*0b10*/  SEL R183, R183, 0x40, P6 ;  /* 0x00000040b7b77807 */ /* 0x000fe20003000000 */
[----:B------:R-:W-:Y:S01]  /*0b20*/  IMAD.IADD R194, R195, 0x1, R192 ;  /* 0x00000001c3c27824 */ /* 0x000fe200078e02c0 */
[----:B------:R-:W-:Y:S01]  /*0b30*/  LEA R248, R8, UR6, 0x1 ;  /* 0x0000000608f87c11 */ /* 0x000fe2000f8e08ff */
[C---:B------:R-:W-:Y:S01]  /*0b40*/  IMAD.IADD R182, R181.reuse, 0x1, R182 ;  /* 0x00000001b5b67824 */ /* 0x040fe200078e02b6 */
        /* <DEDUP_REMOVED lines=9> */
[----:B------:R-:W-:Y:S02]  /*0be0*/  @P1 VIADD R249, R248, 0xffffffe0 ;  /* 0xffffffe0f8f91836 */ /* 0x000fe40000000000 */
[----:B------:R-:W-:-:S07]  /*0bf0*/  IMAD.IADD R180, R180, 0x1, R186 ;  /* 0x00000001b4b47824 */ /* 0x000fce00078e02ba */
.L_x_1261:
        /* <DEDUP_REMOVED lines=67> */
.L_x_1218:
        /* <DEDUP_REMOVED lines=89> */
[----:B------:R-:W-:Y:S01]  /*15c0*/  @!UP2 UIADD3 UR51, UR41, UR23, URZ ;  /* 0x000000172933a290 */ /* 0x000fe2000fffe03f */
[----:B------:R-:W-:Y:S01]  /*15d0*/  @!P1 VIADD R0, R0, 0x1 ;  /* 0x0000000100009836 */ /* 0x000fe20000000000 */
[----:B------:R-:W-:Y:S01]  /*15e0*/  @UP3 UIMAD UR23, UR58, UR12, UR18 ;  /* 0x0000000c3a1732a4 */ /* 0x000fe2000f8e0212 */
[----:B------:R-:W-:Y:S01]  /*15f0*/  ISETP.GE.U32.AND P0, PT, R3, R6, PT ;  /* 0x000000060300720c */ /* 0x000fe20003f06070 */
[----:B------:R-:W-:Y:S01]  /*1600*/  UIMAD UR19, UR8, UR13, UR19 ;  /* 0x0000000d081372a4 */ /* 0x000fe2000f8e0213 */
[----:B------:R-:W-:Y:S01]  /*1610*/  LOP3.LUT R3, R7, UR58, RZ, 0x3c, !PT ;  /* 0x0000003a07037c12 */ /* 0x000fe2000f8e3cff */
[----:B------:R-:W-:Y:S01]  /*1620*/  ULEA UR18, UR37, 0xffffffc0, 0x6 ;  /* 0xffffffc025127891 */ /* 0x000fe2000f8e303f */
[----:B------:R-:W-:Y:S01]  /*1630*/  PLOP3.LUT P1, PT, PT, PT, UP1, 0x80, 0x0 ;  /* 0x000000000000781c */ /* 0x000fe20003f2f018 */
[----:B------:R-:W-:Y:S01]  /*1640*/  UIMAD UR50, UR58, UR44, URZ ;  /* 0x0000002c3a3272a4 */ /* 0x000fe2000f8e023f */
        /* <DEDUP_REMOVED lines=12> */
[----:B------:R-:W-:Y:S01]  /*1710*/  @!UP3 UIMAD UR23, UR20, UR34, URZ ;  /* 0x000000221417b2a4 */ /* 0x000fe2000f8e023f */
[----:B------:R-:W-:Y:S01]  /*1720*/  @UP1 ULDC.64 UR24, c[0x0][0x250] ;  /* 0x0000940000181ab9 */ /* 0x000fe20000000a00 */
[----:B------:R-:W-:Y:S01]  /*1730*/  UIMAD.WIDE.U32 UR34, UR8, UR5, URZ ;  /* 0x00000005082272a5 */ /* 0x000fe2000f8e003f */
[----:B------:R-:W-:Y:S01]  /*1740*/  @!P2 IADD3 R13, -R13, RZ, RZ ;  /* 0x000000ff0d0da210 */ /* 0x000fe20007ffe1ff */
[----:B------:R-:W-:Y:S01]  /*1750*/  UIMAD UR12, UR9, UR14, URZ ;  /* 0x0000000e090c72a4 */ /* 0x000fe2000f8e023f */
[----:B------:R-:W-:Y:S01]  /*1760*/  @!P3 LOP3.LUT R13, RZ, R7, RZ, 0x33, !PT ;  /* 0x00000007ff0db212 */ /* 0x000fe200078e33ff */
[----:B------:R-:W-:Y:S02]  /*1770*/  UIMAD UR5, UR8, UR16, UR7 ;  /* 0x00000010080572a4 */ /* 0x000fe4000f8e0207 */
[----:B------:R-:W-:Y:S02]  /*1780*/  @UP1 UIMAD.WIDE.U32 UR8, UR28, UR24, URZ ;  /* 0x000000181c0812a5 */ /* 0x000fe4000f8e003f */
[----:B------:R-:W-:-:S02]  /*1790*/  @UP1 UIMAD UR7, UR28, UR25, URZ ;  /* 0x000000191c0712a4 */ /* 0x000fc4000f8e023f */
[----:B------:R-:W-:Y:S02]  /*17a0*/  USEL UR54, UR32, URZ, UP4 ;  /* 0x0000003f20367287 */ /* 0x000fe4000a000000 */
[----:B------:R-:W-:Y:S02]  /*17b0*/  USHF.R.S32.HI UR33, URZ, 0x1f, UR46 ;  /* 0x0000001f3f217899 */ /* 0x000fe4000801142e */
[----:B------:R-:W-:Y:S02]  /*17c0*/  @UP2 UIADD3 UR44, UR13, UR12, URZ ;  /* 0x0000000c0d2c2290 */ /* 0x000fe4000fffe03f */
[----:B------:R-:W-:Y:S02]  /*17d0*/  USHF.R.S32.HI UR55, URZ, 0x1f, UR50 ;  /* 0x0000001f3f377899 */ /* 0x000fe40008011432 */
        /* <DEDUP_REMOVED lines=17> */
.L_x_1220:
        /* <DEDUP_REMOVED lines=13> */
.L_x_1221:
        /* <DEDUP_REMOVED lines=11> */
.L_x_1222:
[----:B------:R-:W-:Y:S02]  /*1a70*/  ULDC UR5, c[0x0][0x270] ;  /* 0x00009c0000057ab9 */ /* 0x000fe40000000800 */
[----:B------:R-:W-:-:S04]  /*1a80*/  UIMAD UR5, UR49, UR5, UR58 ;  /* 0x00000005310572a4 */ /* 0x000fc8000f8e023a */
[----:B------:R-:W-:-:S12]  /*1a90*/  UIMAD UR5, UR5, UR60, URZ ;  /* 0x0000003c050572a4 */ /* 0x000fd8000f8e023f */
.L_x_1223:
[----:B------:R-:W1:Y:S01]  /*1aa0*/  S2R R22, SR_TID.X ;  /* 0x0000000000167919 */ /* 0x000e620000002100 */
[----:B------:R-:W-:Y:S01]  /*1ab0*/  SHF.R.S32.HI R21, RZ, 0x1f, R246 ;  /* 0x0000001fff157819 */ /* 0x000fe200000114f6 */
[----:B------:R-:W-:Y:S01]  /*1ac0*/  ULDC UR8, c[0x0][0x2dc] ;  /* 0x0000b70000087ab9 */ /* 0x000fe20000000800 */
[----:B------:R-:W-:Y:S01]  /*1ad0*/  IADD3 R0, P0, R246, UR18, RZ ;  /* 0x00000012f6007c10 */ /* 0x000fe2000ff1e0ff */
[----:B------:R-:W-:Y:S01]  /*1ae0*/  ULDC UR9, c[0x0][0x270] ;  /* 0x00009c0000097ab9 */ /* 0x000fe20000000800 */
[--C-:B------:R-:W-:Y:S01]  /*1af0*/  SHF.R.S32.HI R205, RZ, 0x1f, R204.reuse ;  /* 0x0000001fffcd7819 */ /* 0x100fe200000114cc */
[----:B------:R-:W-:Y:S01]  /*1b00*/  UIMAD UR36, UR8, UR9, URZ ;  /* 0x00000009082472a4 */ /* 0x000fe2000f8e023f */
[----:B------:R-:W-:Y:S01]  /*1b10*/  IADD3.X R3, R21, UR17, RZ, P0, !PT ;  /* 0x0000001115037c10 */ /* 0x000fe200087fe4ff */
[----:B------:R-:W-:Y:S01]  /*1b20*/  UIADD3 UR21, UR18, UR5, URZ ;  /* 0x0000000512157290 */ /* 0x000fe2000fffe03f */
[----:B------:R-:W-:Y:S01]  /*1b30*/  IADD3 R4, P0, R204, UR7, RZ ;  /* 0x00000007cc047c10 */ /* 0x000fe2000ff1e0ff */
[----:B------:R-:W-:Y:S01]  /*1b40*/  ULDC.64 UR8, c[0x0][0x420] ;  /* 0x0001080000087ab9 */ /* 0x000fe20000000a00 */
[----:B------:R-:W-:Y:S01]  /*1b50*/  IMAD.WIDE.U32 R6, R0, UR38, R204 ;  /* 0x0000002600067c25 */ /* 0x000fe2000f8e00cc */
[----:B------:R-:W-:Y:S01]  /*1b60*/  UIMAD UR5, UR17, UR8, URZ ;  /* 0x00000008110572a4 */ /* 0x000fe2000f8e023f */
[----:B------:R-:W-:Y:S01]  /*1b70*/  IADD3.X R5, R205, UR51, RZ, P0, !PT ;  /* 0x00000033cd057c10 */ /* 0x000fe200087fe4ff */
[----:B------:R-:W-:Y:S01]  /*1b80*/  USHF.R.S32.HI UR60, URZ, 0x1f, UR58 ;  /* 0x0000001f3f3c7899 */ /* 0x000fe2000801143a */
[----:B------:R-:W-:Y:S01]  /*1b90*/  IMAD R3, R3, UR38, RZ ;  /* 0x0000002603037c24 */ /* 0x000fe2000f8e02ff */
[----:B------:R-:W-:Y:S01]  /*1ba0*/  UIMAD UR5, UR18, UR9, UR5 ;  /* 0x00000009120572a4 */ /* 0x000fe2000f8e0205 */
[----:B------:R-:W-:Y:S01]  /*1bb0*/  IADD3 R6, P0, R6, UR57, RZ ;  /* 0x0000003906067c10 */ /* 0x000fe2000ff1e0ff */
[----:B------:R-:W-:Y:S01]  /*1bc0*/  ULDC.64 UR12, c[0x0][0x258] ;  /* 0x00009600000c7ab9 */ /* 0x000fe20000000a00 */
[----:B------:R-:W-:Y:S01]  /*1bd0*/  IMAD R3, R0, UR39, R3 ;  /* 0x0000002700037c24 */ /* 0x000fe2000f8e0203 */
[----:B------:R-:W-:Y:S01]  /*1be0*/  UIADD3 UR14, -UR6, UR15, UR46 ;  /* 0x0000000f060e7290 */ /* 0x000fe2000fffe12e */
[----:B------:R-:W-:Y:S01]  /*1bf0*/  IMAD.U32 R0, RZ, RZ, UR8 ;  /* 0x00000008ff007e24 */ /* 0x000fe2000f8e00ff */
[----:B------:R-:W-:Y:S01]  /*1c00*/  UIMAD UR7, UR60, UR12, URZ ;  /* 0x0000000c3c0772a4 */ /* 0x000fe2000f8e023f */
[----:B------:R-:W-:Y:S01]  /*1c10*/  IMAD.U32 R9, RZ, RZ, UR12 ;  /* 0x0000000cff097e24 */ /* 0x000fe2000f8e00ff */
[----:B------:R-:W-:Y:S01]  /*1c20*/  ULDC UR35, c[0x0][0x398] ;  /* 0x0000e60000237ab9 */ /* 0x000fe20000000800 */
[----:B------:R-:W-:Y:S01]  /*1c30*/  IMAD.WIDE.U32 R4, R0, UR18, R4 ;  /* 0x0000001200047c25 */ /* 0x000fe2000f8e0004 */
[----:B------:R-:W-:Y:S01]  /*1c40*/  UIMAD UR16, UR58, UR13, UR7 ;  /* 0x0000000d3a1072a4 */ /* 0x000fe2000f8e0207 */
[----:B------:R-:W-:Y:S01]  /*1c50*/  IADD3.X R7, R7, UR47, R3, P0, !PT ;  /* 0x0000002f07077c10 */ /* 0x000fe200087fe403 */
[----:B------:R-:W-:Y:S01]  /*1c60*/  UIADD3 UR20, UR18, UR23, URZ ;  /* 0x0000001712147290 */ /* 0x000fe2000fffe03f */
[----:B------:R-:W-:Y:S01]  /*1c70*/  VIADD R5, R5, UR5 ;  /* 0x0000000505057c36 */ /* 0x000fe20008000000 */
[----:B------:R-:W-:Y:S01]  /*1c80*/  UIADD3 UR5, UR14, -UR35, URZ ;  /* 0x800000230e057290 */ /* 0x000fe2000fffe03f */
[----:B------:R-:W-:Y:S01]  /*1c90*/  BSSY B1, `(.L_x_1219) ;  /* 0x000087c000017945 */ /* 0x000fe20003800000 */
[----:B-1----:R-:W-:Y:S01]  /*1ca0*/  SHF.R.S32.HI R23, RZ, 0x1f, R22 ;  /* 0x0000001fff177819 */ /* 0x002fe20000011416 */
[----:B------:R-:W-:Y:S01]  /*1cb0*/  ULDC.64 UR12, c[0x0][0x428] ;  /* 0x00010a00000c7ab9 */ /* 0x000fe20000000a00 */
[----:B------:R-:W-:Y:S01]  /*1cc0*/  USHF.R.S32.HI UR23, URZ, 0x1f, UR5 ;  /* 0x0000001f3f177899 */ /* 0x000fe20008011405 */
[----:B------:R-:W-:Y:S01]  /*1cd0*/  IMAD.U32 R0, RZ, RZ, UR12 ;  /* 0x0000000cff007e24 */ /* 0x000fe2000f8e00ff */
[----:B------:R-:W-:Y:S01]  /*1ce0*/  LEA.HI R8, R23, R22, RZ, 0x5 ;  /* 0x0000001617087211 */ /* 0x000fe200078f28ff */
[----:B------:R-:W-:Y:S01]  /*1cf0*/  UIMAD UR7, UR60, UR12, URZ ;  /* 0x0000000c3c0772a4 */ /* 0x000fe2000f8e023f */
[----:B------:R-:W-:Y:S01]  /*1d00*/  IMAD.WIDE.U32 R6, R9, UR58, R6 ;  /* 0x0000003a09067c25 */ /* 0x000fe2000f8e0006 */
[----:B------:R-:W-:Y:S01]  /*1d10*/  USHF.L.U32 UR22, UR36, 0x6, URZ ;  /* 0x0000000624167899 */ /* 0x000fe2000800063f */
[----:B------:R-:W-:Y:S01]  /*1d20*/  LOP3.LUT R3, R8, 0xffffffe0, RZ, 0xc0, !PT ;  /* 0xffffffe008037812 */ /* 0x000fe200078ec0ff */
[----:B------:R-:W-:Y:S01]  /*1d30*/  UIMAD UR13, UR58, UR13, UR7 ;  /* 0x0000000d3a0d72a4 */ /* 0x000fe2000f8e0207 */
[----:B------:R-:W-:Y:S01]  /*1d40*/  SHF.R.S32.HI R8, RZ, 0x5, R8 ;  /* 0x00000005ff087819 */ /* 0x000fe20000011408 */
[----:B------:R-:W-:Y:S01]  /*1d50*/  ULEA.HI UR23, UR23, UR5, URZ, 0x6 ;  /* 0x0000000517177291 */ /* 0x000fe2000f8f303f */
[----:B------:R-:W-:Y:S01]  /*1d60*/  IMAD.WIDE.U32 R4, R0, UR58, R4 ;  /* 0x0000003a00047c25 */ /* 0x000fe2000f8e0004 */
[----:B------:R-:W-:-:S02]  /*1d70*/  USHF.R.S32.HI UR7, URZ, 0x1f, UR22 ;  /* 0x0000001f3f077899 */ /* 0x000fc40008011416 */
[----:B------:R-:W-:Y:S01]  /*1d80*/  UIADD3 UR12, UP2, UP0, UR34, UR22, UR50 ;  /* 0x00000016220c7290 */ /* 0x000fe2000f85e032 */
[----:B------:R-:W-:Y:S01]  /*1d90*/  IMAD.IADD R3, R22, 0x1, -R3 ;  /* 0x0000000116037824 */ /* 0x000fe200078e0a03 */
[----:B------:R-:W-:Y:S01]  /*1da0*/  USHF.R.S32.HI UR23, URZ, 0x6, UR23 ;  /* 0x000000063f177899 */ /* 0x000fe20008011417 */
[----:B------:R-:W-:Y:S01]  /*1db0*/  IMAD R0, R21, UR8, RZ ;  /* 0x0000000815007c24 */ /* 0x000fe2000f8e02ff */
[----:B------:R-:W-:Y:S01]  /*1dc0*/  UIADD3.X UR5, UR32, UR7, UR55, UP2, UP0 ;  /* 0x0000000720057290 */ /* 0x000fe200097e0437 */
[----:B------:R-:W-:Y:S01]  /*1dd0*/  IMAD R3, R8, UR36, R3 ;  /* 0x0000002408037c24 */ /* 0x000fe2000f8e0203 */
[----:B------:R-:W-:Y:S01]  /*1de0*/  UIADD3 UR7, UP3, UP2, UR54, UR12, UR56 ;  /* 0x0000000c36077290 */ /* 0x000fe2000fa7e038 */
[----:B------:R-:W-:Y:S01]  /*1df0*/  VIADD R5, R5, UR13 ;  /* 0x0000000d05057c36 */ /* 0x000fe20008000000 */
[----:B------:R-:W-:Y:S01]  /*1e00*/  UISETP.LT.AND UP0, UPT, URZ, UR23, UPT ;  /* 0x000000173f00728c */ /* 0x000fe2000bf01270 */
[C---:B------:R-:W-:Y:S01]  /*1e10*/  IMAD R8, R246.reuse, UR9, R0 ;  /* 0x00000009f6087c24 */ /* 0x040fe2000f8e0200 */
[----:B------:R-:W-:Y:S01]  /*1e20*/  UIADD3.X UR5, UR53, UR5, UR44, UP3, UP2 ;  /* 0x0000000535057290 */ /* 0x000fe20009fe442c */
[----:B------:R-:W-:Y:S01]  /*1e30*/  IMAD.WIDE.U32 R4, R246, UR8, R4 ;  /* 0x00000008f6047c25 */ /* 0x000fe2000f8e0004 */
[----:B------:R-:W-:Y:S01]  /*1e40*/  IADD3 R0, P0, R3, UR7, RZ ;  /* 0x0000000703007c10 */ /* 0x000fe2000ff1e0ff */
[----:B------:R-:W-:Y:S01]  /*1e50*/  USEL UR23, URZ, UR23, !UP0 ;  /* 0x000000173f177287 */ /* 0x000fe2000c000000 */
[----:B------:R-:W-:-:S02]  /*1e60*/  ULDC.64 UR8, c[0x0][0x400] ;  /* 0x0001000000087ab9 */ /* 0x000fc40000000a00 */
[----:B------:R-:W-:Y:S01]  /*1e70*/  LEA.HI.X.SX32 R3, R3, UR5, 0x1, P0 ;  /* 0x0000000503037c11 */ /* 0x000fe200080f0eff */
[----:B------:R-:W-:Y:S01]  /*1e80*/  UISETP.GT.AND UP0, UPT, UR37, UR23, UPT ;  /* 0x000000172500728c */ /* 0x000fe2000bf04270 */
[C---:B------:R-:W-:Y:S01]  /*1e90*/  LEA R191, P0, R0.reuse, UR8, 0x2 ;  /* 0x0000000800bf7c11 */ /* 0x040fe2000f8010ff */
[----:B------:R-:W-:Y:S01]  /*1ea0*/  ULDC.64 UR18, c[0x0][0x210] ;  /* 0x0000840000127ab9 */ /* 0x000fe20000000a00 */
[----:B------:R-:W-:Y:S01]  /*1eb0*/  VIADD R7, R7, UR16 ;  /* 0x0000001007077c36 */ /* 0x000fe20008000000 */
[----:B------:R-:W-:Y:S01]  /*1ec0*/  ULDC.64 UR40, c[0x0][0x478] ;  /* 0x00011e0000287ab9 */ /* 0x000fe20000000a00 */
[----:B------:R-:W-:Y:S01]  /*1ed0*/  LEA.HI.X R190, R0, UR9, R3, 0x2, P0 ;  /* 0x0000000900be7c11 */ /* 0x000fe200080f1403 */
[----:B------:R-:W-:Y:S01]  /*1ee0*/  ULDC.64 UR42, c[0x0][0x2b0] ;  /* 0x0000ac00002a7ab9 */ /* 0x000fe20000000a00 */
[----:B------:R-:W-:Y:S01]  /*1ef0*/  PLOP3.LUT P0, PT, PT, PT, UP0, 0x80, 0x0 ;  /* 0x000000000000781c */ /* 0x000fe20003f0f008 */
[----:B------:R-:W-:Y:S01]  /*1f00*/  UIMAD.WIDE UR12, UR21, 0x4, UR40 ;  /* 0x00000004150c78a5 */ /* 0x000fe2000f8e0228 */
[C---:B------:R-:W-:Y:S01]  /*1f10*/  LEA R209, P2, R6.reuse, UR18, 0x1 ;  /* 0x0000001206d17c11 */ /* 0x040fe2000f8408ff */
[----:B------:R-:W-:Y:S01]  /*1f20*/  ULDC.64 UR16, c[0x0][0x3e0] ;  /* 0x0000f80000107ab9 */ /* 0x000fe20000000a00 */
[----:B------:R-:W-:Y:S01]  /*1f30*/  UIMAD.WIDE UR20, UR20, 0x4, UR42 ;  /* 0x00000004141478a5 */ /* 0x000fe2000f8e022a */
[----:B------:R-:W-:Y:S01]  /*1f40*/  IMAD.IADD R0, R5, 0x1, R8 ;  /* 0x0000000105007824 */ /* 0x000fe200078e0208 */
[----:B------:R-:W-:Y:S01]  /*1f50*/  LEA.HI.X R208, R6, UR19, R7, 0x1, P2 ;  /* 0x0000001306d07c11 */ /* 0x000fe200090f0c07 */
[----:B------:R-:W-:Y:S01]  /*1f60*/  UIADD3 UR8, UR37, -0x1, URZ ;  /* 0xffffffff25087890 */ /* 0x000fe2000fffe03f */
[C---:B------:R-:W-:Y:S01]  /*1f70*/  LEA R207, P2, R4.reuse, UR16, 0x1 ;  /* 0x0000001004cf7c11 */ /* 0x040fe2000f8408ff */
[----:B------:R-:W-:Y:S01]  /*1f80*/  UMOV UR19, UR12 ;  /* 0x0000000c00137c82 */ /* 0x000fe20008000000 */
[----:B------:R-:W-:Y:S01]  /*1f90*/  UMOV UR18, UR13 ;  /* 0x0000000d00127c82 */ /* 0x000fe20008000000 */
[----:B------:R-:W-:Y:S01]  /*1fa0*/  UMOV UR16, UR21 ;  /* 0x0000001500107c82 */ /* 0x000fe20008000000 */
[----:B------:R-:W-:Y:S01]  /*1fb0*/  LEA.HI.X R206, R4, UR17, R0, 0x1, P2 ;  /* 0x0000001104ce7c11 */ /* 0x000fe200090f0c00 */
[----:B------:R-:W-:Y:S01]  /*1fc0*/  UMOV UR17, UR20 ;  /* 0x0000001400117c82 */ /* 0x000fe20008000000 */
[----:B------:R-:W-:-:S02]  /*1fd0*/  VIADD R14, R204, 0x20 ;  /* 0x00000020cc0e7836 */ /* 0x000fc40000000000 */
        /* <DEDUP_REMOVED lines=21> */
.L_x_1225:
        /* <DEDUP_REMOVED lines=19> */
.L_x_1226:
        /* <DEDUP_REMOVED lines=36> */
.L_x_1228:
[----:B------:R-:W-:Y:S05]  /*24a0*/  BSYNC B0 ;  /* 0x0000000000007941 */ /* 0x000fea0003800000 */
.L_x_1227:
        /* <DEDUP_REMOVED lines=19> */
.L_x_1230:
[----:B------:R-:W-:Y:S05]  /*25e0*/  BSYNC B0 ;  /* 0x0000000000007941 */ /* 0x000fea0003800000 */
.L_x_1229:
        /* <DEDUP_REMOVED lines=32> */
.L_x_1232:
[----:B------:R-:W-:Y:S05]  /*27f0*/  BSYNC B0 ;  /* 0x0000000000007941 */ /* 0x000fea0003800000 */
.L_x_1231:
        /* <DEDUP_REMOVED lines=20> */
.L_x_1224:
        /* <DEDUP_REMOVED lines=47> */
.L_x_1235:
[----:B------:R-:W-:Y:S05]  /*2c30*/  BSYNC B0 ;  /* 0x0000000000007941 */ /* 0x000fea0003800000 */
.L_x_1234:
        /* <DEDUP_REMOVED lines=16> */
.L_x_1237:
        /* <DEDUP_REMOVED lines=35> */
.L_x_1238:
[----:B------:R-:W-:Y:S05]  /*2f70*/  BSYNC B0 ;  /* 0x0000000000007941 */ /* 0x000fea0003800000 */
.L_x_1236:
        /* <DEDUP_REMOVED lines=68> */
.L_x_1240:
[----:B------:R-:W-:Y:S05]  /*33c0*/  BSYNC B0 ;  /* 0x0000000000007941 */ /* 0x000fea0003800000 */
.L_x_1239:
        /* <DEDUP_REMOVED lines=44> */
.L_x_1242:
[----:B------:R-:W-:Y:S05]  /*3690*/  BSYNC B0 ;  /* 0x0000000000007941 */ /* 0x000fea0003800000 */
.L_x_1241:
        /* <DEDUP_REMOVED lines=56> */
.L_x_1244:
[----:B------:R-:W-:Y:S05]  /*3a20*/  BSYNC B0 ;  /* 0x0000000000007941 */ /* 0x000fea0003800000 */
.L_x_1243:
        /* <DEDUP_REMOVED lines=41> */
.L_x_1246:
[----:B------:R-:W-:Y:S05]  /*3cc0*/  BSYNC B0 ;  /* 0x0000000000007941 */ /* 0x000fea0003800000 */
.L_x_1245:
[----:B------:R-:W-:Y:S01]  /*3cd0*/  ULDC.64 UR20, c[0x0][0x3c8] ;  /* 0x0000f20000147ab9 */ /* 0x000fe20000000a00 */
[----:B------:R-:W-:Y:S01]  /*3ce0*/  USHF.R.S32.HI UR7, URZ, 0x1f, UR58 ;  /* 0x0000001f3f077899 */ /* 0x000fe2000801143a */
[----:B------:R-:W-:Y:S01]  /*3cf0*/  ISETP.NE.AND P5, PT, R18, RZ, PT ;  /* 0x000000ff1200720c */ /* 0x000fe20003fa5270 */
[----:B------:R-:W-:Y:S01]  /*3d00*/  UISETP.NE.U32.AND UP1, UPT, UR20, URZ, UPT ;  /* 0x0000003f1400728c */ /* 0x000fe2000bf25070 */
[----:B-1-3--:R-:W-:Y:S01]  /*3d10*/  SHF.R.S32.HI R9, RZ, 0x1f, R244 ;  /* 0x0000001fff097819 */ /* 0x00afe200000114f4 */
[----:B------:R-:W0:Y:S01]  /*3d20*/  LDGDEPBAR ;  /* 0x00000000000079af */ /* 0x000e220000000000 */
[----:B------:R-:W-:Y:S01]  /*3d30*/  SHF.R.S32.HI R3, RZ, 0x1f, R16 ;  /* 0x0000001fff037819 */ /* 0x000fe20000011410 */
[----:B------:R-:W-:Y:S01]  /*3d40*/  UISETP.NE.AND.EX UP1, UPT, UR21, URZ, UPT, UP1 ;  /* 0x0000003f1500728c */ /* 0x000fe2000bf25310 */
[----:B------:R-:W-:Y:S01]  /*3d50*/  IMAD.MOV.U32 R241, RZ, RZ, 0x7f800000 ;  /* 0x7f800000fff17424 */ /* 0x000fe200078e00ff */
[----:B------:R-:W-:Y:S02]  /*3d60*/  ISETP.NE.AND P4, PT, R20, RZ, PT ;  /* 0x000000ff1400720c */ /* 0x000fe40003f85270 */
[----:B------:R-:W-:Y:S01]  /*3d70*/  ISETP.NE.AND P3, PT, R19, RZ, PT ;  /* 0x000000ff1300720c */ /* 0x000fe20003f65270 */
[----:B------:R-:W-:Y:S01]  /*3d80*/  IMAD.MOV.U32 R242, RZ, RZ, 0x7f800000 ;  /* 0x7f800000fff27424 */ /* 0x000fe200078e00ff */
[----:B------:R-:W-:Y:S01]  /*3d90*/  PLOP3.LUT P1, PT, PT, PT, UP1, 0x80, 0x0 ;  /* 0x000000000000781c */ /* 0x000fe20003f2f018 */
[----:B------:R-:W-:Y:S01]  /*3da0*/  IMAD.MOV.U32 R243, RZ, RZ, 0x7f800000 ;  /* 0x7f800000fff37424 */ /* 0x000fe200078e00ff */
[----:B------:R-:W-:Y:S01]  /*3db0*/  ULDC UR44, c[0x0][0x2d0] ;  /* 0x0000b400002c7ab9 */ /* 0x000fe20000000800 */
[----:B------:R-:W-:Y:S01]  /*3dc0*/  IMAD.MOV.U32 R240, RZ, RZ, 0x7f800000 ;  /* 0x7f800000fff07424 */ /* 0x000fe200078e00ff */
[----:B------:R-:W-:Y:S01]  /*3dd0*/  ULDC UR47, c[0x0][0x398] ;  /* 0x0000e600002f7ab9 */ /* 0x000fe20000000800 */
[----:B------:R-:W-:Y:S01]  /*3de0*/  @UP1 ULDC.64 UR24, c[0x0][0x3d0] ;  /* 0x0000f40000181ab9 */ /* 0x000fe20000000a00 */
[----:B------:R-:W-:Y:S01]  /*3df0*/  @UP1 UMOV UR12, UR58 ;  /* 0x0000003a000c1c82 */ /* 0x000fe20008000000 */
[----:B------:R-:W-:Y:S01]  /*3e00*/  @UP1 UIMAD UR5, UR59, UR24, URZ ;  /* 0x000000183b0512a4 */ /* 0x000fe2000f8e023f */
[----:B------:R-:W-:-:S02]  /*3e10*/  @UP1 UMOV UR13, UR7 ;  /* 0x00000007000d1c82 */ /* 0x000fc40008000000 */
[----:B------:R-:W-:Y:S02]  /*3e20*/  @UP1 UIMAD.WIDE.U32 UR12, UR49, UR24, UR12 ;  /* 0x00000018310c12a5 */ /* 0x000fe4000f8e000c */
[----:B------:R-:W-:Y:S02]  /*3e30*/  @UP1 UIMAD UR5, UR49, UR25, UR5 ;  /* 0x00000019310512a4 */ /* 0x000fe4000f8e0205 */
[----:B------:R-:W-:Y:S02]  /*3e40*/  @UP1 ULEA UR20, UP0, UR12, UR20, 0x2 ;  /* 0x000000140c141291 */ /* 0x000fe4000f80103f */
[----:B------:R-:W-:Y:S01]  /*3e50*/  @UP1 UIADD3 UR5, UR13, UR5, URZ ;  /* 0x000000050d051290 */ /* 0x000fe2000fffe03f */
[----:B--2---:R-:W-:Y:S01]  /*3e60*/  SHF.L.U64.HI R0, R244, 0x2, R9 ;  /* 0x00000002f4007819 */ /* 0x004fe20000010209 */
[----:B------:R-:W-:Y:S02]  /*3e70*/  IMAD R245, RZ, RZ, -UR22 ;  /* 0x80000016fff57e24 */ /* 0x000fe4000f8e02ff */
[----:B------:R-:W-:Y:S01]  /*3e80*/  IMAD.U32 R188, RZ, RZ, UR52 ;  /* 0x00000034ffbc7e24 */ /* 0x000fe2000f8e00ff */
[----:B------:R-:W-:Y:S01]  /*3e90*/  @UP1 ULEA.HI.X UR21, UR12, UR21, UR5, 0x2, UP0 ;  /* 0x000000150c151291 */ /* 0x000fe200080f1405 */
[----:B------:R-:W-:Y:S01]  /*3ea0*/  IMAD.U32 R4, RZ, RZ, UR20 ;  /* 0x00000014ff047e24 */ /* 0x000fe2000f8e00ff */
[----:B------:R-:W-:Y:S01]  /*3eb0*/  UIADD3 UR41, UR46, UR15, URZ ;  /* 0x0000000f2e297290 */ /* 0x000fe2000fffe03f */
[----:B------:R-:W-:Y:S01]  /*3ec0*/  @UP1 ULDC UR5, c[0x0][0x2e8] ;  /* 0x0000ba0000051ab9 */ /* 0x000fe20000000800 */
[----:B------:R-:W-:Y:S01]  /*3ed0*/  IMAD.MOV.U32 R239, RZ, RZ, R189 ;  /* 0x000000ffffef7224 */ /* 0x000fe200078e00bd */
[----:B------:R-:W-:Y:S01]  /*3ee0*/  CS2R R126, SRZ ;  /* 0x00000000007e7805 */ /* 0x000fe2000001ff00 */
[----:B------:R-:W-:Y:S01]  /*3ef0*/  IMAD.U32 R5, RZ, RZ, UR21 ;  /* 0x00000015ff057e24 */ /* 0x000fe2000f8e00ff */
[----:B------:R-:W-:-:S02]  /*3f00*/  CS2R R124, SRZ ;  /* 0x00000000007c7805 */ /* 0x000fc4000001ff00 */
[----:B------:R-:W-:Y:S02]  /*3f10*/  CS2R R130, SRZ ;  /* 0x0000000000827805 */ /* 0x000fe4000001ff00 */
[----:B------:R-:W-:Y:S02]  /*3f20*/  CS2R R128, SRZ ;  /* 0x0000000000807805 */ /* 0x000fe4000001ff00 */
[----:B------:R-:W-:Y:S01]  /*3f30*/  CS2R R122, SRZ ;  /* 0x00000000007a7805 */ /* 0x000fe2000001ff00 */
[----:B------:R1:W2:Y:S01]  /*3f40*/  @P1 LDG.E R8, desc[UR10][R4.64] ;  /* 0x0000000a04081981 */ /* 0x0002a2000c1e1900 */
        /* <DEDUP_REMOVED lines=24> */
[----:B-1----:R-:W-:Y:S01]  /*40d0*/  IMAD.SHL.U32 R4, R244, 0x4, RZ ;  /* 0x00000004f4047824 */ /* 0x002fe200078e00ff */
[----:B------:R-:W-:Y:S02]  /*40e0*/  CS2R R72, SRZ ;  /* 0x0000000000487805 */ /* 0x000fe4000001ff00 */
[----:B------:R-:W-:Y:S02]  /*40f0*/  CS2R R70, SRZ ;  /* 0x0000000000467805 */ /* 0x000fe4000001ff00 */
[----:B------:R-:W-:-:S02]  /*4100*/  CS2R R68, SRZ ;  /* 0x0000000000447805 */ /* 0x000fc4000001ff00 */
[----:B------:R-:W-:Y:S02]  /*4110*/  CS2R R62, SRZ ;  /* 0x00000000003e7805 */ /* 0x000fe4000001ff00 */
[----:B------:R-:W-:Y:S02]  /*4120*/  IADD3 R4, P2, R4, UR17, RZ ;  /* 0x0000001104047c10 */ /* 0x000fe4000ff5e0ff */
[----:B------:R-:W-:Y:S02]  /*4130*/  CS2R R60, SRZ ;  /* 0x00000000003c7805 */ /* 0x000fe4000001ff00 */
[----:B------:R-:W-:Y:S02]  /*4140*/  CS2R R66, SRZ ;  /* 0x0000000000427805 */ /* 0x000fe4000001ff00 */
[----:B------:R-:W-:Y:S02]  /*4150*/  CS2R R64, SRZ ;  /* 0x0000000000407805 */ /* 0x000fe4000001ff00 */
[----:B------:R-:W-:-:S02]  /*4160*/  IADD3.X R5, R0, UR16, RZ, P2, !PT ;  /* 0x0000001000057c10 */ /* 0x000fc400097fe4ff */
[----:B------:R-:W-:Y:S02]  /*4170*/  CS2R R58, SRZ ;  /* 0x00000000003a7805 */ /* 0x000fe4000001ff00 */
[C---:B------:R-:W-:Y:S02]  /*4180*/  @!P6 LEA R6, P2, R16.reuse, UR17, 0x2 ;  /* 0x000000111006ec11 */ /* 0x040fe4000f8410ff */
[----:B------:R-:W-:Y:S02]  /*4190*/  CS2R R56, SRZ ;  /* 0x0000000000387805 */ /* 0x000fe4000001ff00 */
[----:B------:R-:W-:Y:S01]  /*41a0*/  LEA.HI R0, R23, R22, RZ, 0x6 ;  /* 0x0000001617007211 */ /* 0x000fe200078f30ff */
[----:B------:R-:W-:Y:S01]  /*41b0*/  USHF.L.U32 UR22, UR36, 0x4, URZ ;  /* 0x0000000424167899 */ /* 0x000fe2000800063f */
[----:B------:R-:W-:Y:S01]  /*41c0*/  @!P6 LEA.HI.X R7, R16, UR16, R3, 0x2, P2 ;  /* 0x000000101007ec11 */ /* 0x000fe200090f1403 */
[----:B------:R-:W-:Y:S01]  /*41d0*/  USHF.L.U32 UR21, UR36, 0x3, URZ ;  /* 0x0000000324157899 */ /* 0x000fe2000800063f */
[----:B------:R-:W5:Y:S01]  /*41e0*/  @!P5 LDG.E R242, desc[UR10][R4.64] ;  /* 0x0000000a04f2d981 */ /* 0x000f62000c1e1900 */
[----:B------:R-:W-:-:S02]  /*41f0*/  CS2R R54, SRZ ;  /* 0x0000000000367805 */ /* 0x000fc4000001ff00 */
[----:B------:R-:W-:Y:S02]  /*4200*/  CS2R R52, SRZ ;  /* 0x0000000000347805 */ /* 0x000fe4000001ff00 */
[----:B------:R-:W-:Y:S01]  /*4210*/  CS2R R46, SRZ ;  /* 0x00000000002e7805 */ /* 0x000fe2000001ff00 */
[----:B------:R-:W5:Y:S01]  /*4220*/  @!P6 LDG.E R241, desc[UR10][R6.64] ;  /* 0x0000000a06f1e981 */ /* 0x000f62000c1e1900 */
[----:B------:R-:W2:Y:S01]  /*4230*/  @P1 MUFU.RCP R3, UR5 ;  /* 0x0000000500031d08 */ /* 0x000ea20008001000 */
[----:B------:R-:W-:Y:S01]  /*4240*/  SHF.R.S32.HI R0, RZ, 0x6, R0 ;  /* 0x00000006ff007819 */ /* 0x000fe20000011400 */
[----:B------:R-:W-:Y:S01]  /*4250*/  IMAD.SHL.U32 R22, R22, 0x2, RZ ;  /* 0x0000000216167824 */ /* 0x000fe200078e00ff */
[----:B------:R-:W5:Y:S01]  /*4260*/  @!P4 LDG.E R243, desc[UR10][R4.64+0x20] ;  /* 0x0000200a04f3c981 */ /* 0x000f62000c1e1900 */
[----:B------:R-:W-:Y:S02]  /*4270*/  CS2R R44, SRZ ;  /* 0x00000000002c7805 */ /* 0x000fe4000001ff00 */
[----:B------:R-:W-:Y:S01]  /*4280*/  CS2R R50, SRZ ;  /* 0x0000000000327805 */ /* 0x000fe2000001ff00 */
[----:B------:R-:W-:Y:S01]  /*4290*/  IMAD.SHL.U32 R0, R0, 0x20, RZ ;  /* 0x0000002000007824 */ /* 0x000fe200078e00ff */
[----:B------:R-:W-:Y:S01]  /*42a0*/  UIADD3 UR33, UR22, 0x40, URZ ;  /* 0x0000004016217890 */ /* 0x000fe2000fffe03f */
[----:B------:R1:W5:Y:S01]  /*42b0*/  @!P3 LDG.E R240, desc[UR10][R4.64+0x80] ;  /* 0x0000800a04f0b981 */ /* 0x000362000c1e1900 */
[----:B------:R-:W-:-:S02]  /*42c0*/  UIADD3 UR30, UR22, 0x20, URZ ;  /* 0x00000020161e7890 */ /* 0x000fc4000fffe03f */
[----:B------:R-:W-:Y:S01]  /*42d0*/  LOP3.LUT R0, R0, 0x6, R22, 0xf8, !PT ;  /* 0x0000000600007812 */ /* 0x000fe200078ef816 */
[----:B------:R-:W-:Y:S02]  /*42e0*/  UIADD3 UR32, UR21, UR33, URZ ;  /* 0x0000002115207290 */ /* 0x000fe4000fffe03f */
[----:B------:R-:W-:Y:S02]  /*42f0*/  UIADD3 UR29, UR21, UR30, URZ ;  /* 0x0000001e151d7290 */ /* 0x000fe4000fffe03f */
[----:B------:R-:W-:Y:S01]  /*4300*/  IMAD R188, R188, 0x80, R0 ;  /* 0x00000080bcbc7824 */ /* 0x000fe200078e0200 */
[----:B------:R-:W-:Y:S01]  /*4310*/  UIADD3 UR31, UR21, UR32, URZ ;  /* 0x00000020151f7290 */ /* 0x000fe2000fffe03f */
[----:B------:R-:W-:Y:S01]  /*4320*/  VIADD R0, R244, 0xffffffc0 ;  /* 0xffffffc0f4007836 */ /* 0x000fe20000000000 */
[----:B------:R-:W-:Y:S02]  /*4330*/  UIADD3 UR28, UR21, UR29, URZ ;  /* 0x0000001d151c7290 */ /* 0x000fe4000fffe03f */
[----:B------:R-:W-:-:S02]  /*4340*/  UIADD3 UR25, UR21, UR31, URZ ;  /* 0x0000001f15197290 */ /* 0x000fc4000fffe03f */
[----:B------:R-:W-:Y:S02]  /*4350*/  UIADD3 UR27, UR21, UR28, URZ ;  /* 0x0000001c151b7290 */ /* 0x000fe4000fffe03f */
[----:B------:R-:W-:Y:S01]  /*4360*/  UIADD3 UR42, -UR6, 0x80, UR41 ;  /* 0x00000080062a7890 */ /* 0x000fe2000fffe129 */
[----:B------:R-:W-:Y:S02]  /*4370*/  CS2R R48, SRZ ;  /* 0x0000000000307805 */ /* 0x000fe4000001ff00 */
[----:B------:R-:W-:Y:S02]  /*4380*/  CS2R R42, SRZ ;  /* 0x00000000002a7805 */ /* 0x000fe4000001ff00 */
[----:B------:R-:W-:Y:S02]  /*4390*/  CS2R R40, SRZ ;  /* 0x0000000000287805 */ /* 0x000fe4000001ff00 */
[----:B------:R-:W-:Y:S02]  /*43a0*/  CS2R R38, SRZ ;  /* 0x0000000000267805 */ /* 0x000fe4000001ff00 */
[----:B------:R-:W-:-:S02]  /*43b0*/  CS2R R36, SRZ ;  /* 0x0000000000247805 */ /* 0x000fc4000001ff00 */
[C---:B------:R-:W-:Y:S01]  /*43c0*/  SHF.L.U64.HI R252, R244.reuse, 0x2, R9 ;  /* 0x00000002f4fc7819 */ /* 0x040fe20000010209 */
[----:B------:R-:W-:Y:S01]  /*43d0*/  ULDC UR9, c[0x0][0x394] ;  /* 0x0000e50000097ab9 */ /* 0x000fe20000000800 */
[----:B-1----:R-:W-:Y:S01]  /*43e0*/  VIADD R4, R187, 0x1800 ;  /* 0x00001800bb047836 */ /* 0x002fe20000000000 */
[----:B------:R-:W-:Y:S01]  /*43f0*/  UIMAD UR40, UR36, 0x18, URZ ;  /* 0x00000018242878a4 */ /* 0x000fe2000f8e023f */
[----:B------:R-:W-:Y:S01]  /*4400*/  IMAD.SHL.U32 R5, R244, 0x4, RZ ;  /* 0x00000004f4057824 */ /* 0x000fe200078e00ff */
[----:B------:R-:W-:Y:S02]  /*4410*/  USHF.L.U32 UR39, UR36, 0x5, URZ ;  /* 0x0000000524277899 */ /* 0x000fe4000800063f */
[----:B------:R-:W-:Y:S01]  /*4420*/  SEL R4, R4, R187, !P0 ;  /* 0x000000bb04047207 */ /* 0x000fe20004000000 */
[----:B------:R-:W-:Y:S01]  /*4430*/  UIADD3 UR26, UR21, UR27, URZ ;  /* 0x0000001b151a7290 */ /* 0x000fe2000fffe03f */
[----:B------:R-:W-:Y:S01]  /*4440*/  IMAD.SHL.U32 R250, R0, 0x4, RZ ;  /* 0x0000000400fa7824 */ /* 0x000fe200078e00ff */
[----:B------:R-:W-:Y:S01]  /*4450*/  UIADD3 UR24, UR21, UR25, URZ ;  /* 0x0000001915187290 */ /* 0x000fe2000fffe03f */
[----:B------:R-:W-:Y:S01]  /*4460*/  LEA R178, R4, UR4, 0x1 ;  /* 0x0000000404b27c11 */ /* 0x000fe2000f8e08ff */
[----:B------:R-:W-:Y:S01]  /*4470*/  UMOV UR5, URZ ;  /* 0x0000003f00057c82 */ /* 0x000fe20008000000 */
[----:B------:R-:W-:-:S02]  /*4480*/  UIMAD UR38, UR36, 0x28, URZ ;  /* 0x00000028242678a4 */ /* 0x000fc4000f8e023f */
[----:B------:R-:W-:Y:S02]  /*4490*/  UIMAD UR37, UR36, 0x30, URZ ;  /* 0x00000030242578a4 */ /* 0x000fe4000f8e023f */
[----:B------:R-:W-:Y:S02]  /*44a0*/  UIADD3 UR42, UR42, -UR35, URZ ;  /* 0x800000232a2a7290 */ /* 0x000fe4000fffe03f */
[----:B------:R-:W-:Y:S02]  /*44b0*/  UIADD3 UR43, UR46, 0x80, URZ ;  /* 0x000000802e2b7890 */ /* 0x000fe4000fffe03f */
[----:B------:R-:W-:Y:S02]  /*44c0*/  UIMAD UR36, UR36, 0x38, URZ ;  /* 0x00000038242478a4 */ /* 0x000fe4000f8e023f */
[----:B------:R-:W-:Y:S02]  /*44d0*/  UIADD3 UR35, UR21, UR26, URZ ;  /* 0x0000001a15237290 */ /* 0x000fe4000fffe03f */
[----:B------:R-:W-:Y:S01]  /*44e0*/  UIADD3 UR34, UR21, UR24, URZ ;  /* 0x0000001815227290 */ /* 0x000fe2000fffe03f */
[----:B------:R-:W-:Y:S01]  /*44f0*/  UMOV UR12, UR9 ;  /* 0x00000009000c7c82 */ /* 0x000fe20008000000 */
[----:B------:R-:W-:Y:S01]  /*4500*/  ULDC UR13, c[0x0][0x2ec] ;  /* 0x0000bb00000d7ab9 */ /* 0x000fe20000000800 */
[----:B--2---:R-:W-:-:S05]  /*4510*/  @P1 FMUL.FTZ R3, R8, R3 ;  /* 0x0000000308031220 */ /* 0x004fca0000410000 */
[----:B------:R-:W-:Y:S01]  /*4520*/  @P1 R2UR UR7, R3 ;  /* 0x00000000030712ca */ /* 0x000fe200000e0000 */
[----:B------:R-:W-:-:S05]  /*4530*/  VIADD R3, R185, 0x1800 ;  /* 0x00001800b9037836 */ /* 0x000fca0000000000 */
[----:B------:R-:W-:Y:S02]  /*4540*/  SEL R5, R3, R185, !P0 ;  /* 0x000000b903057207 */ /* 0x000fe40004000000 */
[----:B------:R-:W-:-:S04]  /*4550*/  SHF.R.S32.HI R3, RZ, 0x1f, R0 ;  /* 0x0000001fff037819 */ /* 0x000fc80000011400 */
[----:B------:R-:W-:Y:S02]  /*4560*/  SHF.L.U64.HI R251, R0, 0x2, R3 ;  /* 0x0000000200fb7819 */ /* 0x000fe40000010203 */
[----:B------:R-:W-:Y:S01]  /*4570*/  LEA R3, R5, UR4, 0x1 ;  /* 0x0000000405037c11 */ /* 0x000fe2000f8e08ff */
[----:B------:R-:W-:Y:S01]  /*4580*/  @UP1 UMOV UR5, UR7 ;  /* 0x0000000700051c82 */ /* 0x000fe20008000000 */
[----:B------:R-:W-:-:S05]  /*4590*/  ULDC UR7, c[0x0][0x39c] ;  /* 0x0000e70000077ab9 */ /* 0x000fca0000000800 */
.L_x_1251:
[----:B------:R-:W0:Y:S01]  /*45a0*/  LDGDEPBAR ;  /* 0x00000000000079af */ /* 0x000e220000000000 */
[----:B------:R-:W-:Y:S01]  /*45b0*/  IADD3 R0, R186, R178, RZ ;  /* 0x000000b2ba007210 */ /* 0x000fe20007ffe0ff */
[----:B------:R-:W-:Y:S01]  /*45c0*/  USHF.L.U32 UR9, UR8, 0x6, URZ ;  /* 0x0000000608097899 */ /* 0x000fe2000800063f */
[----:B------:R-:W-:Y:S01]  /*45d0*/  SHF.L.U32 R196, R244, 0x2, RZ ;  /* 0x00000002f4c47819 */ /* 0x000fe200000006ff */
[----:B------:R-:W-:Y:S01]  /*45e0*/  UMOV UR14, UR61 ;  /* 0x0000003d000e7c82 */ /* 0x000fe20008000000 */
[----:B------:R-:W-:Y:S01]  /*45f0*/  MOV R212, R191 ;  /* 0x000000bf00d47202 */ /* 0x000fe20000000f00 */
[----:B------:R-:W-:Y:S01]  /*4600*/  UISETP.GE.AND UP0, UPT, UR9, UR42, UPT ;  /* 0x0000002a0900728c */ /* 0x000fe2000bf06270 */
[----:B------:R-:W-:Y:S01]  /*4610*/  MOV R213, R190 ;  /* 0x000000be00d57202 */ /* 0x000fe20000000f00 */
        /* <DEDUP_REMOVED lines=18> */
[----:B------:R-:W3:Y:S05]  /*4740*/  LDSM.16.M88.4 R160, [R178+0x1800] ;  /* 0x00180000b2a0783b */ /* 0x000eea0000000200 */
[-C--:B------:R-:W-:Y:S03]  /*4750*/  HMMA.16816.F32 R28, R28, R134.reuse, RZ ;  /* 0x000000861c1c723c */ /* 0x080fe600000018ff */
[----:B------:R-:W3:Y:S03]  /*4760*/  LDSM.16.M88.4 R164, [R176+0xb400] ;  /* 0x00b40000b0a4783b */ /* 0x000ee60000000200 */
[----:B------:R-:W-:Y:S05]  /*4770*/  HMMA.16816.F32 R32, R32, R134, RZ ;  /* 0x000000862020723c */ /* 0x000fea00000018ff */
[----:B------:R-:W-:Y:S01]  /*4780*/  LDSM.16.M88.4 R132, [R0+0x1000] ;  /* 0x001000000084783b */ /* 0x000fe20000000200 */
[-C--:B----4-:R-:W-:Y:S06]  /*4790*/  HMMA.16816.F32 R4, R136, R140.reuse, R4 ;  /* 0x0000008c8804723c */ /* 0x090fec0000001804 */
[C---:B-1----:R-:W-:Y:S01]  /*47a0*/  HMMA.16816.F32 R8, R144.reuse, R140, R8 ;  /* 0x0000008c9008723c */ /* 0x042fe20000001808 */
[----:B------:R-:W-:Y:S05]  /*47b0*/  LDSM.16.M88.4 R168, [R0+0x1800] ;  /* 0x0018000000a8783b */ /* 0x000fea0000000200 */
[-C--:B------:R-:W-:Y:S03]  /*47c0*/  HMMA.16816.F32 R12, R144, R142.reuse, R12 ;  /* 0x0000008e900c723c */ /* 0x080fe6000000180c */
[----:B------:R-:W-:Y:S03]  /*47d0*/  LDSM.16.M88.4 R172, [R177+0xb400] ;  /* 0x00b40000b1ac783b */ /* 0x000fe60000000200 */
[C---:B------:R-:W-:Y:S05]  /*47e0*/  HMMA.16816.F32 R16, R136.reuse, R142, R16 ;  /* 0x0000008e8810723c */ /* 0x040fea0000001810 */
[----:B------:R-:W1:Y:S01]  /*47f0*/  LDSM.16.M88.4 R140, [R177+0xb000] ;  /* 0x00b00000b18c783b */ /* 0x000e620000000200 */
        /* <DEDUP_REMOVED lines=11> */
[----:B------:R-:W3:Y:S05]  /*48b0*/  LDSM.16.M88.4 R156, [R176+0xd400] ;  /* 0x00d40000b09c783b */ /* 0x000eea0000000200 */
[-C--:B------:R-:W-:Y:S06]  /*48c0*/  HMMA.16816.F32 R20, R152, R164.reuse, R20 ;  /* 0x000000a49814723c */ /* 0x080fec0000001814 */
[C---:B------:R-:W-:Y:S06]  /*48d0*/  HMMA.16816.F32 R24, R160.reuse, R164, R24 ;  /* 0x000000a4a018723c */ /* 0x040fec0000001818 */
[-C--:B------:R-:W-:Y:S06]  /*48e0*/  HMMA.16816.F32 R28, R160, R166.reuse, R28 ;  /* 0x000000a6a01c723c */ /* 0x080fec000000181c */
        /* <DEDUP_REMOVED lines=12> */
[-C--:B--2---:R-:W-:Y:S06]  /*49b0*/  HMMA.16816.F32 R4, R136, R144.reuse, R4 ;  /* 0x000000908804723c */ /* 0x084fec0000001804 */
[C---:B----4-:R-:W-:Y:S06]  /*49c0*/  HMMA.16816.F32 R8, R148.reuse, R144, R8 ;  /* 0x000000909408723c */ /* 0x050fec0000001808 */
[-C--:B------:R-:W-:Y:S05]  /*49d0*/  HMMA.16816.F32 R12, R148, R146.reuse, R12 ;  /* 0x00000092940c723c */ /* 0x080fea000000180c */
[----:B------:R-:W-:Y:S01]  /*49e0*/  IADD3 R144, P0, R196, UR19, RZ ;  /* 0x00000013c4907c10 */ /* 0x000fe2000ff1e0ff */
[C---:B------:R-:W-:Y:S05]  /*49f0*/  HMMA.16816.F32 R16, R136.reuse, R146, R16 ;  /* 0x000000928810723c */ /* 0x040fea0000001810 */
[----:B------:R-:W-:Y:S01]  /*4a00*/  IADD3.X R145, R252, UR18, RZ, P0, !PT ;  /* 0x00000012fc917c10 */ /* 0x000fe200087fe4ff */
[-C--:B---3--:R-:W-:Y:S05]  /*4a10*/  HMMA.16816.F32 R20, R136, R156.reuse, R20 ;  /* 0x0000009c8814723c */ /* 0x088fea0000001814 */
[----:B-1----:R-:W-:Y:S01]  /*4a20*/  IADD3 R0, R244, -UR15, -R188 ;  /* 0x8000000ff4007c10 */ /* 0x002fe2000fffe8bc */
[C---:B------:R-:W-:Y:S05]  /*4a30*/  HMMA.16816.F32 R24, R148.reuse, R156, R24 ;  /* 0x0000009c9418723c */ /* 0x040fea0000001818 */
[----:B------:R-:W-:Y:S01]  /*4a40*/  IADD3 R0, R0, UR6, RZ ;  /* 0x0000000600007c10 */ /* 0x000fe2000fffe0ff */
[-C--:B------:R-:W-:Y:S01]  /*4a50*/  HMMA.16816.F32 R28, R148, R158.reuse, R28 ;  /* 0x0000009e941c723c */ /* 0x080fe2000000181c */
[----:B-----5:R-:W5:Y:S04]  /*4a60*/  LDG.E R150, desc[UR10][R144.64] ;  /* 0x0000000a90967981 */ /* 0x020f68000c1e1900 */
[----:B------:R-:W5:Y:S01]  /*4a70*/  LDG.E R151, desc[UR10][R144.64+0x20] ;  /* 0x0000200a90977981 */ /* 0x000f62000c1e1900 */
[----:B------:R-:W-:Y:S03]  /*4a80*/  HMMA.16816.F32 R32, R136, R158, R32 ;  /* 0x0000009e8820723c */ /* 0x000fe60000001820 */
[----:B------:R-:W5:Y:S02]  /*4a90*/  LDG.E R149, desc[UR10][R144.64+0x80] ;  /* 0x0000800a90957981 */ /* 0x000f64000c1e1900 */
[----:B------:R-:W-:Y:S01]  /*4aa0*/  IADD3 R0, R0, UR9, RZ ;  /* 0x0000000900007c10 */ /* 0x000fe2000fffe0ff */
[-C--:B------:R-:W-:Y:S01]  /*4ab0*/  HMMA.16816.F32 R4, R140, R152.reuse, R4 ;  /* 0x000000988c04723c */ /* 0x080fe20000001804 */
[----:B------:R1:W5:Y:S04]  /*4ac0*/  LDG.E R148, desc[UR10][R144.64+0xa0] ;  /* 0x0000a00a90947981 */ /* 0x000368000c1e1900 */
[----:B------:R-:W2:Y:S01]  /*4ad0*/  LDSM.16.M88.4 R136, [R177+0xd400] ;  /* 0x00d40000b188783b */ /* 0x000ea20000000200 */
        /* <DEDUP_REMOVED lines=11> */
[----:B------:R-:W-:Y:S05]  /*4b90*/  FMUL.FTZ R9, R9, UR7 ;  /* 0x0000000709097c20 */ /* 0x000fea0008410000 */
[----:B------:R4:W-:Y:S01]  /*4ba0*/  MUFU.TANH R163, R6 ;  /* 0x0000000600a37308 */ /* 0x0009e20000002400 */
[----:B------:R-:W-:Y:S01]  /*4bb0*/  FMUL.FTZ R14, R14, UR7 ;  /* 0x000000070e0e7c20 */ /* 0x000fe20008410000 */
[----:B-1----:R-:W-:Y:S02]  /*4bc0*/  FMUL.FTZ R145, R13, UR7 ;  /* 0x000000070d917c20 */ /* 0x002fe40008410000 */
[----:B------:R-:W-:Y:S01]  /*4bd0*/  FMUL.FTZ R152, R18, UR7 ;  /* 0x0000000712987c20 */ /* 0x000fe20008410000 */
[----:B------:R-:W-:Y:S05]  /*4be0*/  FMUL.FTZ R13, R16, UR7 ;  /* 0x00000007100d7c20 */ /* 0x000fea0008410000 */
[----:B------:R1:W-:Y:S01]  /*4bf0*/  MUFU.TANH R154, R14 ;  /* 0x0000000e009a7308 */ /* 0x0003e20000002400 */
[-C--:B--2---:R-:W-:Y:S03]  /*4c00*/  HMMA.16816.F32 R20, R140, R136.reuse, R20 ;  /* 0x000000888c14723c */ /* 0x084fe60000001814 */
[----:B---3--:R-:W-:Y:S01]  /*4c10*/  FMUL.FTZ R4, R15, UR7 ;  /* 0x000000070f047c20 */ /* 0x008fe20008410000 */
[----:B------:R-:W-:Y:S02]  /*4c20*/  IADD3 R15, R0, 0x8, RZ ;  /* 0x00000008000f7810 */ /* 0x000fe40007ffe0ff */
[C---:B------:R-:W-:Y:S03]  /*4c30*/  HMMA.16816.F32 R24, R132.reuse, R136, R24 ;  /* 0x000000888418723c */ /* 0x040fe60000001818 */
[----:B------:R2:W-:Y:S01]  /*4c40*/  MUFU.TANH R160, R5 ;  /* 0x0000000500a07308 */ /* 0x0005e20000002400 */
[----:B------:R-:W-:Y:S01]  /*4c50*/  ISETP.GE.AND P2, PT, R15, RZ, PT ;  /* 0x000000ff0f00720c */ /* 0x000fe20003f46270 */
[----:B----4-:R-:W-:Y:S01]  /*4c60*/  FMUL.FTZ R6, R12, UR7 ;  /* 0x000000070c067c20 */ /* 0x010fe20008410000 */
[-C--:B------:R-:W-:Y:S07]  /*4c70*/  HMMA.16816.F32 R28, R132, R138.reuse, R28 ;  /* 0x0000008a841c723c */ /* 0x080fee000000181c */
[----:B------:R3:W4:Y:S01]  /*4c80*/  MUFU.TANH R159, R10 ;  /* 0x0000000a009f7308 */ /* 0x0007220000002400 */
[----:B-1----:R-:W-:Y:S01]  /*4c90*/  IADD3 R14, R0, 0x7, RZ ;  /* 0x00000007000e7810 */ /* 0x002fe20007ffe0ff */
[----:B------:R-:W-:Y:S04]  /*4ca0*/  HMMA.16816.F32 R32, R140, R138, R32 ;  /* 0x0000008a8c20723c */ /* 0x000fe80000001820 */
[----:B------:R-:W-:Y:S04]  /*4cb0*/  ISETP.GE.AND P6, PT, R14, RZ, PT ;  /* 0x000000ff0e00720c */ /* 0x000fe80003fc6270 */
[----:B------:R1:W4:Y:S03]  /*4cc0*/  MUFU.TANH R157, R11 ;  /* 0x0000000b009d7308 */ /* 0x0003260000002400 */
[C---:B------:R-:W-:Y:S01]  /*4cd0*/  IADD3 R134, R0.reuse, -0x1, RZ ;  /* 0xffffffff00867810 */ /* 0x040fe20007ffe0ff */
[----:B------:R-:W-:Y:S01]  /*4ce0*/  FMUL.FTZ R135, R19, UR7 ;  /* 0x0000000713877c20 */ /* 0x000fe20008410000 */
[----:B--2---:R-:W-:Y:S02]  /*4cf0*/  IADD3 R5, R0, 0x28, RZ ;  /* 0x0000002800057810 */ /* 0x004fe40007ffe0ff */
[----:B------:R-:W-:Y:S01]  /*4d00*/  ISETP.GE.AND P3, PT, R134, RZ, PT ;  /* 0x000000ff8600720c */ /* 0x000fe20003f66270 */
[----:B------:R-:W-:Y:S01]  /*4d10*/  FMUL.FTZ R12, R17, UR7 ;  /* 0x00000007110c7c20 */ /* 0x000fe20008410000 */
[C---:B------:R-:W-:Y:S01]  /*4d20*/  IADD3 R133, R0.reuse, -0x8, RZ ;  /* 0xfffffff800857810 */ /* 0x040fe20007ffe0ff */
[----:B------:R2:W4:Y:S01]  /*4d30*/  MUFU.TANH R156, R8 ;  /* 0x00000008009c7308 */ /* 0x0005220000002400 */
[----:B---3--:R-:W-:Y:S01]  /*4d40*/  IADD3 R10, R0, 0x1f, RZ ;  /* 0x0000001f000a7810 */ /* 0x008fe20007ffe0ff */
[----:B------:R-:W-:Y:S01]  /*4d50*/  FMUL.FTZ R20, R20, UR7 ;  /* 0x0000000714147c20 */ /* 0x000fe20008410000 */
[----:B------:R-:W-:Y:S01]  /*4d60*/  @!P2 IADD3 R15, -R0, -0x8, RZ ;  /* 0xfffffff8000fa810 */ /* 0x000fe20007ffe1ff */
[----:B------:R-:W-:Y:S01]  /*4d70*/  FMUL.FTZ R22, R22, UR7 ;  /* 0x0000000716167c20 */ /* 0x000fe20008410000 */
[C---:B------:R-:W-:Y:S01]  /*4d80*/  @!P6 IADD3 R14, -R0.reuse, -0x7, RZ ;  /* 0xfffffff9000ee810 */ /* 0x040fe20007ffe1ff */
[----:B------:R-:W-:Y:S01]  /*4d90*/  FMUL.FTZ R27, R27, UR7 ;  /* 0x000000071b1b7c20 */ /* 0x000fe20008410000 */
[----:B------:R-:W-:Y:S03]  /*4da0*/  ISETP.GE.AND P1, PT, R5, RZ, PT ;  /* 0x000000ff0500720c */ /* 0x000fe60003f26270 */
[----:B------:R3:W4:Y:S01]  /*4db0*/  MUFU.TANH R155, R9 ;  /* 0x00000009009b7308 */ /* 0x0007220000002400 */
[C---:B-1----:R-:W-:Y:S01]  /*4dc0*/  IADD3 R11, R0.reuse, 0x20, RZ ;  /* 0x00000020000b7810 */ /* 0x042fe20007ffe0ff */
[----:B------:R-:W-:Y:S01]  /*4dd0*/  FMUL.FTZ R23, R23, UR7 ;  /* 0x0000000717177c20 */ /* 0x000fe20008410000 */
[----:B------:R-:W-:Y:S01]  /*4de0*/  @!P3 IADD3 R134, -R0, 0x1, RZ ;  /* 0x000000010086b810 */ /* 0x000fe20007ffe1ff */
[----:B------:R-:W-:Y:S01]  /*4df0*/  FMUL.FTZ R21, R21, UR7 ;  /* 0x0000000715157c20 */ /* 0x000fe20008410000 */
[----:B------:R-:W-:Y:S01]  /*4e00*/  ISETP.GE.AND P5, PT, R11, RZ, PT ;  /* 0x000000ff0b00720c */ /* 0x000fe20003fa6270 */
[----:B------:R-:W-:Y:S01]  /*4e10*/  FMUL.FTZ R169, R35, UR7 ;  /* 0x0000000723a97c20 */ /* 0x000fe20008410000 */
[----:B------:R-:W-:Y:S03]  /*4e20*/  ISETP.GE.AND P4, PT, R10, RZ, PT ;  /* 0x000000ff0a00720c */ /* 0x000fe60003f86270 */
        /* <DEDUP_REMOVED lines=9> */
[C---:B---3--:R-:W-:Y:S01]  /*4ec0*/  IADD3 R9, R0.reuse, 0x18, RZ ;  /* 0x0000001800097810 */ /* 0x048fe20007ffe0ff */
[----:B------:R-:W-:Y:S01]  /*4ed0*/  FMUL.FTZ R168, R33, UR7 ;  /* 0x0000000721a87c20 */ /* 0x000fe20008410000 */
[----:B------:R-:W-:Y:S01]  /*4ee0*/  IADD3 R19, R0, -0x10, RZ ;  /* 0xfffffff000137810 */ /* 0x000fe20007ffe0ff */
[----:B------:R-:W-:Y:S01]  /*4ef0*/  FMUL.FTZ R142, R25, UR7 ;  /* 0x00000007198e7c20 */ /* 0x000fe20008410000 */
[----:B------:R-:W-:Y:S01]  /*4f00*/  ISETP.GE.AND P3, PT, R9, RZ, PT ;  /* 0x000000ff0900720c */ /* 0x000fe20003f66270 */
[----:B------:R-:W-:Y:S01]  /*4f10*/  FMUL.FTZ R158, R30, UR7 ;  /* 0x000000071e9e7c20 */ /* 0x000fe20008410000 */
[C---:B------:R-:W-:Y:S03]  /*4f20*/  IADD3 R18, R0.reuse, -0x11, RZ ;  /* 0xffffffef00127810 */ /* 0x040fe60007ffe0ff */
[----:B------:R3:W4:Y:S01]  /*4f30*/  MUFU.TANH R140, R6 ;  /* 0x00000006008c7308 */ /* 0x0007220000002400 */
[----:B-1----:R-:W-:Y:S01]  /*4f40*/  IADD3 R4, R0, 0x27, RZ ;  /* 0x0000002700047810 */ /* 0x002fe20007ffe0ff */
[----:B------:R-:W-:Y:S01]  /*4f50*/  FMUL.FTZ R143, R28, UR7 ;  /* 0x000000071c8f7c20 */ /* 0x000fe20008410000 */
[----:B------:R-:W-:Y:S01]  /*4f60*/  IADD3 R17, R0, -0x18, RZ ;  /* 0xffffffe800117810 */ /* 0x000fe20007ffe0ff */
[----:B------:R-:W-:Y:S01]  /*4f70*/  FMUL.FTZ R165, R31, UR7 ;  /* 0x000000071fa57c20 */ /* 0x000fe20008410000 */
[----:B------:R-:W-:Y:S01]  /*4f80*/  ISETP.GE.AND P0, PT, R4, RZ, PT ;  /* 0x000000ff0400720c */ /* 0x000fe20003f06270 */
[----:B------:R-:W-:Y:S01]  /*4f90*/  FMUL.FTZ R166, R32, UR7 ;  /* 0x0000000720a67c20 */ /* 0x000fe20008410000 */
[C---:B------:R-:W-:Y:S03]  /*4fa0*/  IADD3 R16, R0.reuse, -0x19, RZ ;  /* 0xffffffe700107810 */ /* 0x040fe60007ffe0ff */
[----:B------:R-:W-:Y:S01]  /*4fb0*/  MUFU.TANH R144, R20 ;  /* 0x0000001400907308 */ /* 0x000fe20000002400 */
[----:B--2---:R-:W-:Y:S01]  /*4fc0*/  IADD3 R7, R0, 0x10, RZ ;  /* 0x0000001000077810 */ /* 0x004fe20007ffe0ff */
[----:B------:R-:W-:Y:S01]  /*4fd0*/  FMUL.FTZ R167, R34, UR7 ;  /* 0x0000000722a77c20 */ /* 0x000fe20008410000 */
[C---:B------:R-:W-:Y:S02]  /*4fe0*/  @!P1 IADD3 R5, -R0.reuse, -0x28, RZ ;  /* 0xffffffd800059810 */ /* 0x040fe40007ffe1ff */
[C---:B------:R-:W-:Y:S02]  /*4ff0*/  @!P5 IADD3 R11, -R0.reuse, -0x20, RZ ;  /* 0xffffffe0000bd810 */ /* 0x040fe40007ffe1ff */
[C---:B------:R-:W-:Y:S03]  /*5000*/  @!P4 IADD3 R10, -R0.reuse, -0x1f, RZ ;  /* 0xffffffe1000ac810 */ /* 0x040fe60007ffe1ff */
[----:B------:R-:W1:Y:S01]  /*5010*/  MUFU.TANH R153, R135 ;  /* 0x0000008700997308 */ /* 0x000e620000002400 */
[C---:B---3--:R-:W-:Y:S02]  /*5020*/  IADD3 R6, R0.reuse, 0xf, RZ ;  /* 0x0000000f00067810 */ /* 0x048fe40007ffe0ff */
[C---:B------:R-:W-:Y:S02]  /*5030*/  @!P0 IADD3 R4, -R0.reuse, -0x27, RZ ;  /* 0xffffffd900048810 */ /* 0x040fe40007ffe1ff */
[C---:B------:R-:W-:Y:S02]  /*5040*/  @!P3 IADD3 R9, -R0.reuse, -0x18, RZ ;  /* 0xffffffe80009b810 */ /* 0x040fe40007ffe1ff */
[C---:B------:R-:W-:Y:S03]  /*5050*/  @!P2 IADD3 R8, -R0.reuse, -0x17, RZ ;  /* 0xffffffe90008a810 */ /* 0x040fe60007ffe1ff */
[----:B------:R-:W-:Y:S01]  /*5060*/  MUFU.TANH R146, R22 ;  /* 0x0000001600927308 */ /* 0x000fe20000002400 */
[----:B------:R-:W-:Y:S02]  /*5070*/  @!P6 IADD3 R133, -R0, 0x8, RZ ;  /* 0x000000080085e810 */ /* 0x000fe40007ffe1ff */
[----:B------:R-:W-:Y:S02]  /*5080*/  ISETP.GE.AND P1, PT, R132, RZ, PT ;  /* 0x000000ff8400720c */ /* 0x000fe40003f26270 */
[----:B------:R-:W-:Y:S02]  /*5090*/  ISETP.GE.AND P0, PT, R19, RZ, PT ;  /* 0x000000ff1300720c */ /* 0x000fe40003f06270 */
[----:B------:R-:W-:Y:S03]  /*50a0*/  ISETP.GE.AND P5, PT, R18, RZ, PT ;  /* 0x000000ff1200720c */ /* 0x000fe60003fa6270 */
[----:B------:R4:W-:Y:S01]  /*50b0*/  MUFU.TANH R139, R27 ;  /* 0x0000001b008b7308 */ /* 0x0009e20000002400 */
[----:B------:R-:W-:Y:S02]  /*50c0*/  ISETP.GE.AND P4, PT, R7, RZ, PT ;  /* 0x000000ff0700720c */ /* 0x000fe40003f86270 */
[----:B------:R-:W-:Y:S02]  /*50d0*/  ISETP.GE.AND P3, PT, R6, RZ, PT ;  /* 0x000000ff0600720c */ /* 0x000fe40003f66270 */
[----:B------:R-:W-:Y:S02]  /*50e0*/  ISETP.GE.AND P2, PT, R17, RZ, PT ;  /* 0x000000ff1100720c */ /* 0x000fe40003f46270 */
[----:B------:R-:W-:Y:S03]  /*50f0*/  ISETP.GE.AND P6, PT, R16, RZ, PT ;  /* 0x000000ff1000720c */ /* 0x000fe60003fc6270 */
[----:B------:R2:W-:Y:S01]  /*5100*/  MUFU.TANH R147, R23 ;  /* 0x0000001700937308 */ /* 0x0005e20000002400 */
[C---:B------:R-:W-:Y:S02]  /*5110*/  @!P1 IADD3 R132, -R0.reuse, 0x9, RZ ;  /* 0x0000000900849810 */ /* 0x040fe40007ffe1ff */
[C---:B------:R-:W-:Y:S02]  /*5120*/  @!P0 IADD3 R19, -R0.reuse, 0x10, RZ ;  /* 0x0000001000138810 */ /* 0x040fe40007ffe1ff */
[C---:B------:R-:W-:Y:S02]  /*5130*/  @!P5 IADD3 R18, -R0.reuse, 0x11, RZ ;  /* 0x000000110012d810 */ /* 0x040fe40007ffe1ff */
[C---:B------:R-:W-:Y:S03]  /*5140*/  @!P4 IADD3 R7, -R0.reuse, -0x10, RZ ;  /* 0xfffffff00007c810 */ /* 0x040fe60007ffe1ff */
[----:B------:R3:W-:Y:S01]  /*5150*/  MUFU.TANH R35, R21 ;  /* 0x0000001500237308 */ /* 0x0007e20000002400 */
[C---:B------:R-:W-:Y:S01]  /*5160*/  @!P3 IADD3 R6, -R0.reuse, -0xf, RZ ;  /* 0xfffffff10006b810 */ /* 0x040fe20007ffe1ff */
[----:B----4-:R-:W-:Y:S01]  /*5170*/  FFMA.FTZ R27, -R159, R159, 1 ;  /* 0x3f8000009f1b7423 */ /* 0x010fe2000001019f */
[C---:B------:R-:W-:Y:S02]  /*5180*/  @!P2 IADD3 R17, -R0.reuse, 0x18, RZ ;  /* 0x000000180011a810 */ /* 0x040fe40007ffe1ff */
[----:B------:R-:W-:Y:S02]  /*5190*/  @!P6 IADD3 R16, -R0, 0x19, RZ ;  /* 0x000000190010e810 */ /* 0x000fe40007ffe1ff */
[----:B------:R-:W-:Y:S03]  /*51a0*/  IABS R0, R0 ;  /* 0x0000000000007213 */ /* 0x000fe60000000000 */
[----:B------:R4:W-:Y:S01]  /*51b0*/  MUFU.TANH R141, R26 ;  /* 0x0000001a008d7308 */ /* 0x0009e20000002400 */
[----:B------:R-:W-:Y:S02]  /*51c0*/  I2FP.F32.S32 R20, R4 ;  /* 0x0000000400147245 */ /* 0x000fe40000201400 */
[----:B------:R-:W-:Y:S02]  /*51d0*/  MOV R29, R0 ;  /* 0x00000000001d7202 */ /* 0x000fe40000000f00 */
[----:B------:R-:W-:Y:S01]  /*51e0*/  I2FP.F32.S32 R4, R11 ;  /* 0x0000000b00047245 */ /* 0x000fe20000201400 */
[----:B------:R-:W-:Y:S01]  /*51f0*/  FFMA.FTZ R20, R20, -UR5, R157 ;  /* 0x8000000514147c23 */ /* 0x000fe2000801009d */
[----:B------:R-:W-:Y:S03]  /*5200*/  I2FP.F32.S32 R29, R29 ;  /* 0x0000001d001d7245 */ /* 0x000fe60000201400 */
[----:B------:R-:W1:Y:S01]  /*5210*/  MUFU.TANH R152, R152 ;  /* 0x0000009800987308 */ /* 0x000e620000002400 */
[----:B------:R-:W-:Y:S01]  /*5220*/  I2FP.F32.S32 R135, R18 ;  /* 0x0000001200877245 */ /* 0x000fe20000201400 */
[----:B------:R-:W-:Y:S01]  /*5230*/  FFMA.FTZ R18, -R163, R163, 1 ;  /* 0x3f800000a3127423 */ /* 0x000fe200000101a3 */
[----:B------:R-:W-:Y:S02]  /*5240*/  I2FP.F32.S32 R0, R10 ;  /* 0x0000000a00007245 */ /* 0x000fe40000201400 */
[----:B------:R-:W-:Y:S01]  /*5250*/  I2FP.F32.S32 R22, R9 ;  /* 0x0000000900167245 */ /* 0x000fe20000201400 */
[----:B------:R-:W-:Y:S01]  /*5260*/  FFMA.FTZ R9, -R160, R160, 1 ;  /* 0x3f800000a0097423 */ /* 0x000fe200000101a0 */
[----:B--2---:R-:W-:Y:S03]  /*5270*/  I2FP.F32.S32 R23, R134 ;  /* 0x0000008600177245 */ /* 0x004fe60000201400 */
[----:B------:R-:W2:Y:S01]  /*5280*/  MUFU.TANH R12, R12 ;  /* 0x0000000c000c7308 */ /* 0x000ea20000002400 */
[----:B------:R-:W-:Y:S01]  /*5290*/  I2FP.F32.S32 R33, R15 ;  /* 0x0000000f00217245 */ /* 0x000fe20000201400 */
[----:B------:R-:W-:Y:S01]  /*52a0*/  FFMA.FTZ R15, R4, -UR5, R156 ;  /* 0x80000005040f7c23 */ /* 0x000fe2000801009c */
[----:B---3--:R-:W-:Y:S01]  /*52b0*/  I2FP.F32.S32 R21, R5 ;  /* 0x0000000500157245 */ /* 0x008fe20000201400 */
[----:B------:R-:W-:Y:S01]  /*52c0*/  FFMA.FTZ R28, R0, -UR5, R155 ;  /* 0x80000005001c7c23 */ /* 0x000fe2000801009b */
[----:B------:R-:W-:Y:S01]  /*52d0*/  I2FP.F32.S32 R137, R16 ;  /* 0x0000001000897245 */ /* 0x000fe20000201400 */
[----:B------:R-:W-:Y:S01]  /*52e0*/  FFMA.FTZ R16, -R156, R156, 1 ;  /* 0x3f8000009c107423 */ /* 0x000fe2000001019c */
[----:B------:R-:W-:Y:S03]  /*52f0*/  I2FP.F32.S32 R5, R8 ;  /* 0x0000000800057245 */ /* 0x000fe60000201400 */
[----:B------:R-:W-:Y:S01]  /*5300*/  MUFU.TANH R25, R24 ;  /* 0x0000001800197308 */ /* 0x000fe20000002400 */
[----:B------:R-:W-:Y:S01]  /*5310*/  I2FP.F32.S32 R134, R7 ;  /* 0x0000000700867245 */ /* 0x000fe20000201400 */
[----:B------:R-:W-:Y:S01]  /*5320*/  FFMA.FTZ R8, -R161, R161, 1 ;  /* 0x3f800000a1087423 */ /* 0x000fe200000101a1 */
[----:B------:R-:W-:Y:S01]  /*5330*/  I2FP.F32.S32 R30, R19 ;  /* 0x00000013001e7245 */ /* 0x000fe20000201400 */
[----:B------:R-:W-:Y:S01]  /*5340*/  FFMA.FTZ R7, R29, -UR5, R161 ;  /* 0x800000051d077c23 */ /* 0x000fe200080100a1 */
[----:B------:R-:W-:Y:S01]  /*5350*/  FMUL.FTZ R156, R18, UR7 ;  /* 0x00000007129c7c20 */ /* 0x000fe20008410000 */
[----:B------:R-:W-:Y:S01]  /*5360*/  FFMA.FTZ R19, R4, -UR5, R154 ;  /* 0x8000000504137c23 */ /* 0x000fe2000801009a */
[----:B------:R-:W-:Y:S03]  /*5370*/  FFMA.FTZ R18, R0, -UR5, R138 ;  /* 0x8000000500127c23 */ /* 0x000fe6000801008a */
[----:B------:R-:W3:Y:S01]  /*5380*/  MUFU.TANH R13, R13 ;  /* 0x0000000d000d7308 */ /* 0x000ee20000002400 */
[----:B------:R-:W-:Y:S01]  /*5390*/  FMUL.FTZ R161, R27, UR7 ;  /* 0x000000071ba17c20 */ /* 0x000fe20008410000 */
[----:B------:R-:W-:Y:S01]  /*53a0*/  FFMA.FTZ R4, -R138, R138, 1 ;  /* 0x3f8000008a047423 */ /* 0x000fe2000001018a */
[----:B------:R-:W-:Y:S01]  /*53b0*/  FFMA.FTZ R0, -R140, R140, 1 ;  /* 0x3f8000008c007423 */ /* 0x000fe2000001018c */
[----:B------:R-:W-:Y:S01]  /*53c0*/  FFMA.FTZ R27, R22, -UR5, R140 ;  /* 0x80000005161b7c23 */ /* 0x000fe2000801008c */
[----:B------:R-:W-:Y:S01]  /*53d0*/  FFMA.FTZ R21, R21, -UR5, R159 ;  /* 0x8000000515157c23 */ /* 0x000fe2000801009f */
[----:B------:R-:W-:Y:S01]  /*53e0*/  I2FP.F32.S32 R136, R17 ;  /* 0x0000001100887245 */ /* 0x000fe20000201400 */
[----:B------:R-:W-:Y:S03]  /*53f0*/  FMUL.FTZ R159, R8, UR7 ;  /* 0x00000007089f7c20 */ /* 0x000fe60008410000 */
[----:B------:R-:W3:Y:S01]  /*5400*/  MUFU.TANH R24, R142 ;  /* 0x0000008e00187308 */ /* 0x000ee20000002400 */
[----:B------:R-:W-:Y:S01]  /*5410*/  FFMA.FTZ R17, -R162, R162, 1 ;  /* 0x3f800000a2117423 */ /* 0x000fe200000101a2 */
[----:B------:R-:W-:Y:S01]  /*5420*/  FFMA.FTZ R8, -R155, R155, 1 ;  /* 0x3f8000009b087423 */ /* 0x000fe2000001019b */
[----:B------:R-:W-:Y:S01]  /*5430*/  I2FP.F32.S32 R31, R132 ;  /* 0x00000084001f7245 */ /* 0x000fe20000201400 */
[----:B------:R-:W-:Y:S01]  /*5440*/  FFMA.FTZ R132, -R154, R154, 1 ;  /* 0x3f8000009a847423 */ /* 0x000fe2000001019a */
[----:B------:R-:W-:Y:S01]  /*5450*/  FMUL.FTZ R155, R17, UR7 ;  /* 0x00000007119b7c20 */ /* 0x000fe20008410000 */
[----:B------:R-:W-:Y:S01]  /*5460*/  FMUL.FTZ R154, R8, UR7 ;  /* 0x00000007089a7c20 */ /* 0x000fe20008410000 */
[----:B----4-:R-:W-:Y:S03]  /*5470*/  FFMA.FTZ R26, -R157, R157, 1 ;  /* 0x3f8000009d1a7423 */ /* 0x010fe6000001019d */
[----:B------:R4:W-:Y:S01]  /*5480*/  MUFU.TANH R142, R158 ;  /* 0x0000009e008e7308 */ /* 0x0009e20000002400 */
[----:B-1----:R-:W-:Y:S01]  /*5490*/  FFMA.FTZ R8, R23, -UR5, R153 ;  /* 0x8000000517087c23 */ /* 0x002fe20008010099 */
[----:B------:R-:W-:Y:S01]  /*54a0*/  FFMA.FTZ R17, -R153, R153, 1 ;  /* 0x3f80000099117423 */ /* 0x000fe20000010199 */
[----:B------:R-:W-:Y:S01]  /*54b0*/  I2FP.F32.S32 R32, R133 ;  /* 0x0000008500207245 */ /* 0x000fe20000201400 */
[----:B------:R-:W-:Y:S01]  /*54c0*/  FMUL.FTZ R157, R9, UR7 ;  /* 0x00000007099d7c20 */ /* 0x000fe20008410000 */
[----:B------:R-:W-:Y:S01]  /*54d0*/  FMUL.FTZ R153, R0, UR7 ;  /* 0x0000000700997c20 */ /* 0x000fe20008410000 */
[----:B------:R-:W-:Y:S01]  /*54e0*/  FFMA.FTZ R9, R29, -UR5, R152 ;  /* 0x800000051d097c23 */ /* 0x000fe20008010098 */
[----:B--2---:R-:W-:Y:S03]  /*54f0*/  FFMA.FTZ R0, -R12, R12, 1 ;  /* 0x3f8000000c007423 */ /* 0x004fe6000001010c */
[----:B------:R1:W-:Y:S01]  /*5500*/  MUFU.TANH R140, R164 ;  /* 0x000000a4008c7308 */ /* 0x0003e20000002400 */
[----:B------:R-:W-:Y:S01]  /*5510*/  FFMA.FTZ R11, R33, -UR5, R163 ;  /* 0x80000005210b7c23 */ /* 0x000fe200080100a3 */
[----:B------:R-:W-:Y:S01]  /*5520*/  FFMA.FTZ R29, -R146, R146, 1 ;  /* 0x3f800000921d7423 */ /* 0x000fe20000010192 */
[----:B------:R-:W-:Y:S01]  /*5530*/  I2FP.F32.S32 R34, R14 ;  /* 0x0000000e00227245 */ /* 0x000fe20000201400 */
[----:B------:R-:W-:Y:S01]  /*5540*/  FMUL.FTZ R163, R4, UR7 ;  /* 0x0000000704a37c20 */ /* 0x000fe20008410000 */
[----:B------:R-:W-:Y:S01]  /*5550*/  FFMA.FTZ R14, R23, -UR5, R160 ;  /* 0x80000005170e7c23 */ /* 0x000fe200080100a0 */
[----:B---3--:R-:W-:Y:S01]  /*5560*/  FFMA.FTZ R4, -R13, R13, 1 ;  /* 0x3f8000000d047423 */ /* 0x008fe2000001010d */
[----:B------:R-:W-:Y:S03]  /*5570*/  FMUL.FTZ R160, R26, UR7 ;  /* 0x000000071aa07c20 */ /* 0x000fe60008410000 */
[----:B------:R2:W-:Y:S01]  /*5580*/  MUFU.TANH R138, R165 ;  /* 0x000000a5008a7308 */ /* 0x0005e20000002400 */
[----:B----4-:R-:W-:Y:S01]  /*5590*/  FMUL.FTZ R158, R16, UR7 ;  /* 0x00000007109e7c20 */ /* 0x010fe20008410000 */
[C---:B------:R-:W-:Y:S01]  /*55a0*/  FFMA.FTZ R13, R32.reuse, -UR5, R13 ;  /* 0x80000005200d7c23 */ /* 0x040fe2000801000d */
[----:B------:R-:W-:Y:S01]  /*55b0*/  FFMA.FTZ R32, R32, -UR5, R146 ;  /* 0x8000000520207c23 */ /* 0x000fe20008010092 */
[----:B------:R-:W-:Y:S01]  /*55c0*/  FMUL.FTZ R203, R29, UR7 ;  /* 0x000000071dcb7c20 */ /* 0x000fe20008410000 */
[----:B------:R-:W-:Y:S01]  /*55d0*/  PLOP3.LUT P0, PT, PT, PT, UP0, 0x80, 0x0 ;  /* 0x000000000000781c */ /* 0x000fe20003f0f008 */
[----:B------:R-:W-:Y:S01]  /*55e0*/  FFMA.FTZ R133, -R152, R152, 1 ;  /* 0x3f80000098857423 */ /* 0x000fe20000010198 */
[----:B------:R-:W-:Y:S03]  /*55f0*/  FFMA.FTZ R10, R34, -UR5, R162 ;  /* 0x80000005220a7c23 */ /* 0x000fe600080100a2 */
[----:B------:R-:W3:Y:S01]  /*5600*/  MUFU.TANH R145, R145 ;  /* 0x0000009100917308 */ /* 0x000ee20000002400 */
[----:B-1----:R-:W-:Y:S01]  /*5610*/  FMUL.FTZ R164, R132, UR7 ;  /* 0x0000000784a47c20 */ /* 0x002fe20008410000 */
[----:B------:R-:W-:Y:S01]  /*5620*/  FFMA.FTZ R132, R30, -UR5, R144 ;  /* 0x800000051e847c23 */ /* 0x000fe20008010090 */
[----:B------:R-:W-:Y:S01]  /*5630*/  I2FP.F32.S32 R6, R6 ;  /* 0x0000000600067245 */ /* 0x000fe20000201400 */
[----:B------:R-:W-:Y:S01]  /*5640*/  FFMA.FTZ R23, -R147, R147, 1 ;  /* 0x3f80000093177423 */ /* 0x000fe20000010193 */
[----:B------:R-:W-:Y:S01]  /*5650*/  FMUL.FTZ R162, R4, UR7 ;  /* 0x0000000704a27c20 */ /* 0x000fe20008410000 */
[----:B------:R-:W-:Y:S01]  /*5660*/  FFMA.FTZ R4, -R35, R35, 1 ;  /* 0x3f80000023047423 */ /* 0x000fe20000010123 */
[----:B------:R-:W-:Y:S03]  /*5670*/  FMUL.FTZ R170, R17, UR7 ;  /* 0x0000000711aa7c20 */ /* 0x000fe60008410000 */
[----:B------:R-:W1:Y:S01]  /*5680*/  MUFU.TANH R143, R143 ;  /* 0x0000008f008f7308 */ /* 0x000e620000002400 */
[----:B--2---:R-:W-:Y:S01]  /*5690*/  FMUL.FTZ R165, R0, UR7 ;  /* 0x0000000700a57c20 */ /* 0x004fe20008410000 */
[----:B------:R-:W-:Y:S01]  /*56a0*/  FFMA.FTZ R0, -R144, R144, 1 ;  /* 0x3f80000090007423 */ /* 0x000fe20000010190 */
[----:B------:R-:W-:Y:S01]  /*56b0*/  FMUL.FTZ R171, R133, UR7 ;  /* 0x0000000785ab7c20 */ /* 0x000fe20008410000 */
[----:B------:R-:W-:Y:S01]  /*56c0*/  FFMA.FTZ R17, R22, -UR5, R141 ;  /* 0x8000000516117c23 */ /* 0x000fe2000801008d */
[----:B------:R-:W-:Y:S01]  /*56d0*/  FMUL.FTZ R202, R23, UR7 ;  /* 0x0000000717ca7c20 */ /* 0x000fe20008410000 */
[----:B------:R-:W-:Y:S01]  /*56e0*/  FMUL.FTZ R198, R0, UR7 ;  /* 0x0000000700c67c20 */ /* 0x000fe20008410000 */
[----:B------:R-:W-:Y:S03]  /*56f0*/  FFMA.FTZ R0, -R24, R24, 1 ;  /* 0x3f80000018007423 */ /* 0x000fe60000010118 */
[----:B------:R-:W2:Y:S01]  /*5700*/  MUFU.TANH R146, R166 ;  /* 0x000000a600927308 */ /* 0x000ea20000002400 */
[----:B---3--:R-:W-:Y:S01]  /*5710*/  FFMA.FTZ R16, -R145, R145, 1 ;  /* 0x3f80000091107423 */ /* 0x008fe20000010191 */
[C---:B------:R-:W-:Y:S01]  /*5720*/  FFMA.FTZ R26, R5.reuse, -UR5, R145 ;  /* 0x80000005051a7c23 */ /* 0x040fe20008010091 */
[----:B------:R-:W-:Y:S01]  /*5730*/  FMUL.FTZ R173, R4, UR7 ;  /* 0x0000000704ad7c20 */ /* 0x000fe20008410000 */
[----:B------:R-:W-:Y:S01]  /*5740*/  FFMA.FTZ R24, R6, -UR5, R24 ;  /* 0x8000000506187c23 */ /* 0x000fe20008010018 */
[----:B------:R-:W-:Y:S01]  /*5750*/  FMUL.FTZ R152, R16, UR7 ;  /* 0x0000000710987c20 */ /* 0x000fe20008410000 */
[----:B------:R-:W-:Y:S01]  /*5760*/  FFMA.FTZ R16, R5, -UR5, R139 ;  /* 0x8000000505107c23 */ /* 0x000fe2000801008b */
[----:B------:R-:W-:Y:S03]  /*5770*/  FFMA.FTZ R5, -R25, R25, 1 ;  /* 0x3f80000019057423 */ /* 0x000fe60000010119 */
[----:B------:R-:W3:Y:S01]  /*5780*/  MUFU.TANH R145, R167 ;  /* 0x000000a700917308 */ /* 0x000ee20000002400 */
[C---:B------:R-:W-:Y:S01]  /*5790*/  FFMA.FTZ R25, R134.reuse, -UR5, R25 ;  /* 0x8000000586197c23 */ /* 0x040fe20008010019 */
[----:B-1----:R-:W-:Y:S01]  /*57a0*/  FFMA.FTZ R23, R33, -UR5, R143 ;  /* 0x8000000521177c23 */ /* 0x002fe2000801008f */
[----:B------:R-:W-:Y:S01]  /*57b0*/  FFMA.FTZ R134, R134, -UR5, R142 ;  /* 0x8000000586867c23 */ /* 0x000fe2000801008e */
[----:B------:R-:W-:Y:S01]  /*57c0*/  FFMA.FTZ R22, R34, -UR5, R140 ;  /* 0x8000000522167c23 */ /* 0x000fe2000801008c */
[----:B------:R-:W-:Y:S01]  /*57d0*/  FFMA.FTZ R133, R6, -UR5, R138 ;  /* 0x8000000506857c23 */ /* 0x000fe2000801008a */
[----:B------:R-:W-:Y:S01]  /*57e0*/  FMUL.FTZ R174, R5, UR7 ;  /* 0x0000000705ae7c20 */ /* 0x000fe20008410000 */
[----:B------:R-:W-:Y:S03]  /*57f0*/  FMUL.FTZ R172, R0, UR7 ;  /* 0x0000000700ac7c20 */ /* 0x000fe60008410000 */
[----:B------:R-:W1:Y:S01]  /*5800*/  MUFU.TANH R29, R168 ;  /* 0x000000a8001d7308 */ /* 0x000e620000002400 */
[----:B------:R-:W-:Y:S01]  /*5810*/  FFMA.FTZ R141, -R141, R141, 1 ;  /* 0x3f8000008d8d7423 */ /* 0x000fe2000001018d */
[----:B------:R-:W-:Y:S01]  /*5820*/  FFMA.FTZ R139, -R139, R139, 1 ;  /* 0x3f8000008b8b7423 */ /* 0x000fe2000001018b */
[----:B------:R-:W-:Y:S01]  /*5830*/  FFMA.FTZ R143, -R143, R143, 1 ;  /* 0x3f8000008f8f7423 */ /* 0x000fe2000001018f */
[----:B------:R-:W-:Y:S01]  /*5840*/  FFMA.FTZ R142, -R142, R142, 1 ;  /* 0x3f8000008e8e7423 */ /* 0x000fe2000001018e */
[----:B------:R-:W-:Y:S01]  /*5850*/  FFMA.FTZ R140, -R140, R140, 1 ;  /* 0x3f8000008c8c7423 */ /* 0x000fe2000001018c */
[----:B------:R-:W-:Y:S01]  /*5860*/  FFMA.FTZ R138, -R138, R138, 1 ;  /* 0x3f8000008a8a7423 */ /* 0x000fe2000001018a */
[----:B--2---:R-:W-:Y:S03]  /*5870*/  FFMA.FTZ R6, -R146, R146, 1 ;  /* 0x3f80000092067423 */ /* 0x004fe60000010192 */
[----:B------:R-:W2:Y:S01]  /*5880*/  MUFU.TANH R144, R169 ;  /* 0x000000a900907308 */ /* 0x000ea20000002400 */
[----:B---3--:R-:W-:Y:S01]  /*5890*/  FFMA.FTZ R5, -R145, R145, 1 ;  /* 0x3f80000091057423 */ /* 0x008fe20000010191 */
[C---:B------:R-:W-:Y:S01]  /*58a0*/  FFMA.FTZ R12, R31.reuse, -UR5, R12 ;  /* 0x800000051f0c7c23 */ /* 0x040fe2000801000c */
[----:B------:R-:W-:Y:S01]  /*58b0*/  FFMA.FTZ R31, R31, -UR5, R147 ;  /* 0x800000051f1f7c23 */ /* 0x000fe20008010093 */
[----:B------:R-:W-:Y:S01]  /*58c0*/  FFMA.FTZ R35, R135, -UR5, R35 ;  /* 0x8000000587237c23 */ /* 0x000fe20008010023 */
[----:B------:R-:W-:Y:S01]  /*58d0*/  FFMA.FTZ R34, R136, -UR5, R146 ;  /* 0x8000000588227c23 */ /* 0x000fe20008010092 */
[----:B------:R-:W-:Y:S01]  /*58e0*/  FFMA.FTZ R30, R30, -UR5, R145 ;  /* 0x800000051e1e7c23 */ /* 0x000fe20008010091 */
[----:B------:R-:W-:Y:S01]  /*58f0*/  FMUL.FTZ R201, R141, UR7 ;  /* 0x000000078dc97c20 */ /* 0x000fe20008410000 */
[----:B------:R-:W-:Y:S01]  /*5900*/  FMUL.FTZ R200, R139, UR7 ;  /* 0x000000078bc87c20 */ /* 0x000fe20008410000 */
[----:B-1----:R-:W-:Y:S01]  /*5910*/  FFMA.FTZ R4, -R29, R29, 1 ;  /* 0x3f8000001d047423 */ /* 0x002fe2000001011d */
[----:B------:R-:W-:Y:S01]  /*5920*/  FFMA.FTZ R33, R137, -UR5, R29 ;  /* 0x8000000589217c23 */ /* 0x000fe2000801001d */
[----:B------:R-:W-:Y:S01]  /*5930*/  FMUL.FTZ R196, R142, UR7 ;  /* 0x000000078ec47c20 */ /* 0x000fe20008410000 */
[----:B------:R-:W-:Y:S01]  /*5940*/  FMUL.FTZ R166, R140, UR7 ;  /* 0x000000078ca67c20 */ /* 0x000fe20008410000 */
[----:B------:R-:W-:Y:S01]  /*5950*/  FMUL.FTZ R167, R138, UR7 ;  /* 0x000000078aa77c20 */ /* 0x000fe20008410000 */
[----:B------:R-:W-:Y:S01]  /*5960*/  FMUL.FTZ R197, R6, UR7 ;  /* 0x0000000706c57c20 */ /* 0x000fe20008410000 */
[----:B------:R-:W-:Y:S01]  /*5970*/  FMUL.FTZ R199, R5, UR7 ;  /* 0x0000000705c77c20 */ /* 0x000fe20008410000 */
[----:B------:R-:W-:Y:S01]  /*5980*/  FMUL.FTZ R168, R4, UR7 ;  /* 0x0000000704a87c20 */ /* 0x000fe20008410000 */
[----:B--2---:R-:W-:Y:S01]  /*5990*/  FFMA.FTZ R0, -R144, R144, 1 ;  /* 0x3f80000090007423 */ /* 0x004fe20000010190 */
[----:B------:R-:W-:Y:S01]  /*59a0*/  FFMA.FTZ R29, R135, -UR5, R144 ;  /* 0x80000005871d7c23 */ /* 0x000fe20008010090 */
[----:B------:R-:W-:Y:S02]  /*59b0*/  FMUL.FTZ R169, R143, UR7 ;  /* 0x000000078fa97c20 */ /* 0x000fe40008410000 */
        /* <DEDUP_REMOVED lines=11> */
.L_x_1247:
        /* <DEDUP_REMOVED lines=126> */
.L_x_1248:
        /* <DEDUP_REMOVED lines=9> */
[----:B------:R-:W-:Y:S01]  /*62e0*/  FSEL R5, R5, RZ, P0 ;  /* 0x000000ff05057208 */ /* 0x000fe20000000000 */
[--C-:B------:R-:W-:Y:S01]  /*62f0*/  FFMA.FTZ R14, R14, UR13, -R6.reuse ;  /* 0x0000000d0e0e7c23 */ /* 0x100fe20008010806 */
[----:B------:R-:W-:Y:S01]  /*6300*/  FSETP.NEU.FTZ.AND P0, PT, R240, -INF , PT ;  /* 0xff800000f000780b */ /* 0x000fe20003f1d000 */
[----:B------:R-:W-:Y:S01]  /*6310*/  MUFU.EX2 R144, R7 ;  /* 0x0000000700907308 */ /* 0x000fe20000000800 */
[----:B------:R-:W-:Y:S01]  /*6320*/  FFMA.FTZ R132, R132, UR13, -R6 ;  /* 0x0000000d84847c23 */ /* 0x000fe20008010806 */
        /* <DEDUP_REMOVED lines=16> */
[----:B------:R-:W1:Y:S01]  /*6430*/  MUFU.EX2 R146, R14 ;  /* 0x0000000e00927308 */ /* 0x000e620000000800 */
[----:B------:R-:W-:Y:S01]  /*6440*/  FFMA.FTZ R4, R22, UR13, -R4 ;  /* 0x0000000d16047c23 */ /* 0x000fe20008010804 */
[--C-:B------:R-:W-:Y:S01]  /*6450*/  FFMA.FTZ R35, R35, UR13, -R6.reuse ;  /* 0x0000000d23237c23 */ /* 0x100fe20008010806 */
[--C-:B------:R-:W-:Y:S01]  /*6460*/  FFMA.FTZ R34, R34, UR13, -R6.reuse ;  /* 0x0000000d22227c23 */ /* 0x100fe20008010806 */
[--C-:B------:R-:W-:Y:S01]  /*6470*/  FFMA.FTZ R13, R13, UR13, -R6.reuse ;  /* 0x0000000d0d0d7c23 */ /* 0x100fe20008010806 */
[--C-:B------:R-:W-:Y:S01]  /*6480*/  FFMA.FTZ R12, R12, UR13, -R6.reuse ;  /* 0x0000000d0c0c7c23 */ /* 0x100fe20008010806 */
[----:B------:R-:W-:Y:S01]  /*6490*/  FSETP.NEU.FTZ.AND P0, PT, R241, -INF , PT ;  /* 0xff800000f100780b */ /* 0x000fe20003f1d000 */
[----:B------:R-:W-:Y:S03]  /*64a0*/  FFMA.FTZ R6, R33, UR13, -R6 ;  /* 0x0000000d21067c23 */ /* 0x000fe60008010806 */
[----:B------:R1:W-:Y:S01]  /*64b0*/  MUFU.EX2 R235, R5 ;  /* 0x0000000500eb7308 */ /* 0x0003e20000000800 */
[----:B------:R-:W-:Y:S02]  /*64c0*/  FSEL R0, R0, RZ, P0 ;  /* 0x000000ff00007208 */ /* 0x000fe40000000000 */
[----:B------:R-:W-:Y:S03]  /*64d0*/  PLOP3.LUT P0, PT, PT, PT, UP0, 0x80, 0x0 ;  /* 0x000000000000781c */ /* 0x000fe60003f0f008 */
[--C-:B------:R-:W-:Y:S04]  /*64e0*/  FFMA.FTZ R21, R21, UR13, -R0.reuse ;  /* 0x0000000d15157c23 */ /* 0x100fe80008010800 */
        /* <DEDUP_REMOVED lines=8> */
[----:B------:R-:W2:Y:S10]  /*6570*/  MUFU.EX2 R216, R10 ;  /* 0x0000000a00d87308 */ /* 0x000eb40000000800 */
[----:B------:R2:W-:Y:S10]  /*6580*/  MUFU.EX2 R232, R4 ;  /* 0x0000000400e87308 */ /* 0x0005f40000000800 */
[----:B------:R-:W-:Y:S10]  /*6590*/  MUFU.EX2 R233, R13 ;  /* 0x0000000d00e97308 */ /* 0x000ff40000000800 */
[----:B------:R-:W3:Y:S10]  /*65a0*/  MUFU.EX2 R231, R12 ;  /* 0x0000000c00e77308 */ /* 0x000ef40000000800 */
[----:B------:R-:W-:Y:S10]  /*65b0*/  MUFU.EX2 R230, R9 ;  /* 0x0000000900e67308 */ /* 0x000ff40000000800 */
[----:B------:R-:W4:Y:S10]  /*65c0*/  MUFU.EX2 R229, R8 ;  /* 0x0000000800e57308 */ /* 0x000f340000000800 */
        /* <DEDUP_REMOVED lines=18> */
[----:B------:R-:W-:Y:S10]  /*66f0*/  MUFU.EX2 R228, R25 ;  /* 0x0000001900e47308 */ /* 0x000ff40000000800 */
[----:B------:R-:W4:Y:S10]  /*6700*/  MUFU.EX2 R226, R24 ;  /* 0x0000001800e27308 */ /* 0x000f340000000800 */
[----:B------:R-:W-:Y:S10]  /*6710*/  MUFU.EX2 R227, R134 ;  /* 0x0000008600e37308 */ /* 0x000ff40000000800 */
[----:B------:R-:W4:Y:S01]  /*6720*/  MUFU.EX2 R234, R23 ;  /* 0x0000001700ea7308 */ /* 0x000f220000000800 */
[----:B-1----:R-:W-:Y:S02]  /*6730*/  F2FP.F16.F32.PACK_AB R5, R146, R144 ;  /* 0x000000909205723e */ /* 0x002fe400000000ff */
[----:B--2---:R-:W-:Y:S02]  /*6740*/  F2FP.F16.F32.PACK_AB R4, R216, R145 ;  /* 0x00000091d804723e */ /* 0x004fe400000000ff */
        /* <DEDUP_REMOVED lines=30> */
[----:B------:R-:W-:Y:S08]  /*6930*/  LDSM.16.M88.4 R32, [R179+UR4+0x6000] ;  /* 0x00600004b320783b */ /* 0x000ff00008000200 */
[----:B------:R-:W1:Y:S08]  /*6940*/  LDSM.16.M88.4 R16, [R176+0xf000] ;  /* 0x00f00000b010783b */ /* 0x000e700000000200 */
[----:B------:R-:W2:Y:S08]  /*6950*/  LDSM.16.M88.4 R28, [R179+UR4+0x6800] ;  /* 0x00680004b31c783b */ /* 0x000eb00008000200 */
[----:B------:R-:W3:Y:S08]  /*6960*/  LDSM.16.M88.4 R132, [R176+0xf400] ;  /* 0x00f40000b084783b */ /* 0x000ef00000000200 */
[----:B------:R-:W-:Y:S08]  /*6970*/  LDSM.16.M88.4 R136, [R180] ;  /* 0x00000000b488783b */ /* 0x000ff00000000200 */
[----:B------:R-:W4:Y:S01]  /*6980*/  LDSM.16.M88.4 R140, [R177+0xf000] ;  /* 0x00f00000b18c783b */ /* 0x000f220000000200 */
        /* <DEDUP_REMOVED lines=68> */
[----:B------:R-:W-:Y:S01]  /*6dd0*/  FADD.FTZ R8, -R149, R8 ;  /* 0x0000000895087221 */ /* 0x000fe20000010100 */
[----:B------:R-:W1:Y:S01]  /*6de0*/  LDSM.16.M88.4 R144, [R177+0x13400] ;  /* 0x01340000b190783b */ /* 0x000e620000000200 */
[C---:B------:R-:W-:Y:S01]  /*6df0*/  FADD.FTZ R10, -R148.reuse, R10 ;  /* 0x0000000a940a7221 */ /* 0x040fe20000010100 */
[----:B------:R-:W-:Y:S01]  /*6e00*/  FADD.FTZ R11, -R148, R11 ;  /* 0x0000000b940b7221 */ /* 0x000fe20000010100 */
[----:B------:R-:W-:Y:S01]  /*6e10*/  FMUL.FTZ R132, R216, R7 ;  /* 0x00000007d8847220 */ /* 0x000fe20000410000 */
[----:B------:R-:W-:Y:S01]  /*6e20*/  FMUL.FTZ R6, R211, R8 ;  /* 0x00000008d3067220 */ /* 0x000fe20000410000 */
[----:B------:R-:W-:Y:S01]  /*6e30*/  FADD.FTZ R14, -R148, R14 ;  /* 0x0000000e940e7221 */ /* 0x000fe20000010100 */
[----:B------:R-:W-:Y:S01]  /*6e40*/  FADD.FTZ R9, -R149, R9 ;  /* 0x0000000995097221 */ /* 0x000fe20000010100 */
[----:B------:R-:W-:Y:S01]  /*6e50*/  FMUL.FTZ R8, R191, R10 ;  /* 0x0000000abf087220 */ /* 0x000fe20000410000 */
[----:B------:R-:W-:Y:S01]  /*6e60*/  FMUL.FTZ R7, R190, R11 ;  /* 0x0000000bbe077220 */ /* 0x000fe20000410000 */
        /* <DEDUP_REMOVED lines=14> */
[----:B------:R-:W-:Y:S01]  /*6f50*/  FMUL.FTZ R7, R160, R7 ;  /* 0x00000007a0077220 */ /* 0x000fe20000410000 */
[C---:B------:R-:W-:Y:S01]  /*6f60*/  FADD.FTZ R16, -R150.reuse, R16 ;  /* 0x0000001096107221 */ /* 0x040fe20000010100 */
[----:B------:R-:W-:Y:S01]  /*6f70*/  FADD.FTZ R17, -R150, R17 ;  /* 0x0000001196117221 */ /* 0x000fe20000010100 */
[C---:B------:R-:W-:Y:S01]  /*6f80*/  FADD.FTZ R18, -R151.reuse, R18 ;  /* 0x0000001297127221 */ /* 0x040fe20000010100 */
[----:B------:R-:W-:Y:S01]  /*6f90*/  FADD.FTZ R19, -R151, R19 ;  /* 0x0000001397137221 */ /* 0x000fe20000010100 */
[----:B------:R-:W-:Y:S01]  /*6fa0*/  F2FP.F16.F32.PACK_AB R132, R132, R4 ;  /* 0x000000048484723e */ /* 0x000fe200000000ff */
[----:B------:R-:W-:Y:S01]  /*6fb0*/  FMUL.FTZ R6, R158, R6 ;  /* 0x000000069e067220 */ /* 0x000fe20000410000 */
        /* <DEDUP_REMOVED lines=10> */
[-C--:B-1----:R-:W-:Y:S03]  /*7060*/  HMMA.16816.F32 R20, R140, R144.reuse, R20 ;  /* 0x000000908c14723c */ /* 0x082fe60000001814 */
[----:B------:R-:W-:Y:S01]  /*7070*/  F2FP.F16.F32.PACK_AB R17, R5, R6 ;  /* 0x000000060511723e */ /* 0x000fe200000000ff */
[----:B------:R-:W-:Y:S01]  /*7080*/  FMUL.FTZ R6, R162, R9 ;  /* 0x00000009a2067220 */ /* 0x000fe20000410000 */
[----:B------:R-:W-:Y:S01]  /*7090*/  F2FP.F16.F32.PACK_AB R15, R15, R4 ;  /* 0x000000040f0f723e */ /* 0x000fe200000000ff */
[C---:B------:R-:W-:Y:S05]  /*70a0*/  HMMA.16816.F32 R24, R136.reuse, R144, R24 ;  /* 0x000000908818723c */ /* 0x040fea0000001818 */
[----:B------:R-:W-:Y:S01]  /*70b0*/  F2FP.F16.F32.PACK_AB R14, R14, R0 ;  /* 0x000000000e0e723e */ /* 0x000fe200000000ff */
[-C--:B------:R-:W-:Y:S05]  /*70c0*/  HMMA.16816.F32 R28, R136, R146.reuse, R28 ;  /* 0x00000092881c723c */ /* 0x080fea000000181c */
[----:B------:R-:W-:Y:S01]  /*70d0*/  FMUL.FTZ R13, R165, R13 ;  /* 0x0000000da50d7220 */ /* 0x000fe20000410000 */
[----:B------:R-:W-:Y:S05]  /*70e0*/  HMMA.16816.F32 R32, R140, R146, R32 ;  /* 0x000000928c20723c */ /* 0x000fea0000001820 */
[----:B------:R-:W-:Y:S01]  /*70f0*/  FMUL.FTZ R5, R171, R18 ;  /* 0x00000012ab057220 */ /* 0x000fe20000410000 */
[C---:B------:R-:W-:Y:S01]  /*7100*/  FADD.FTZ R20, -R150.reuse, R20 ;  /* 0x0000001496147221 */ /* 0x040fe20000010100 */
        /* <DEDUP_REMOVED lines=37> */
[----:B------:R-:W-:Y:S01]  /*7360*/  IADD3 R161, R204, 0x40, RZ ;  /* 0x00000040cca17810 */ /* 0x000fe20007ffe0ff */
[----:B------:R-:W-:Y:S01]  /*7370*/  FMUL.FTZ R9, R237, R33 ;  /* 0x00000021ed097220 */ /* 0x000fe20000410000 */
[----:B------:R-:W-:Y:S01]  /*7380*/  FMUL.FTZ R20, R236, R34 ;  /* 0x00000022ec147220 */ /* 0x000fe20000410000 */
[----:B------:R-:W-:Y:S01]  /*7390*/  IADD3 R160, R204, 0x20, RZ ;  /* 0x00000020cca07810 */ /* 0x000fe20007ffe0ff */
        /* <DEDUP_REMOVED lines=69> */
.L_x_1249:
        /* <DEDUP_REMOVED lines=123> */
.L_x_1250:
        /* <DEDUP_REMOVED lines=442> */
.L_x_1252:
[----:B------:R-:W-:Y:S01]  /*9b40*/  @UP0 UIADD3 UR5, UR45, UR48, URZ ;  /* 0x000000302d050290 */ /* 0x000fe2000fffe03f */
[----:B-1----:R-:W-:Y:S01]  /*9b50*/  LEA R0, R247, UR4, 0x1 ;  /* 0x00000004f7007c11 */ /* 0x002fe2000f8e08ff */
        /* <DEDUP_REMOVED lines=17> */
.L_x_1253:
        /* <DEDUP_REMOVED lines=50> */
.L_x_1255:
[----:B------:R-:W-:Y:S05]  /*9f90*/  BSYNC B0 ;  /* 0x0000000000007941 */ /* 0x000fea0003800000 */
.L_x_1254:
        /* <DEDUP_REMOVED lines=20> */
.L_x_1257:
[----:B------:R-:W-:Y:S05]  /*a0e0*/  BSYNC B0 ;  /* 0x0000000000007941 */ /* 0x000fea0003800000 */
.L_x_1256:
[----:B------:R-:W-:Y:S01]  /*a0f0*/  UIMAD UR5, UR5, UR12, URZ ;  /* 0x0000000c050572a4 */ /* 0x000fe2000f8e023f */
[----:B------:R-:W-:Y:S01]  /*a100*/  IMAD.U32 R3, RZ, RZ, UR12 ;  /* 0x0000000cff037e24 */ /* 0x000fe2000f8e00ff */
[----:B--2---:R-:W2:Y:S01]  /*a110*/  LDS.128 R20, [R0+0xf000] ;  /* 0x00f0000000147984 */ /* 0x004ea20000000c00 */
[----:B------:R-:W-:Y:S01]  /*a120*/  USHF.R.S32.HI UR8, URZ, 0x1f, UR58 ;  /* 0x0000001f3f087899 */ /* 0x000fe2000801143a */
[----:B------:R-:W-:Y:S01]  /*a130*/  BSSY B0, `(.L_x_1258) ;  /* 0x000001f000007945 */ /* 0x000fe20003800000 */
[----:B------:R-:W-:Y:S01]  /*a140*/  UIMAD UR5, UR46, UR13, UR5 ;  /* 0x0000000d2e0572a4 */ /* 0x000fe2000f8e0205 */
[----:B------:R-:W-:Y:S01]  /*a150*/  IMAD.WIDE.U32 R6, R3, UR46, R6 ;  /* 0x0000002e03067c25 */ /* 0x000fe2000f8e0006 */
[----:B------:R-:W2:Y:S01]  /*a160*/  LDS.128 R16, [R0+0x11000] ;  /* 0x0110000000107984 */ /* 0x000ea20000000c00 */
[----:B------:R-:W-:-:S03]  /*a170*/  ULDC.64 UR6, c[0x0][0x470] ;  /* 0x00011c0000067ab9 */ /* 0x000fc60000000a00 */
[----:B------:R1:W2:Y:S01]  /*a180*/  LDS.128 R12, [R0+0x13000] ;  /* 0x01300000000c7984 */ /* 0x0002a20000000c00 */
[----:B------:R-:W-:Y:S01]  /*a190*/  IADD3 R6, P0, R6, UR14, RZ ;  /* 0x0000000e06067c10 */ /* 0x000fe2000ff1e0ff */
        /* <DEDUP_REMOVED lines=24> */
.L_x_1259:
[----:B------:R-:W-:Y:S05]  /*a320*/  BSYNC B0 ;  /* 0x0000000000007941 */ /* 0x000fea0003800000 */
.L_x_1258:
        /* <DEDUP_REMOVED lines=18> */
.L_x_1233:
[----:B------:R-:W-:Y:S05]  /*a450*/  BSYNC B1 ;  /* 0x0000000000017941 */ /* 0x000fea0003800000 */
.L_x_1219:
        /* <DEDUP_REMOVED lines=8> */
.L_x_1260:
[----:B------:R-:W-:Y:S05]  /*a4e0*/  EXIT ;  /* 0x000000000000794d */ /* 0x000fea0003800000 */
.L_x_1262:
        /* <DEDUP_REMOVED lines=9> */
.L_x_1316:


//--------------------- .text._ZN5flash25flash_bwd_dot_do_o_kernelILb0E23Flash_bwd_kernel_traitsILi96ELi64ELi128ELi8ELi2ELi4ELi4ELb0ELb0EN7cutlass6half_tE19Flash_kernel_traitsILi96ELi64ELi128ELi8ES3_EEEEvNS_16Flash_bwd_paramsE --------------------------
	.section	.text._ZN5flash25flash_bwd_dot_do_o_kernelILb0E23Flash_bwd_kernel_traitsILi96ELi64ELi128ELi8ELi2ELi4ELi4ELb0ELb0EN7cutlass6half_tE19Flash_kernel_traitsILi96ELi64ELi128ELi8ES3_EEEEvNS_16Flash_bwd_paramsE,"ax",@progbits
	.align	128
        .global         _ZN5flash25flash_bwd_dot_do_o_kernelILb0E23Flash_bwd_kernel_traitsILi96ELi64ELi128ELi8ELi2ELi4ELi4ELb0ELb0EN7cutlass6half_tE19Flash_kernel_traitsILi96ELi64ELi128ELi8ES3_EEEEvNS_16Flash_bwd_paramsE
        .type           _ZN5flash25flash_bwd_dot_do_o_kernelILb0E23Flash_bwd_kernel_traitsILi96ELi64ELi128ELi8ELi2ELi4ELi4ELb0ELb0EN7cutlass6half_tE19Flash_kernel_traitsILi96ELi64ELi128ELi8ES3_EEEEvNS_16Flash_bwd_paramsE,@function
        .size           _ZN5flash25flash_bwd_dot_do_o_kernelILb0E23Flash_bwd_kernel_traitsILi96ELi64ELi128ELi8ELi2ELi4ELi4ELb0ELb0EN7cutlass6half_tE19Flash_kernel_traitsILi96ELi64ELi128ELi8ES3_EEEEvNS_16Flash_bwd_paramsE,(.L_x_1317 - _ZN5flash25flash_bwd_dot_do_o_kernelILb0E23Flash_bwd_kernel_traitsILi96ELi64ELi128ELi8ELi2ELi4ELi4ELb0ELb0EN7cutlass6half_tE19Flash_kernel_traitsILi96ELi64ELi128ELi8ES3_EEEEvNS_16Flash_bwd_paramsE)
        .other          _ZN5flash25flash_bwd_dot_do_o_kernelILb0E23Flash_bwd_kernel_traitsILi96ELi64ELi128ELi8ELi2ELi4ELi4ELb0ELb0EN7cutlass6half_tE19Flash_kernel_traitsILi96ELi64ELi128ELi8ES3_EEEEvNS_16Flash_bwd_paramsE,@"STO_CUDA_ENTRY STV_DEFAULT"
_ZN5flash25flash_bwd_dot_do_o_kernelILb0E23Flash_bwd_kernel_traitsILi96ELi64ELi128ELi8ELi2ELi4ELi4ELb0ELb0EN7cutlass6half_tE19Flash_kernel_traitsILi96ELi64ELi128ELi8ES3_EEEEvNS_16Flash_bwd_paramsE:
.text._ZN5flash25flash_bwd_dot_do_o_kernelILb0E23Flash_bwd_kernel_traitsILi96ELi64ELi128ELi8ELi2ELi4ELi4ELb0ELb0EN7cutlass6half_tE19Flash_kernel_traitsILi96ELi64ELi128ELi8ES3_EEEEvNS_16Flash_bwd_paramsE:
        /* <DEDUP_REMOVED lines=52> */
.L_x_1263:
[----:B------:R-:W0:Y:S08]  /*0340*/  LDC R2, c[0x0][0x270] ;  /* 0x00009c00ff027b82 */ /* 0x000e300000000800 */
[----:B------:R-:W1:Y:S01]  /*0350*/  LDC R4, c[0x0][0x2d4] ;  /* 0x0000b500ff047b82 */ /* 0x000e620000000800 */
[----:B0-----:R-:W-:-:S04]  /*0360*/  IMAD R39, R9, R2, UR5 ;  /* 0x0000000509277e24 */ /* 0x001fc8000f8e0202 */
[----:B-1----:R-:W-:-:S07]  /*0370*/  IMAD R39, R39, R4, RZ ;  /* 0x0000000427277224 */ /* 0x002fce00078e02ff */
.L_x_1264:
        /* <DEDUP_REMOVED lines=49> */
.L_x_1266:
[----:B------:R-:W-:Y:S05]  /*0690*/  BSYNC B0 ;  /* 0x0000000000007941 */ /* 0x000fea0003800000 */
.L_x_1265:
        /* <DEDUP_REMOVED lines=44> */
.L_x_1268:
[----:B------:R-:W-:Y:S05]  /*0960*/  BSYNC B0 ;  /* 0x0000000000007941 */ /* 0x000fea0003800000 */
.L_x_1267:
        /* <DEDUP_REMOVED lines=90> */
.L_x_1269:
        /* <DEDUP_REMOVED lines=15> */
.L_x_1317:


//--------------------- .text._ZN5flash25flash_bwd_dot_do_o_kernelILb1E23Flash_bwd_kernel_traitsILi96ELi64ELi128ELi8ELi2ELi4ELi4ELb0ELb0EN7cutlass6half_tE19Flash_kernel_traitsILi96ELi64ELi128ELi8ES3_EEEEvNS_16Flash_bwd_paramsE --------------------------
	.section	.text._ZN5flash25flash_bwd_dot_do_o_kernelILb1E23Flash_bwd_kernel_traitsILi96ELi64ELi128ELi8ELi2ELi4ELi4ELb0ELb0EN7cutlass6half_tE19Flash_kernel_traitsILi96ELi64ELi128ELi8ES3_EEEEvNS_16Flash_bwd_paramsE,"ax",@progbits
	.align	128
        .global         _ZN5flash25flash_bwd_dot_do_o_kernelILb1E23Flash_bwd_kernel_traitsILi96ELi64ELi128ELi8ELi2ELi4ELi4ELb0ELb0EN7cutlass6half_tE19Flash_kernel_traitsILi96ELi64ELi128ELi8ES3_EEEEvNS_16Flash_bwd_paramsE
        .type           _ZN5flash25flash_bwd_dot_do_o_kernelILb1E23Flash_bwd_kernel_traitsILi96ELi64ELi128ELi8ELi2ELi4ELi4ELb0ELb0EN7cutlass6half_tE19Flash_kernel_traitsILi96ELi64ELi128ELi8ES3_EEEEvNS_16Flash_bwd_paramsE,@function
        .size           _ZN5flash25flash_bwd_dot_do_o_kernelILb1E23Flash_bwd_kernel_traitsILi96ELi64ELi128ELi8ELi2ELi4ELi4ELb0ELb0EN7cutlass6half_tE19Flash_kernel_traitsILi96ELi64ELi128ELi8ES3_EEEEvNS_16Flash_bwd_paramsE,(.L_x_1318 - _ZN5flash25flash_bwd_dot_do_o_kernelILb1E23Flash_bwd_kernel_traitsILi96ELi64ELi128ELi8ELi2ELi4ELi4ELb0ELb0EN7cutlass6half_tE19Flash_kernel_traitsILi96ELi64ELi128ELi8ES3_EEEEvNS_16Flash_bwd_paramsE)
        .other          _ZN5flash25flash_bwd_dot_do_o_kernelILb1E23Flash_bwd_kernel_traitsILi96ELi64ELi128ELi8ELi2ELi4ELi4ELb0ELb0EN7cutlass6half_tE19Flash_kernel_traitsILi96ELi64ELi128ELi8ES3_EEEEvNS_16Flash_bwd_paramsE,@"STO_CUDA_ENTRY STV_DEFAULT"
_ZN5flash25flash_bwd_dot_do_o_kernelILb1E23Flash_bwd_kernel_traitsILi96ELi64ELi128ELi8ELi2ELi4ELi4ELb0ELb0EN7cutlass6half_tE19Flash_kernel_traitsILi96ELi64ELi128ELi8ES3_EEEEvNS_16Flash_bwd_paramsE:
.text._ZN5flash25flash_bwd_dot_do_o_kernelILb1E23Flash_bwd_kernel_traitsILi96ELi64ELi128ELi8ELi2ELi4ELi4ELb0ELb0EN7cutlass6half_tE19Flash_kernel_traitsILi96ELi64ELi128ELi8ES3_EEEEvNS_16Flash_bwd_paramsE:
        /* <DEDUP_REMOVED lines=60> */
.L_x_1270:
        /* <DEDUP_REMOVED lines=27> */
.L_x_1271:
[----:B------:R-:W-:-:S04]  /*0570*/  IMAD R3, R3, R13, R6 ;  /* 0x0000000d03037224 */ /* 0x000fc800078e0206 */
[----:B------:R-:W-:-:S07]  /*0580*/  IMAD R42, R3, R42, RZ ;  /* 0x0000002a032a7224 */ /* 0x000fce00078e02ff */
.L_x_1272:
        /* <DEDUP_REMOVED lines=61> */
.L_x_1274:
[----:B------:R-:W-:Y:S05]  /*0960*/  BSYNC B0 ;  /* 0x0000000000007941 */ /* 0x000fea0003800000 */
.L_x_1273:
        /* <DEDUP_REMOVED lines=42> */
.L_x_1276:
[----:B------:R-:W-:Y:S05]  /*0c10*/  BSYNC B0 ;  /* 0x0000000000007941 */ /* 0x000fea0003800000 */
.L_x_1275:
        /* <DEDUP_REMOVED lines=95> */
.L_x_1277:
        /* <DEDUP_REMOVED lines=15> */
.L_x_1318:


//--------------------- .nv.shared._ZN5flash44flash_bwd_dq_dk_dv_loop_seqk_parallel_kernelI23Flash_bwd_kernel_traitsILi96ELi64ELi128ELi8ELi2ELi4ELi4ELb1ELb0EN7cutlass6half_tE19Flash_kernel_traitsILi96ELi64ELi128ELi8ES3_EELb0ELb0ELb0ELb0ELb0ELb1ELb0EEEvNS_16Flash_bwd_paramsE --------------------------
	.section	.nv.shared._ZN5flash44flash_bwd_dq_dk_dv_loop_seqk_parallel_kernelI23Flash_bwd_kernel_traitsILi96ELi64ELi128ELi8ELi2ELi4ELi4ELb1ELb0EN7cutlass6half_tE19Flash_kernel_traitsILi96ELi64ELi128ELi8ES3_EELb0ELb0ELb0ELb0ELb0ELb1ELb0EEEvNS_16Flash_bwd_paramsE,"aw",@nobits
	.sectionflags	@""
	.align	16
	.zero		1024


//--------------------- .nv.shared.reserved.0     --------------------------
	.section	.nv.shared.reserved.0,"aw",@nobits
	.weak		__nv_reservedSMEM_offset_0_alias
	.size		__nv_reservedSMEM_offset_0_alias, 0, 0
	.other		__nv_reservedSMEM_offset_0_alias,@"STO_CUDA_RESERVED_SHARED STV_DEFAULT"
__nv_reservedSMEM_offset_0_alias:
	.zero		0


//--------------------- .nv.global                --------------------------
	.section	.nv.global,"aw",@nobits
.nv.global:
	.type		_ZN65_INTERNAL_d347571c_29_flash_bwd_hdim96_fp16_sm80_cu_21e1f8cb_28474cute1_E,@object
	.size		_ZN65_INTERNAL_d347571c_29_flash_bwd_hdim96_fp16_sm80_cu_21e1f8cb_28474cute1_E,(_ZN65_INTERNAL_d347571c_29_flash_bwd_hdim96_fp16_sm80_cu_21e1f8cb_28474cuda3std3__45__cpo6cbeginE - _ZN65_INTERNAL_d347571c_29_flash_bwd_hdim96_fp16_sm80_cu_21e1f8cb_28474cute1_E)
_ZN65_INTERNAL_d347571c_29_flash_bwd_hdim96_fp16_sm80_cu_21e1f8cb_28474cute1_E:
	.zero		1
	.type		_ZN65_INTERNAL_d347571c_29_flash_bwd_hdim96_fp16_sm80_cu_21e1f8cb_28474cuda3std3__45__cpo6cbeginE,@object
	.size		_ZN65_INTERNAL_d347571c_29_flash_bwd_hdim96_fp16_sm80_cu_21e1f8cb_28474cuda3std3__45__cpo6cbeginE,(_ZN65_INTERNAL_d347571c_29_flash_bwd_hdim96_fp16_sm80_cu_21e1f8cb_28474cuda3std3__48in_placeE - _ZN65_INTERNAL_d347571c_29_flash_bwd_hdim96_fp16_sm80_cu_21e1f8cb_28474cuda3std3__45__cpo6cbeginE)
_ZN65_INTERNAL_d347571c_29_flash_bwd_hdim96_fp16_sm80_cu_21e1f8cb_28474cuda3std3__45__cpo6cbeginE:
	.zero		1
	.type		_ZN65_INTERNAL_d347571c_29_flash_bwd_hdim96_fp16_sm80_cu_21e1f8cb_28474cuda3std3__48in_placeE,@object
	.size		_ZN65_INTERNAL_d347571c_29_flash_bwd_hdim96_fp16_sm80_cu_21e1f8cb_28474cuda3std3__48in_placeE,(_ZN65_INTERNAL_d347571c_29_flash_bwd_hdim96_fp16_sm80_cu_21e1f8cb_28474cuda3std6ranges3__45__cpo9iter_moveE - _ZN65_INTERNAL_d347571c_29_flash_bwd_hdim96_fp16_sm80_cu_21e1f8cb_28474cuda3std3__48in_placeE)
_ZN65_INTERNAL_d347571c_29_flash_bwd_hdim96_fp16_sm80_cu_21e1f8cb_28474cuda3std3__48in_placeE:
	.zero		1
	.type		_ZN65_INTERNAL_d347571c_29_flash_bwd_hdim96_fp16_sm80_cu_21e1f8cb_28474cuda3std6ranges3__45__cpo9iter_moveE,@object
	.size		_ZN65_INTERNAL_d347571c_29_flash_bwd_hdim96_fp16_sm80_cu_21e1f8cb_28474cuda3std6ranges3__45__cpo9iter_moveE,(_ZN65_INTERNAL_d347571c_29_flash_bwd_hdim96_fp16_sm80_cu_21e1f8cb_28474cuda3std3__45__cpo5beginE - _ZN65_INTERNAL_d347571c_29_flash_bwd_hdim96_fp16_sm80_cu_21e1f8cb_28474cuda3std6ranges3__45__cpo9iter_moveE)
_ZN65_INTERNAL_d347571c_29_flash_bwd_hdim96_fp16_sm80_cu_21e1f8cb_28474cuda3std6ranges3__45__cpo9iter_moveE:
	.zero		1
	.type		_ZN65_INTERNAL_d347571c_29_flash_bwd_hdim96_fp16_sm80_cu_21e1f8cb_28474cuda3std3__45__cpo5beginE,@object
	.size		_ZN65_INTERNAL_d347571c_29_flash_bwd_hdim96_fp16_sm80_cu_21e1f8cb_28474cuda3std3__45__cpo5beginE,(_ZN65_INTERNAL_d347571c_29_flash_bwd_hdim96_fp16_sm80_cu_21e1f8cb_28474cuda3std3__467_GLOBAL__N__d347571c_29_flash_bwd_hdim96_fp16_sm80_cu_21e1f8cb_28476ignoreE - _ZN65_INTERNAL_d347571c_29_flash_bwd_hdim96_fp16_sm80_cu_21e1f8cb_28474cuda3std3__45__cpo5beginE)
_ZN65_INTERNAL_d347571c_29_flash_bwd_hdim96_fp16_sm80_cu_21e1f8cb_28474cuda3std3__45__cpo5beginE:
	.zero		1
	.type		_ZN65_INTERNAL_d347571c_29_flash_bwd_hdim96_fp16_sm80_cu_21e1f8cb_28474cuda3std3__467_GLOBAL__N__d347571c_29_flash_bwd_hdim96_fp16_sm80_cu_21e1f8cb_28476ignoreE,@object
	.size		_ZN65_INTERNAL_d347571c_29_flash_bwd_hdim96_fp16_sm80_cu_21e1f8cb_28474cuda3std3__467_GLOBAL__N__d347571c_29_flash_bwd_hdim96_fp16_sm80_cu_21e1f8cb_28476ignoreE,(_ZN65_INTERNAL_d347571c_29_flash_bwd_hdim96_fp16_sm80_cu_21e1f8cb_28474cute7productE - _ZN65_INTERNAL_d347571c_29_flash_bwd_hdim96_fp16_sm80_cu_21e1f8cb_28474cuda3std3__467_GLOBAL__N__d347571c_29_flash_bwd_hdim96_fp16_sm80_cu_21e1f8cb_28476ignoreE)
_ZN65_INTERNAL_d347571c_29_flash_bwd_hdim96_fp16_sm80_cu_21e1f8cb_28474cuda3std3__467_GLOBAL__N__d347571c_29_flash_bwd_hdim96_fp16_sm80_cu_21e1f8cb_28476ignoreE:
	.zero		1
	.type		_ZN65_INTERNAL_d347571c_29_flash_bwd_hdim96_fp16_sm80_cu_21e1f8cb_28474cute7productE,@object
	.size		_ZN65_INTERNAL_d347571c_29_flash_bwd_hdim96_fp16_sm80_cu_21e1f8cb_28474cute7productE,(_ZN65_INTERNAL_d347571c_29_flash_bwd_hdim96_fp16_sm80_cu_21e1f8cb_28474cuda3std3__45__cpo3endE - _ZN65_INTERNAL_d347571c_29_flash_bwd_hdim96_fp16_sm80_cu_21e1f8cb_28474cute7productE)
_ZN65_INTERNAL_d347571c_29_flash_bwd_hdim96_fp16_sm80_cu_21e1f8cb_28474cute7productE:
	.zero		1
	.type		_ZN65_INTERNAL_d347571c_29_flash_bwd_hdim96_fp16_sm80_cu_21e1f8cb_28474cuda3std3__45__cpo3endE,@object
	.size		_ZN65_INTERNAL_d347571c_29_flash_bwd_hdim96_fp16_sm80_cu_21e1f8cb_28474cuda3std3__45__cpo3endE,(_ZN65_INTERNAL_d347571c_29_flash_bwd_hdim96_fp16_sm80_cu_21e1f8cb_28474cuda3std3__419piecewise_constructE - _ZN65_INTERNAL_d347571c_29_flash_bwd_hdim96_fp16_sm80_cu_21e1f8cb_28474cuda3std3__45__cpo3endE)
_ZN65_INTERNAL_d347571c_29_flash_bwd_hdim96_fp16_sm80_cu_21e1f8cb_28474cuda3std3__45__cpo3endE:
	.zero		1
	.type		_ZN65_INTERNAL_d347571c_29_flash_bwd_hdim96_fp16_sm80_cu_21e1f8cb_28474cuda3std3__419piecewise_constructE,@object
	.size		_ZN65_INTERNAL_d347571c_29_flash_bwd_hdim96_fp16_sm80_cu_21e1f8cb_28474cuda3std3__419piecewise_constructE,(_ZN65_INTERNAL_d347571c_29_flash_bwd_hdim96_fp16_sm80_cu_21e1f8cb_28474cuda3std3__45__cpo4cendE - _ZN65_INTERNAL_d347571c_29_flash_bwd_hdim96_fp16_sm80_cu_21e1f8cb_28474cuda3std3__419piecewise_constructE)
_ZN65_INTERNAL_d347571c_29_flash_bwd_hdim96_fp16_sm80_cu_21e1f8cb_28474cuda3std3__419piecewise_constructE:
	.zero		1
	.type		_ZN65_INTERNAL_d347571c_29_flash_bwd_hdim96_fp16_sm80_cu_21e1f8cb_28474cuda3std3__45__cpo4cendE,@object
	.size		_ZN65_INTERNAL_d347571c_29_flash_bwd_hdim96_fp16_sm80_cu_21e1f8cb_28474cuda3std3__45__cpo4cendE,(_ZN65_INTERNAL_d347571c_29_flash_bwd_hdim96_fp16_sm80_cu_21e1f8cb_28474cuda3std6ranges3__45__cpo4swapE - _ZN65_INTERNAL_d347571c_29_flash_bwd_hdim96_fp16_sm80_cu_21e1f8cb_28474cuda3std3__45__cpo4cendE)
_ZN65_INTERNAL_d347571c_29_flash_bwd_hdim96_fp16_sm80_cu_21e1f8cb_28474cuda3std3__45__cpo4cendE:
	.zero		1
	.type		_ZN65_INTERNAL_d347571c_29_flash_bwd_hdim96_fp16_sm80_cu_21e1f8cb_28474cuda3std6ranges3__45__cpo4swapE,@object
	.size		_ZN65_INTERNAL_d347571c_29_flash_bwd_hdim96_fp16_sm80_cu_21e1f8cb_28474cuda3std6ranges3__45__cpo4swapE,(.L_7 - _ZN65_INTERNAL_d347571c_29_flash_bwd_hdim96_fp16_sm80_cu_21e1f8cb_28474cuda3std6ranges3__45__cpo4swapE)
_ZN65_INTERNAL_d347571c_29_flash_bwd_hdim96_fp16_sm80_cu_21e1f8cb_28474cuda3std6ranges3__45__cpo4swapE:
	.zero		1
.L_7:


//--------------------- .nv.shared._ZN5flash44flash_bwd_dq_dk_dv_loop_seqk_parallel_kernelI23Flash_bwd_kernel_traitsILi96ELi64ELi128ELi8ELi2ELi4ELi4ELb1ELb0EN7cutlass6half_tE19Flash_kernel_traitsILi96ELi64ELi128ELi8ES3_EELb0ELb0ELb0ELb0ELb0ELb0ELb0EEEvNS_16Flash_bwd_paramsE --------------------------
	.section	.nv.shared._ZN5flash44flash_bwd_dq_dk_dv_loop_seqk_parallel_kernelI23Flash_bwd_kernel_traitsILi96ELi64ELi128ELi8ELi2ELi4ELi4ELb1ELb0EN7cutlass6half_tE19Flash_kernel_traitsILi96ELi64ELi128ELi8ES3_EELb0ELb0ELb0ELb0ELb0ELb0ELb0EEEvNS_16Flash_bwd_paramsE,"aw",@nobits
	.sectionflags	@""
	.align	16
	.zero		1024


//--------------------- .nv.shared._ZN5flash44flash_bwd_dq_dk_dv_loop_seqk_parallel_kernelI23Flash_bwd_kernel_traitsILi96ELi64ELi128ELi8ELi2ELi4ELi4ELb1ELb0EN7cutlass6half_tE19Flash_kernel_traitsILi96ELi64ELi128ELi8ES3_EELb0ELb0ELb1ELb0ELb0ELb0ELb0EEEvNS_16Flash_bwd_paramsE --------------------------
	.section	.nv.shared._ZN5flash44flash_bwd_dq_dk_dv_loop_seqk_parallel_kernelI23Flash_bwd_kernel_traitsILi96ELi64ELi128ELi8ELi2ELi4ELi4ELb1ELb0EN7cutlass6half_tE19Flash_kernel_traitsILi96ELi64ELi128ELi8ES3_EELb0ELb0ELb1ELb0ELb0ELb0ELb0EEEvNS_16Flash_bwd_paramsE,"aw",@nobits
	.sectionflags	@""
	.align	16
	.zero		1024


//--------------------- .nv.shared._ZN5flash44flash_bwd_dq_dk_dv_loop_seqk_parallel_kernelI23Flash_bwd_kernel_traitsILi96ELi64ELi128ELi8ELi2ELi4ELi4ELb1ELb0EN7cutlass6half_tE19Flash_kernel_traitsILi96ELi64ELi128ELi8ES3_EELb0ELb0ELb0ELb0ELb1ELb1ELb0EEEvNS_16Flash_bwd_paramsE --------------------------
	.section	.nv.shared._ZN5flash44flash_bwd_dq_dk_dv_loop_seqk_parallel_kernelI23Flash_bwd_kernel_traitsILi96ELi64ELi128ELi8ELi2ELi4ELi4ELb1ELb0EN7cutlass6half_tE19Flash_kernel_traitsILi96ELi64ELi128ELi8ES3_EELb0ELb0ELb0ELb0ELb1ELb1ELb0EEEvNS_16Flash_bwd_paramsE,"aw",@nobits
	.sectionflags	@""
	.align	16
	.zero		1024


//--------------------- .nv.shared._ZN5flash44flash_bwd_dq_dk_dv_loop_seqk_parallel_kernelI23Flash_bwd_kernel_traitsILi96ELi64ELi128ELi8ELi2ELi4ELi4ELb1ELb0EN7cutlass6half_tE19Flash_kernel_traitsILi96ELi64ELi128ELi8ES3_EELb0ELb0ELb0ELb1ELb0ELb0ELb0EEEvNS_16Flash_bwd_paramsE --------------------------
	.section	.nv.shared._ZN5flash44flash_bwd_dq_dk_dv_loop_seqk_parallel_kernelI23Flash_bwd_kernel_traitsILi96ELi64ELi128ELi8ELi2ELi4ELi4ELb1ELb0EN7cutlass6half_tE19Flash_kernel_traitsILi96ELi64ELi128ELi8ES3_EELb0ELb0ELb0ELb1ELb0ELb0ELb0EEEvNS_16Flash_bwd_paramsE,"aw",@nobits
	.sectionflags	@""
	.align	16
	.zero		1024


//--------------------- .nv.shared._ZN5flash44flash_bwd_dq_dk_dv_loop_seqk_parallel_kernelI23Flash_bwd_kernel_traitsILi96ELi64ELi128ELi8ELi2ELi4ELi4ELb1ELb0EN7cutlass6half_tE19Flash_kernel_traitsILi96ELi64ELi128ELi8ES3_EELb0ELb0ELb1ELb0ELb0ELb1ELb0EEEvNS_16Flash_bwd_paramsE --------------------------
	.section	.nv.shared._ZN5flash44flash_bwd_dq_dk_dv_loop_seqk_parallel_kernelI23Flash_bwd_kernel_traitsILi96ELi64ELi128ELi8ELi2ELi4ELi4ELb1ELb0EN7cutlass6half_tE19Flash_kernel_traitsILi96ELi64ELi128ELi8ES3_EELb0ELb0ELb1ELb0ELb0ELb1ELb0EEEvNS_16Flash_bwd_paramsE,"aw",@nobits
	.sectionflags	@""
	.align	16
	.zero		1024


//--------------------- .nv.shared._ZN5flash44flash_bwd_dq_dk_dv_loop_seqk_parallel_kernelI23Flash_bwd_kernel_traitsILi96ELi64ELi128ELi8ELi2ELi4ELi4ELb1ELb0EN7cutlass6half_tE19Flash_kernel_traitsILi96ELi64ELi128ELi8ES3_EELb0ELb0ELb1ELb1ELb0ELb0ELb0EEEvNS_16Flash_bwd_paramsE --------------------------
	.section	.nv.shared._ZN5flash44flash_bwd_dq_dk_dv_loop_seqk_parallel_kernelI23Flash_bwd_kernel_traitsILi96ELi64ELi128ELi8ELi2ELi4ELi4ELb1ELb0EN7cutlass6half_tE19Flash_kernel_traitsILi96ELi64ELi128ELi8ES3_EELb0ELb0ELb1ELb1ELb0ELb0ELb0EEEvNS_16Flash_bwd_paramsE,"aw",@nobits
	.sectionflags	@""
	.align	16
	.zero		1024


//--------------------- .nv.shared._ZN5flash27flash_bwd_convert_dq_kernelI23Flash_bwd_kernel_traitsILi96ELi64ELi128ELi8ELi2ELi4ELi4ELb1ELb0EN7cutlass6half_tE19Flash_kernel_traitsILi96ELi64ELi128ELi8ES3_EEEEvNS_16Flash_bwd_paramsEi --------------------------
	.section	.nv.shared._ZN5flash27flash_bwd_convert_dq_kernelI23Flash_bwd_kernel_traitsILi96ELi64ELi128ELi8ELi2ELi4ELi4ELb1ELb0EN7cutlass6half_tE19Flash_kernel_traitsILi96ELi64ELi128ELi8ES3_EEEEvNS_16Flash_bwd_paramsEi,"aw",@nobits
	.sectionflags	@""
	.align	16
	.zero		1024


//--------------------- .nv.shared._ZN5flash44flash_bwd_dq_dk_dv_loop_seqk_parallel_kernelI23Flash_bwd_kernel_traitsILi96ELi64ELi128ELi8ELi2ELi4ELi4ELb1ELb0EN7cutlass6half_tE19Flash_kernel_traitsILi96ELi64ELi128ELi8ES3_EELb1ELb0ELb0ELb0ELb0ELb1ELb0EEEvNS_16Flash_bwd_paramsE --------------------------
	.section	.nv.shared._ZN5flash44flash_bwd_dq_dk_dv_loop_seqk_parallel_kernelI23Flash_bwd_kernel_traitsILi96ELi64ELi128ELi8ELi2ELi4ELi4ELb1ELb0EN7cutlass6half_tE19Flash_kernel_traitsILi96ELi64ELi128ELi8ES3_EELb1ELb0ELb0ELb0ELb0ELb1ELb0EEEvNS_16Flash_bwd_paramsE,"aw",@nobits
	.sectionflags	@""
	.align	16
	.zero		1024


//--------------------- .nv.shared._ZN5flash44flash_bwd_dq_dk_dv_loop_seqk_parallel_kernelI23Flash_bwd_kernel_traitsILi96ELi64ELi128ELi8ELi2ELi4ELi4ELb1ELb0EN7cutlass6half_tE19Flash_kernel_traitsILi96ELi64ELi128ELi8ES3_EELb0ELb0ELb0ELb0ELb0ELb1ELb1EEEvNS_16Flash_bwd_paramsE --------------------------
	.section	.nv.shared._ZN5flash44flash_bwd_dq_dk_dv_loop_seqk_parallel_kernelI23Flash_bwd_kernel_traitsILi96ELi64ELi128ELi8ELi2ELi4ELi4ELb1ELb0EN7cutlass6half_tE19Flash_kernel_traitsILi96ELi64ELi128ELi8ES3_EELb0ELb0ELb0ELb0ELb0ELb1ELb1EEEvNS_16Flash_bwd_paramsE,"aw",@nobits
	.sectionflags	@""
	.align	16
	.zero		1024


//--------------------- .nv.shared._ZN5flash44flash_bwd_dq_dk_dv_loop_seqk_parallel_kernelI23Flash_bwd_kernel_traitsILi96ELi64ELi128ELi8ELi2ELi4ELi4ELb1ELb0EN7cutlass6half_tE19Flash_kernel_traitsILi96ELi64ELi128ELi8ES3_EELb1ELb0ELb0ELb0ELb0ELb0ELb0EEEvNS_16Flash_bwd_paramsE --------------------------
	.section	.nv.shared._ZN5flash44flash_bwd_dq_dk_dv_loop_seqk_parallel_kernelI23Flash_bwd_kernel_traitsILi96ELi64ELi128ELi8ELi2ELi4ELi4ELb1ELb0EN7cutlass6half_tE19Flash_kernel_traitsILi96ELi64ELi128ELi8ES3_EELb1ELb0ELb0ELb0ELb0ELb0ELb0EEEvNS_16Flash_bwd_paramsE,"aw",@nobits
	.sectionflags	@""
	.align	16
	.zero		1024


//--------------------- .nv.shared._ZN5flash44flash_bwd_dq_dk_dv_loop_seqk_parallel_kernelI23Flash_bwd_kernel_traitsILi96ELi64ELi128ELi8ELi2ELi4ELi4ELb1ELb0EN7cutlass6half_tE19Flash_kernel_traitsILi96ELi64ELi128ELi8ES3_EELb0ELb0ELb0ELb0ELb0ELb0ELb1EEEvNS_16Flash_bwd_paramsE --------------------------
	.section	.nv.shared._ZN5flash44flash_bwd_dq_dk_dv_loop_seqk_parallel_kernelI23Flash_bwd_kernel_traitsILi96ELi64ELi128ELi8ELi2ELi4ELi4ELb1ELb0EN7cutlass6half_tE19Flash_kernel_traitsILi96ELi64ELi128ELi8ES3_EELb0ELb0ELb0ELb0ELb0ELb0ELb1EEEvNS_16Flash_bwd_paramsE,"aw",@nobits
	.sectionflags	@""
	.align	16
	.zero		1024


//--------------------- .nv.shared._ZN5flash44flash_bwd_dq_dk_dv_loop_seqk_parallel_kernelI23Flash_bwd_kernel_traitsILi96ELi64ELi128ELi8ELi2ELi4ELi4ELb1ELb0EN7cutlass6half_tE19Flash_kernel_traitsILi96ELi64ELi128ELi8ES3_EELb1ELb0ELb1ELb0ELb0ELb0ELb0EEEvNS_16Flash_bwd_paramsE --------------------------
	.section	.nv.shared._ZN5flash44flash_bwd_dq_dk_dv_loop_seqk_parallel_kernelI23Flash_bwd_kernel_traitsILi96ELi64ELi128ELi8ELi2ELi4ELi4ELb1ELb0EN7cutlass6half_tE19Flash_kernel_traitsILi96ELi64ELi128ELi8ES3_EELb1ELb0ELb1ELb0ELb0ELb0ELb0EEEvNS_16Flash_bwd_paramsE,"aw",@nobits
	.sectionflags	@""
	.align	16
	.zero		1024


//--------------------- .nv.shared._ZN5flash44flash_bwd_dq_dk_dv_loop_seqk_parallel_kernelI23Flash_bwd_kernel_traitsILi96ELi64ELi128ELi8ELi2ELi4ELi4ELb1ELb0EN7cutlass6half_tE19Flash_kernel_traitsILi96ELi64ELi128ELi8ES3_EELb0ELb0ELb1ELb0ELb0ELb0ELb1EEEvNS_16Flash_bwd_paramsE --------------------------
	.section	.nv.shared._ZN5flash44flash_bwd_dq_dk_dv_loop_seqk_parallel_kernelI23Flash_bwd_kernel_traitsILi96ELi64ELi128ELi8ELi2ELi4ELi4ELb1ELb0EN7cutlass6half_tE19Flash_kernel_traitsILi96ELi64ELi128ELi8ES3_EELb0ELb0ELb1ELb0ELb0ELb0ELb1EEEvNS_16Flash_bwd_paramsE,"aw",@nobits
	.sectionflags	@""
	.align	16
	.zero		1024


//--------------------- .nv.shared._ZN5flash44flash_bwd_dq_dk_dv_loop_seqk_parallel_kernelI23Flash_bwd_kernel_traitsILi96ELi64ELi128ELi8ELi2ELi4ELi4ELb1ELb0EN7cutlass6half_tE19Flash_kernel_traitsILi96ELi64ELi128ELi8ES3_EELb1ELb0ELb0ELb0ELb1ELb1ELb0EEEvNS_16Flash_bwd_paramsE --------------------------
	.section	.nv.shared._ZN5flash44flash_bwd_dq_dk_dv_loop_seqk_parallel_kernelI23Flash_bwd_kernel_traitsILi96ELi64ELi128ELi8ELi2ELi4ELi4ELb1ELb0EN7cutlass6half_tE19Flash_kernel_traitsILi96ELi64ELi128ELi8ES3_EELb1ELb0ELb0ELb0ELb1ELb1ELb0EEEvNS_16Flash_bwd_paramsE,"aw",@nobits
	.sectionflags	@""
	.align	16
	.zero		1024


//--------------------- .nv.shared._ZN5flash44flash_bwd_dq_dk_dv_loop_seqk_parallel_kernelI23Flash_bwd_kernel_traitsILi96ELi64ELi128ELi8ELi2ELi4ELi4ELb1ELb0EN7cutlass6half_tE19Flash_kernel_traitsILi96ELi64ELi128ELi8ES3_EELb0ELb0ELb0ELb0ELb1ELb1ELb1EEEvNS_16Flash_bwd_paramsE --------------------------
	.section	.nv.shared._ZN5flash44flash_bwd_dq_dk_dv_loop_seqk_parallel_kernelI23Flash_bwd_kernel_traitsILi96ELi64ELi128ELi8ELi2ELi4ELi4ELb1ELb0EN7cutlass6half_tE19Flash_kernel_traitsILi96ELi64ELi128ELi8ES3_EELb0ELb0ELb0ELb0ELb1ELb1ELb1EEEvNS_16Flash_bwd_paramsE,"aw",@nobits
	.sectionflags	@""
	.align	16
	.zero		1024


//--------------------- .nv.shared._ZN5flash44flash_bwd_dq_dk_dv_loop_seqk_parallel_kernelI23Flash_bwd_kernel_traitsILi96ELi64ELi128ELi8ELi2ELi4ELi4ELb1ELb0EN7cutlass6half_tE19Flash_kernel_traitsILi96ELi64ELi128ELi8ES3_EELb1ELb0ELb0ELb1ELb0ELb0ELb0EEEvNS_16Flash_bwd_paramsE --------------------------
	.section	.nv.shared._ZN5flash44flash_bwd_dq_dk_dv_loop_seqk_parallel_kernelI23Flash_bwd_kernel_traitsILi96ELi64ELi128ELi8ELi2ELi4ELi4ELb1ELb0EN7cutlass6half_tE19Flash_kernel_traitsILi96ELi64ELi128ELi8ES3_EELb1ELb0ELb0ELb1ELb0ELb0ELb0EEEvNS_16Flash_bwd_paramsE,"aw",@nobits
	.sectionflags	@""
	.align	16
	.zero		1024


//--------------------- .nv.shared._ZN5flash44flash_bwd_dq_dk_dv_loop_seqk_parallel_kernelI23Flash_bwd_kernel_traitsILi96ELi64ELi128ELi8ELi2ELi4ELi4ELb1ELb0EN7cutlass6half_tE19Flash_kernel_traitsILi96ELi64ELi128ELi8ES3_EELb0ELb0ELb0ELb1ELb0ELb0ELb1EEEvNS_16Flash_bwd_paramsE --------------------------
	.section	.nv.shared._ZN5flash44flash_bwd_dq_dk_dv_loop_seqk_parallel_kernelI23Flash_bwd_kernel_traitsILi96ELi64ELi128ELi8ELi2ELi4ELi4ELb1ELb0EN7cutlass6half_tE19Flash_kernel_traitsILi96ELi64ELi128ELi8ES3_EELb0ELb0ELb0ELb1ELb0ELb0ELb1EEEvNS_16Flash_bwd_paramsE,"aw",@nobits
	.sectionflags	@""
	.align	16
	.zero		1024


//--------------------- .nv.shared._ZN5flash44flash_bwd_dq_dk_dv_loop_seqk_parallel_kernelI23Flash_bwd_kernel_traitsILi96ELi64ELi128ELi8ELi2ELi4ELi4ELb1ELb0EN7cutlass6half_tE19Flash_kernel_traitsILi96ELi64ELi128ELi8ES3_EELb1ELb0ELb1ELb0ELb0ELb1ELb0EEEvNS_16Flash_bwd_paramsE --------------------------
	.section	.nv.shared._ZN5flash44flash_bwd_dq_dk_dv_loop_seqk_parallel_kernelI23Flash_bwd_kernel_traitsILi96ELi64ELi128ELi8ELi2ELi4ELi4ELb1ELb0EN7cutlass6half_tE19Flash_kernel_traitsILi96ELi64ELi128ELi8ES3_EELb1ELb0ELb1ELb0ELb0ELb1ELb0EEEvNS_16Flash_bwd_paramsE,"aw",@nobits
	.sectionflags	@""
	.align	16
	.zero		1024


//--------------------- .nv.shared._ZN5flash44flash_bwd_dq_dk_dv_loop_seqk_parallel_kernelI23Flash_bwd_kernel_traitsILi96ELi64ELi128ELi8ELi2ELi4ELi4ELb1ELb0EN7cutlass6half_tE19Flash_kernel_traitsILi96ELi64ELi128ELi8ES3_EELb0ELb0ELb1ELb0ELb0ELb1ELb1EEEvNS_16Flash_bwd_paramsE --------------------------
	.section	.nv.shared._ZN5flash44flash_bwd_dq_dk_dv_loop_seqk_parallel_kernelI23Flash_bwd_kernel_traitsILi96ELi64ELi128ELi8ELi2ELi4ELi4ELb1ELb0EN7cutlass6half_tE19Flash_kernel_traitsILi96ELi64ELi128ELi8ES3_EELb0ELb0ELb1ELb0ELb0ELb1ELb1EEEvNS_16Flash_bwd_paramsE,"aw",@nobits
	.sectionflags	@""
	.align	16
	.zero		1024


//--------------------- .nv.shared._ZN5flash44flash_bwd_dq_dk_dv_loop_seqk_parallel_kernelI23Flash_bwd_kernel_traitsILi96ELi64ELi128ELi8ELi2ELi4ELi4ELb1ELb0EN7cutlass6half_tE19Flash_kernel_traitsILi96ELi64ELi128ELi8ES3_EELb1ELb0ELb1ELb1ELb0ELb0ELb0EEEvNS_16Flash_bwd_paramsE --------------------------
	.section	.nv.shared._ZN5flash44flash_bwd_dq_dk_dv_loop_seqk_parallel_kernelI23Flash_bwd_kernel_traitsILi96ELi64ELi128ELi8ELi2ELi4ELi4ELb1ELb0EN7cutlass6half_tE19Flash_kernel_traitsILi96ELi64ELi128ELi8ES3_EELb1ELb0ELb1ELb1ELb0ELb0ELb0EEEvNS_16Flash_bwd_paramsE,"aw",@nobits
	.sectionflags	@""
	.align	16
	.zero		1024


//--------------------- .nv.shared._ZN5flash44flash_bwd_dq_dk_dv_loop_seqk_parallel_kernelI23Flash_bwd_kernel_traitsILi96ELi64ELi128ELi8ELi2ELi4ELi4ELb1ELb0EN7cutlass6half_tE19Flash_kernel_traitsILi96ELi64ELi128ELi8ES3_EELb0ELb0ELb1ELb1ELb0ELb0ELb1EEEvNS_16Flash_bwd_paramsE --------------------------
	.section	.nv.shared._ZN5flash44flash_bwd_dq_dk_dv_loop_seqk_parallel_kernelI23Flash_bwd_kernel_traitsILi96ELi64ELi128ELi8ELi2ELi4ELi4ELb1ELb0EN7cutlass6half_tE19Flash_kernel_traitsILi96ELi64ELi128ELi8ES3_EELb0ELb0ELb1ELb1ELb0ELb0ELb1EEEvNS_16Flash_bwd_paramsE,"aw",@nobits
	.sectionflags	@""
	.align	16
	.zero		1024


//--------------------- .nv.shared._ZN5flash25flash_bwd_dot_do_o_kernelILb0E23Flash_bwd_kernel_traitsILi96ELi64ELi128ELi8ELi2ELi4ELi4ELb1ELb0EN7cutlass6half_tE19Flash_kernel_traitsILi96ELi64ELi128ELi8ES3_EEEEvNS_16Flash_bwd_paramsE --------------------------
	.section	.nv.shared._ZN5flash25flash_bwd_dot_do_o_kernelILb0E23Flash_bwd_kernel_traitsILi96ELi64ELi128ELi8ELi2ELi4ELi4ELb1ELb0EN7cutlass6half_tE19Flash_kernel_traitsILi96ELi64ELi128ELi8ES3_EEEEvNS_16Flash_bwd_paramsE,"aw",@nobits
	.sectionflags	@""
	.align	16
	.zero		1024


//--------------------- .nv.shared._ZN5flash25flash_bwd_dot_do_o_kernelILb1E23Flash_bwd_kernel_traitsILi96ELi64ELi128ELi8ELi2ELi4ELi4ELb1ELb0EN7cutlass6half_tE19Flash_kernel_traitsILi96ELi64ELi128ELi8ES3_EEEEvNS_16Flash_bwd_paramsE --------------------------
	.section	.nv.shared._ZN5flash25flash_bwd_dot_do_o_kernelILb1E23Flash_bwd_kernel_traitsILi96ELi64ELi128ELi8ELi2ELi4ELi4ELb1ELb0EN7cutlass6half_tE19Flash_kernel_traitsILi96ELi64ELi128ELi8ES3_EEEEvNS_16Flash_bwd_paramsE,"aw",@nobits
	.sectionflags	@""
	.align	16
	.zero		1024


//--------------------- .nv.shared._ZN5flash27flash_bwd_convert_dq_kernelI23Flash_bwd_kernel_traitsILi96ELi64ELi128ELi8ELi2ELi4ELi4ELb0ELb0EN7cutlass6half_tE19Flash_kernel_traitsILi96ELi64ELi128ELi8ES3_EEEEvNS_16Flash_bwd_paramsEi --------------------------
	.section	.nv.shared._ZN5flash27flash_bwd_convert_dq_kernelI23Flash_bwd_kernel_traitsILi96ELi64ELi128ELi8ELi2ELi4ELi4ELb0ELb0EN7cutlass6half_tE19Flash_kernel_traitsILi96ELi64ELi128ELi8ES3_EEEEvNS_16Flash_bwd_paramsEi,"aw",@nobits
	.sectionflags	@""
	.align	16
	.zero		1024


//--------------------- .nv.shared._ZN5flash44flash_bwd_dq_dk_dv_loop_seqk_parallel_kernelI23Flash_bwd_kernel_traitsILi96ELi64ELi128ELi8ELi2ELi4ELi4ELb0ELb0EN7cutlass6half_tE19Flash_kernel_traitsILi96ELi64ELi128ELi8ES3_EELb1ELb0ELb0ELb0ELb0ELb1ELb0EEEvNS_16Flash_bwd_paramsE --------------------------
	.section	.nv.shared._ZN5flash44flash_bwd_dq_dk_dv_loop_seqk_parallel_kernelI23Flash_bwd_kernel_traitsILi96ELi64ELi128ELi8ELi2ELi4ELi4ELb0ELb0EN7cutlass6half_tE19Flash_kernel_traitsILi96ELi64ELi128ELi8ES3_EELb1ELb0ELb0ELb0ELb0ELb1ELb0EEEvNS_16Flash_bwd_paramsE,"aw",@nobits
	.sectionflags	@""
	.align	16
	.zero		1024


//--------------------- .nv.shared._ZN5flash44flash_bwd_dq_dk_dv_loop_seqk_parallel_kernelI23Flash_bwd_kernel_traitsILi96ELi64ELi128ELi8ELi2ELi4ELi4ELb0ELb0EN7cutlass6half_tE19Flash_kernel_traitsILi96ELi64ELi128ELi8ES3_EELb0ELb0ELb0ELb0ELb0ELb1ELb1EEEvNS_16Flash_bwd_paramsE --------------------------
	.section	.nv.shared._ZN5flash44flash_bwd_dq_dk_dv_loop_seqk_parallel_kernelI23Flash_bwd_kernel_traitsILi96ELi64ELi128ELi8ELi2ELi4ELi4ELb0ELb0EN7cutlass6half_tE19Flash_kernel_traitsILi96ELi64ELi128ELi8ES3_EELb0ELb0ELb0ELb0ELb0ELb1ELb1EEEvNS_16Flash_bwd_paramsE,"aw",@nobits
	.sectionflags	@""
	.align	16
	.zero		1024


//--------------------- .nv.shared._ZN5flash44flash_bwd_dq_dk_dv_loop_seqk_parallel_kernelI23Flash_bwd_kernel_traitsILi96ELi64ELi128ELi8ELi2ELi4ELi4ELb0ELb0EN7cutlass6half_tE19Flash_kernel_traitsILi96ELi64ELi128ELi8ES3_EELb1ELb0ELb0ELb0ELb0ELb0ELb0EEEvNS_16Flash_bwd_paramsE --------------------------
	.section	.nv.shared._ZN5flash44flash_bwd_dq_dk_dv_loop_seqk_parallel_kernelI23Flash_bwd_kernel_traitsILi96ELi64ELi128ELi8ELi2ELi4ELi4ELb0ELb0EN7cutlass6half_tE19Flash_kernel_traitsILi96ELi64ELi128ELi8ES3_EELb1ELb0ELb0ELb0ELb0ELb0ELb0EEEvNS_16Flash_bwd_paramsE,"aw",@nobits
	.sectionflags	@""
	.align	16
	.zero		1024


//--------------------- .nv.shared._ZN5flash44flash_bwd_dq_dk_dv_loop_seqk_parallel_kernelI23Flash_bwd_kernel_traitsILi96ELi64ELi128ELi8ELi2ELi4ELi4ELb0ELb0EN7cutlass6half_tE19Flash_kernel_traitsILi96ELi64ELi128ELi8ES3_EELb0ELb0ELb0ELb0ELb0ELb0ELb1EEEvNS_16Flash_bwd_paramsE --------------------------
	.section	.nv.shared._ZN5flash44flash_bwd_dq_dk_dv_loop_seqk_parallel_kernelI23Flash_bwd_kernel_traitsILi96ELi64ELi128ELi8ELi2ELi4ELi4ELb0ELb0EN7cutlass6half_tE19Flash_kernel_traitsILi96ELi64ELi128ELi8ES3_EELb0ELb0ELb0ELb0ELb0ELb0ELb1EEEvNS_16Flash_bwd_paramsE,"aw",@nobits
	.sectionflags	@""
	.align	16
	.zero		1024


//--------------------- .nv.shared._ZN5flash44flash_bwd_dq_dk_dv_loop_seqk_parallel_kernelI23Flash_bwd_kernel_traitsILi96ELi64ELi128ELi8ELi2ELi4ELi4ELb0ELb0EN7cutlass6half_tE19Flash_kernel_traitsILi96ELi64ELi128ELi8ES3_EELb1ELb0ELb1ELb0ELb0ELb0ELb0EEEvNS_16Flash_bwd_paramsE --------------------------
	.section	.nv.shared._ZN5flash44flash_bwd_dq_dk_dv_loop_seqk_parallel_kernelI23Flash_bwd_kernel_traitsILi96ELi64ELi128ELi8ELi2ELi4ELi4ELb0ELb0EN7cutlass6half_tE19Flash_kernel_traitsILi96ELi64ELi128ELi8ES3_EELb1ELb0ELb1ELb0ELb0ELb0ELb0EEEvNS_16Flash_bwd_paramsE,"aw",@nobits
	.sectionflags	@""
	.align	16
	.zero		1024


//--------------------- .nv.shared._ZN5flash44flash_bwd_dq_dk_dv_loop_seqk_parallel_kernelI23Flash_bwd_kernel_traitsILi96ELi64ELi128ELi8ELi2ELi4ELi4ELb0ELb0EN7cutlass6half_tE19Flash_kernel_traitsILi96ELi64ELi128ELi8ES3_EELb0ELb0ELb1ELb0ELb0ELb0ELb1EEEvNS_16Flash_bwd_paramsE --------------------------
	.section	.nv.shared._ZN5flash44flash_bwd_dq_dk_dv_loop_seqk_parallel_kernelI23Flash_bwd_kernel_traitsILi96ELi64ELi128ELi8ELi2ELi4ELi4ELb0ELb0EN7cutlass6half_tE19Flash_kernel_traitsILi96ELi64ELi128ELi8ES3_EELb0ELb0ELb1ELb0ELb0ELb0ELb1EEEvNS_16Flash_bwd_paramsE,"aw",@nobits
	.sectionflags	@""
	.align	16
	.zero		1024


//--------------------- .nv.shared._ZN5flash44flash_bwd_dq_dk_dv_loop_seqk_parallel_kernelI23Flash_bwd_kernel_traitsILi96ELi64ELi128ELi8ELi2ELi4ELi4ELb0ELb0EN7cutlass6half_tE19Flash_kernel_traitsILi96ELi64ELi128ELi8ES3_EELb1ELb0ELb0ELb0ELb1ELb1ELb0EEEvNS_16Flash_bwd_paramsE --------------------------
	.section	.nv.shared._ZN5flash44flash_bwd_dq_dk_dv_loop_seqk_parallel_kernelI23Flash_bwd_kernel_traitsILi96ELi64ELi128ELi8ELi2ELi4ELi4ELb0ELb0EN7cutlass6half_tE19Flash_kernel_traitsILi96ELi64ELi128ELi8ES3_EELb1ELb0ELb0ELb0ELb1ELb1ELb0EEEvNS_16Flash_bwd_paramsE,"aw",@nobits
	.sectionflags	@""
	.align	16
	.zero		1024


//--------------------- .nv.shared._ZN5flash44flash_bwd_dq_dk_dv_loop_seqk_parallel_kernelI23Flash_bwd_kernel_traitsILi96ELi64ELi128ELi8ELi2ELi4ELi4ELb0ELb0EN7cutlass6half_tE19Flash_kernel_traitsILi96ELi64ELi128ELi8ES3_EELb0ELb0ELb0ELb0ELb1ELb1ELb1EEEvNS_16Flash_bwd_paramsE --------------------------
	.section	.nv.shared._ZN5flash44flash_bwd_dq_dk_dv_loop_seqk_parallel_kernelI23Flash_bwd_kernel_traitsILi96ELi64ELi128ELi8ELi2ELi4ELi4ELb0ELb0EN7cutlass6half_tE19Flash_kernel_traitsILi96ELi64ELi128ELi8ES3_EELb0ELb0ELb0ELb0ELb1ELb1ELb1EEEvNS_16Flash_bwd_paramsE,"aw",@nobits
	.sectionflags	@""
	.align	16
	.zero		1024


//--------------------- .nv.shared._ZN5flash44flash_bwd_dq_dk_dv_loop_seqk_parallel_kernelI23Flash_bwd_kernel_traitsILi96ELi64ELi128ELi8ELi2ELi4ELi4ELb0ELb0EN7cutlass6half_tE19Flash_kernel_traitsILi96ELi64ELi128ELi8ES3_EELb1ELb0ELb0ELb1ELb0ELb0ELb0EEEvNS_16Flash_bwd_paramsE --------------------------
	.section	.nv.shared._ZN5flash44flash_bwd_dq_dk_dv_loop_seqk_parallel_kernelI23Flash_bwd_kernel_traitsILi96ELi64ELi128ELi8ELi2ELi4ELi4ELb0ELb0EN7cutlass6half_tE19Flash_kernel_traitsILi96ELi64ELi128ELi8ES3_EELb1ELb0ELb0ELb1ELb0ELb0ELb0EEEvNS_16Flash_bwd_paramsE,"aw",@nobits
	.sectionflags	@""
	.align	16
	.zero		1024


//--------------------- .nv.shared._ZN5flash44flash_bwd_dq_dk_dv_loop_seqk_parallel_kernelI23Flash_bwd_kernel_traitsILi96ELi64ELi128ELi8ELi2ELi4ELi4ELb0ELb0EN7cutlass6half_tE19Flash_kernel_traitsILi96ELi64ELi128ELi8ES3_EELb0ELb0ELb0ELb1ELb0ELb0ELb1EEEvNS_16Flash_bwd_paramsE --------------------------
	.section	.nv.shared._ZN5flash44flash_bwd_dq_dk_dv_loop_seqk_parallel_kernelI23Flash_bwd_kernel_traitsILi96ELi64ELi128ELi8ELi2ELi4ELi4ELb0ELb0EN7cutlass6half_tE19Flash_kernel_traitsILi96ELi64ELi128ELi8ES3_EELb0ELb0ELb0ELb1ELb0ELb0ELb1EEEvNS_16Flash_bwd_paramsE,"aw",@nobits
	.sectionflags	@""
	.align	16
	.zero		1024


//--------------------- .nv.shared._ZN5flash44flash_bwd_dq_dk_dv_loop_seqk_parallel_kernelI23Flash_bwd_kernel_traitsILi96ELi64ELi128ELi8ELi2ELi4ELi4ELb0ELb0EN7cutlass6half_tE19Flash_kernel_traitsILi96ELi64ELi128ELi8ES3_EELb1ELb0ELb1ELb0ELb0ELb1ELb0EEEvNS_16Flash_bwd_paramsE --------------------------
	.section	.nv.shared._ZN5flash44flash_bwd_dq_dk_dv_loop_seqk_parallel_kernelI23Flash_bwd_kernel_traitsILi96ELi64ELi128ELi8ELi2ELi4ELi4ELb0ELb0EN7cutlass6half_tE19Flash_kernel_traitsILi96ELi64ELi128ELi8ES3_EELb1ELb0ELb1ELb0ELb0ELb1ELb0EEEvNS_16Flash_bwd_paramsE,"aw",@nobits
	.sectionflags	@""
	.align	16
	.zero		1024


//--------------------- .nv.shared._ZN5flash44flash_bwd_dq_dk_dv_loop_seqk_parallel_kernelI23Flash_bwd_kernel_traitsILi96ELi64ELi128ELi8ELi2ELi4ELi4ELb0ELb0EN7cutlass6half_tE19Flash_kernel_traitsILi96ELi64ELi128ELi8ES3_EELb0ELb0ELb1ELb0ELb0ELb1ELb1EEEvNS_16Flash_bwd_paramsE --------------------------
	.section	.nv.shared._ZN5flash44flash_bwd_dq_dk_dv_loop_seqk_parallel_kernelI23Flash_bwd_kernel_traitsILi96ELi64ELi128ELi8ELi2ELi4ELi4ELb0ELb0EN7cutlass6half_tE19Flash_kernel_traitsILi96ELi64ELi128ELi8ES3_EELb0ELb0ELb1ELb0ELb0ELb1ELb1EEEvNS_16Flash_bwd_paramsE,"aw",@nobits
	.sectionflags	@""
	.align	16
	.zero		1024


//--------------------- .nv.shared._ZN5flash44flash_bwd_dq_dk_dv_loop_seqk_parallel_kernelI23Flash_bwd_kernel_traitsILi96ELi64ELi128ELi8ELi2ELi4ELi4ELb0ELb0EN7cutlass6half_tE19Flash_kernel_traitsILi96ELi64ELi128ELi8ES3_EELb1ELb0ELb1ELb1ELb0ELb0ELb0EEEvNS_16Flash_bwd_paramsE --------------------------
	.section	.nv.shared._ZN5flash44flash_bwd_dq_dk_dv_loop_seqk_parallel_kernelI23Flash_bwd_kernel_traitsILi96ELi64ELi128ELi8ELi2ELi4ELi4ELb0ELb0EN7cutlass6half_tE19Flash_kernel_traitsILi96ELi64ELi128ELi8ES3_EELb1ELb0ELb1ELb1ELb0ELb0ELb0EEEvNS_16Flash_bwd_paramsE,"aw",@nobits
	.sectionflags	@""
	.align	16
	.zero		1024


//--------------------- .nv.shared._ZN5flash44flash_bwd_dq_dk_dv_loop_seqk_parallel_kernelI23Flash_bwd_kernel_traitsILi96ELi64ELi128ELi8ELi2ELi4ELi4ELb0ELb0EN7cutlass6half_tE19Flash_kernel_traitsILi96ELi64ELi128ELi8ES3_EELb0ELb0ELb1ELb1ELb0ELb0ELb1EEEvNS_16Flash_bwd_paramsE --------------------------
	.section	.nv.shared._ZN5flash44flash_bwd_dq_dk_dv_loop_seqk_parallel_kernelI23Flash_bwd_kernel_traitsILi96ELi64ELi128ELi8ELi2ELi4ELi4ELb0ELb0EN7cutlass6half_tE19Flash_kernel_traitsILi96ELi64ELi128ELi8ES3_EELb0ELb0ELb1ELb1ELb0ELb0ELb1EEEvNS_16Flash_bwd_paramsE,"aw",@nobits
	.sectionflags	@""
	.align	16
	.zero		1024


//--------------------- .nv.shared._ZN5flash25flash_bwd_dot_do_o_kernelILb0E23Flash_bwd_kernel_traitsILi96ELi64ELi128ELi8ELi2ELi4ELi4ELb0ELb0EN7cutlass6half_tE19Flash_kernel_traitsILi96ELi64ELi128ELi8ES3_EEEEvNS_16Flash_bwd_paramsE --------------------------
	.section	.nv.shared._ZN5flash25flash_bwd_dot_do_o_kernelILb0E23Flash_bwd_kernel_traitsILi96ELi64ELi128ELi8ELi2ELi4ELi4ELb0ELb0EN7cutlass6half_tE19Flash_kernel_traitsILi96ELi64ELi128ELi8ES3_EEEEvNS_16Flash_bwd_paramsE,"aw",@nobits
	.sectionflags	@""
	.align	16
	.zero		1024


//--------------------- .nv.shared._ZN5flash25flash_bwd_dot_do_o_kernelILb1E23Flash_bwd_kernel_traitsILi96ELi64ELi128ELi8ELi2ELi4ELi4ELb0ELb0EN7cutlass6half_tE19Flash_kernel_traitsILi96ELi64ELi128ELi8ES3_EEEEvNS_16Flash_bwd_paramsE --------------------------
	.section	.nv.shared._ZN5flash25flash_bwd_dot_do_o_kernelILb1E23Flash_bwd_kernel_traitsILi96ELi64ELi128ELi8ELi2ELi4ELi4ELb0ELb0EN7cutlass6half_tE19Flash_kernel_traitsILi96ELi64ELi128ELi8ES3_EEEEvNS_16Flash_bwd_paramsE,"aw",@nobits
	.sectionflags	@""
	.align	16
	.zero		1024


//--------------------- .nv.constant0._ZN5flash44flash_bwd_dq_dk_dv_loop_seqk_parallel_kernelI23Flash_bwd_kernel_traitsILi96ELi64ELi128ELi8ELi2ELi4ELi4ELb1ELb0EN7cutlass6half_tE19Flash_kernel_traitsILi96ELi64ELi128ELi8ES3_EELb0ELb0ELb0ELb0ELb0ELb1ELb0EEEvNS_16Flash_bwd_paramsE --------------------------
	.section	.nv.constant0._ZN5flash44flash_bwd_dq_dk_dv_loop_seqk_parallel_kernelI23Flash_bwd_kernel_traitsILi96ELi64ELi128ELi8ELi2ELi4ELi4ELb1ELb0EN7cutlass6half_tE19Flash_kernel_traitsILi96ELi64ELi128ELi8ES3_EELb0ELb0ELb0ELb0ELb0ELb1ELb0EEEvNS_16Flash_bwd_paramsE,"a",@progbits
	.sectionflags	@""
	.align	4
.nv.constant0._ZN5flash44flash_bwd_dq_dk_dv_loop_seqk_parallel_kernelI23Flash_bwd_kernel_traitsILi96ELi64ELi128ELi8ELi2ELi4ELi4ELb1ELb0EN7cutlass6half_tE19Flash_kernel_traitsILi96ELi64ELi128ELi8ES3_EELb0ELb0ELb0ELb0ELb0ELb1ELb0EEEvNS_16Flash_bwd_paramsE:
	.zero		1168


//--------------------- .nv.constant0._ZN5flash44flash_bwd_dq_dk_dv_loop_seqk_parallel_kernelI23Flash_bwd_kernel_traitsILi96ELi64ELi128ELi8ELi2ELi4ELi4ELb1ELb0EN7cutlass6half_tE19Flash_kernel_traitsILi96ELi64ELi128ELi8ES3_EELb0ELb0ELb0ELb0ELb0ELb0ELb0EEEvNS_16Flash_bwd_paramsE --------------------------
	.section	.nv.constant0._ZN5flash44flash_bwd_dq_dk_dv_loop_seqk_parallel_kernelI23Flash_bwd_kernel_traitsILi96ELi64ELi128ELi8ELi2ELi4ELi4ELb1ELb0EN7cutlass6half_tE19Flash_kernel_traitsILi96ELi64ELi128ELi8ES3_EELb0ELb0ELb0ELb0ELb0ELb0ELb0EEEvNS_16Flash_bwd_paramsE,"a",@progbits
	.sectionflags	@""
	.align	4
.nv.constant0._ZN5flash44flash_bwd_dq_dk_dv_loop_seqk_parallel_kernelI23Flash_bwd_kernel_traitsILi96ELi64ELi128ELi8ELi2ELi4ELi4ELb1ELb0EN7cutlass6half_tE19Flash_kernel_traitsILi96ELi64ELi128ELi8ES3_EELb0ELb0ELb0ELb0ELb0ELb0ELb0EEEvNS_16Flash_bwd_paramsE:
	.zero		1168


//--------------------- .nv.constant0._ZN5flash44flash_bwd_dq_dk_dv_loop_seqk_parallel_kernelI23Flash_bwd_kernel_traitsILi96ELi64ELi128ELi8ELi2ELi4ELi4ELb1ELb0EN7cutlass6half_tE19Flash_kernel_traitsILi96ELi64ELi128ELi8ES3_EELb0ELb0ELb1ELb0ELb0ELb0ELb0EEEvNS_16Flash_bwd_paramsE --------------------------
	.section	.nv.constant0._ZN5flash44flash_bwd_dq_dk_dv_loop_seqk_parallel_kernelI23Flash_bwd_kernel_traitsILi96ELi64ELi128ELi8ELi2ELi4ELi4ELb1ELb0EN7cutlass6half_tE19Flash_kernel_traitsILi96ELi64ELi128ELi8ES3_EELb0ELb0ELb1ELb0ELb0ELb0ELb0EEEvNS_16Flash_bwd_paramsE,"a",@progbits
	.sectionflags	@""
	.align	4
.nv.constant0._ZN5flash44flash_bwd_dq_dk_dv_loop_seqk_parallel_kernelI23Flash_bwd_kernel_traitsILi96ELi64ELi128ELi8ELi2ELi4ELi4ELb1ELb0EN7cutlass6half_tE19Flash_kernel_traitsILi96ELi64ELi128ELi8ES3_EELb0ELb0ELb1ELb0ELb0ELb0ELb0EEEvNS_16Flash_bwd_paramsE:
	.zero		1168


//--------------------- .nv.constant0._ZN5flash44flash_bwd_dq_dk_dv_loop_seqk_parallel_kernelI23Flash_bwd_kernel_traitsILi96ELi64ELi128ELi8ELi2ELi4ELi4ELb1ELb0EN7cutlass6half_tE19Flash_kernel_traitsILi96ELi64ELi128ELi8ES3_EELb0ELb0ELb0ELb0ELb1ELb1ELb0EEEvNS_16Flash_bwd_paramsE --------------------------
	.section	.nv.constant0._ZN5flash44flash_bwd_dq_dk_dv_loop_seqk_parallel_kernelI23Flash_bwd_kernel_traitsILi96ELi64ELi128ELi8ELi2ELi4ELi4ELb1ELb0EN7cutlass6half_tE19Flash_kernel_traitsILi96ELi64ELi128ELi8ES3_EELb0ELb0ELb0ELb0ELb1ELb1ELb0EEEvNS_16Flash_bwd_paramsE,"a",@progbits
	.sectionflags	@""
	.align	4
.nv.constant0._ZN5flash44flash_bwd_dq_dk_dv_loop_seqk_parallel_kernelI23Flash_bwd_kernel_traitsILi96ELi64ELi128ELi8ELi2ELi4ELi4ELb1ELb0EN7cutlass6half_tE19Flash_kernel_traitsILi96ELi64ELi128ELi8ES3_EELb0ELb0ELb0ELb0ELb1ELb1ELb0EEEvNS_16Flash_bwd_paramsE:
	.zero		1168


//--------------------- .nv.constant0._ZN5flash44flash_bwd_dq_dk_dv_loop_seqk_parallel_kernelI23Flash_bwd_kernel_traitsILi96ELi64ELi128ELi8ELi2ELi4ELi4ELb1ELb0EN7cutlass6half_tE19Flash_kernel_traitsILi96ELi64ELi128ELi8ES3_EELb0ELb0ELb0ELb1ELb0ELb0ELb0EEEvNS_16Flash_bwd_paramsE --------------------------
	.section	.nv.constant0._ZN5flash44flash_bwd_dq_dk_dv_loop_seqk_parallel_kernelI23Flash_bwd_kernel_traitsILi96ELi64ELi128ELi8ELi2ELi4ELi4ELb1ELb0EN7cutlass6half_tE19Flash_kernel_traitsILi96ELi64ELi128ELi8ES3_EELb0ELb0ELb0ELb1ELb0ELb0ELb0EEEvNS_16Flash_bwd_paramsE,"a",@progbits
	.sectionflags	@""
	.align	4
.nv.constant0._ZN5flash44flash_bwd_dq_dk_dv_loop_seqk_parallel_kernelI23Flash_bwd_kernel_traitsILi96ELi64ELi128ELi8ELi2ELi4ELi4ELb1ELb0EN7cutlass6half_tE19Flash_kernel_traitsILi96ELi64ELi128ELi8ES3_EELb0ELb0ELb0ELb1ELb0ELb0ELb0EEEvNS_16Flash_bwd_paramsE:
	.zero		1168


//--------------------- .nv.constant0._ZN5flash44flash_bwd_dq_dk_dv_loop_seqk_parallel_kernelI23Flash_bwd_kernel_traitsILi96ELi64ELi128ELi8ELi2ELi4ELi4ELb1ELb0EN7cutlass6half_tE19Flash_kernel_traitsILi96ELi64ELi128ELi8ES3_EELb0ELb0ELb1ELb0ELb0ELb1ELb0EEEvNS_16Flash_bwd_paramsE --------------------------
	.section	.nv.constant0._ZN5flash44flash_bwd_dq_dk_dv_loop_seqk_parallel_kernelI23Flash_bwd_kernel_traitsILi96ELi64ELi128ELi8ELi2ELi4ELi4ELb1ELb0EN7cutlass6half_tE19Flash_kernel_traitsILi96ELi64ELi128ELi8ES3_EELb0ELb0ELb1ELb0ELb0ELb1ELb0EEEvNS_16Flash_bwd_paramsE,"a",@progbits
	.sectionflags	@""
	.align	4
.nv.constant0._ZN5flash44flash_bwd_dq_dk_dv_loop_seqk_parallel_kernelI23Flash_bwd_kernel_traitsILi96ELi64ELi128ELi8ELi2ELi4ELi4ELb1ELb0EN7cutlass6half_tE19Flash_kernel_traitsILi96ELi64ELi128ELi8ES3_EELb0ELb0ELb1ELb0ELb0ELb1ELb0EEEvNS_16Flash_bwd_paramsE:
	.zero		1168


//--------------------- .nv.constant0._ZN5flash44flash_bwd_dq_dk_dv_loop_seqk_parallel_kernelI23Flash_bwd_kernel_traitsILi96ELi64ELi128ELi8ELi2ELi4ELi4ELb1ELb0EN7cutlass6half_tE19Flash_kernel_traitsILi96ELi64ELi128ELi8ES3_EELb0ELb0ELb1ELb1ELb0ELb0ELb0EEEvNS_16Flash_bwd_paramsE --------------------------
	.section	.nv.constant0._ZN5flash44flash_bwd_dq_dk_dv_loop_seqk_parallel_kernelI23Flash_bwd_kernel_traitsILi96ELi64ELi128ELi8ELi2ELi4ELi4ELb1ELb0EN7cutlass6half_tE19Flash_kernel_traitsILi96ELi64ELi128ELi8ES3_EELb0ELb0ELb1ELb1ELb0ELb0ELb0EEEvNS_16Flash_bwd_paramsE,"a",@progbits
	.sectionflags	@""
	.align	4
.nv.constant0._ZN5flash44flash_bwd_dq_dk_dv_loop_seqk_parallel_kernelI23Flash_bwd_kernel_traitsILi96ELi64ELi128ELi8ELi2ELi4ELi4ELb1ELb0EN7cutlass6half_tE19Flash_kernel_traitsILi96ELi64ELi128ELi8ES3_EELb0ELb0ELb1ELb1ELb0ELb0ELb0EEEvNS_16Flash_bwd_paramsE:
	.zero		1168


//--------------------- .nv.constant0._ZN5flash27flash_bwd_convert_dq_kernelI23Flash_bwd_kernel_traitsILi96ELi64ELi128ELi8ELi2ELi4ELi4ELb1ELb0EN7cutlass6half_tE19Flash_kernel_traitsILi96ELi64ELi128ELi8ES3_EEEEvNS_16Flash_bwd_paramsEi --------------------------
	.section	.nv.constant0._ZN5flash27flash_bwd_convert_dq_kernelI23Flash_bwd_kernel_traitsILi96ELi64ELi128ELi8ELi2ELi4ELi4ELb1ELb0EN7cutlass6half_tE19Flash_kernel_traitsILi96ELi64ELi128ELi8ES3_EEEEvNS_16Flash_bwd_paramsEi,"a",@progbits
	.sectionflags	@""
	.align	4
.nv.constant0._ZN5flash27flash_bwd_convert_dq_kernelI23Flash_bwd_kernel_traitsILi96ELi64ELi128ELi8ELi2ELi4ELi4ELb1ELb0EN7cutlass6half_tE19Flash_kernel_traitsILi96ELi64ELi128ELi8ES3_EEEEvNS_16Flash_bwd_paramsEi:
	.zero		1172


//--------------------- .nv.constant0._ZN5flash44flash_bwd_dq_dk_dv_loop_seqk_parallel_kernelI23Flash_bwd_kernel_traitsILi96ELi64ELi128ELi8ELi2ELi4ELi4ELb1ELb0EN7cutlass6half_tE19Flash_kernel_traitsILi96ELi64ELi128ELi8ES3_EELb1ELb0ELb0ELb0ELb0ELb1ELb0EEEvNS_16Flash_bwd_paramsE --------------------------
	.section	.nv.constant0._ZN5flash44flash_bwd_dq_dk_dv_loop_seqk_parallel_kernelI23Flash_bwd_kernel_traitsILi96ELi64ELi128ELi8ELi2ELi4ELi4ELb1ELb0EN7cutlass6half_tE19Flash_kernel_traitsILi96ELi64ELi128ELi8ES3_EELb1ELb0ELb0ELb0ELb0ELb1ELb0EEEvNS_16Flash_bwd_paramsE,"a",@progbits
	.sectionflags	@""
	.align	4
.nv.constant0._ZN5flash44flash_bwd_dq_dk_dv_loop_seqk_parallel_kernelI23Flash_bwd_kernel_traitsILi96ELi64ELi128ELi8ELi2ELi4ELi4ELb1ELb0EN7cutlass6half_tE19Flash_kernel_traitsILi96ELi64ELi128ELi8ES3_EELb1ELb0ELb0ELb0ELb0ELb1ELb0EEEvNS_16Flash_bwd_paramsE:
	.zero		1168


//--------------------- .nv.constant0._ZN5flash44flash_bwd_dq_dk_dv_loop_seqk_parallel_kernelI23Flash_bwd_kernel_traitsILi96ELi64ELi128ELi8ELi2ELi4ELi4ELb1ELb0EN7cutlass6half_tE19Flash_kernel_traitsILi96ELi64ELi128ELi8ES3_EELb0ELb0ELb0ELb0ELb0ELb1ELb1EEEvNS_16Flash_bwd_paramsE --------------------------
	.section	.nv.constant0._ZN5flash44flash_bwd_dq_dk_dv_loop_seqk_parallel_kernelI23Flash_bwd_kernel_traitsILi96ELi64ELi128ELi8ELi2ELi4ELi4ELb1ELb0EN7cutlass6half_tE19Flash_kernel_traitsILi96ELi64ELi128ELi8ES3_EELb0ELb0ELb0ELb0ELb0ELb1ELb1EEEvNS_16Flash_bwd_paramsE,"a",@progbits
	.sectionflags	@""
	.align	4
.nv.constant0._ZN5flash44flash_bwd_dq_dk_dv_loop_seqk_parallel_kernelI23Flash_bwd_kernel_traitsILi96ELi64ELi128ELi8ELi2ELi4ELi4ELb1ELb0EN7cutlass6half_tE19Flash_kernel_traitsILi96ELi64ELi128ELi8ES3_EELb0ELb0ELb0ELb0ELb0ELb1ELb1EEEvNS_16Flash_bwd_paramsE:
	.zero		1168


//--------------------- .nv.constant0._ZN5flash44flash_bwd_dq_dk_dv_loop_seqk_parallel_kernelI23Flash_bwd_kernel_traitsILi96ELi64ELi128ELi8ELi2ELi4ELi4ELb1ELb0EN7cutlass6half_tE19Flash_kernel_traitsILi96ELi64ELi128ELi8ES3_EELb1ELb0ELb0ELb0ELb0ELb0ELb0EEEvNS_16Flash_bwd_paramsE --------------------------
	.section	.nv.constant0._ZN5flash44flash_bwd_dq_dk_dv_loop_seqk_parallel_kernelI23Flash_bwd_kernel_traitsILi96ELi64ELi128ELi8ELi2ELi4ELi4ELb1ELb0EN7cutlass6half_tE19Flash_kernel_traitsILi96ELi64ELi128ELi8ES3_EELb1ELb0ELb0ELb0ELb0ELb0ELb0EEEvNS_16Flash_bwd_paramsE,"a",@progbits
	.sectionflags	@""
	.align	4
.nv.constant0._ZN5flash44flash_bwd_dq_dk_dv_loop_seqk_parallel_kernelI23Flash_bwd_kernel_traitsILi96ELi64ELi128ELi8ELi2ELi4ELi4ELb1ELb0EN7cutlass6half_tE19Flash_kernel_traitsILi96ELi64ELi128ELi8ES3_EELb1ELb0ELb0ELb0ELb0ELb0ELb0EEEvNS_16Flash_bwd_paramsE:
	.zero		1168


//--------------------- .nv.constant0._ZN5flash44flash_bwd_dq_dk_dv_loop_seqk_parallel_kernelI23Flash_bwd_kernel_traitsILi96ELi64ELi128ELi8ELi2ELi4ELi4ELb1ELb0EN7cutlass6half_tE19Flash_kernel_traitsILi96ELi64ELi128ELi8ES3_EELb0ELb0ELb0ELb0ELb0ELb0ELb1EEEvNS_16Flash_bwd_paramsE --------------------------
	.section	.nv.constant0._ZN5flash44flash_bwd_dq_dk_dv_loop_seqk_parallel_kernelI23Flash_bwd_kernel_traitsILi96ELi64ELi128ELi8ELi2ELi4ELi4ELb1ELb0EN7cutlass6half_tE19Flash_kernel_traitsILi96ELi64ELi128ELi8ES3_EELb0ELb0ELb0ELb0ELb0ELb0ELb1EEEvNS_16Flash_bwd_paramsE,"a",@progbits
	.sectionflags	@""
	.align	4
.nv.constant0._ZN5flash44flash_bwd_dq_dk_dv_loop_seqk_parallel_kernelI23Flash_bwd_kernel_traitsILi96ELi64ELi128ELi8ELi2ELi4ELi4ELb1ELb0EN7cutlass6half_tE19Flash_kernel_traitsILi96ELi64ELi128ELi8ES3_EELb0ELb0ELb0ELb0ELb0ELb0ELb1EEEvNS_16Flash_bwd_paramsE:
	.zero		1168


//--------------------- .nv.constant0._ZN5flash44flash_bwd_dq_dk_dv_loop_seqk_parallel_kernelI23Flash_bwd_kernel_traitsILi96ELi64ELi128ELi8ELi2ELi4ELi4ELb1ELb0EN7cutlass6half_tE19Flash_kernel_traitsILi96ELi64ELi128ELi8ES3_EELb1ELb0ELb1ELb0ELb0ELb0ELb0EEEvNS_16Flash_bwd_paramsE --------------------------
	.section	.nv.constant0._ZN5flash44flash_bwd_dq_dk_dv_loop_seqk_parallel_kernelI23Flash_bwd_kernel_traitsILi96ELi64ELi128ELi8ELi2ELi4ELi4ELb1ELb0EN7cutlass6half_tE19Flash_kernel_traitsILi96ELi64ELi128ELi8ES3_EELb1ELb0ELb1ELb0ELb0ELb0ELb0EEEvNS_16Flash_bwd_paramsE,"a",@progbits
	.sectionflags	@""
	.align	4
.nv.constant0._ZN5flash44flash_bwd_dq_dk_dv_loop_seqk_parallel_kernelI23Flash_bwd_kernel_traitsILi96ELi64ELi128ELi8ELi2ELi4ELi4ELb1ELb0EN7cutlass6half_tE19Flash_kernel_traitsILi96ELi64ELi128ELi8ES3_EELb1ELb0ELb1ELb0ELb0ELb0ELb0EEEvNS_16Flash_bwd_paramsE:
	.zero		1168


//--------------------- .nv.constant0._ZN5flash44flash_bwd_dq_dk_dv_loop_seqk_parallel_kernelI23Flash_bwd_kernel_traitsILi96ELi64ELi128ELi8ELi2ELi4ELi4ELb1ELb0EN7cutlass6half_tE19Flash_kernel_traitsILi96ELi64ELi128ELi8ES3_EELb0ELb0ELb1ELb0ELb0ELb0ELb1EEEvNS_16Flash_bwd_paramsE --------------------------
	.section	.nv.constant0._ZN5flash44flash_bwd_dq_dk_dv_loop_seqk_parallel_kernelI23Flash_bwd_kernel_traitsILi96ELi64ELi128ELi8ELi2ELi4ELi4ELb1ELb0EN7cutlass6half_tE19Flash_kernel_traitsILi96ELi64ELi128ELi8ES3_EELb0ELb0ELb1ELb0ELb0ELb0ELb1EEEvNS_16Flash_bwd_paramsE,"a",@progbits
	.sectionflags	@""
	.align	4
.nv.constant0._ZN5flash44flash_bwd_dq_dk_dv_loop_seqk_parallel_kernelI23Flash_bwd_kernel_traitsILi96ELi64ELi128ELi8ELi2ELi4ELi4ELb1ELb0EN7cutlass6half_tE19Flash_kernel_traitsILi96ELi64ELi128ELi8ES3_EELb0ELb0ELb1ELb0ELb0ELb0ELb1EEEvNS_16Flash_bwd_paramsE:
	.zero		1168


//--------------------- .nv.constant0._ZN5flash44flash_bwd_dq_dk_dv_loop_seqk_parallel_kernelI23Flash_bwd_kernel_traitsILi96ELi64ELi128ELi8ELi2ELi4ELi4ELb1ELb0EN7cutlass6half_tE19Flash_kernel_traitsILi96ELi64ELi128ELi8ES3_EELb1ELb0ELb0ELb0ELb1ELb1ELb0EEEvNS_16Flash_bwd_paramsE --------------------------
	.section	.nv.constant0._ZN5flash44flash_bwd_dq_dk_dv_loop_seqk_parallel_kernelI23Flash_bwd_kernel_traitsILi96ELi64ELi128ELi8ELi2ELi4ELi4ELb1ELb0EN7cutlass6half_tE19Flash_kernel_traitsILi96ELi64ELi128ELi8ES3_EELb1ELb0ELb0ELb0ELb1ELb1ELb0EEEvNS_16Flash_bwd_paramsE,"a",@progbits
	.sectionflags	@""
	.align	4
.nv.constant0._ZN5flash44flash_bwd_dq_dk_dv_loop_seqk_parallel_kernelI23Flash_bwd_kernel_traitsILi96ELi64ELi128ELi8ELi2ELi4ELi4ELb1ELb0EN7cutlass6half_tE19Flash_kernel_traitsILi96ELi64ELi128ELi8ES3_EELb1ELb0ELb0ELb0ELb1ELb1ELb0EEEvNS_16Flash_bwd_paramsE:
	.zero		1168


//--------------------- .nv.constant0._ZN5flash44flash_bwd_dq_dk_dv_loop_seqk_parallel_kernelI23Flash_bwd_kernel_traitsILi96ELi64ELi128ELi8ELi2ELi4ELi4ELb1ELb0EN7cutlass6half_tE19Flash_kernel_traitsILi96ELi64ELi128ELi8ES3_EELb0ELb0ELb0ELb0ELb1ELb1ELb1EEEvNS_16Flash_bwd_paramsE --------------------------
	.section	.nv.constant0._ZN5flash44flash_bwd_dq_dk_dv_loop_seqk_parallel_kernelI23Flash_bwd_kernel_traitsILi96ELi64ELi128ELi8ELi2ELi4ELi4ELb1ELb0EN7cutlass6half_tE19Flash_kernel_traitsILi96ELi64ELi128ELi8ES3_EELb0ELb0ELb0ELb0ELb1ELb1ELb1EEEvNS_16Flash_bwd_paramsE,"a",@progbits
	.sectionflags	@""
	.align	4
.nv.constant0._ZN5flash44flash_bwd_dq_dk_dv_loop_seqk_parallel_kernelI23Flash_bwd_kernel_traitsILi96ELi64ELi128ELi8ELi2ELi4ELi4ELb1ELb0EN7cutlass6half_tE19Flash_kernel_traitsILi96ELi64ELi128ELi8ES3_EELb0ELb0ELb0ELb0ELb1ELb1ELb1EEEvNS_16Flash_bwd_paramsE:
	.zero		1168


//--------------------- .nv.constant0._ZN5flash44flash_bwd_dq_dk_dv_loop_seqk_parallel_kernelI23Flash_bwd_kernel_traitsILi96ELi64ELi128ELi8ELi2ELi4ELi4ELb1ELb0EN7cutlass6half_tE19Flash_kernel_traitsILi96ELi64ELi128ELi8ES3_EELb1ELb0ELb0ELb1ELb0ELb0ELb0EEEvNS_16Flash_bwd_paramsE --------------------------
	.section	.nv.constant0._ZN5flash44flash_bwd_dq_dk_dv_loop_seqk_parallel_kernelI23Flash_bwd_kernel_traitsILi96ELi64ELi128ELi8ELi2ELi4ELi4ELb1ELb0EN7cutlass6half_tE19Flash_kernel_traitsILi96ELi64ELi128ELi8ES3_EELb1ELb0ELb0ELb1ELb0ELb0ELb0EEEvNS_16Flash_bwd_paramsE,"a",@progbits
	.sectionflags	@""
	.align	4
.nv.constant0._ZN5flash44flash_bwd_dq_dk_dv_loop_seqk_parallel_kernelI23Flash_bwd_kernel_traitsILi96ELi64ELi128ELi8ELi2ELi4ELi4ELb1ELb0EN7cutlass6half_tE19Flash_kernel_traitsILi96ELi64ELi128ELi8ES3_EELb1ELb0ELb0ELb1ELb0ELb0ELb0EEEvNS_16Flash_bwd_paramsE:
	.zero		1168


//--------------------- .nv.constant0._ZN5flash44flash_bwd_dq_dk_dv_loop_seqk_parallel_kernelI23Flash_bwd_kernel_traitsILi96ELi64ELi128ELi8ELi2ELi4ELi4ELb1ELb0EN7cutlass6half_tE19Flash_kernel_traitsILi96ELi64ELi128ELi8ES3_EELb0ELb0ELb0ELb1ELb0ELb0ELb1EEEvNS_16Flash_bwd_paramsE --------------------------
	.section	.nv.constant0._ZN5flash44flash_bwd_dq_dk_dv_loop_seqk_parallel_kernelI23Flash_bwd_kernel_traitsILi96ELi64ELi128ELi8ELi2ELi4ELi4ELb1ELb0EN7cutlass6half_tE19Flash_kernel_traitsILi96ELi64ELi128ELi8ES3_EELb0ELb0ELb0ELb1ELb0ELb0ELb1EEEvNS_16Flash_bwd_paramsE,"a",@progbits
	.sectionflags	@""
	.align	4
.nv.constant0._ZN5flash44flash_bwd_dq_dk_dv_loop_seqk_parallel_kernelI23Flash_bwd_kernel_traitsILi96ELi64ELi128ELi8ELi2ELi4ELi4ELb1ELb0EN7cutlass6half_tE19Flash_kernel_traitsILi96ELi64ELi128ELi8ES3_EELb0ELb0ELb0ELb1ELb0ELb0ELb1EEEvNS_16Flash_bwd_paramsE:
	.zero		1168


//--------------------- .nv.constant0._ZN5flash44flash_bwd_dq_dk_dv_loop_seqk_parallel_kernelI23Flash_bwd_kernel_traitsILi96ELi64ELi128ELi8ELi2ELi4ELi4ELb1ELb0EN7cutlass6half_tE19Flash_kernel_traitsILi96ELi64ELi128ELi8ES3_EELb1ELb0ELb1ELb0ELb0ELb1ELb0EEEvNS_16Flash_bwd_paramsE --------------------------
	.section	.nv.constant0._ZN5flash44flash_bwd_dq_dk_dv_loop_seqk_parallel_kernelI23Flash_bwd_kernel_traitsILi96ELi64ELi128ELi8ELi2ELi4ELi4ELb1ELb0EN7cutlass6half_tE19Flash_kernel_traitsILi96ELi64ELi128ELi8ES3_EELb1ELb0ELb1ELb0ELb0ELb1ELb0EEEvNS_16Flash_bwd_paramsE,"a",@progbits
	.sectionflags	@""
	.align	4
.nv.constant0._ZN5flash44flash_bwd_dq_dk_dv_loop_seqk_parallel_kernelI23Flash_bwd_kernel_traitsILi96ELi64ELi128ELi8ELi2ELi4ELi4ELb1ELb0EN7cutlass6half_tE19Flash_kernel_traitsILi96ELi64ELi128ELi8ES3_EELb1ELb0ELb1ELb0ELb0ELb1ELb0EEEvNS_16Flash_bwd_paramsE:
	.zero		1168


//--------------------- .nv.constant0._ZN5flash44flash_bwd_dq_dk_dv_loop_seqk_parallel_kernelI23Flash_bwd_kernel_traitsILi96ELi64ELi128ELi8ELi2ELi4ELi4ELb1ELb0EN7cutlass6half_tE19Flash_kernel_traitsILi96ELi64ELi128ELi8ES3_EELb0ELb0ELb1ELb0ELb0ELb1ELb1EEEvNS_16Flash_bwd_paramsE --------------------------
	.section	.nv.constant0._ZN5flash44flash_bwd_dq_dk_dv_loop_seqk_parallel_kernelI23Flash_bwd_kernel_traitsILi96ELi64ELi128ELi8ELi2ELi4ELi4ELb1ELb0EN7cutlass6half_tE19Flash_kernel_traitsILi96ELi64ELi128ELi8ES3_EELb0ELb0ELb1ELb0ELb0ELb1ELb1EEEvNS_16Flash_bwd_paramsE,"a",@progbits
	.sectionflags	@""
	.align	4
.nv.constant0._ZN5flash44flash_bwd_dq_dk_dv_loop_seqk_parallel_kernelI23Flash_bwd_kernel_traitsILi96ELi64ELi128ELi8ELi2ELi4ELi4ELb1ELb0EN7cutlass6half_tE19Flash_kernel_traitsILi96ELi64ELi128ELi8ES3_EELb0ELb0ELb1ELb0ELb0ELb1ELb1EEEvNS_16Flash_bwd_paramsE:
	.zero		1168


//--------------------- .nv.constant0._ZN5flash44flash_bwd_dq_dk_dv_loop_seqk_parallel_kernelI23Flash_bwd_kernel_traitsILi96ELi64ELi128ELi8ELi2ELi4ELi4ELb1ELb0EN7cutlass6half_tE19Flash_kernel_traitsILi96ELi64ELi128ELi8ES3_EELb1ELb0ELb1ELb1ELb0ELb0ELb0EEEvNS_16Flash_bwd_paramsE --------------------------
	.section	.nv.constant0._ZN5flash44flash_bwd_dq_dk_dv_loop_seqk_parallel_kernelI23Flash_bwd_kernel_traitsILi96ELi64ELi128ELi8ELi2ELi4ELi4ELb1ELb0EN7cutlass6half_tE19Flash_kernel_traitsILi96ELi64ELi128ELi8ES3_EELb1ELb0ELb1ELb1ELb0ELb0ELb0EEEvNS_16Flash_bwd_paramsE,"a",@progbits
	.sectionflags	@""
	.align	4
.nv.constant0._ZN5flash44flash_bwd_dq_dk_dv_loop_seqk_parallel_kernelI23Flash_bwd_kernel_traitsILi96ELi64ELi128ELi8ELi2ELi4ELi4ELb1ELb0EN7cutlass6half_tE19Flash_kernel_traitsILi96ELi64ELi128ELi8ES3_EELb1ELb0ELb1ELb1ELb0ELb0ELb0EEEvNS_16Flash_bwd_paramsE:
	.zero		1168


//--------------------- .nv.constant0._ZN5flash44flash_bwd_dq_dk_dv_loop_seqk_parallel_kernelI23Flash_bwd_kernel_traitsILi96ELi64ELi128ELi8ELi2ELi4ELi4ELb1ELb0EN7cutlass6half_tE19Flash_kernel_traitsILi96ELi64ELi128ELi8ES3_EELb0ELb0ELb1ELb1ELb0ELb0ELb1EEEvNS_16Flash_bwd_paramsE --------------------------
	.section	.nv.constant0._ZN5flash44flash_bwd_dq_dk_dv_loop_seqk_parallel_kernelI23Flash_bwd_kernel_traitsILi96ELi64ELi128ELi8ELi2ELi4ELi4ELb1ELb0EN7cutlass6half_tE19Flash_kernel_traitsILi96ELi64ELi128ELi8ES3_EELb0ELb0ELb1ELb1ELb0ELb0ELb1EEEvNS_16Flash_bwd_paramsE,"a",@progbits
	.sectionflags	@""
	.align	4
.nv.constant0._ZN5flash44flash_bwd_dq_dk_dv_loop_seqk_parallel_kernelI23Flash_bwd_kernel_traitsILi96ELi64ELi128ELi8ELi2ELi4ELi4ELb1ELb0EN7cutlass6half_tE19Flash_kernel_traitsILi96ELi64ELi128ELi8ES3_EELb0ELb0ELb1ELb1ELb0ELb0ELb1EEEvNS_16Flash_bwd_paramsE:
	.zero		1168


//--------------------- .nv.constant0._ZN5flash25flash_bwd_dot_do_o_kernelILb0E23Flash_bwd_kernel_traitsILi96ELi64ELi128ELi8ELi2ELi4ELi4ELb1ELb0EN7cutlass6half_tE19Flash_kernel_traitsILi96ELi64ELi128ELi8ES3_EEEEvNS_16Flash_bwd_paramsE --------------------------
	.section	.nv.constant0._ZN5flash25flash_bwd_dot_do_o_kernelILb0E23Flash_bwd_kernel_traitsILi96ELi64ELi128ELi8ELi2ELi4ELi4ELb1ELb0EN7cutlass6half_tE19Flash_kernel_traitsILi96ELi64ELi128ELi8ES3_EEEEvNS_16Flash_bwd_paramsE,"a",@progbits
	.sectionflags	@""
	.align	4
.nv.constant0._ZN5flash25flash_bwd_dot_do_o_kernelILb0E23Flash_bwd_kernel_traitsILi96ELi64ELi128ELi8ELi2ELi4ELi4ELb1ELb0EN7cutlass6half_tE19Flash_kernel_traitsILi96ELi64ELi128ELi8ES3_EEEEvNS_16Flash_bwd_paramsE:
	.zero		1168


//--------------------- .nv.constant0._ZN5flash25flash_bwd_dot_do_o_kernelILb1E23Flash_bwd_kernel_traitsILi96ELi64ELi128ELi8ELi2ELi4ELi4ELb1ELb0EN7cutlass6half_tE19Flash_kernel_traitsILi96ELi64ELi128ELi8ES3_EEEEvNS_16Flash_bwd_paramsE --------------------------
	.section	.nv.constant0._ZN5flash25flash_bwd_dot_do_o_kernelILb1E23Flash_bwd_kernel_traitsILi96ELi64ELi128ELi8ELi2ELi4ELi4ELb1ELb0EN7cutlass6half_tE19Flash_kernel_traitsILi96ELi64ELi128ELi8ES3_EEEEvNS_16Flash_bwd_paramsE,"a",@progbits
	.sectionflags	@""
	.align	4
.nv.constant0._ZN5flash25flash_bwd_dot_do_o_kernelILb1E23Flash_bwd_kernel_traitsILi96ELi64ELi128ELi8ELi2ELi4ELi4ELb1ELb0EN7cutlass6half_tE19Flash_kernel_traitsILi96ELi64ELi128ELi8ES3_EEEEvNS_16Flash_bwd_paramsE:
	.zero		1168


//--------------------- .nv.constant0._ZN5flash27flash_bwd_convert_dq_kernelI23Flash_bwd_kernel_traitsILi96ELi64ELi128ELi8ELi2ELi4ELi4ELb0ELb0EN7cutlass6half_tE19Flash_kernel_traitsILi96ELi64ELi128ELi8ES3_EEEEvNS_16Flash_bwd_paramsEi --------------------------
	.section	.nv.constant0._ZN5flash27flash_bwd_convert_dq_kernelI23Flash_bwd_kernel_traitsILi96ELi64ELi128ELi8ELi2ELi4ELi4ELb0ELb0EN7cutlass6half_tE19Flash_kernel_traitsILi96ELi64ELi128ELi8ES3_EEEEvNS_16Flash_bwd_paramsEi,"a",@progbits
	.sectionflags	@""
	.align	4
.nv.constant0._ZN5flash27flash_bwd_convert_dq_kernelI23Flash_bwd_kernel_traitsILi96ELi64ELi128ELi8ELi2ELi4ELi4ELb0ELb0EN7cutlass6half_tE19Flash_kernel_traitsILi96ELi64ELi128ELi8ES3_EEEEvNS_16Flash_bwd_paramsEi:
	.zero		1172


//--------------------- .nv.constant0._ZN5flash44flash_bwd_dq_dk_dv_loop_seqk_parallel_kernelI23Flash_bwd_kernel_traitsILi96ELi64ELi128ELi8ELi2ELi4ELi4ELb0ELb0EN7cutlass6half_tE19Flash_kernel_traitsILi96ELi64ELi128ELi8ES3_EELb1ELb0ELb0ELb0ELb0ELb1ELb0EEEvNS_16Flash_bwd_paramsE --------------------------
	.section	.nv.constant0._ZN5flash44flash_bwd_dq_dk_dv_loop_seqk_parallel_kernelI23Flash_bwd_kernel_traitsILi96ELi64ELi128ELi8ELi2ELi4ELi4ELb0ELb0EN7cutlass6half_tE19Flash_kernel_traitsILi96ELi64ELi128ELi8ES3_EELb1ELb0ELb0ELb0ELb0ELb1ELb0EEEvNS_16Flash_bwd_paramsE,"a",@progbits
	.sectionflags	@""
	.align	4
.nv.constant0._ZN5flash44flash_bwd_dq_dk_dv_loop_seqk_parallel_kernelI23Flash_bwd_kernel_traitsILi96ELi64ELi128ELi8ELi2ELi4ELi4ELb0ELb0EN7cutlass6half_tE19Flash_kernel_traitsILi96ELi64ELi128ELi8ES3_EELb1ELb0ELb0ELb0ELb0ELb1ELb0EEEvNS_16Flash_bwd_paramsE:
	.zero		1168


//--------------------- .nv.constant0._ZN5flash44flash_bwd_dq_dk_dv_loop_seqk_parallel_kernelI23Flash_bwd_kernel_traitsILi96ELi64ELi128ELi8ELi2ELi4ELi4ELb0ELb0EN7cutlass6half_tE19Flash_kernel_traitsILi96ELi64ELi128ELi8ES3_EELb0ELb0ELb0ELb0ELb0ELb1ELb1EEEvNS_16Flash_bwd_paramsE --------------------------
	.section	.nv.constant0._ZN5flash44flash_bwd_dq_dk_dv_loop_seqk_parallel_kernelI23Flash_bwd_kernel_traitsILi96ELi64ELi128ELi8ELi2ELi4ELi4ELb0ELb0EN7cutlass6half_tE19Flash_kernel_traitsILi96ELi64ELi128ELi8ES3_EELb0ELb0ELb0ELb0ELb0ELb1ELb1EEEvNS_16Flash_bwd_paramsE,"a",@progbits
	.sectionflags	@""
	.align	4
.nv.constant0._ZN5flash44flash_bwd_dq_dk_dv_loop_seqk_parallel_kernelI23Flash_bwd_kernel_traitsILi96ELi64ELi128ELi8ELi2ELi4ELi4ELb0ELb0EN7cutlass6half_tE19Flash_kernel_traitsILi96ELi64ELi128ELi8ES3_EELb0ELb0ELb0ELb0ELb0ELb1ELb1EEEvNS_16Flash_bwd_paramsE:
	.zero		1168


//--------------------- .nv.constant0._ZN5flash44flash_bwd_dq_dk_dv_loop_seqk_parallel_kernelI23Flash_bwd_kernel_traitsILi96ELi64ELi128ELi8ELi2ELi4ELi4ELb0ELb0EN7cutlass6half_tE19Flash_kernel_traitsILi96ELi64ELi128ELi8ES3_EELb1ELb0ELb0ELb0ELb0ELb0ELb0EEEvNS_16Flash_bwd_paramsE --------------------------
	.section	.nv.constant0._ZN5flash44flash_bwd_dq_dk_dv_loop_seqk_parallel_kernelI23Flash_bwd_kernel_traitsILi96ELi64ELi128ELi8ELi2ELi4ELi4ELb0ELb0EN7cutlass6half_tE19Flash_kernel_traitsILi96ELi64ELi128ELi8ES3_EELb1ELb0ELb0ELb0ELb0ELb0ELb0EEEvNS_16Flash_bwd_paramsE,"a",@progbits
	.sectionflags	@""
	.align	4
.nv.constant0._ZN5flash44flash_bwd_dq_dk_dv_loop_seqk_parallel_kernelI23Flash_bwd_kernel_traitsILi96ELi64ELi128ELi8ELi2ELi4ELi4ELb0ELb0EN7cutlass6half_tE19Flash_kernel_traitsILi96ELi64ELi128ELi8ES3_EELb1ELb0ELb0ELb0ELb0ELb0ELb0EEEvNS_16Flash_bwd_paramsE:
	.zero		1168


//--------------------- .nv.constant0._ZN5flash44flash_bwd_dq_dk_dv_loop_seqk_parallel_kernelI23Flash_bwd_kernel_traitsILi96ELi64ELi128ELi8ELi2ELi4ELi4ELb0ELb0EN7cutlass6half_tE19Flash_kernel_traitsILi96ELi64ELi128ELi8ES3_EELb0ELb0ELb0ELb0ELb0ELb0ELb1EEEvNS_16Flash_bwd_paramsE --------------------------
	.section	.nv.constant0._ZN5flash44flash_bwd_dq_dk_dv_loop_seqk_parallel_kernelI23Flash_bwd_kernel_traitsILi96ELi64ELi128ELi8ELi2ELi4ELi4ELb0ELb0EN7cutlass6half_tE19Flash_kernel_traitsILi96ELi64ELi128ELi8ES3_EELb0ELb0ELb0ELb0ELb0ELb0ELb1EEEvNS_16Flash_bwd_paramsE,"a",@progbits
	.sectionflags	@""
	.align	4
.nv.constant0._ZN5flash44flash_bwd_dq_dk_dv_loop_seqk_parallel_kernelI23Flash_bwd_kernel_traitsILi96ELi64ELi128ELi8ELi2ELi4ELi4ELb0ELb0EN7cutlass6half_tE19Flash_kernel_traitsILi96ELi64ELi128ELi8ES3_EELb0ELb0ELb0ELb0ELb0ELb0ELb1EEEvNS_16Flash_bwd_paramsE:
	.zero		1168


//--------------------- .nv.constant0._ZN5flash44flash_bwd_dq_dk_dv_loop_seqk_parallel_kernelI23Flash_bwd_kernel_traitsILi96ELi64ELi128ELi8ELi2ELi4ELi4ELb0ELb0EN7cutlass6half_tE19Flash_kernel_traitsILi96ELi64ELi128ELi8ES3_EELb1ELb0ELb1ELb0ELb0ELb0ELb0EEEvNS_16Flash_bwd_paramsE --------------------------
	.section	.nv.constant0._ZN5flash44flash_bwd_dq_dk_dv_loop_seqk_parallel_kernelI23Flash_bwd_kernel_traitsILi96ELi64ELi128ELi8ELi2ELi4ELi4ELb0ELb0EN7cutlass6half_tE19Flash_kernel_traitsILi96ELi64ELi128ELi8ES3_EELb1ELb0ELb1ELb0ELb0ELb0ELb0EEEvNS_16Flash_bwd_paramsE,"a",@progbits
	.sectionflags	@""
	.align	4
.nv.constant0._ZN5flash44flash_bwd_dq_dk_dv_loop_seqk_parallel_kernelI23Flash_bwd_kernel_traitsILi96ELi64ELi128ELi8ELi2ELi4ELi4ELb0ELb0EN7cutlass6half_tE19Flash_kernel_traitsILi96ELi64ELi128ELi8ES3_EELb1ELb0ELb1ELb0ELb0ELb0ELb0EEEvNS_16Flash_bwd_paramsE:
	.zero		1168


//--------------------- .nv.constant0._ZN5flash44flash_bwd_dq_dk_dv_loop_seqk_parallel_kernelI23Flash_bwd_kernel_traitsILi96ELi64ELi128ELi8ELi2ELi4ELi4ELb0ELb0EN7cutlass6half_tE19Flash_kernel_traitsILi96ELi64ELi128ELi8ES3_EELb0ELb0ELb1ELb0ELb0ELb0ELb1EEEvNS_16Flash_bwd_paramsE --------------------------
	.section	.nv.constant0._ZN5flash44flash_bwd_dq_dk_dv_loop_seqk_parallel_kernelI23Flash_bwd_kernel_traitsILi96ELi64ELi128ELi8ELi2ELi4ELi4ELb0ELb0EN7cutlass6half_tE19Flash_kernel_traitsILi96ELi64ELi128ELi8ES3_EELb0ELb0ELb1ELb0ELb0ELb0ELb1EEEvNS_16Flash_bwd_paramsE,"a",@progbits
	.sectionflags	@""
	.align	4
.nv.constant0._ZN5flash44flash_bwd_dq_dk_dv_loop_seqk_parallel_kernelI23Flash_bwd_kernel_traitsILi96ELi64ELi128ELi8ELi2ELi4ELi4ELb0ELb0EN7cutlass6half_tE19Flash_kernel_traitsILi96ELi64ELi128ELi8ES3_EELb0ELb0ELb1ELb0ELb0ELb0ELb1EEEvNS_16Flash_bwd_paramsE:
	.zero		1168


//--------------------- .nv.constant0._ZN5flash44flash_bwd_dq_dk_dv_loop_seqk_parallel_kernelI23Flash_bwd_kernel_traitsILi96ELi64ELi128ELi8ELi2ELi4ELi4ELb0ELb0EN7cutlass6half_tE19Flash_kernel_traitsILi96ELi64ELi128ELi8ES3_EELb1ELb0ELb0ELb0ELb1ELb1ELb0EEEvNS_16Flash_bwd_paramsE --------------------------
	.section	.nv.constant0._ZN5flash44flash_bwd_dq_dk_dv_loop_seqk_parallel_kernelI23Flash_bwd_kernel_traitsILi96ELi64ELi128ELi8ELi2ELi4ELi4ELb0ELb0EN7cutlass6half_tE19Flash_kernel_traitsILi96ELi64ELi128ELi8ES3_EELb1ELb0ELb0ELb0ELb1ELb1ELb0EEEvNS_16Flash_bwd_paramsE,"a",@progbits
	.sectionflags	@""
	.align	4
.nv.constant0._ZN5flash44flash_bwd_dq_dk_dv_loop_seqk_parallel_kernelI23Flash_bwd_kernel_traitsILi96ELi64ELi128ELi8ELi2ELi4ELi4ELb0ELb0EN7cutlass6half_tE19Flash_kernel_traitsILi96ELi64ELi128ELi8ES3_EELb1ELb0ELb0ELb0ELb1ELb1ELb0EEEvNS_16Flash_bwd_paramsE:
	.zero		1168


//--------------------- .nv.constant0._ZN5flash44flash_bwd_dq_dk_dv_loop_seqk_parallel_kernelI23Flash_bwd_kernel_traitsILi96ELi64ELi128ELi8ELi2ELi4ELi4ELb0ELb0EN7cutlass6half_tE19Flash_kernel_traitsILi96ELi64ELi128ELi8ES3_EELb0ELb0ELb0ELb0ELb1ELb1ELb1EEEvNS_16Flash_bwd_paramsE --------------------------
	.section	.nv.constant0._ZN5flash44flash_bwd_dq_dk_dv_loop_seqk_parallel_kernelI23Flash_bwd_kernel_traitsILi96ELi64ELi128ELi8ELi2ELi4ELi4ELb0ELb0EN7cutlass6half_tE19Flash_kernel_traitsILi96ELi64ELi128ELi8ES3_EELb0ELb0ELb0ELb0ELb1ELb1ELb1EEEvNS_16Flash_bwd_paramsE,"a",@progbits
	.sectionflags	@""
	.align	4
.nv.constant0._ZN5flash44flash_bwd_dq_dk_dv_loop_seqk_parallel_kernelI23Flash_bwd_kernel_traitsILi96ELi64ELi128ELi8ELi2ELi4ELi4ELb0ELb0EN7cutlass6half_tE19Flash_kernel_traitsILi96ELi64ELi128ELi8ES3_EELb0ELb0ELb0ELb0ELb1ELb1ELb1EEEvNS_16Flash_bwd_paramsE:
	.zero		1168


//--------------------- .nv.constant0._ZN5flash44flash_bwd_dq_dk_dv_loop_seqk_parallel_kernelI23Flash_bwd_kernel_traitsILi96ELi64ELi128ELi8ELi2ELi4ELi4ELb0ELb0EN7cutlass6half_tE19Flash_kernel_traitsILi96ELi64ELi128ELi8ES3_EELb1ELb0ELb0ELb1ELb0ELb0ELb0EEEvNS_16Flash_bwd_paramsE --------------------------
	.section	.nv.constant0._ZN5flash44flash_bwd_dq_dk_dv_loop_seqk_parallel_kernelI23Flash_bwd_kernel_traitsILi96ELi64ELi128ELi8ELi2ELi4ELi4ELb0ELb0EN7cutlass6half_tE19Flash_kernel_traitsILi96ELi64ELi128ELi8ES3_EELb1ELb0ELb0ELb1ELb0ELb0ELb0EEEvNS_16Flash_bwd_paramsE,"a",@progbits
	.sectionflags	@""
	.align	4
.nv.constant0._ZN5flash44flash_bwd_dq_dk_dv_loop_seqk_parallel_kernelI23Flash_bwd_kernel_traitsILi96ELi64ELi128ELi8ELi2ELi4ELi4ELb0ELb0EN7cutlass6half_tE19Flash_kernel_traitsILi96ELi64ELi128ELi8ES3_EELb1ELb0ELb0ELb1ELb0ELb0ELb0EEEvNS_16Flash_bwd_paramsE:
	.zero		1168


//--------------------- .nv.constant0._ZN5flash44flash_bwd_dq_dk_dv_loop_seqk_parallel_kernelI23Flash_bwd_kernel_traitsILi96ELi64ELi128ELi8ELi2ELi4ELi4ELb0ELb0EN7cutlass6half_tE19Flash_kernel_traitsILi96ELi64ELi128ELi8ES3_EELb0ELb0ELb0ELb1ELb0ELb0ELb1EEEvNS_16Flash_bwd_paramsE --------------------------
	.section	.nv.constant0._ZN5flash44flash_bwd_dq_dk_dv_loop_seqk_parallel_kernelI23Flash_bwd_kernel_traitsILi96ELi64ELi128ELi8ELi2ELi4ELi4ELb0ELb0EN7cutlass6half_tE19Flash_kernel_traitsILi96ELi64ELi128ELi8ES3_EELb0ELb0ELb0ELb1ELb0ELb0ELb1EEEvNS_16Flash_bwd_paramsE,"a",@progbits
	.sectionflags	@""
	.align	4
.nv.constant0._ZN5flash44flash_bwd_dq_dk_dv_loop_seqk_parallel_kernelI23Flash_bwd_kernel_traitsILi96ELi64ELi128ELi8ELi2ELi4ELi4ELb0ELb0EN7cutlass6half_tE19Flash_kernel_traitsILi96ELi64ELi128ELi8ES3_EELb0ELb0ELb0ELb1ELb0ELb0ELb1EEEvNS_16Flash_bwd_paramsE:
	.zero		1168


//--------------------- .nv.constant0._ZN5flash44flash_bwd_dq_dk_dv_loop_seqk_parallel_kernelI23Flash_bwd_kernel_traitsILi96ELi64ELi128ELi8ELi2ELi4ELi4ELb0ELb0EN7cutlass6half_tE19Flash_kernel_traitsILi96ELi64ELi128ELi8ES3_EELb1ELb0ELb1ELb0ELb0ELb1ELb0EEEvNS_16Flash_bwd_paramsE --------------------------
	.section	.nv.constant0._ZN5flash44flash_bwd_dq_dk_dv_loop_seqk_parallel_kernelI23Flash_bwd_kernel_traitsILi96ELi64ELi128ELi8ELi2ELi4ELi4ELb0ELb0EN7cutlass6half_tE19Flash_kernel_traitsILi96ELi64ELi128ELi8ES3_EELb1ELb0ELb1ELb0ELb0ELb1ELb0EEEvNS_16Flash_bwd_paramsE,"a",@progbits
	.sectionflags	@""
	.align	4
.nv.constant0._ZN5flash44flash_bwd_dq_dk_dv_loop_seqk_parallel_kernelI23Flash_bwd_kernel_traitsILi96ELi64ELi128ELi8ELi2ELi4ELi4ELb0ELb0EN7cutlass6half_tE19Flash_kernel_traitsILi96ELi64ELi128ELi8ES3_EELb1ELb0ELb1ELb0ELb0ELb1ELb0EEEvNS_16Flash_bwd_paramsE:
	.zero		1168


//--------------------- .nv.constant0._ZN5flash44flash_bwd_dq_dk_dv_loop_seqk_parallel_kernelI23Flash_bwd_kernel_traitsILi96ELi64ELi128ELi8ELi2ELi4ELi4ELb0ELb0EN7cutlass6half_tE19Flash_kernel_traitsILi96ELi64ELi128ELi8ES3_EELb0ELb0ELb1ELb0ELb0ELb1ELb1EEEvNS_16Flash_bwd_paramsE --------------------------
	.section	.nv.constant0._ZN5flash44flash_bwd_dq_dk_dv_loop_seqk_parallel_kernelI23Flash_bwd_kernel_traitsILi96ELi64ELi128ELi8ELi2ELi4ELi4ELb0ELb0EN7cutlass6half_tE19Flash_kernel_traitsILi96ELi64ELi128ELi8ES3_EELb0ELb0ELb1ELb0ELb0ELb1ELb1EEEvNS_16Flash_bwd_paramsE,"a",@progbits
	.sectionflags	@""
	.align	4
.nv.constant0._ZN5flash44flash_bwd_dq_dk_dv_loop_seqk_parallel_kernelI23Flash_bwd_kernel_traitsILi96ELi64ELi128ELi8ELi2ELi4ELi4ELb0ELb0EN7cutlass6half_tE19Flash_kernel_traitsILi96ELi64ELi128ELi8ES3_EELb0ELb0ELb1ELb0ELb0ELb1ELb1EEEvNS_16Flash_bwd_paramsE:
	.zero		1168


//--------------------- .nv.constant0._ZN5flash44flash_bwd_dq_dk_dv_loop_seqk_parallel_kernelI23Flash_bwd_kernel_traitsILi96ELi64ELi128ELi8ELi2ELi4ELi4ELb0ELb0EN7cutlass6half_tE19Flash_kernel_traitsILi96ELi64ELi128ELi8ES3_EELb1ELb0ELb1ELb1ELb0ELb0ELb0EEEvNS_16Flash_bwd_paramsE --------------------------
	.section	.nv.constant0._ZN5flash44flash_bwd_dq_dk_dv_loop_seqk_parallel_kernelI23Flash_bwd_kernel_traitsILi96ELi64ELi128ELi8ELi2ELi4ELi4ELb0ELb0EN7cutlass6half_tE19Flash_kernel_traitsILi96ELi64ELi128ELi8ES3_EELb1ELb0ELb1ELb1ELb0ELb0ELb0EEEvNS_16Flash_bwd_paramsE,"a",@progbits
	.sectionflags	@""
	.align	4
.nv.constant0._ZN5flash44flash_bwd_dq_dk_dv_loop_seqk_parallel_kernelI23Flash_bwd_kernel_traitsILi96ELi64ELi128ELi8ELi2ELi4ELi4ELb0ELb0EN7cutlass6half_tE19Flash_kernel_traitsILi96ELi64ELi128ELi8ES3_EELb1ELb0ELb1ELb1ELb0ELb0ELb0EEEvNS_16Flash_bwd_paramsE:
	.zero		1168


//--------------------- .nv.constant0._ZN5flash44flash_bwd_dq_dk_dv_loop_seqk_parallel_kernelI23Flash_bwd_kernel_traitsILi96ELi64ELi128ELi8ELi2ELi4ELi4ELb0ELb0EN7cutlass6half_tE19Flash_kernel_traitsILi96ELi64ELi128ELi8ES3_EELb0ELb0ELb1ELb1ELb0ELb0ELb1EEEvNS_16Flash_bwd_paramsE --------------------------
	.section	.nv.constant0._ZN5flash44flash_bwd_dq_dk_dv_loop_seqk_parallel_kernelI23Flash_bwd_kernel_traitsILi96ELi64ELi128ELi8ELi2ELi4ELi4ELb0ELb0EN7cutlass6half_tE19Flash_kernel_traitsILi96ELi64ELi128ELi8ES3_EELb0ELb0ELb1ELb1ELb0ELb0ELb1EEEvNS_16Flash_bwd_paramsE,"a",@progbits
	.sectionflags	@""
	.align	4
.nv.constant0._ZN5flash44flash_bwd_dq_dk_dv_loop_seqk_parallel_kernelI23Flash_bwd_kernel_traitsILi96ELi64ELi128ELi8ELi2ELi4ELi4ELb0ELb0EN7cutlass6half_tE19Flash_kernel_traitsILi96ELi64ELi128ELi8ES3_EELb0ELb0ELb1ELb1ELb0ELb0ELb1EEEvNS_16Flash_bwd_paramsE:
	.zero		1168


//--------------------- .nv.constant0._ZN5flash25flash_bwd_dot_do_o_kernelILb0E23Flash_bwd_kernel_traitsILi96ELi64ELi128ELi8ELi2ELi4ELi4ELb0ELb0EN7cutlass6half_tE19Flash_kernel_traitsILi96ELi64ELi128ELi8ES3_EEEEvNS_16Flash_bwd_paramsE --------------------------
	.section	.nv.constant0._ZN5flash25flash_bwd_dot_do_o_kernelILb0E23Flash_bwd_kernel_traitsILi96ELi64ELi128ELi8ELi2ELi4ELi4ELb0ELb0EN7cutlass6half_tE19Flash_kernel_traitsILi96ELi64ELi128ELi8ES3_EEEEvNS_16Flash_bwd_paramsE,"a",@progbits
	.sectionflags	@""
	.align	4
.nv.constant0._ZN5flash25flash_bwd_dot_do_o_kernelILb0E23Flash_bwd_kernel_traitsILi96ELi64ELi128ELi8ELi2ELi4ELi4ELb0ELb0EN7cutlass6half_tE19Flash_kernel_traitsILi96ELi64ELi128ELi8ES3_EEEEvNS_16Flash_bwd_paramsE:
	.zero		1168


//--------------------- .nv.constant0._ZN5flash25flash_bwd_dot_do_o_kernelILb1E23Flash_bwd_kernel_traitsILi96ELi64ELi128ELi8ELi2ELi4ELi4ELb0ELb0EN7cutlass6half_tE19Flash_kernel_traitsILi96ELi64ELi128ELi8ES3_EEEEvNS_16Flash_bwd_paramsE --------------------------
	.section	.nv.constant0._ZN5flash25flash_bwd_dot_do_o_kernelILb1E23Flash_bwd_kernel_traitsILi96ELi64ELi128ELi8ELi2ELi4ELi4ELb0ELb0EN7cutlass6half_tE19Flash_kernel_traitsILi96ELi64ELi128ELi8ES3_EEEEvNS_16Flash_bwd_paramsE,"a",@progbits
	.sectionflags	@""
	.align	4
.nv.constant0._ZN5flash25flash_bwd_dot_do_o_kernelILb1E23Flash_bwd_kernel_traitsILi96ELi64ELi128ELi8ELi2ELi4ELi4ELb0ELb0EN7cutlass6half_tE19Flash_kernel_traitsILi96ELi64ELi128ELi8ES3_EEEEvNS_16Flash_bwd_paramsE:
	.zero		1168


//--------------------- SYMBOLS --------------------------

	.type		.nv.reservedSmem.offset0,@object
	.size		.nv.reservedSmem.offset0,0x4
